	.target	sm_90a

	.elftype	@"ET_EXEC"


//--------------------- .note.nv.tkinfo           --------------------------
	.section	.note.nv.tkinfo,"",@"SHT_NOTE"
	.sectionflags	@"SHF_NOTE_NV_TKINFO"
	.tkinfo
        /*0018*/ 	.word	0x00000002
        /*0030*/ 	.string	""
        /*0030*/ 	.string	"ptxas"
        /*0030*/ 	.string	"Cuda compilation tools, release 13.0, V13.0.88"
        /*0030*/ 	.string	"Build cuda_13.0.r13.0/compiler.36424714_0"
        /*0030*/ 	.string	"-arch sm_90a -m 64 "



//--------------------- .note.nv.cuinfo           --------------------------
	.section	.note.nv.cuinfo,"",@"SHT_NOTE"
	.sectionflags	@"SHF_NOTE_NV_CUINFO"
        /*0018*/ 	.short	0x0002
        /*001a*/ 	.short	0x005a
        /*001c*/ 	.short	0x0082
	.zero		2


//--------------------- .nv.info                  --------------------------
	.section	.nv.info,"",@"SHT_CUDA_INFO"
	.align	4


	//----- nvinfo : EIATTR_REGCOUNT
	.align		4
        /*0000*/ 	.byte	0x04, 0x2f
        /*0002*/ 	.short	(.L_1 - .L_0)
	.align		4
.L_0:
        /*0004*/ 	.word	index@(_ZN10layer_norm31ln_parallel_residual_bwd_kernelINS_13Kernel_traitsIfffffjLj2560ELj1ELj1ELj4ELj16ENS_18Kernel_traits_baseILj2560EfffffjLj128EEEEELb1ELb1ELb1EEEvNS_9BwdParamsE)
        /*0008*/ 	.word	0x000000c0


	//----- nvinfo : EIATTR_FRAME_SIZE
	.align		4
.L_1:
        /*000c*/ 	.byte	0x04, 0x11
        /*000e*/ 	.short	(.L_3 - .L_2)
	.align		4
.L_2:
        /*0010*/ 	.word	index@(_ZN10layer_norm31ln_parallel_residual_bwd_kernelINS_13Kernel_traitsIfffffjLj2560ELj1ELj1ELj4ELj16ENS_18Kernel_traits_baseILj2560EfffffjLj128EEEEELb1ELb1ELb1EEEvNS_9BwdParamsE)
        /*0014*/ 	.word	0x00000000


	//----- nvinfo : EIATTR_REGCOUNT
	.align		4
.L_3:
        /*0018*/ 	.byte	0x04, 0x2f
        /*001a*/ 	.short	(.L_5 - .L_4)
	.align		4
.L_4:
        /*001c*/ 	.word	index@(_ZN10layer_norm40ln_parallel_residual_bwd_finalize_kernelINS_22Kernel_traits_finalizeILj2560EfffffjLb0ELj1024ELj4ENS_18Kernel_traits_baseILj2560EfffffjLj1024EEEEELb1EEEvNS_9BwdParamsE)
        /*0020*/ 	.word	0x00000020


	//----- nvinfo : EIATTR_FRAME_SIZE
	.align		4
.L_5:
        /*0024*/ 	.byte	0x04, 0x11
        /*0026*/ 	.short	(.L_7 - .L_6)
	.align		4
.L_6:
        /*0028*/ 	.word	index@(_ZN10layer_norm40ln_parallel_residual_bwd_finalize_kernelINS_22Kernel_traits_finalizeILj2560EfffffjLb0ELj1024ELj4ENS_18Kernel_traits_baseILj2560EfffffjLj1024EEEEELb1EEEvNS_9BwdParamsE)
        /*002c*/ 	.word	0x00000000


	//----- nvinfo : EIATTR_REGCOUNT
	.align		4
.L_7:
        /*0030*/ 	.byte	0x04, 0x2f
        /*0032*/ 	.short	(.L_9 - .L_8)
	.align		4
.L_8:
        /*0034*/ 	.word	index@(_ZN10layer_norm22ln_bwd_finalize_kernelINS_22Kernel_traits_finalizeILj2560EfffffjLb0ELj1024ELj4ENS_18Kernel_traits_baseILj2560EfffffjLj1024EEEEELb0ELb1EEEvNS_9BwdParamsE)
        /*0038*/ 	.word	0x00000020


	//----- nvinfo : EIATTR_FRAME_SIZE
	.align		4
.L_9:
        /*003c*/ 	.byte	0x04, 0x11
        /*003e*/ 	.short	(.L_11 - .L_10)
	.align		4
.L_10:
        /*0040*/ 	.word	index@(_ZN10layer_norm22ln_bwd_finalize_kernelINS_22Kernel_traits_finalizeILj2560EfffffjLb0ELj1024ELj4ENS_18Kernel_traits_baseILj2560EfffffjLj1024EEEEELb0ELb1EEEvNS_9BwdParamsE)
        /*0044*/ 	.word	0x00000000


	//----- nvinfo : EIATTR_REGCOUNT
	.align		4
.L_11:
        /*0048*/ 	.byte	0x04, 0x2f
        /*004a*/ 	.short	(.L_13 - .L_12)
	.align		4
.L_12:
        /*004c*/ 	.word	index@(_ZN10layer_norm31ln_parallel_residual_bwd_kernelINS_13Kernel_traitsIfffffjLj2560ELj1ELj1ELj4ELj16ENS_18Kernel_traits_baseILj2560EfffffjLj128EEEEELb1ELb1ELb0EEEvNS_9BwdParamsE)
        /*0050*/ 	.word	0x000000a8


	//----- nvinfo : EIATTR_FRAME_SIZE
	.align		4
.L_13:
        /*0054*/ 	.byte	0x04, 0x11
        /*0056*/ 	.short	(.L_15 - .L_14)
	.align		4
.L_14:
        /*0058*/ 	.word	index@(_ZN10layer_norm31ln_parallel_residual_bwd_kernelINS_13Kernel_traitsIfffffjLj2560ELj1ELj1ELj4ELj16ENS_18Kernel_traits_baseILj2560EfffffjLj128EEEEELb1ELb1ELb0EEEvNS_9BwdParamsE)
        /*005c*/ 	.word	0x00000000


	//----- nvinfo : EIATTR_REGCOUNT
	.align		4
.L_15:
        /*0060*/ 	.byte	0x04, 0x2f
        /*0062*/ 	.short	(.L_17 - .L_16)
	.align		4
.L_16:
        /*0064*/ 	.word	index@(_ZN10layer_norm40ln_parallel_residual_bwd_finalize_kernelINS_22Kernel_traits_finalizeILj2560EfffffjLb0ELj1024ELj4ENS_18Kernel_traits_baseILj2560EfffffjLj1024EEEEELb0EEEvNS_9BwdParamsE)
        /*0068*/ 	.word	0x00000020


	//----- nvinfo : EIATTR_FRAME_SIZE
	.align		4
.L_17:
        /*006c*/ 	.byte	0x04, 0x11
        /*006e*/ 	.short	(.L_19 - .L_18)
	.align		4
.L_18:
        /*0070*/ 	.word	index@(_ZN10layer_norm40ln_parallel_residual_bwd_finalize_kernelINS_22Kernel_traits_finalizeILj2560EfffffjLb0ELj1024ELj4ENS_18Kernel_traits_baseILj2560EfffffjLj1024EEEEELb0EEEvNS_9BwdParamsE)
        /*0074*/ 	.word	0x00000000


	//----- nvinfo : EIATTR_REGCOUNT
	.align		4
.L_19:
        /*0078*/ 	.byte	0x04, 0x2f
        /*007a*/ 	.short	(.L_21 - .L_20)
	.align		4
.L_20:
        /*007c*/ 	.word	index@(_ZN10layer_norm22ln_bwd_finalize_kernelINS_22Kernel_traits_finalizeILj2560EfffffjLb0ELj1024ELj4ENS_18Kernel_traits_baseILj2560EfffffjLj1024EEEEELb0ELb0EEEvNS_9BwdParamsE)
        /*0080*/ 	.word	0x00000020


	//----- nvinfo : EIATTR_FRAME_SIZE
	.align		4
.L_21:
        /*0084*/ 	.byte	0x04, 0x11
        /*0086*/ 	.short	(.L_23 - .L_22)
	.align		4
.L_22:
        /*0088*/ 	.word	index@(_ZN10layer_norm22ln_bwd_finalize_kernelINS_22Kernel_traits_finalizeILj2560EfffffjLb0ELj1024ELj4ENS_18Kernel_traits_baseILj2560EfffffjLj1024EEEEELb0ELb0EEEvNS_9BwdParamsE)
        /*008c*/ 	.word	0x00000000


	//----- nvinfo : EIATTR_REGCOUNT
	.align		4
.L_23:
        /*0090*/ 	.byte	0x04, 0x2f
        /*0092*/ 	.short	(.L_25 - .L_24)
	.align		4
.L_24:
        /*0094*/ 	.word	index@(_ZN10layer_norm31ln_parallel_residual_bwd_kernelINS_13Kernel_traitsIfffffjLj2560ELj1ELj1ELj4ELj16ENS_18Kernel_traits_baseILj2560EfffffjLj128EEEEELb1ELb0ELb1EEEvNS_9BwdParamsE)
        /*0098*/ 	.word	0x000000fe


	//----- nvinfo : EIATTR_FRAME_SIZE
	.align		4
.L_25:
        /*009c*/ 	.byte	0x04, 0x11
        /*009e*/ 	.short	(.L_27 - .L_26)
	.align		4
.L_26:
        /*00a0*/ 	.word	index@(_ZN10layer_norm31ln_parallel_residual_bwd_kernelINS_13Kernel_traitsIfffffjLj2560ELj1ELj1ELj4ELj16ENS_18Kernel_traits_baseILj2560EfffffjLj128EEEEELb1ELb0ELb1EEEvNS_9BwdParamsE)
        /*00a4*/ 	.word	0x00000000


	//----- nvinfo : EIATTR_REGCOUNT
	.align		4
.L_27:
        /*00a8*/ 	.byte	0x04, 0x2f
        /*00aa*/ 	.short	(.L_29 - .L_28)
	.align		4
.L_28:
        /*00ac*/ 	.word	index@(_ZN10layer_norm31ln_parallel_residual_bwd_kernelINS_13Kernel_traitsIfffffjLj2560ELj1ELj1ELj4ELj16ENS_18Kernel_traits_baseILj2560EfffffjLj128EEEEELb1ELb0ELb0EEEvNS_9BwdParamsE)
        /*00b0*/ 	.word	0x000000ea


	//----- nvinfo : EIATTR_FRAME_SIZE
	.align		4
.L_29:
        /*00b4*/ 	.byte	0x04, 0x11
        /*00b6*/ 	.short	(.L_31 - .L_30)
	.align		4
.L_30:
        /*00b8*/ 	.word	index@(_ZN10layer_norm31ln_parallel_residual_bwd_kernelINS_13Kernel_traitsIfffffjLj2560ELj1ELj1ELj4ELj16ENS_18Kernel_traits_baseILj2560EfffffjLj128EEEEELb1ELb0ELb0EEEvNS_9BwdParamsE)
        /*00bc*/ 	.word	0x00000000


	//----- nvinfo : EIATTR_REGCOUNT
	.align		4
.L_31:
        /*00c0*/ 	.byte	0x04, 0x2f
        /*00c2*/ 	.short	(.L_33 - .L_32)
	.align		4
.L_32:
        /*00c4*/ 	.word	index@(_ZN10layer_norm31ln_parallel_residual_bwd_kernelINS_13Kernel_traitsIfffffjLj2560ELj1ELj1ELj4ELj16ENS_18Kernel_traits_baseILj2560EfffffjLj128EEEEELb0ELb1ELb1EEEvNS_9BwdParamsE)
        /*00c8*/ 	.word	0x000000a8


	//----- nvinfo : EIATTR_FRAME_SIZE
	.align		4
.L_33:
        /*00cc*/ 	.byte	0x04, 0x11
        /*00ce*/ 	.short	(.L_35 - .L_34)
	.align		4
.L_34:
        /*00d0*/ 	.word	index@(_ZN10layer_norm31ln_parallel_residual_bwd_kernelINS_13Kernel_traitsIfffffjLj2560ELj1ELj1ELj4ELj16ENS_18Kernel_traits_baseILj2560EfffffjLj128EEEEELb0ELb1ELb1EEEvNS_9BwdParamsE)
        /*00d4*/ 	.word	0x00000008


	//----- nvinfo : EIATTR_REGCOUNT
	.align		4
.L_35:
        /*00d8*/ 	.byte	0x04, 0x2f
        /*00da*/ 	.short	(.L_37 - .L_36)
	.align		4
.L_36:
        /*00dc*/ 	.word	index@(_ZN10layer_norm31ln_parallel_residual_bwd_kernelINS_13Kernel_traitsIfffffjLj2560ELj1ELj1ELj4ELj16ENS_18Kernel_traits_baseILj2560EfffffjLj128EEEEELb0ELb1ELb0EEEvNS_9BwdParamsE)
        /*00e0*/ 	.word	0x0000009f


	//----- nvinfo : EIATTR_FRAME_SIZE
	.align		4
.L_37:
        /*00e4*/ 	.byte	0x04, 0x11
        /*00e6*/ 	.short	(.L_39 - .L_38)
	.align		4
.L_38:
        /*00e8*/ 	.word	index@(_ZN10layer_norm31ln_parallel_residual_bwd_kernelINS_13Kernel_traitsIfffffjLj2560ELj1ELj1ELj4ELj16ENS_18Kernel_traits_baseILj2560EfffffjLj128EEEEELb0ELb1ELb0EEEvNS_9BwdParamsE)
        /*00ec*/ 	.word	0x00000000


	//----- nvinfo : EIATTR_REGCOUNT
	.align		4
.L_39:
        /*00f0*/ 	.byte	0x04, 0x2f
        /*00f2*/ 	.short	(.L_41 - .L_40)
	.align		4
.L_40:
        /*00f4*/ 	.word	index@(_ZN10layer_norm31ln_parallel_residual_bwd_kernelINS_13Kernel_traitsIfffffjLj2560ELj1ELj1ELj4ELj16ENS_18Kernel_traits_baseILj2560EfffffjLj128EEEEELb0ELb0ELb1EEEvNS_9BwdParamsE)
        /*00f8*/ 	.word	0x000000f0


	//----- nvinfo : EIATTR_FRAME_SIZE
	.align		4
.L_41:
        /*00fc*/ 	.byte	0x04, 0x11
        /*00fe*/ 	.short	(.L_43 - .L_42)
	.align		4
.L_42:
        /*0100*/ 	.word	index@(_ZN10layer_norm31ln_parallel_residual_bwd_kernelINS_13Kernel_traitsIfffffjLj2560ELj1ELj1ELj4ELj16ENS_18Kernel_traits_baseILj2560EfffffjLj128EEEEELb0ELb0ELb1EEEvNS_9BwdParamsE)
        /*0104*/ 	.word	0x00000000


	//----- nvinfo : EIATTR_REGCOUNT
	.align		4
.L_43:
        /*0108*/ 	.byte	0x04, 0x2f
        /*010a*/ 	.short	(.L_45 - .L_44)
	.align		4
.L_44:
        /*010c*/ 	.word	index@(_ZN10layer_norm31ln_parallel_residual_bwd_kernelINS_13Kernel_traitsIfffffjLj2560ELj1ELj1ELj4ELj16ENS_18Kernel_traits_baseILj2560EfffffjLj128EEEEELb0ELb0ELb0EEEvNS_9BwdParamsE)
        /*0110*/ 	.word	0x000000de


	//----- nvinfo : EIATTR_FRAME_SIZE
	.align		4
.L_45:
        /*0114*/ 	.byte	0x04, 0x11
        /*0116*/ 	.short	(.L_47 - .L_46)
	.align		4
.L_46:
        /*0118*/ 	.word	index@(_ZN10layer_norm31ln_parallel_residual_bwd_kernelINS_13Kernel_traitsIfffffjLj2560ELj1ELj1ELj4ELj16ENS_18Kernel_traits_baseILj2560EfffffjLj128EEEEELb0ELb0ELb0EEEvNS_9BwdParamsE)
        /*011c*/ 	.word	0x00000000


	//----- nvinfo : EIATTR_REGCOUNT
	.align		4
.L_47:
        /*0120*/ 	.byte	0x04, 0x2f
        /*0122*/ 	.short	(.L_49 - .L_48)
	.align		4
.L_48:
        /*0124*/ 	.word	index@(_ZN10layer_norm31ln_parallel_residual_bwd_kernelINS_13Kernel_traitsI6__halfffffjLj2560ELj1ELj1ELj4ELj16ENS_18Kernel_traits_baseILj2560ES2_ffffjLj128EEEEELb1ELb1ELb1EEEvNS_9BwdParamsE)
        /*0128*/ 	.word	0x000000b9


	//----- nvinfo : EIATTR_FRAME_SIZE
	.align		4
.L_49:
        /*012c*/ 	.byte	0x04, 0x11
        /*012e*/ 	.short	(.L_51 - .L_50)
	.align		4
.L_50:
        /*0130*/ 	.word	index@(_ZN10layer_norm31ln_parallel_residual_bwd_kernelINS_13Kernel_traitsI6__halfffffjLj2560ELj1ELj1ELj4ELj16ENS_18Kernel_traits_baseILj2560ES2_ffffjLj128EEEEELb1ELb1ELb1EEEvNS_9BwdParamsE)
        /*0134*/ 	.word	0x00000000


	//----- nvinfo : EIATTR_REGCOUNT
	.align		4
.L_51:
        /*0138*/ 	.byte	0x04, 0x2f
        /*013a*/ 	.short	(.L_53 - .L_52)
	.align		4
.L_52:
        /*013c*/ 	.word	index@(_ZN10layer_norm40ln_parallel_residual_bwd_finalize_kernelINS_22Kernel_traits_finalizeILj2560E6__halfffffjLb0ELj1024ELj4ENS_18Kernel_traits_baseILj2560ES2_ffffjLj1024EEEEELb1EEEvNS_9BwdParamsE)
        /*0140*/ 	.word	0x00000020


	//----- nvinfo : EIATTR_FRAME_SIZE
	.align		4
.L_53:
        /*0144*/ 	.byte	0x04, 0x11
        /*0146*/ 	.short	(.L_55 - .L_54)
	.align		4
.L_54:
        /*0148*/ 	.word	index@(_ZN10layer_norm40ln_parallel_residual_bwd_finalize_kernelINS_22Kernel_traits_finalizeILj2560E6__halfffffjLb0ELj1024ELj4ENS_18Kernel_traits_baseILj2560ES2_ffffjLj1024EEEEELb1EEEvNS_9BwdParamsE)
        /*014c*/ 	.word	0x00000000


	//----- nvinfo : EIATTR_REGCOUNT
	.align		4
.L_55:
        /*0150*/ 	.byte	0x04, 0x2f
        /*0152*/ 	.short	(.L_57 - .L_56)
	.align		4
.L_56:
        /*0154*/ 	.word	index@(_ZN10layer_norm22ln_bwd_finalize_kernelINS_22Kernel_traits_finalizeILj2560E6__halfffffjLb0ELj1024ELj4ENS_18Kernel_traits_baseILj2560ES2_ffffjLj1024EEEEELb0ELb1EEEvNS_9BwdParamsE)
        /*0158*/ 	.word	0x00000020


	//----- nvinfo : EIATTR_FRAME_SIZE
	.align		4
.L_57:
        /*015c*/ 	.byte	0x04, 0x11
        /*015e*/ 	.short	(.L_59 - .L_58)
	.align		4
.L_58:
        /*0160*/ 	.word	index@(_ZN10layer_norm22ln_bwd_finalize_kernelINS_22Kernel_traits_finalizeILj2560E6__halfffffjLb0ELj1024ELj4ENS_18Kernel_traits_baseILj2560ES2_ffffjLj1024EEEEELb0ELb1EEEvNS_9BwdParamsE)
        /*0164*/ 	.word	0x00000000


	//----- nvinfo : EIATTR_REGCOUNT
	.align		4
.L_59:
        /*0168*/ 	.byte	0x04, 0x2f
        /*016a*/ 	.short	(.L_61 - .L_60)
	.align		4
.L_60:
        /*016c*/ 	.word	index@(_ZN10layer_norm31ln_parallel_residual_bwd_kernelINS_13Kernel_traitsI6__halfffffjLj2560ELj1ELj1ELj4ELj16ENS_18Kernel_traits_baseILj2560ES2_ffffjLj128EEEEELb1ELb1ELb0EEEvNS_9BwdParamsE)
        /*0170*/ 	.word	0x000000a8


	//----- nvinfo : EIATTR_FRAME_SIZE
	.align		4
.L_61:
        /*0174*/ 	.byte	0x04, 0x11
        /*0176*/ 	.short	(.L_63 - .L_62)
	.align		4
.L_62:
        /*0178*/ 	.word	index@(_ZN10layer_norm31ln_parallel_residual_bwd_kernelINS_13Kernel_traitsI6__halfffffjLj2560ELj1ELj1ELj4ELj16ENS_18Kernel_traits_baseILj2560ES2_ffffjLj128EEEEELb1ELb1ELb0EEEvNS_9BwdParamsE)
        /*017c*/ 	.word	0x00000000


	//----- nvinfo : EIATTR_REGCOUNT
	.align		4
.L_63:
        /*0180*/ 	.byte	0x04, 0x2f
        /*0182*/ 	.short	(.L_65 - .L_64)
	.align		4
.L_64:
        /*0184*/ 	.word	index@(_ZN10layer_norm40ln_parallel_residual_bwd_finalize_kernelINS_22Kernel_traits_finalizeILj2560E6__halfffffjLb0ELj1024ELj4ENS_18Kernel_traits_baseILj2560ES2_ffffjLj1024EEEEELb0EEEvNS_9BwdParamsE)
        /*0188*/ 	.word	0x00000020


	//----- nvinfo : EIATTR_FRAME_SIZE
	.align		4
.L_65:
        /*018c*/ 	.byte	0x04, 0x11
        /*018e*/ 	.short	(.L_67 - .L_66)
	.align		4
.L_66:
        /*0190*/ 	.word	index@(_ZN10layer_norm40ln_parallel_residual_bwd_finalize_kernelINS_22Kernel_traits_finalizeILj2560E6__halfffffjLb0ELj1024ELj4ENS_18Kernel_traits_baseILj2560ES2_ffffjLj1024EEEEELb0EEEvNS_9BwdParamsE)
        /*0194*/ 	.word	0x00000000


	//----- nvinfo : EIATTR_REGCOUNT
	.align		4
.L_67:
        /*0198*/ 	.byte	0x04, 0x2f
        /*019a*/ 	.short	(.L_69 - .L_68)
	.align		4
.L_68:
        /*019c*/ 	.word	index@(_ZN10layer_norm22ln_bwd_finalize_kernelINS_22Kernel_traits_finalizeILj2560E6__halfffffjLb0ELj1024ELj4ENS_18Kernel_traits_baseILj2560ES2_ffffjLj1024EEEEELb0ELb0EEEvNS_9BwdParamsE)
        /*01a0*/ 	.word	0x00000020


	//----- nvinfo : EIATTR_FRAME_SIZE
	.align		4
.L_69:
        /*01a4*/ 	.byte	0x04, 0x11
        /*01a6*/ 	.short	(.L_71 - .L_70)
	.align		4
.L_70:
        /*01a8*/ 	.word	index@(_ZN10layer_norm22ln_bwd_finalize_kernelINS_22Kernel_traits_finalizeILj2560E6__halfffffjLb0ELj1024ELj4ENS_18Kernel_traits_baseILj2560ES2_ffffjLj1024EEEEELb0ELb0EEEvNS_9BwdParamsE)
        /*01ac*/ 	.word	0x00000000


	//----- nvinfo : EIATTR_REGCOUNT
	.align		4
.L_71:
        /*01b0*/ 	.byte	0x04, 0x2f
        /*01b2*/ 	.short	(.L_73 - .L_72)
	.align		4
.L_72:
        /*01b4*/ 	.word	index@(_ZN10layer_norm31ln_parallel_residual_bwd_kernelINS_13Kernel_traitsI6__halfffffjLj2560ELj1ELj1ELj4ELj16ENS_18Kernel_traits_baseILj2560ES2_ffffjLj128EEEEELb1ELb0ELb1EEEvNS_9BwdParamsE)
        /*01b8*/ 	.word	0x000000fe


	//----- nvinfo : EIATTR_FRAME_SIZE
	.align		4
.L_73:
        /*01bc*/ 	.byte	0x04, 0x11
        /*01be*/ 	.short	(.L_75 - .L_74)
	.align		4
.L_74:
        /*01c0*/ 	.word	index@(_ZN10layer_norm31ln_parallel_residual_bwd_kernelINS_13Kernel_traitsI6__halfffffjLj2560ELj1ELj1ELj4ELj16ENS_18Kernel_traits_baseILj2560ES2_ffffjLj128EEEEELb1ELb0ELb1EEEvNS_9BwdParamsE)
        /*01c4*/ 	.word	0x00000000


	//----- nvinfo : EIATTR_REGCOUNT
	.align		4
.L_75:
        /*01c8*/ 	.byte	0x04, 0x2f
        /*01ca*/ 	.short	(.L_77 - .L_76)
	.align		4
.L_76:
        /*01cc*/ 	.word	index@(_ZN10layer_norm31ln_parallel_residual_bwd_kernelINS_13Kernel_traitsI6__halfffffjLj2560ELj1ELj1ELj4ELj16ENS_18Kernel_traits_baseILj2560ES2_ffffjLj128EEEEELb1ELb0ELb0EEEvNS_9BwdParamsE)
        /*01d0*/ 	.word	0x000000e8


	//----- nvinfo : EIATTR_FRAME_SIZE
	.align		4
.L_77:
        /*01d4*/ 	.byte	0x04, 0x11
        /*01d6*/ 	.short	(.L_79 - .L_78)
	.align		4
.L_78:
        /*01d8*/ 	.word	index@(_ZN10layer_norm31ln_parallel_residual_bwd_kernelINS_13Kernel_traitsI6__halfffffjLj2560ELj1ELj1ELj4ELj16ENS_18Kernel_traits_baseILj2560ES2_ffffjLj128EEEEELb1ELb0ELb0EEEvNS_9BwdParamsE)
        /*01dc*/ 	.word	0x00000000


	//----- nvinfo : EIATTR_REGCOUNT
	.align		4
.L_79:
        /*01e0*/ 	.byte	0x04, 0x2f
        /*01e2*/ 	.short	(.L_81 - .L_80)
	.align		4
.L_80:
        /*01e4*/ 	.word	index@(_ZN10layer_norm31ln_parallel_residual_bwd_kernelINS_13Kernel_traitsI6__halfffffjLj2560ELj1ELj1ELj4ELj16ENS_18Kernel_traits_baseILj2560ES2_ffffjLj128EEEEELb0ELb1ELb1EEEvNS_9BwdParamsE)
        /*01e8*/ 	.word	0x000000ab


	//----- nvinfo : EIATTR_FRAME_SIZE
	.align		4
.L_81:
        /*01ec*/ 	.byte	0x04, 0x11
        /*01ee*/ 	.short	(.L_83 - .L_82)
	.align		4
.L_82:
        /*01f0*/ 	.word	index@(_ZN10layer_norm31ln_parallel_residual_bwd_kernelINS_13Kernel_traitsI6__halfffffjLj2560ELj1ELj1ELj4ELj16ENS_18Kernel_traits_baseILj2560ES2_ffffjLj128EEEEELb0ELb1ELb1EEEvNS_9BwdParamsE)
        /*01f4*/ 	.word	0x00000000


	//----- nvinfo : EIATTR_REGCOUNT
	.align		4
.L_83:
        /*01f8*/ 	.byte	0x04, 0x2f
        /*01fa*/ 	.short	(.L_85 - .L_84)
	.align		4
.L_84:
        /*01fc*/ 	.word	index@(_ZN10layer_norm31ln_parallel_residual_bwd_kernelINS_13Kernel_traitsI6__halfffffjLj2560ELj1ELj1ELj4ELj16ENS_18Kernel_traits_baseILj2560ES2_ffffjLj128EEEEELb0ELb1ELb0EEEvNS_9BwdParamsE)
        /*0200*/ 	.word	0x0000009f


	//----- nvinfo : EIATTR_FRAME_SIZE
	.align		4
.L_85:
        /*0204*/ 	.byte	0x04, 0x11
        /*0206*/ 	.short	(.L_87 - .L_86)
	.align		4
.L_86:
        /*0208*/ 	.word	index@(_ZN10layer_norm31ln_parallel_residual_bwd_kernelINS_13Kernel_traitsI6__halfffffjLj2560ELj1ELj1ELj4ELj16ENS_18Kernel_traits_baseILj2560ES2_ffffjLj128EEEEELb0ELb1ELb0EEEvNS_9BwdParamsE)
        /*020c*/ 	.word	0x00000000


	//----- nvinfo : EIATTR_REGCOUNT
	.align		4
.L_87:
        /*0210*/ 	.byte	0x04, 0x2f
        /*0212*/ 	.short	(.L_89 - .L_88)
	.align		4
.L_88:
        /*0214*/ 	.word	index@(_ZN10layer_norm31ln_parallel_residual_bwd_kernelINS_13Kernel_traitsI6__halfffffjLj2560ELj1ELj1ELj4ELj16ENS_18Kernel_traits_baseILj2560ES2_ffffjLj128EEEEELb0ELb0ELb1EEEvNS_9BwdParamsE)
        /*0218*/ 	.word	0x000000ee


	//----- nvinfo : EIATTR_FRAME_SIZE
	.align		4
.L_89:
        /*021c*/ 	.byte	0x04, 0x11
        /*021e*/ 	.short	(.L_91 - .L_90)
	.align		4
.L_90:
        /*0220*/ 	.word	index@(_ZN10layer_norm31ln_parallel_residual_bwd_kernelINS_13Kernel_traitsI6__halfffffjLj2560ELj1ELj1ELj4ELj16ENS_18Kernel_traits_baseILj2560ES2_ffffjLj128EEEEELb0ELb0ELb1EEEvNS_9BwdParamsE)
        /*0224*/ 	.word	0x00000000


	//----- nvinfo : EIATTR_REGCOUNT
	.align		4
.L_91:
        /*0228*/ 	.byte	0x04, 0x2f
        /*022a*/ 	.short	(.L_93 - .L_92)
	.align		4
.L_92:
        /*022c*/ 	.word	index@(_ZN10layer_norm31ln_parallel_residual_bwd_kernelINS_13Kernel_traitsI6__halfffffjLj2560ELj1ELj1ELj4ELj16ENS_18Kernel_traits_baseILj2560ES2_ffffjLj128EEEEELb0ELb0ELb0EEEvNS_9BwdParamsE)
        /*0230*/ 	.word	0x000000de


	//----- nvinfo : EIATTR_FRAME_SIZE
	.align		4
.L_93:
        /*0234*/ 	.byte	0x04, 0x11
        /*0236*/ 	.short	(.L_95 - .L_94)
	.align		4
.L_94:
        /*0238*/ 	.word	index@(_ZN10layer_norm31ln_parallel_residual_bwd_kernelINS_13Kernel_traitsI6__halfffffjLj2560ELj1ELj1ELj4ELj16ENS_18Kernel_traits_baseILj2560ES2_ffffjLj128EEEEELb0ELb0ELb0EEEvNS_9BwdParamsE)
        /*023c*/ 	.word	0x00000000


	//----- nvinfo : EIATTR_REGCOUNT
	.align		4
.L_95:
        /*0240*/ 	.byte	0x04, 0x2f
        /*0242*/ 	.short	(.L_97 - .L_96)
	.align		4
.L_96:
        /*0244*/ 	.word	index@(_ZN10layer_norm31ln_parallel_residual_bwd_kernelINS_13Kernel_traitsIf6__halffS2_fjLj2560ELj1ELj1ELj4ELj8ENS_18Kernel_traits_baseILj2560EfS2_fS2_fjLj128EEEEELb1ELb1ELb1EEEvNS_9BwdParamsE)
        /*0248*/ 	.word	0x000000a8


	//----- nvinfo : EIATTR_FRAME_SIZE
	.align		4
.L_97:
        /*024c*/ 	.byte	0x04, 0x11
        /*024e*/ 	.short	(.L_99 - .L_98)
	.align		4
.L_98:
        /*0250*/ 	.word	index@(_ZN10layer_norm31ln_parallel_residual_bwd_kernelINS_13Kernel_traitsIf6__halffS2_fjLj2560ELj1ELj1ELj4ELj8ENS_18Kernel_traits_baseILj2560EfS2_fS2_fjLj128EEEEELb1ELb1ELb1EEEvNS_9BwdParamsE)
        /*0254*/ 	.word	0x00000000


	//----- nvinfo : EIATTR_REGCOUNT
	.align		4
.L_99:
        /*0258*/ 	.byte	0x04, 0x2f
        /*025a*/ 	.short	(.L_101 - .L_100)
	.align		4
.L_100:
        /*025c*/ 	.word	index@(_ZN10layer_norm40ln_parallel_residual_bwd_finalize_kernelINS_22Kernel_traits_finalizeILj2560Ef6__halffS2_fjLb0ELj1024ELj4ENS_18Kernel_traits_baseILj2560EfS2_fS2_fjLj1024EEEEELb1EEEvNS_9BwdParamsE)
        /*0260*/ 	.word	0x00000020


	//----- nvinfo : EIATTR_FRAME_SIZE
	.align		4
.L_101:
        /*0264*/ 	.byte	0x04, 0x11
        /*0266*/ 	.short	(.L_103 - .L_102)
	.align		4
.L_102:
        /*0268*/ 	.word	index@(_ZN10layer_norm40ln_parallel_residual_bwd_finalize_kernelINS_22Kernel_traits_finalizeILj2560Ef6__halffS2_fjLb0ELj1024ELj4ENS_18Kernel_traits_baseILj2560EfS2_fS2_fjLj1024EEEEELb1EEEvNS_9BwdParamsE)
        /*026c*/ 	.word	0x00000000


	//----- nvinfo : EIATTR_REGCOUNT
	.align		4
.L_103:
        /*0270*/ 	.byte	0x04, 0x2f
        /*0272*/ 	.short	(.L_105 - .L_104)
	.align		4
.L_104:
        /*0274*/ 	.word	index@(_ZN10layer_norm22ln_bwd_finalize_kernelINS_22Kernel_traits_finalizeILj2560Ef6__halffS2_fjLb0ELj1024ELj4ENS_18Kernel_traits_baseILj2560EfS2_fS2_fjLj1024EEEEELb0ELb1EEEvNS_9BwdParamsE)
        /*0278*/ 	.word	0x00000020


	//----- nvinfo : EIATTR_FRAME_SIZE
	.align		4
.L_105:
        /*027c*/ 	.byte	0x04, 0x11
        /*027e*/ 	.short	(.L_107 - .L_106)
	.align		4
.L_106:
        /*0280*/ 	.word	index@(_ZN10layer_norm22ln_bwd_finalize_kernelINS_22Kernel_traits_finalizeILj2560Ef6__halffS2_fjLb0ELj1024ELj4ENS_18Kernel_traits_baseILj2560EfS2_fS2_fjLj1024EEEEELb0ELb1EEEvNS_9BwdParamsE)
        /*0284*/ 	.word	0x00000000


	//----- nvinfo : EIATTR_REGCOUNT
	.align		4
.L_107:
        /*0288*/ 	.byte	0x04, 0x2f
        /*028a*/ 	.short	(.L_109 - .L_108)
	.align		4
.L_108:
        /*028c*/ 	.word	index@(_ZN10layer_norm31ln_parallel_residual_bwd_kernelINS_13Kernel_traitsIf6__halffS2_fjLj2560ELj1ELj1ELj4ELj8ENS_18Kernel_traits_baseILj2560EfS2_fS2_fjLj128EEEEELb1ELb1ELb0EEEvNS_9BwdParamsE)
        /*0290*/ 	.word	0x000000a6


	//----- nvinfo : EIATTR_FRAME_SIZE
	.align		4
.L_109:
        /*0294*/ 	.byte	0x04, 0x11
        /*0296*/ 	.short	(.L_111 - .L_110)
	.align		4
.L_110:
        /*0298*/ 	.word	index@(_ZN10layer_norm31ln_parallel_residual_bwd_kernelINS_13Kernel_traitsIf6__halffS2_fjLj2560ELj1ELj1ELj4ELj8ENS_18Kernel_traits_baseILj2560EfS2_fS2_fjLj128EEEEELb1ELb1ELb0EEEvNS_9BwdParamsE)
        /*029c*/ 	.word	0x00000000


	//----- nvinfo : EIATTR_REGCOUNT
	.align		4
.L_111:
        /*02a0*/ 	.byte	0x04, 0x2f
        /*02a2*/ 	.short	(.L_113 - .L_112)
	.align		4
.L_112:
        /*02a4*/ 	.word	index@(_ZN10layer_norm40ln_parallel_residual_bwd_finalize_kernelINS_22Kernel_traits_finalizeILj2560Ef6__halffS2_fjLb0ELj1024ELj4ENS_18Kernel_traits_baseILj2560EfS2_fS2_fjLj1024EEEEELb0EEEvNS_9BwdParamsE)
        /*02a8*/ 	.word	0x00000020


	//----- nvinfo : EIATTR_FRAME_SIZE
	.align		4
.L_113:
        /*02ac*/ 	.byte	0x04, 0x11
        /*02ae*/ 	.short	(.L_115 - .L_114)
	.align		4
.L_114:
        /*02b0*/ 	.word	index@(_ZN10layer_norm40ln_parallel_residual_bwd_finalize_kernelINS_22Kernel_traits_finalizeILj2560Ef6__halffS2_fjLb0ELj1024ELj4ENS_18Kernel_traits_baseILj2560EfS2_fS2_fjLj1024EEEEELb0EEEvNS_9BwdParamsE)
        /*02b4*/ 	.word	0x00000000


	//----- nvinfo : EIATTR_REGCOUNT
	.align		4
.L_115:
        /*02b8*/ 	.byte	0x04, 0x2f
        /*02ba*/ 	.short	(.L_117 - .L_116)
	.align		4
.L_116:
        /*02bc*/ 	.word	index@(_ZN10layer_norm22ln_bwd_finalize_kernelINS_22Kernel_traits_finalizeILj2560Ef6__halffS2_fjLb0ELj1024ELj4ENS_18Kernel_traits_baseILj2560EfS2_fS2_fjLj1024EEEEELb0ELb0EEEvNS_9BwdParamsE)
        /*02c0*/ 	.word	0x00000020


	//----- nvinfo : EIATTR_FRAME_SIZE
	.align		4
.L_117:
        /*02c4*/ 	.byte	0x04, 0x11
        /*02c6*/ 	.short	(.L_119 - .L_118)
	.align		4
.L_118:
        /*02c8*/ 	.word	index@(_ZN10layer_norm22ln_bwd_finalize_kernelINS_22Kernel_traits_finalizeILj2560Ef6__halffS2_fjLb0ELj1024ELj4ENS_18Kernel_traits_baseILj2560EfS2_fS2_fjLj1024EEEEELb0ELb0EEEvNS_9BwdParamsE)
        /*02cc*/ 	.word	0x00000000


	//----- nvinfo : EIATTR_REGCOUNT
	.align		4
.L_119:
        /*02d0*/ 	.byte	0x04, 0x2f
        /*02d2*/ 	.short	(.L_121 - .L_120)
	.align		4
.L_120:
        /*02d4*/ 	.word	index@(_ZN10layer_norm31ln_parallel_residual_bwd_kernelINS_13Kernel_traitsIf6__halffS2_fjLj2560ELj1ELj1ELj4ELj8ENS_18Kernel_traits_baseILj2560EfS2_fS2_fjLj128EEEEELb1ELb0ELb1EEEvNS_9BwdParamsE)
        /*02d8*/ 	.word	0x000000f2


	//----- nvinfo : EIATTR_FRAME_SIZE
	.align		4
.L_121:
        /*02dc*/ 	.byte	0x04, 0x11
        /*02de*/ 	.short	(.L_123 - .L_122)
	.align		4
.L_122:
        /*02e0*/ 	.word	index@(_ZN10layer_norm31ln_parallel_residual_bwd_kernelINS_13Kernel_traitsIf6__halffS2_fjLj2560ELj1ELj1ELj4ELj8ENS_18Kernel_traits_baseILj2560EfS2_fS2_fjLj128EEEEELb1ELb0ELb1EEEvNS_9BwdParamsE)
        /*02e4*/ 	.word	0x00000000


	//----- nvinfo : EIATTR_REGCOUNT
	.align		4
.L_123:
        /*02e8*/ 	.byte	0x04, 0x2f
        /*02ea*/ 	.short	(.L_125 - .L_124)
	.align		4
.L_124:
        /*02ec*/ 	.word	index@(_ZN10layer_norm31ln_parallel_residual_bwd_kernelINS_13Kernel_traitsIf6__halffS2_fjLj2560ELj1ELj1ELj4ELj8ENS_18Kernel_traits_baseILj2560EfS2_fS2_fjLj128EEEEELb1ELb0ELb0EEEvNS_9BwdParamsE)
        /*02f0*/ 	.word	0x000000e4


	//----- nvinfo : EIATTR_FRAME_SIZE
	.align		4
.L_125:
        /*02f4*/ 	.byte	0x04, 0x11
        /*02f6*/ 	.short	(.L_127 - .L_126)
	.align		4
.L_126:
        /*02f8*/ 	.word	index@(_ZN10layer_norm31ln_parallel_residual_bwd_kernelINS_13Kernel_traitsIf6__halffS2_fjLj2560ELj1ELj1ELj4ELj8ENS_18Kernel_traits_baseILj2560EfS2_fS2_fjLj128EEEEELb1ELb0ELb0EEEvNS_9BwdParamsE)
        /*02fc*/ 	.word	0x00000000


	//----- nvinfo : EIATTR_REGCOUNT
	.align		4
.L_127:
        /*0300*/ 	.byte	0x04, 0x2f
        /*0302*/ 	.short	(.L_129 - .L_128)
	.align		4
.L_128:
        /*0304*/ 	.word	index@(_ZN10layer_norm31ln_parallel_residual_bwd_kernelINS_13Kernel_traitsIf6__halffS2_fjLj2560ELj1ELj1ELj4ELj8ENS_18Kernel_traits_baseILj2560EfS2_fS2_fjLj128EEEEELb0ELb1ELb1EEEvNS_9BwdParamsE)
        /*0308*/ 	.word	0x000000a8


	//----- nvinfo : EIATTR_FRAME_SIZE
	.align		4
.L_129:
        /*030c*/ 	.byte	0x04, 0x11
        /*030e*/ 	.short	(.L_131 - .L_130)
	.align		4
.L_130:
        /*0310*/ 	.word	index@(_ZN10layer_norm31ln_parallel_residual_bwd_kernelINS_13Kernel_traitsIf6__halffS2_fjLj2560ELj1ELj1ELj4ELj8ENS_18Kernel_traits_baseILj2560EfS2_fS2_fjLj128EEEEELb0ELb1ELb1EEEvNS_9BwdParamsE)
        /*0314*/ 	.word	0x00000000


	//----- nvinfo : EIATTR_REGCOUNT
	.align		4
.L_131:
        /*0318*/ 	.byte	0x04, 0x2f
        /*031a*/ 	.short	(.L_133 - .L_132)
	.align		4
.L_132:
        /*031c*/ 	.word	index@(_ZN10layer_norm31ln_parallel_residual_bwd_kernelINS_13Kernel_traitsIf6__halffS2_fjLj2560ELj1ELj1ELj4ELj8ENS_18Kernel_traits_baseILj2560EfS2_fS2_fjLj128EEEEELb0ELb1ELb0EEEvNS_9BwdParamsE)
        /*0320*/ 	.word	0x0000009b


	//----- nvinfo : EIATTR_FRAME_SIZE
	.align		4
.L_133:
        /*0324*/ 	.byte	0x04, 0x11
        /*0326*/ 	.short	(.L_135 - .L_134)
	.align		4
.L_134:
        /*0328*/ 	.word	index@(_ZN10layer_norm31ln_parallel_residual_bwd_kernelINS_13Kernel_traitsIf6__halffS2_fjLj2560ELj1ELj1ELj4ELj8ENS_18Kernel_traits_baseILj2560EfS2_fS2_fjLj128EEEEELb0ELb1ELb0EEEvNS_9BwdParamsE)
        /*032c*/ 	.word	0x00000000


	//----- nvinfo : EIATTR_REGCOUNT
	.align		4
.L_135:
        /*0330*/ 	.byte	0x04, 0x2f
        /*0332*/ 	.short	(.L_137 - .L_136)
	.align		4
.L_136:
        /*0334*/ 	.word	index@(_ZN10layer_norm31ln_parallel_residual_bwd_kernelINS_13Kernel_traitsIf6__halffS2_fjLj2560ELj1ELj1ELj4ELj8ENS_18Kernel_traits_baseILj2560EfS2_fS2_fjLj128EEEEELb0ELb0ELb1EEEvNS_9BwdParamsE)
        /*0338*/ 	.word	0x000000de


	//----- nvinfo : EIATTR_FRAME_SIZE
	.align		4
.L_137:
        /*033c*/ 	.byte	0x04, 0x11
        /*033e*/ 	.short	(.L_139 - .L_138)
	.align		4
.L_138:
        /*0340*/ 	.word	index@(_ZN10layer_norm31ln_parallel_residual_bwd_kernelINS_13Kernel_traitsIf6__halffS2_fjLj2560ELj1ELj1ELj4ELj8ENS_18Kernel_traits_baseILj2560EfS2_fS2_fjLj128EEEEELb0ELb0ELb1EEEvNS_9BwdParamsE)
        /*0344*/ 	.word	0x00000000


	//----- nvinfo : EIATTR_REGCOUNT
	.align		4
.L_139:
        /*0348*/ 	.byte	0x04, 0x2f
        /*034a*/ 	.short	(.L_141 - .L_140)
	.align		4
.L_140:
        /*034c*/ 	.word	index@(_ZN10layer_norm31ln_parallel_residual_bwd_kernelINS_13Kernel_traitsIf6__halffS2_fjLj2560ELj1ELj1ELj4ELj8ENS_18Kernel_traits_baseILj2560EfS2_fS2_fjLj128EEEEELb0ELb0ELb0EEEvNS_9BwdParamsE)
        /*0350*/ 	.word	0x000000d7


	//----- nvinfo : EIATTR_FRAME_SIZE
	.align		4
.L_141:
        /*0354*/ 	.byte	0x04, 0x11
        /*0356*/ 	.short	(.L_143 - .L_142)
	.align		4
.L_142:
        /*0358*/ 	.word	index@(_ZN10layer_norm31ln_parallel_residual_bwd_kernelINS_13Kernel_traitsIf6__halffS2_fjLj2560ELj1ELj1ELj4ELj8ENS_18Kernel_traits_baseILj2560EfS2_fS2_fjLj128EEEEELb0ELb0ELb0EEEvNS_9BwdParamsE)
        /*035c*/ 	.word	0x00000000


	//----- nvinfo : EIATTR_REGCOUNT
	.align		4
.L_143:
        /*0360*/ 	.byte	0x04, 0x2f
        /*0362*/ 	.short	(.L_145 - .L_144)
	.align		4
.L_144:
        /*0364*/ 	.word	index@(_ZN10layer_norm31ln_parallel_residual_bwd_kernelINS_13Kernel_traitsI6__halfS2_fS2_fjLj2560ELj1ELj1ELj4ELj8ENS_18Kernel_traits_baseILj2560ES2_S2_fS2_fjLj128EEEEELb1ELb1ELb1EEEvNS_9BwdParamsE)
        /*0368*/ 	.word	0x000000a8


	//----- nvinfo : EIATTR_FRAME_SIZE
	.align		4
.L_145:
        /*036c*/ 	.byte	0x04, 0x11
        /*036e*/ 	.short	(.L_147 - .L_146)
	.align		4
.L_146:
        /*0370*/ 	.word	index@(_ZN10layer_norm31ln_parallel_residual_bwd_kernelINS_13Kernel_traitsI6__halfS2_fS2_fjLj2560ELj1ELj1ELj4ELj8ENS_18Kernel_traits_baseILj2560ES2_S2_fS2_fjLj128EEEEELb1ELb1ELb1EEEvNS_9BwdParamsE)
        /*0374*/ 	.word	0x00000000


	//----- nvinfo : EIATTR_REGCOUNT
	.align		4
.L_147:
        /*0378*/ 	.byte	0x04, 0x2f
        /*037a*/ 	.short	(.L_149 - .L_148)
	.align		4
.L_148:
        /*037c*/ 	.word	index@(_ZN10layer_norm40ln_parallel_residual_bwd_finalize_kernelINS_22Kernel_traits_finalizeILj2560E6__halfS2_fS2_fjLb0ELj1024ELj4ENS_18Kernel_traits_baseILj2560ES2_S2_fS2_fjLj1024EEEEELb1EEEvNS_9BwdParamsE)
        /*0380*/ 	.word	0x00000020


	//----- nvinfo : EIATTR_FRAME_SIZE
	.align		4
.L_149:
        /*0384*/ 	.byte	0x04, 0x11
        /*0386*/ 	.short	(.L_151 - .L_150)
	.align		4
.L_150:
        /*0388*/ 	.word	index@(_ZN10layer_norm40ln_parallel_residual_bwd_finalize_kernelINS_22Kernel_traits_finalizeILj2560E6__halfS2_fS2_fjLb0ELj1024ELj4ENS_18Kernel_traits_baseILj2560ES2_S2_fS2_fjLj1024EEEEELb1EEEvNS_9BwdParamsE)
        /*038c*/ 	.word	0x00000000


	//----- nvinfo : EIATTR_REGCOUNT
	.align		4
.L_151:
        /*0390*/ 	.byte	0x04, 0x2f
        /*0392*/ 	.short	(.L_153 - .L_152)
	.align		4
.L_152:
        /*0394*/ 	.word	index@(_ZN10layer_norm22ln_bwd_finalize_kernelINS_22Kernel_traits_finalizeILj2560E6__halfS2_fS2_fjLb0ELj1024ELj4ENS_18Kernel_traits_baseILj2560ES2_S2_fS2_fjLj1024EEEEELb0ELb1EEEvNS_9BwdParamsE)
        /*0398*/ 	.word	0x00000020


	//----- nvinfo : EIATTR_FRAME_SIZE
	.align		4
.L_153:
        /*039c*/ 	.byte	0x04, 0x11
        /*039e*/ 	.short	(.L_155 - .L_154)
	.align		4
.L_154:
        /*03a0*/ 	.word	index@(_ZN10layer_norm22ln_bwd_finalize_kernelINS_22Kernel_traits_finalizeILj2560E6__halfS2_fS2_fjLb0ELj1024ELj4ENS_18Kernel_traits_baseILj2560ES2_S2_fS2_fjLj1024EEEEELb0ELb1EEEvNS_9BwdParamsE)
        /*03a4*/ 	.word	0x00000000


	//----- nvinfo : EIATTR_REGCOUNT
	.align		4
.L_155:
        /*03a8*/ 	.byte	0x04, 0x2f
        /*03aa*/ 	.short	(.L_157 - .L_156)
	.align		4
.L_156:
        /*03ac*/ 	.word	index@(_ZN10layer_norm31ln_parallel_residual_bwd_kernelINS_13Kernel_traitsI6__halfS2_fS2_fjLj2560ELj1ELj1ELj4ELj8ENS_18Kernel_traits_baseILj2560ES2_S2_fS2_fjLj128EEEEELb1ELb1ELb0EEEvNS_9BwdParamsE)
        /*03b0*/ 	.word	0x000000a6


	//----- nvinfo : EIATTR_FRAME_SIZE
	.align		4
.L_157:
        /*03b4*/ 	.byte	0x04, 0x11
        /*03b6*/ 	.short	(.L_159 - .L_158)
	.align		4
.L_158:
        /*03b8*/ 	.word	index@(_ZN10layer_norm31ln_parallel_residual_bwd_kernelINS_13Kernel_traitsI6__halfS2_fS2_fjLj2560ELj1ELj1ELj4ELj8ENS_18Kernel_traits_baseILj2560ES2_S2_fS2_fjLj128EEEEELb1ELb1ELb0EEEvNS_9BwdParamsE)
        /*03bc*/ 	.word	0x00000000


	//----- nvinfo : EIATTR_REGCOUNT
	.align		4
.L_159:
        /*03c0*/ 	.byte	0x04, 0x2f
        /*03c2*/ 	.short	(.L_161 - .L_160)
	.align		4
.L_160:
        /*03c4*/ 	.word	index@(_ZN10layer_norm40ln_parallel_residual_bwd_finalize_kernelINS_22Kernel_traits_finalizeILj2560E6__halfS2_fS2_fjLb0ELj1024ELj4ENS_18Kernel_traits_baseILj2560ES2_S2_fS2_fjLj1024EEEEELb0EEEvNS_9BwdParamsE)
        /*03c8*/ 	.word	0x00000020


	//----- nvinfo : EIATTR_FRAME_SIZE
	.align		4
.L_161:
        /*03cc*/ 	.byte	0x04, 0x11
        /*03ce*/ 	.short	(.L_163 - .L_162)
	.align		4
.L_162:
        /*03d0*/ 	.word	index@(_ZN10layer_norm40ln_parallel_residual_bwd_finalize_kernelINS_22Kernel_traits_finalizeILj2560E6__halfS2_fS2_fjLb0ELj1024ELj4ENS_18Kernel_traits_baseILj2560ES2_S2_fS2_fjLj1024EEEEELb0EEEvNS_9BwdParamsE)
        /*03d4*/ 	.word	0x00000000


	//----- nvinfo : EIATTR_REGCOUNT
	.align		4
.L_163:
        /*03d8*/ 	.byte	0x04, 0x2f
        /*03da*/ 	.short	(.L_165 - .L_164)
	.align		4
.L_164:
        /*03dc*/ 	.word	index@(_ZN10layer_norm22ln_bwd_finalize_kernelINS_22Kernel_traits_finalizeILj2560E6__halfS2_fS2_fjLb0ELj1024ELj4ENS_18Kernel_traits_baseILj2560ES2_S2_fS2_fjLj1024EEEEELb0ELb0EEEvNS_9BwdParamsE)
        /*03e0*/ 	.word	0x00000020


	//----- nvinfo : EIATTR_FRAME_SIZE
	.align		4
.L_165:
        /*03e4*/ 	.byte	0x04, 0x11
        /*03e6*/ 	.short	(.L_167 - .L_166)
	.align		4
.L_166:
        /*03e8*/ 	.word	index@(_ZN10layer_norm22ln_bwd_finalize_kernelINS_22Kernel_traits_finalizeILj2560E6__halfS2_fS2_fjLb0ELj1024ELj4ENS_18Kernel_traits_baseILj2560ES2_S2_fS2_fjLj1024EEEEELb0ELb0EEEvNS_9BwdParamsE)
        /*03ec*/ 	.word	0x00000000


	//----- nvinfo : EIATTR_REGCOUNT
	.align		4
.L_167:
        /*03f0*/ 	.byte	0x04, 0x2f
        /*03f2*/ 	.short	(.L_169 - .L_168)
	.align		4
.L_168:
        /*03f4*/ 	.word	index@(_ZN10layer_norm31ln_parallel_residual_bwd_kernelINS_13Kernel_traitsI6__halfS2_fS2_fjLj2560ELj1ELj1ELj4ELj8ENS_18Kernel_traits_baseILj2560ES2_S2_fS2_fjLj128EEEEELb1ELb0ELb1EEEvNS_9BwdParamsE)
        /*03f8*/ 	.word	0x000000f2


	//----- nvinfo : EIATTR_FRAME_SIZE
	.align		4
.L_169:
        /*03fc*/ 	.byte	0x04, 0x11
        /*03fe*/ 	.short	(.L_171 - .L_170)
	.align		4
.L_170:
        /*0400*/ 	.word	index@(_ZN10layer_norm31ln_parallel_residual_bwd_kernelINS_13Kernel_traitsI6__halfS2_fS2_fjLj2560ELj1ELj1ELj4ELj8ENS_18Kernel_traits_baseILj2560ES2_S2_fS2_fjLj128EEEEELb1ELb0ELb1EEEvNS_9BwdParamsE)
        /*0404*/ 	.word	0x00000000


	//----- nvinfo : EIATTR_REGCOUNT
	.align		4
.L_171:
        /*0408*/ 	.byte	0x04, 0x2f
        /*040a*/ 	.short	(.L_173 - .L_172)
	.align		4
.L_172:
        /*040c*/ 	.word	index@(_ZN10layer_norm31ln_parallel_residual_bwd_kernelINS_13Kernel_traitsI6__halfS2_fS2_fjLj2560ELj1ELj1ELj4ELj8ENS_18Kernel_traits_baseILj2560ES2_S2_fS2_fjLj128EEEEELb1ELb0ELb0EEEvNS_9BwdParamsE)
        /*0410*/ 	.word	0x000000e4


	//----- nvinfo : EIATTR_FRAME_SIZE
	.align		4
.L_173:
        /*0414*/ 	.byte	0x04, 0x11
        /*0416*/ 	.short	(.L_175 - .L_174)
	.align		4
.L_174:
        /*0418*/ 	.word	index@(_ZN10layer_norm31ln_parallel_residual_bwd_kernelINS_13Kernel_traitsI6__halfS2_fS2_fjLj2560ELj1ELj1ELj4ELj8ENS_18Kernel_traits_baseILj2560ES2_S2_fS2_fjLj128EEEEELb1ELb0ELb0EEEvNS_9BwdParamsE)
        /*041c*/ 	.word	0x00000000


	//----- nvinfo : EIATTR_REGCOUNT
	.align		4
.L_175:
        /*0420*/ 	.byte	0x04, 0x2f
        /*0422*/ 	.short	(.L_177 - .L_176)
	.align		4
.L_176:
        /*0424*/ 	.word	index@(_ZN10layer_norm31ln_parallel_residual_bwd_kernelINS_13Kernel_traitsI6__halfS2_fS2_fjLj2560ELj1ELj1ELj4ELj8ENS_18Kernel_traits_baseILj2560ES2_S2_fS2_fjLj128EEEEELb0ELb1ELb1EEEvNS_9BwdParamsE)
        /*0428*/ 	.word	0x000000a6


	//----- nvinfo : EIATTR_FRAME_SIZE
	.align		4
.L_177:
        /*042c*/ 	.byte	0x04, 0x11
        /*042e*/ 	.short	(.L_179 - .L_178)
	.align		4
.L_178:
        /*0430*/ 	.word	index@(_ZN10layer_norm31ln_parallel_residual_bwd_kernelINS_13Kernel_traitsI6__halfS2_fS2_fjLj2560ELj1ELj1ELj4ELj8ENS_18Kernel_traits_baseILj2560ES2_S2_fS2_fjLj128EEEEELb0ELb1ELb1EEEvNS_9BwdParamsE)
        /*0434*/ 	.word	0x00000000


	//----- nvinfo : EIATTR_REGCOUNT
	.align		4
.L_179:
        /*0438*/ 	.byte	0x04, 0x2f
        /*043a*/ 	.short	(.L_181 - .L_180)
	.align		4
.L_180:
        /*043c*/ 	.word	index@(_ZN10layer_norm31ln_parallel_residual_bwd_kernelINS_13Kernel_traitsI6__halfS2_fS2_fjLj2560ELj1ELj1ELj4ELj8ENS_18Kernel_traits_baseILj2560ES2_S2_fS2_fjLj128EEEEELb0ELb1ELb0EEEvNS_9BwdParamsE)
        /*0440*/ 	.word	0x0000009b


	//----- nvinfo : EIATTR_FRAME_SIZE
	.align		4
.L_181:
        /*0444*/ 	.byte	0x04, 0x11
        /*0446*/ 	.short	(.L_183 - .L_182)
	.align		4
.L_182:
        /*0448*/ 	.word	index@(_ZN10layer_norm31ln_parallel_residual_bwd_kernelINS_13Kernel_traitsI6__halfS2_fS2_fjLj2560ELj1ELj1ELj4ELj8ENS_18Kernel_traits_baseILj2560ES2_S2_fS2_fjLj128EEEEELb0ELb1ELb0EEEvNS_9BwdParamsE)
        /*044c*/ 	.word	0x00000000


	//----- nvinfo : EIATTR_REGCOUNT
	.align		4
.L_183:
        /*0450*/ 	.byte	0x04, 0x2f
        /*0452*/ 	.short	(.L_185 - .L_184)
	.align		4
.L_184:
        /*0454*/ 	.word	index@(_ZN10layer_norm31ln_parallel_residual_bwd_kernelINS_13Kernel_traitsI6__halfS2_fS2_fjLj2560ELj1ELj1ELj4ELj8ENS_18Kernel_traits_baseILj2560ES2_S2_fS2_fjLj128EEEEELb0ELb0ELb1EEEvNS_9BwdParamsE)
        /*0458*/ 	.word	0x000000de


	//----- nvinfo : EIATTR_FRAME_SIZE
	.align		4
.L_185:
        /*045c*/ 	.byte	0x04, 0x11
        /*045e*/ 	.short	(.L_187 - .L_186)
	.align		4
.L_186:
        /*0460*/ 	.word	index@(_ZN10layer_norm31ln_parallel_residual_bwd_kernelINS_13Kernel_traitsI6__halfS2_fS2_fjLj2560ELj1ELj1ELj4ELj8ENS_18Kernel_traits_baseILj2560ES2_S2_fS2_fjLj128EEEEELb0ELb0ELb1EEEvNS_9BwdParamsE)
        /*0464*/ 	.word	0x00000000


	//----- nvinfo : EIATTR_REGCOUNT
	.align		4
.L_187:
        /*0468*/ 	.byte	0x04, 0x2f
        /*046a*/ 	.short	(.L_189 - .L_188)
	.align		4
.L_188:
        /*046c*/ 	.word	index@(_ZN10layer_norm31ln_parallel_residual_bwd_kernelINS_13Kernel_traitsI6__halfS2_fS2_fjLj2560ELj1ELj1ELj4ELj8ENS_18Kernel_traits_baseILj2560ES2_S2_fS2_fjLj128EEEEELb0ELb0ELb0EEEvNS_9BwdParamsE)
        /*0470*/ 	.word	0x000000da


	//----- nvinfo : EIATTR_FRAME_SIZE
	.align		4
.L_189:
        /*0474*/ 	.byte	0x04, 0x11
        /*0476*/ 	.short	(.L_191 - .L_190)
	.align		4
.L_190:
        /*0478*/ 	.word	index@(_ZN10layer_norm31ln_parallel_residual_bwd_kernelINS_13Kernel_traitsI6__halfS2_fS2_fjLj2560ELj1ELj1ELj4ELj8ENS_18Kernel_traits_baseILj2560ES2_S2_fS2_fjLj128EEEEELb0ELb0ELb0EEEvNS_9BwdParamsE)
        /*047c*/ 	.word	0x00000000


	//----- nvinfo : EIATTR_REGCOUNT
	.align		4
.L_191:
        /*0480*/ 	.byte	0x04, 0x2f
        /*0482*/ 	.short	(.L_193 - .L_192)
	.align		4
.L_192:
        /*0484*/ 	.word	index@(_ZN10layer_norm31ln_parallel_residual_bwd_kernelINS_13Kernel_traitsIf6__halfS2_S2_fjLj2560ELj1ELj1ELj4ELj8ENS_18Kernel_traits_baseILj2560EfS2_S2_S2_fjLj128EEEEELb1ELb1ELb1EEEvNS_9BwdParamsE)
        /*0488*/ 	.word	0x000000a8


	//----- nvinfo : EIATTR_FRAME_SIZE
	.align		4
.L_193:
        /*048c*/ 	.byte	0x04, 0x11
        /*048e*/ 	.short	(.L_195 - .L_194)
	.align		4
.L_194:
        /*0490*/ 	.word	index@(_ZN10layer_norm31ln_parallel_residual_bwd_kernelINS_13Kernel_traitsIf6__halfS2_S2_fjLj2560ELj1ELj1ELj4ELj8ENS_18Kernel_traits_baseILj2560EfS2_S2_S2_fjLj128EEEEELb1ELb1ELb1EEEvNS_9BwdParamsE)
        /*0494*/ 	.word	0x00000000


	//----- nvinfo : EIATTR_REGCOUNT
	.align		4
.L_195:
        /*0498*/ 	.byte	0x04, 0x2f
        /*049a*/ 	.short	(.L_197 - .L_196)
	.align		4
.L_196:
        /*049c*/ 	.word	index@(_ZN10layer_norm40ln_parallel_residual_bwd_finalize_kernelINS_22Kernel_traits_finalizeILj2560Ef6__halfS2_S2_fjLb0ELj1024ELj4ENS_18Kernel_traits_baseILj2560EfS2_S2_S2_fjLj1024EEEEELb1EEEvNS_9BwdParamsE)
        /*04a0*/ 	.word	0x00000020


	//----- nvinfo : EIATTR_FRAME_SIZE
	.align		4
.L_197:
        /*04a4*/ 	.byte	0x04, 0x11
        /*04a6*/ 	.short	(.L_199 - .L_198)
	.align		4
.L_198:
        /*04a8*/ 	.word	index@(_ZN10layer_norm40ln_parallel_residual_bwd_finalize_kernelINS_22Kernel_traits_finalizeILj2560Ef6__halfS2_S2_fjLb0ELj1024ELj4ENS_18Kernel_traits_baseILj2560EfS2_S2_S2_fjLj1024EEEEELb1EEEvNS_9BwdParamsE)
        /*04ac*/ 	.word	0x00000000


	//----- nvinfo : EIATTR_REGCOUNT
	.align		4
.L_199:
        /*04b0*/ 	.byte	0x04, 0x2f
        /*04b2*/ 	.short	(.L_201 - .L_200)
	.align		4
.L_200:
        /*04b4*/ 	.word	index@(_ZN10layer_norm22ln_bwd_finalize_kernelINS_22Kernel_traits_finalizeILj2560Ef6__halfS2_S2_fjLb0ELj1024ELj4ENS_18Kernel_traits_baseILj2560EfS2_S2_S2_fjLj1024EEEEELb0ELb1EEEvNS_9BwdParamsE)
        /*04b8*/ 	.word	0x00000020


	//----- nvinfo : EIATTR_FRAME_SIZE
	.align		4
.L_201:
        /*04bc*/ 	.byte	0x04, 0x11
        /*04be*/ 	.short	(.L_203 - .L_202)
	.align		4
.L_202:
        /*04c0*/ 	.word	index@(_ZN10layer_norm22ln_bwd_finalize_kernelINS_22Kernel_traits_finalizeILj2560Ef6__halfS2_S2_fjLb0ELj1024ELj4ENS_18Kernel_traits_baseILj2560EfS2_S2_S2_fjLj1024EEEEELb0ELb1EEEvNS_9BwdParamsE)
        /*04c4*/ 	.word	0x00000000


	//----- nvinfo : EIATTR_REGCOUNT
	.align		4
.L_203:
        /*04c8*/ 	.byte	0x04, 0x2f
        /*04ca*/ 	.short	(.L_205 - .L_204)
	.align		4
.L_204:
        /*04cc*/ 	.word	index@(_ZN10layer_norm31ln_parallel_residual_bwd_kernelINS_13Kernel_traitsIf6__halfS2_S2_fjLj2560ELj1ELj1ELj4ELj8ENS_18Kernel_traits_baseILj2560EfS2_S2_S2_fjLj128EEEEELb1ELb1ELb0EEEvNS_9BwdParamsE)
        /*04d0*/ 	.word	0x0000009d


	//----- nvinfo : EIATTR_FRAME_SIZE
	.align		4
.L_205:
        /*04d4*/ 	.byte	0x04, 0x11
        /*04d6*/ 	.short	(.L_207 - .L_206)
	.align		4
.L_206:
        /*04d8*/ 	.word	index@(_ZN10layer_norm31ln_parallel_residual_bwd_kernelINS_13Kernel_traitsIf6__halfS2_S2_fjLj2560ELj1ELj1ELj4ELj8ENS_18Kernel_traits_baseILj2560EfS2_S2_S2_fjLj128EEEEELb1ELb1ELb0EEEvNS_9BwdParamsE)
        /*04dc*/ 	.word	0x00000000


	//----- nvinfo : EIATTR_REGCOUNT
	.align		4
.L_207:
        /*04e0*/ 	.byte	0x04, 0x2f
        /*04e2*/ 	.short	(.L_209 - .L_208)
	.align		4
.L_208:
        /*04e4*/ 	.word	index@(_ZN10layer_norm40ln_parallel_residual_bwd_finalize_kernelINS_22Kernel_traits_finalizeILj2560Ef6__halfS2_S2_fjLb0ELj1024ELj4ENS_18Kernel_traits_baseILj2560EfS2_S2_S2_fjLj1024EEEEELb0EEEvNS_9BwdParamsE)
        /*04e8*/ 	.word	0x00000020


	//----- nvinfo : EIATTR_FRAME_SIZE
	.align		4
.L_209:
        /*04ec*/ 	.byte	0x04, 0x11
        /*04ee*/ 	.short	(.L_211 - .L_210)
	.align		4
.L_210:
        /*04f0*/ 	.word	index@(_ZN10layer_norm40ln_parallel_residual_bwd_finalize_kernelINS_22Kernel_traits_finalizeILj2560Ef6__halfS2_S2_fjLb0ELj1024ELj4ENS_18Kernel_traits_baseILj2560EfS2_S2_S2_fjLj1024EEEEELb0EEEvNS_9BwdParamsE)
        /*04f4*/ 	.word	0x00000000


	//----- nvinfo : EIATTR_REGCOUNT
	.align		4
.L_211:
        /*04f8*/ 	.byte	0x04, 0x2f
        /*04fa*/ 	.short	(.L_213 - .L_212)
	.align		4
.L_212:
        /*04fc*/ 	.word	index@(_ZN10layer_norm22ln_bwd_finalize_kernelINS_22Kernel_traits_finalizeILj2560Ef6__halfS2_S2_fjLb0ELj1024ELj4ENS_18Kernel_traits_baseILj2560EfS2_S2_S2_fjLj1024EEEEELb0ELb0EEEvNS_9BwdParamsE)
        /*0500*/ 	.word	0x00000020


	//----- nvinfo : EIATTR_FRAME_SIZE
	.align		4
.L_213:
        /*0504*/ 	.byte	0x04, 0x11
        /*0506*/ 	.short	(.L_215 - .L_214)
	.align		4
.L_214:
        /*0508*/ 	.word	index@(_ZN10layer_norm22ln_bwd_finalize_kernelINS_22Kernel_traits_finalizeILj2560Ef6__halfS2_S2_fjLb0ELj1024ELj4ENS_18Kernel_traits_baseILj2560EfS2_S2_S2_fjLj1024EEEEELb0ELb0EEEvNS_9BwdParamsE)
        /*050c*/ 	.word	0x00000000


	//----- nvinfo : EIATTR_REGCOUNT
	.align		4
.L_215:
        /*0510*/ 	.byte	0x04, 0x2f
        /*0512*/ 	.short	(.L_217 - .L_216)
	.align		4
.L_216:
        /*0514*/ 	.word	index@(_ZN10layer_norm31ln_parallel_residual_bwd_kernelINS_13Kernel_traitsIf6__halfS2_S2_fjLj2560ELj1ELj1ELj4ELj8ENS_18Kernel_traits_baseILj2560EfS2_S2_S2_fjLj128EEEEELb1ELb0ELb1EEEvNS_9BwdParamsE)
        /*0518*/ 	.word	0x000000e7


	//----- nvinfo : EIATTR_FRAME_SIZE
	.align		4
.L_217:
        /*051c*/ 	.byte	0x04, 0x11
        /*051e*/ 	.short	(.L_219 - .L_218)
	.align		4
.L_218:
        /*0520*/ 	.word	index@(_ZN10layer_norm31ln_parallel_residual_bwd_kernelINS_13Kernel_traitsIf6__halfS2_S2_fjLj2560ELj1ELj1ELj4ELj8ENS_18Kernel_traits_baseILj2560EfS2_S2_S2_fjLj128EEEEELb1ELb0ELb1EEEvNS_9BwdParamsE)
        /*0524*/ 	.word	0x00000000


	//----- nvinfo : EIATTR_REGCOUNT
	.align		4
.L_219:
        /*0528*/ 	.byte	0x04, 0x2f
        /*052a*/ 	.short	(.L_221 - .L_220)
	.align		4
.L_220:
        /*052c*/ 	.word	index@(_ZN10layer_norm31ln_parallel_residual_bwd_kernelINS_13Kernel_traitsIf6__halfS2_S2_fjLj2560ELj1ELj1ELj4ELj8ENS_18Kernel_traits_baseILj2560EfS2_S2_S2_fjLj128EEEEELb1ELb0ELb0EEEvNS_9BwdParamsE)
        /*0530*/ 	.word	0x000000d8


	//----- nvinfo : EIATTR_FRAME_SIZE
	.align		4
.L_221:
        /*0534*/ 	.byte	0x04, 0x11
        /*0536*/ 	.short	(.L_223 - .L_222)
	.align		4
.L_222:
        /*0538*/ 	.word	index@(_ZN10layer_norm31ln_parallel_residual_bwd_kernelINS_13Kernel_traitsIf6__halfS2_S2_fjLj2560ELj1ELj1ELj4ELj8ENS_18Kernel_traits_baseILj2560EfS2_S2_S2_fjLj128EEEEELb1ELb0ELb0EEEvNS_9BwdParamsE)
        /*053c*/ 	.word	0x00000000


	//----- nvinfo : EIATTR_REGCOUNT
	.align		4
.L_223:
        /*0540*/ 	.byte	0x04, 0x2f
        /*0542*/ 	.short	(.L_225 - .L_224)
	.align		4
.L_224:
        /*0544*/ 	.word	index@(_ZN10layer_norm31ln_parallel_residual_bwd_kernelINS_13Kernel_traitsIf6__halfS2_S2_fjLj2560ELj1ELj1ELj4ELj8ENS_18Kernel_traits_baseILj2560EfS2_S2_S2_fjLj128EEEEELb0ELb1ELb1EEEvNS_9BwdParamsE)
        /*0548*/ 	.word	0x0000009c


	//----- nvinfo : EIATTR_FRAME_SIZE
	.align		4
.L_225:
        /*054c*/ 	.byte	0x04, 0x11
        /*054e*/ 	.short	(.L_227 - .L_226)
	.align		4
.L_226:
        /*0550*/ 	.word	index@(_ZN10layer_norm31ln_parallel_residual_bwd_kernelINS_13Kernel_traitsIf6__halfS2_S2_fjLj2560ELj1ELj1ELj4ELj8ENS_18Kernel_traits_baseILj2560EfS2_S2_S2_fjLj128EEEEELb0ELb1ELb1EEEvNS_9BwdParamsE)
        /*0554*/ 	.word	0x00000000


	//----- nvinfo : EIATTR_REGCOUNT
	.align		4
.L_227:
        /*0558*/ 	.byte	0x04, 0x2f
        /*055a*/ 	.short	(.L_229 - .L_228)
	.align		4
.L_228:
        /*055c*/ 	.word	index@(_ZN10layer_norm31ln_parallel_residual_bwd_kernelINS_13Kernel_traitsIf6__halfS2_S2_fjLj2560ELj1ELj1ELj4ELj8ENS_18Kernel_traits_baseILj2560EfS2_S2_S2_fjLj128EEEEELb0ELb1ELb0EEEvNS_9BwdParamsE)
        /*0560*/ 	.word	0x00000092


	//----- nvinfo : EIATTR_FRAME_SIZE
	.align		4
.L_229:
        /*0564*/ 	.byte	0x04, 0x11
        /*0566*/ 	.short	(.L_231 - .L_230)
	.align		4
.L_230:
        /*0568*/ 	.word	index@(_ZN10layer_norm31ln_parallel_residual_bwd_kernelINS_13Kernel_traitsIf6__halfS2_S2_fjLj2560ELj1ELj1ELj4ELj8ENS_18Kernel_traits_baseILj2560EfS2_S2_S2_fjLj128EEEEELb0ELb1ELb0EEEvNS_9BwdParamsE)
        /*056c*/ 	.word	0x00000000


	//----- nvinfo : EIATTR_REGCOUNT
	.align		4
.L_231:
        /*0570*/ 	.byte	0x04, 0x2f
        /*0572*/ 	.short	(.L_233 - .L_232)
	.align		4
.L_232:
        /*0574*/ 	.word	index@(_ZN10layer_norm31ln_parallel_residual_bwd_kernelINS_13Kernel_traitsIf6__halfS2_S2_fjLj2560ELj1ELj1ELj4ELj8ENS_18Kernel_traits_baseILj2560EfS2_S2_S2_fjLj128EEEEELb0ELb0ELb1EEEvNS_9BwdParamsE)
        /*0578*/ 	.word	0x000000d3


	//----- nvinfo : EIATTR_FRAME_SIZE
	.align		4
.L_233:
        /*057c*/ 	.byte	0x04, 0x11
        /*057e*/ 	.short	(.L_235 - .L_234)
	.align		4
.L_234:
        /*0580*/ 	.word	index@(_ZN10layer_norm31ln_parallel_residual_bwd_kernelINS_13Kernel_traitsIf6__halfS2_S2_fjLj2560ELj1ELj1ELj4ELj8ENS_18Kernel_traits_baseILj2560EfS2_S2_S2_fjLj128EEEEELb0ELb0ELb1EEEvNS_9BwdParamsE)
        /*0584*/ 	.word	0x00000000


	//----- nvinfo : EIATTR_REGCOUNT
	.align		4
.L_235:
        /*0588*/ 	.byte	0x04, 0x2f
        /*058a*/ 	.short	(.L_237 - .L_236)
	.align		4
.L_236:
        /*058c*/ 	.word	index@(_ZN10layer_norm31ln_parallel_residual_bwd_kernelINS_13Kernel_traitsIf6__halfS2_S2_fjLj2560ELj1ELj1ELj4ELj8ENS_18Kernel_traits_baseILj2560EfS2_S2_S2_fjLj128EEEEELb0ELb0ELb0EEEvNS_9BwdParamsE)
        /*0590*/ 	.word	0x000000cd


	//----- nvinfo : EIATTR_FRAME_SIZE
	.align		4
.L_237:
        /*0594*/ 	.byte	0x04, 0x11
        /*0596*/ 	.short	(.L_239 - .L_238)
	.align		4
.L_238:
        /*0598*/ 	.word	index@(_ZN10layer_norm31ln_parallel_residual_bwd_kernelINS_13Kernel_traitsIf6__halfS2_S2_fjLj2560ELj1ELj1ELj4ELj8ENS_18Kernel_traits_baseILj2560EfS2_S2_S2_fjLj128EEEEELb0ELb0ELb0EEEvNS_9BwdParamsE)
        /*059c*/ 	.word	0x00000000


	//----- nvinfo : EIATTR_REGCOUNT
	.align		4
.L_239:
        /*05a0*/ 	.byte	0x04, 0x2f
        /*05a2*/ 	.short	(.L_241 - .L_240)
	.align		4
.L_240:
        /*05a4*/ 	.word	index@(_ZN10layer_norm31ln_parallel_residual_bwd_kernelINS_13Kernel_traitsIf13__nv_bfloat16fS2_fjLj2560ELj1ELj1ELj4ELj8ENS_18Kernel_traits_baseILj2560EfS2_fS2_fjLj128EEEEELb1ELb1ELb1EEEvNS_9BwdParamsE)
        /*05a8*/ 	.word	0x000000a8


	//----- nvinfo : EIATTR_FRAME_SIZE
	.align		4
.L_241:
        /*05ac*/ 	.byte	0x04, 0x11
        /*05ae*/ 	.short	(.L_243 - .L_242)
	.align		4
.L_242:
        /*05b0*/ 	.word	index@(_ZN10layer_norm31ln_parallel_residual_bwd_kernelINS_13Kernel_traitsIf13__nv_bfloat16fS2_fjLj2560ELj1ELj1ELj4ELj8ENS_18Kernel_traits_baseILj2560EfS2_fS2_fjLj128EEEEELb1ELb1ELb1EEEvNS_9BwdParamsE)
        /*05b4*/ 	.word	0x00000000


	//----- nvinfo : EIATTR_REGCOUNT
	.align		4
.L_243:
        /*05b8*/ 	.byte	0x04, 0x2f
        /*05ba*/ 	.short	(.L_245 - .L_244)
	.align		4
.L_244:
        /*05bc*/ 	.word	index@(_ZN10layer_norm40ln_parallel_residual_bwd_finalize_kernelINS_22Kernel_traits_finalizeILj2560Ef13__nv_bfloat16fS2_fjLb0ELj1024ELj4ENS_18Kernel_traits_baseILj2560EfS2_fS2_fjLj1024EEEEELb1EEEvNS_9BwdParamsE)
        /*05c0*/ 	.word	0x00000020


	//----- nvinfo : EIATTR_FRAME_SIZE
	.align		4
.L_245:
        /*05c4*/ 	.byte	0x04, 0x11
        /*05c6*/ 	.short	(.L_247 - .L_246)
	.align		4
.L_246:
        /*05c8*/ 	.word	index@(_ZN10layer_norm40ln_parallel_residual_bwd_finalize_kernelINS_22Kernel_traits_finalizeILj2560Ef13__nv_bfloat16fS2_fjLb0ELj1024ELj4ENS_18Kernel_traits_baseILj2560EfS2_fS2_fjLj1024EEEEELb1EEEvNS_9BwdParamsE)
        /*05cc*/ 	.word	0x00000000


	//----- nvinfo : EIATTR_REGCOUNT
	.align		4
.L_247:
        /*05d0*/ 	.byte	0x04, 0x2f
        /*05d2*/ 	.short	(.L_249 - .L_248)
	.align		4
.L_248:
        /*05d4*/ 	.word	index@(_ZN10layer_norm22ln_bwd_finalize_kernelINS_22Kernel_traits_finalizeILj2560Ef13__nv_bfloat16fS2_fjLb0ELj1024ELj4ENS_18Kernel_traits_baseILj2560EfS2_fS2_fjLj1024EEEEELb0ELb1EEEvNS_9BwdParamsE)
        /*05d8*/ 	.word	0x00000020


	//----- nvinfo : EIATTR_FRAME_SIZE
	.align		4
.L_249:
        /*05dc*/ 	.byte	0x04, 0x11
        /*05de*/ 	.short	(.L_251 - .L_250)
	.align		4
.L_250:
        /*05e0*/ 	.word	index@(_ZN10layer_norm22ln_bwd_finalize_kernelINS_22Kernel_traits_finalizeILj2560Ef13__nv_bfloat16fS2_fjLb0ELj1024ELj4ENS_18Kernel_traits_baseILj2560EfS2_fS2_fjLj1024EEEEELb0ELb1EEEvNS_9BwdParamsE)
        /*05e4*/ 	.word	0x00000000


	//----- nvinfo : EIATTR_REGCOUNT
	.align		4
.L_251:
        /*05e8*/ 	.byte	0x04, 0x2f
        /*05ea*/ 	.short	(.L_253 - .L_252)
	.align		4
.L_252:
        /*05ec*/ 	.word	index@(_ZN10layer_norm31ln_parallel_residual_bwd_kernelINS_13Kernel_traitsIf13__nv_bfloat16fS2_fjLj2560ELj1ELj1ELj4ELj8ENS_18Kernel_traits_baseILj2560EfS2_fS2_fjLj128EEEEELb1ELb1ELb0EEEvNS_9BwdParamsE)
        /*05f0*/ 	.word	0x000000a6


	//----- nvinfo : EIATTR_FRAME_SIZE
	.align		4
.L_253:
        /*05f4*/ 	.byte	0x04, 0x11
        /*05f6*/ 	.short	(.L_255 - .L_254)
	.align		4
.L_254:
        /*05f8*/ 	.word	index@(_ZN10layer_norm31ln_parallel_residual_bwd_kernelINS_13Kernel_traitsIf13__nv_bfloat16fS2_fjLj2560ELj1ELj1ELj4ELj8ENS_18Kernel_traits_baseILj2560EfS2_fS2_fjLj128EEEEELb1ELb1ELb0EEEvNS_9BwdParamsE)
        /*05fc*/ 	.word	0x00000000


	//----- nvinfo : EIATTR_REGCOUNT
	.align		4
.L_255:
        /*0600*/ 	.byte	0x04, 0x2f
        /*0602*/ 	.short	(.L_257 - .L_256)
	.align		4
.L_256:
        /*0604*/ 	.word	index@(_ZN10layer_norm40ln_parallel_residual_bwd_finalize_kernelINS_22Kernel_traits_finalizeILj2560Ef13__nv_bfloat16fS2_fjLb0ELj1024ELj4ENS_18Kernel_traits_baseILj2560EfS2_fS2_fjLj1024EEEEELb0EEEvNS_9BwdParamsE)
        /*0608*/ 	.word	0x00000020


	//----- nvinfo : EIATTR_FRAME_SIZE
	.align		4
.L_257:
        /*060c*/ 	.byte	0x04, 0x11
        /*060e*/ 	.short	(.L_259 - .L_258)
	.align		4
.L_258:
        /*0610*/ 	.word	index@(_ZN10layer_norm40ln_parallel_residual_bwd_finalize_kernelINS_22Kernel_traits_finalizeILj2560Ef13__nv_bfloat16fS2_fjLb0ELj1024ELj4ENS_18Kernel_traits_baseILj2560EfS2_fS2_fjLj1024EEEEELb0EEEvNS_9BwdParamsE)
        /*0614*/ 	.word	0x00000000


	//----- nvinfo : EIATTR_REGCOUNT
	.align		4
.L_259:
        /*0618*/ 	.byte	0x04, 0x2f
        /*061a*/ 	.short	(.L_261 - .L_260)
	.align		4
.L_260:
        /*061c*/ 	.word	index@(_ZN10layer_norm22ln_bwd_finalize_kernelINS_22Kernel_traits_finalizeILj2560Ef13__nv_bfloat16fS2_fjLb0ELj1024ELj4ENS_18Kernel_traits_baseILj2560EfS2_fS2_fjLj1024EEEEELb0ELb0EEEvNS_9BwdParamsE)
        /*0620*/ 	.word	0x00000020


	//----- nvinfo : EIATTR_FRAME_SIZE
	.align		4
.L_261:
        /*0624*/ 	.byte	0x04, 0x11
        /*0626*/ 	.short	(.L_263 - .L_262)
	.align		4
.L_262:
        /*0628*/ 	.word	index@(_ZN10layer_norm22ln_bwd_finalize_kernelINS_22Kernel_traits_finalizeILj2560Ef13__nv_bfloat16fS2_fjLb0ELj1024ELj4ENS_18Kernel_traits_baseILj2560EfS2_fS2_fjLj1024EEEEELb0ELb0EEEvNS_9BwdParamsE)
        /*062c*/ 	.word	0x00000000


	//----- nvinfo : EIATTR_REGCOUNT
	.align		4
.L_263:
        /*0630*/ 	.byte	0x04, 0x2f
        /*0632*/ 	.short	(.L_265 - .L_264)
	.align		4
.L_264:
        /*0634*/ 	.word	index@(_ZN10layer_norm31ln_parallel_residual_bwd_kernelINS_13Kernel_traitsIf13__nv_bfloat16fS2_fjLj2560ELj1ELj1ELj4ELj8ENS_18Kernel_traits_baseILj2560EfS2_fS2_fjLj128EEEEELb1ELb0ELb1EEEvNS_9BwdParamsE)
        /*0638*/ 	.word	0x000000f2


	//----- nvinfo : EIATTR_FRAME_SIZE
	.align		4
.L_265:
        /*063c*/ 	.byte	0x04, 0x11
        /*063e*/ 	.short	(.L_267 - .L_266)
	.align		4
.L_266:
        /*0640*/ 	.word	index@(_ZN10layer_norm31ln_parallel_residual_bwd_kernelINS_13Kernel_traitsIf13__nv_bfloat16fS2_fjLj2560ELj1ELj1ELj4ELj8ENS_18Kernel_traits_baseILj2560EfS2_fS2_fjLj128EEEEELb1ELb0ELb1EEEvNS_9BwdParamsE)
        /*0644*/ 	.word	0x00000000


	//----- nvinfo : EIATTR_REGCOUNT
	.align		4
.L_267:
        /*0648*/ 	.byte	0x04, 0x2f
        /*064a*/ 	.short	(.L_269 - .L_268)
	.align		4
.L_268:
        /*064c*/ 	.word	index@(_ZN10layer_norm31ln_parallel_residual_bwd_kernelINS_13Kernel_traitsIf13__nv_bfloat16fS2_fjLj2560ELj1ELj1ELj4ELj8ENS_18Kernel_traits_baseILj2560EfS2_fS2_fjLj128EEEEELb1ELb0ELb0EEEvNS_9BwdParamsE)
        /*0650*/ 	.word	0x000000e4


	//----- nvinfo : EIATTR_FRAME_SIZE
	.align		4
.L_269:
        /*0654*/ 	.byte	0x04, 0x11
        /*0656*/ 	.short	(.L_271 - .L_270)
	.align		4
.L_270:
        /*0658*/ 	.word	index@(_ZN10layer_norm31ln_parallel_residual_bwd_kernelINS_13Kernel_traitsIf13__nv_bfloat16fS2_fjLj2560ELj1ELj1ELj4ELj8ENS_18Kernel_traits_baseILj2560EfS2_fS2_fjLj128EEEEELb1ELb0ELb0EEEvNS_9BwdParamsE)
        /*065c*/ 	.word	0x00000000


	//----- nvinfo : EIATTR_REGCOUNT
	.align		4
.L_271:
        /*0660*/ 	.byte	0x04, 0x2f
        /*0662*/ 	.short	(.L_273 - .L_272)
	.align		4
.L_272:
        /*0664*/ 	.word	index@(_ZN10layer_norm31ln_parallel_residual_bwd_kernelINS_13Kernel_traitsIf13__nv_bfloat16fS2_fjLj2560ELj1ELj1ELj4ELj8ENS_18Kernel_traits_baseILj2560EfS2_fS2_fjLj128EEEEELb0ELb1ELb1EEEvNS_9BwdParamsE)
        /*0668*/ 	.word	0x000000a8


	//----- nvinfo : EIATTR_FRAME_SIZE
	.align		4
.L_273:
        /*066c*/ 	.byte	0x04, 0x11
        /*066e*/ 	.short	(.L_275 - .L_274)
	.align		4
.L_274:
        /*0670*/ 	.word	index@(_ZN10layer_norm31ln_parallel_residual_bwd_kernelINS_13Kernel_traitsIf13__nv_bfloat16fS2_fjLj2560ELj1ELj1ELj4ELj8ENS_18Kernel_traits_baseILj2560EfS2_fS2_fjLj128EEEEELb0ELb1ELb1EEEvNS_9BwdParamsE)
        /*0674*/ 	.word	0x00000000


	//----- nvinfo : EIATTR_REGCOUNT
	.align		4
.L_275:
        /*0678*/ 	.byte	0x04, 0x2f
        /*067a*/ 	.short	(.L_277 - .L_276)
	.align		4
.L_276:
        /*067c*/ 	.word	index@(_ZN10layer_norm31ln_parallel_residual_bwd_kernelINS_13Kernel_traitsIf13__nv_bfloat16fS2_fjLj2560ELj1ELj1ELj4ELj8ENS_18Kernel_traits_baseILj2560EfS2_fS2_fjLj128EEEEELb0ELb1ELb0EEEvNS_9BwdParamsE)
        /*0680*/ 	.word	0x0000009b


	//----- nvinfo : EIATTR_FRAME_SIZE
	.align		4
.L_277:
        /*0684*/ 	.byte	0x04, 0x11
        /*0686*/ 	.short	(.L_279 - .L_278)
	.align		4
.L_278:
        /*0688*/ 	.word	index@(_ZN10layer_norm31ln_parallel_residual_bwd_kernelINS_13Kernel_traitsIf13__nv_bfloat16fS2_fjLj2560ELj1ELj1ELj4ELj8ENS_18Kernel_traits_baseILj2560EfS2_fS2_fjLj128EEEEELb0ELb1ELb0EEEvNS_9BwdParamsE)
        /*068c*/ 	.word	0x00000000


	//----- nvinfo : EIATTR_REGCOUNT
	.align		4
.L_279:
        /*0690*/ 	.byte	0x04, 0x2f
        /*0692*/ 	.short	(.L_281 - .L_280)
	.align		4
.L_280:
        /*0694*/ 	.word	index@(_ZN10layer_norm31ln_parallel_residual_bwd_kernelINS_13Kernel_traitsIf13__nv_bfloat16fS2_fjLj2560ELj1ELj1ELj4ELj8ENS_18Kernel_traits_baseILj2560EfS2_fS2_fjLj128EEEEELb0ELb0ELb1EEEvNS_9BwdParamsE)
        /*0698*/ 	.word	0x000000de


	//----- nvinfo : EIATTR_FRAME_SIZE
	.align		4
.L_281:
        /*069c*/ 	.byte	0x04, 0x11
        /*069e*/ 	.short	(.L_283 - .L_282)
	.align		4
.L_282:
        /*06a0*/ 	.word	index@(_ZN10layer_norm31ln_parallel_residual_bwd_kernelINS_13Kernel_traitsIf13__nv_bfloat16fS2_fjLj2560ELj1ELj1ELj4ELj8ENS_18Kernel_traits_baseILj2560EfS2_fS2_fjLj128EEEEELb0ELb0ELb1EEEvNS_9BwdParamsE)
        /*06a4*/ 	.word	0x00000000


	//----- nvinfo : EIATTR_REGCOUNT
	.align		4
.L_283:
        /*06a8*/ 	.byte	0x04, 0x2f
        /*06aa*/ 	.short	(.L_285 - .L_284)
	.align		4
.L_284:
        /*06ac*/ 	.word	index@(_ZN10layer_norm31ln_parallel_residual_bwd_kernelINS_13Kernel_traitsIf13__nv_bfloat16fS2_fjLj2560ELj1ELj1ELj4ELj8ENS_18Kernel_traits_baseILj2560EfS2_fS2_fjLj128EEEEELb0ELb0ELb0EEEvNS_9BwdParamsE)
        /*06b0*/ 	.word	0x000000d7


	//----- nvinfo : EIATTR_FRAME_SIZE
	.align		4
.L_285:
        /*06b4*/ 	.byte	0x04, 0x11
        /*06b6*/ 	.short	(.L_287 - .L_286)
	.align		4
.L_286:
        /*06b8*/ 	.word	index@(_ZN10layer_norm31ln_parallel_residual_bwd_kernelINS_13Kernel_traitsIf13__nv_bfloat16fS2_fjLj2560ELj1ELj1ELj4ELj8ENS_18Kernel_traits_baseILj2560EfS2_fS2_fjLj128EEEEELb0ELb0ELb0EEEvNS_9BwdParamsE)
        /*06bc*/ 	.word	0x00000000


	//----- nvinfo : EIATTR_REGCOUNT
	.align		4
.L_287:
        /*06c0*/ 	.byte	0x04, 0x2f
        /*06c2*/ 	.short	(.L_289 - .L_288)
	.align		4
.L_288:
        /*06c4*/ 	.word	index@(_ZN10layer_norm31ln_parallel_residual_bwd_kernelINS_13Kernel_traitsI13__nv_bfloat16S2_fS2_fjLj2560ELj1ELj1ELj4ELj8ENS_18Kernel_traits_baseILj2560ES2_S2_fS2_fjLj128EEEEELb1ELb1ELb1EEEvNS_9BwdParamsE)
        /*06c8*/ 	.word	0x000000a8


	//----- nvinfo : EIATTR_FRAME_SIZE
	.align		4
.L_289:
        /*06cc*/ 	.byte	0x04, 0x11
        /*06ce*/ 	.short	(.L_291 - .L_290)
	.align		4
.L_290:
        /*06d0*/ 	.word	index@(_ZN10layer_norm31ln_parallel_residual_bwd_kernelINS_13Kernel_traitsI13__nv_bfloat16S2_fS2_fjLj2560ELj1ELj1ELj4ELj8ENS_18Kernel_traits_baseILj2560ES2_S2_fS2_fjLj128EEEEELb1ELb1ELb1EEEvNS_9BwdParamsE)
        /*06d4*/ 	.word	0x00000000


	//----- nvinfo : EIATTR_REGCOUNT
	.align		4
.L_291:
        /*06d8*/ 	.byte	0x04, 0x2f
        /*06da*/ 	.short	(.L_293 - .L_292)
	.align		4
.L_292:
        /*06dc*/ 	.word	index@(_ZN10layer_norm40ln_parallel_residual_bwd_finalize_kernelINS_22Kernel_traits_finalizeILj2560E13__nv_bfloat16S2_fS2_fjLb0ELj1024ELj4ENS_18Kernel_traits_baseILj2560ES2_S2_fS2_fjLj1024EEEEELb1EEEvNS_9BwdParamsE)
        /*06e0*/ 	.word	0x00000020


	//----- nvinfo : EIATTR_FRAME_SIZE
	.align		4
.L_293:
        /*06e4*/ 	.byte	0x04, 0x11
        /*06e6*/ 	.short	(.L_295 - .L_294)
	.align		4
.L_294:
        /*06e8*/ 	.word	index@(_ZN10layer_norm40ln_parallel_residual_bwd_finalize_kernelINS_22Kernel_traits_finalizeILj2560E13__nv_bfloat16S2_fS2_fjLb0ELj1024ELj4ENS_18Kernel_traits_baseILj2560ES2_S2_fS2_fjLj1024EEEEELb1EEEvNS_9BwdParamsE)
        /*06ec*/ 	.word	0x00000000


	//----- nvinfo : EIATTR_REGCOUNT
	.align		4
.L_295:
        /*06f0*/ 	.byte	0x04, 0x2f
        /*06f2*/ 	.short	(.L_297 - .L_296)
	.align		4
.L_296:
        /*06f4*/ 	.word	index@(_ZN10layer_norm22ln_bwd_finalize_kernelINS_22Kernel_traits_finalizeILj2560E13__nv_bfloat16S2_fS2_fjLb0ELj1024ELj4ENS_18Kernel_traits_baseILj2560ES2_S2_fS2_fjLj1024EEEEELb0ELb1EEEvNS_9BwdParamsE)
        /*06f8*/ 	.word	0x00000020


	//----- nvinfo : EIATTR_FRAME_SIZE
	.align		4
.L_297:
        /*06fc*/ 	.byte	0x04, 0x11
        /*06fe*/ 	.short	(.L_299 - .L_298)
	.align		4
.L_298:
        /*0700*/ 	.word	index@(_ZN10layer_norm22ln_bwd_finalize_kernelINS_22Kernel_traits_finalizeILj2560E13__nv_bfloat16S2_fS2_fjLb0ELj1024ELj4ENS_18Kernel_traits_baseILj2560ES2_S2_fS2_fjLj1024EEEEELb0ELb1EEEvNS_9BwdParamsE)
        /*0704*/ 	.word	0x00000000


	//----- nvinfo : EIATTR_REGCOUNT
	.align		4
.L_299:
        /*0708*/ 	.byte	0x04, 0x2f
        /*070a*/ 	.short	(.L_301 - .L_300)
	.align		4
.L_300:
        /*070c*/ 	.word	index@(_ZN10layer_norm31ln_parallel_residual_bwd_kernelINS_13Kernel_traitsI13__nv_bfloat16S2_fS2_fjLj2560ELj1ELj1ELj4ELj8ENS_18Kernel_traits_baseILj2560ES2_S2_fS2_fjLj128EEEEELb1ELb1ELb0EEEvNS_9BwdParamsE)
        /*0710*/ 	.word	0x000000a6


	//----- nvinfo : EIATTR_FRAME_SIZE
	.align		4
.L_301:
        /*0714*/ 	.byte	0x04, 0x11
        /*0716*/ 	.short	(.L_303 - .L_302)
	.align		4
.L_302:
        /*0718*/ 	.word	index@(_ZN10layer_norm31ln_parallel_residual_bwd_kernelINS_13Kernel_traitsI13__nv_bfloat16S2_fS2_fjLj2560ELj1ELj1ELj4ELj8ENS_18Kernel_traits_baseILj2560ES2_S2_fS2_fjLj128EEEEELb1ELb1ELb0EEEvNS_9BwdParamsE)
        /*071c*/ 	.word	0x00000000


	//----- nvinfo : EIATTR_REGCOUNT
	.align		4
.L_303:
        /*0720*/ 	.byte	0x04, 0x2f
        /*0722*/ 	.short	(.L_305 - .L_304)
	.align		4
.L_304:
        /*0724*/ 	.word	index@(_ZN10layer_norm40ln_parallel_residual_bwd_finalize_kernelINS_22Kernel_traits_finalizeILj2560E13__nv_bfloat16S2_fS2_fjLb0ELj1024ELj4ENS_18Kernel_traits_baseILj2560ES2_S2_fS2_fjLj1024EEEEELb0EEEvNS_9BwdParamsE)
        /*0728*/ 	.word	0x00000020


	//----- nvinfo : EIATTR_FRAME_SIZE
	.align		4
.L_305:
        /*072c*/ 	.byte	0x04, 0x11
        /*072e*/ 	.short	(.L_307 - .L_306)
	.align		4
.L_306:
        /*0730*/ 	.word	index@(_ZN10layer_norm40ln_parallel_residual_bwd_finalize_kernelINS_22Kernel_traits_finalizeILj2560E13__nv_bfloat16S2_fS2_fjLb0ELj1024ELj4ENS_18Kernel_traits_baseILj2560ES2_S2_fS2_fjLj1024EEEEELb0EEEvNS_9BwdParamsE)
        /*0734*/ 	.word	0x00000000


	//----- nvinfo : EIATTR_REGCOUNT
	.align		4
.L_307:
        /*0738*/ 	.byte	0x04, 0x2f
        /*073a*/ 	.short	(.L_309 - .L_308)
	.align		4
.L_308:
        /*073c*/ 	.word	index@(_ZN10layer_norm22ln_bwd_finalize_kernelINS_22Kernel_traits_finalizeILj2560E13__nv_bfloat16S2_fS2_fjLb0ELj1024ELj4ENS_18Kernel_traits_baseILj2560ES2_S2_fS2_fjLj1024EEEEELb0ELb0EEEvNS_9BwdParamsE)
        /*0740*/ 	.word	0x00000020


	//----- nvinfo : EIATTR_FRAME_SIZE
	.align		4
.L_309:
        /*0744*/ 	.byte	0x04, 0x11
        /*0746*/ 	.short	(.L_311 - .L_310)
	.align		4
.L_310:
        /*0748*/ 	.word	index@(_ZN10layer_norm22ln_bwd_finalize_kernelINS_22Kernel_traits_finalizeILj2560E13__nv_bfloat16S2_fS2_fjLb0ELj1024ELj4ENS_18Kernel_traits_baseILj2560ES2_S2_fS2_fjLj1024EEEEELb0ELb0EEEvNS_9BwdParamsE)
        /*074c*/ 	.word	0x00000000


	//----- nvinfo : EIATTR_REGCOUNT
	.align		4
.L_311:
        /*0750*/ 	.byte	0x04, 0x2f
        /*0752*/ 	.short	(.L_313 - .L_312)
	.align		4
.L_312:
        /*0754*/ 	.word	index@(_ZN10layer_norm31ln_parallel_residual_bwd_kernelINS_13Kernel_traitsI13__nv_bfloat16S2_fS2_fjLj2560ELj1ELj1ELj4ELj8ENS_18Kernel_traits_baseILj2560ES2_S2_fS2_fjLj128EEEEELb1ELb0ELb1EEEvNS_9BwdParamsE)
        /*0758*/ 	.word	0x000000f4


	//----- nvinfo : EIATTR_FRAME_SIZE
	.align		4
.L_313:
        /*075c*/ 	.byte	0x04, 0x11
        /*075e*/ 	.short	(.L_315 - .L_314)
	.align		4
.L_314:
        /*0760*/ 	.word	index@(_ZN10layer_norm31ln_parallel_residual_bwd_kernelINS_13Kernel_traitsI13__nv_bfloat16S2_fS2_fjLj2560ELj1ELj1ELj4ELj8ENS_18Kernel_traits_baseILj2560ES2_S2_fS2_fjLj128EEEEELb1ELb0ELb1EEEvNS_9BwdParamsE)
        /*0764*/ 	.word	0x00000000


	//----- nvinfo : EIATTR_REGCOUNT
	.align		4
.L_315:
        /*0768*/ 	.byte	0x04, 0x2f
        /*076a*/ 	.short	(.L_317 - .L_316)
	.align		4
.L_316:
        /*076c*/ 	.word	index@(_ZN10layer_norm31ln_parallel_residual_bwd_kernelINS_13Kernel_traitsI13__nv_bfloat16S2_fS2_fjLj2560ELj1ELj1ELj4ELj8ENS_18Kernel_traits_baseILj2560ES2_S2_fS2_fjLj128EEEEELb1ELb0ELb0EEEvNS_9BwdParamsE)
        /*0770*/ 	.word	0x000000e4


	//----- nvinfo : EIATTR_FRAME_SIZE
	.align		4
.L_317:
        /*0774*/ 	.byte	0x04, 0x11
        /*0776*/ 	.short	(.L_319 - .L_318)
	.align		4
.L_318:
        /*0778*/ 	.word	index@(_ZN10layer_norm31ln_parallel_residual_bwd_kernelINS_13Kernel_traitsI13__nv_bfloat16S2_fS2_fjLj2560ELj1ELj1ELj4ELj8ENS_18Kernel_traits_baseILj2560ES2_S2_fS2_fjLj128EEEEELb1ELb0ELb0EEEvNS_9BwdParamsE)
        /*077c*/ 	.word	0x00000000


	//----- nvinfo : EIATTR_REGCOUNT
	.align		4
.L_319:
        /*0780*/ 	.byte	0x04, 0x2f
        /*0782*/ 	.short	(.L_321 - .L_320)
	.align		4
.L_320:
        /*0784*/ 	.word	index@(_ZN10layer_norm31ln_parallel_residual_bwd_kernelINS_13Kernel_traitsI13__nv_bfloat16S2_fS2_fjLj2560ELj1ELj1ELj4ELj8ENS_18Kernel_traits_baseILj2560ES2_S2_fS2_fjLj128EEEEELb0ELb1ELb1EEEvNS_9BwdParamsE)
        /*0788*/ 	.word	0x000000a6


	//----- nvinfo : EIATTR_FRAME_SIZE
	.align		4
.L_321:
        /*078c*/ 	.byte	0x04, 0x11
        /*078e*/ 	.short	(.L_323 - .L_322)
	.align		4
.L_322:
        /*0790*/ 	.word	index@(_ZN10layer_norm31ln_parallel_residual_bwd_kernelINS_13Kernel_traitsI13__nv_bfloat16S2_fS2_fjLj2560ELj1ELj1ELj4ELj8ENS_18Kernel_traits_baseILj2560ES2_S2_fS2_fjLj128EEEEELb0ELb1ELb1EEEvNS_9BwdParamsE)
        /*0794*/ 	.word	0x00000000


	//----- nvinfo : EIATTR_REGCOUNT
	.align		4
.L_323:
        /*0798*/ 	.byte	0x04, 0x2f
        /*079a*/ 	.short	(.L_325 - .L_324)
	.align		4
.L_324:
        /*079c*/ 	.word	index@(_ZN10layer_norm31ln_parallel_residual_bwd_kernelINS_13Kernel_traitsI13__nv_bfloat16S2_fS2_fjLj2560ELj1ELj1ELj4ELj8ENS_18Kernel_traits_baseILj2560ES2_S2_fS2_fjLj128EEEEELb0ELb1ELb0EEEvNS_9BwdParamsE)
        /*07a0*/ 	.word	0x0000009b


	//----- nvinfo : EIATTR_FRAME_SIZE
	.align		4
.L_325:
        /*07a4*/ 	.byte	0x04, 0x11
        /*07a6*/ 	.short	(.L_327 - .L_326)
	.align		4
.L_326:
        /*07a8*/ 	.word	index@(_ZN10layer_norm31ln_parallel_residual_bwd_kernelINS_13Kernel_traitsI13__nv_bfloat16S2_fS2_fjLj2560ELj1ELj1ELj4ELj8ENS_18Kernel_traits_baseILj2560ES2_S2_fS2_fjLj128EEEEELb0ELb1ELb0EEEvNS_9BwdParamsE)
        /*07ac*/ 	.word	0x00000000


	//----- nvinfo : EIATTR_REGCOUNT
	.align		4
.L_327:
        /*07b0*/ 	.byte	0x04, 0x2f
        /*07b2*/ 	.short	(.L_329 - .L_328)
	.align		4
.L_328:
        /*07b4*/ 	.word	index@(_ZN10layer_norm31ln_parallel_residual_bwd_kernelINS_13Kernel_traitsI13__nv_bfloat16S2_fS2_fjLj2560ELj1ELj1ELj4ELj8ENS_18Kernel_traits_baseILj2560ES2_S2_fS2_fjLj128EEEEELb0ELb0ELb1EEEvNS_9BwdParamsE)
        /*07b8*/ 	.word	0x000000de


	//----- nvinfo : EIATTR_FRAME_SIZE
	.align		4
.L_329:
        /*07bc*/ 	.byte	0x04, 0x11
        /*07be*/ 	.short	(.L_331 - .L_330)
	.align		4
.L_330:
        /*07c0*/ 	.word	index@(_ZN10layer_norm31ln_parallel_residual_bwd_kernelINS_13Kernel_traitsI13__nv_bfloat16S2_fS2_fjLj2560ELj1ELj1ELj4ELj8ENS_18Kernel_traits_baseILj2560ES2_S2_fS2_fjLj128EEEEELb0ELb0ELb1EEEvNS_9BwdParamsE)
        /*07c4*/ 	.word	0x00000000


	//----- nvinfo : EIATTR_REGCOUNT
	.align		4
.L_331:
        /*07c8*/ 	.byte	0x04, 0x2f
        /*07ca*/ 	.short	(.L_333 - .L_332)
	.align		4
.L_332:
        /*07cc*/ 	.word	index@(_ZN10layer_norm31ln_parallel_residual_bwd_kernelINS_13Kernel_traitsI13__nv_bfloat16S2_fS2_fjLj2560ELj1ELj1ELj4ELj8ENS_18Kernel_traits_baseILj2560ES2_S2_fS2_fjLj128EEEEELb0ELb0ELb0EEEvNS_9BwdParamsE)
        /*07d0*/ 	.word	0x000000da


	//----- nvinfo : EIATTR_FRAME_SIZE
	.align		4
.L_333:
        /*07d4*/ 	.byte	0x04, 0x11
        /*07d6*/ 	.short	(.L_335 - .L_334)
	.align		4
.L_334:
        /*07d8*/ 	.word	index@(_ZN10layer_norm31ln_parallel_residual_bwd_kernelINS_13Kernel_traitsI13__nv_bfloat16S2_fS2_fjLj2560ELj1ELj1ELj4ELj8ENS_18Kernel_traits_baseILj2560ES2_S2_fS2_fjLj128EEEEELb0ELb0ELb0EEEvNS_9BwdParamsE)
        /*07dc*/ 	.word	0x00000000


	//----- nvinfo : EIATTR_REGCOUNT
	.align		4
.L_335:
        /*07e0*/ 	.byte	0x04, 0x2f
        /*07e2*/ 	.short	(.L_337 - .L_336)
	.align		4
.L_336:
        /*07e4*/ 	.word	index@(_ZN10layer_norm31ln_parallel_residual_bwd_kernelINS_13Kernel_traitsIf13__nv_bfloat16S2_S2_fjLj2560ELj1ELj1ELj4ELj8ENS_18Kernel_traits_baseILj2560EfS2_S2_S2_fjLj128EEEEELb1ELb1ELb1EEEvNS_9BwdParamsE)
        /*07e8*/ 	.word	0x000000a8


	//----- nvinfo : EIATTR_FRAME_SIZE
	.align		4
.L_337:
        /*07ec*/ 	.byte	0x04, 0x11
        /*07ee*/ 	.short	(.L_339 - .L_338)
	.align		4
.L_338:
        /*07f0*/ 	.word	index@(_ZN10layer_norm31ln_parallel_residual_bwd_kernelINS_13Kernel_traitsIf13__nv_bfloat16S2_S2_fjLj2560ELj1ELj1ELj4ELj8ENS_18Kernel_traits_baseILj2560EfS2_S2_S2_fjLj128EEEEELb1ELb1ELb1EEEvNS_9BwdParamsE)
        /*07f4*/ 	.word	0x00000000


	//----- nvinfo : EIATTR_REGCOUNT
	.align		4
.L_339:
        /*07f8*/ 	.byte	0x04, 0x2f
        /*07fa*/ 	.short	(.L_341 - .L_340)
	.align		4
.L_340:
        /*07fc*/ 	.word	index@(_ZN10layer_norm40ln_parallel_residual_bwd_finalize_kernelINS_22Kernel_traits_finalizeILj2560Ef13__nv_bfloat16S2_S2_fjLb0ELj1024ELj4ENS_18Kernel_traits_baseILj2560EfS2_S2_S2_fjLj1024EEEEELb1EEEvNS_9BwdParamsE)
        /*0800*/ 	.word	0x00000020


	//----- nvinfo : EIATTR_FRAME_SIZE
	.align		4
.L_341:
        /*0804*/ 	.byte	0x04, 0x11
        /*0806*/ 	.short	(.L_343 - .L_342)
	.align		4
.L_342:
        /*0808*/ 	.word	index@(_ZN10layer_norm40ln_parallel_residual_bwd_finalize_kernelINS_22Kernel_traits_finalizeILj2560Ef13__nv_bfloat16S2_S2_fjLb0ELj1024ELj4ENS_18Kernel_traits_baseILj2560EfS2_S2_S2_fjLj1024EEEEELb1EEEvNS_9BwdParamsE)
        /*080c*/ 	.word	0x00000000


	//----- nvinfo : EIATTR_REGCOUNT
	.align		4
.L_343:
        /*0810*/ 	.byte	0x04, 0x2f
        /*0812*/ 	.short	(.L_345 - .L_344)
	.align		4
.L_344:
        /*0814*/ 	.word	index@(_ZN10layer_norm22ln_bwd_finalize_kernelINS_22Kernel_traits_finalizeILj2560Ef13__nv_bfloat16S2_S2_fjLb0ELj1024ELj4ENS_18Kernel_traits_baseILj2560EfS2_S2_S2_fjLj1024EEEEELb0ELb1EEEvNS_9BwdParamsE)
        /*0818*/ 	.word	0x00000020


	//----- nvinfo : EIATTR_FRAME_SIZE
	.align		4
.L_345:
        /*081c*/ 	.byte	0x04, 0x11
        /*081e*/ 	.short	(.L_347 - .L_346)
	.align		4
.L_346:
        /*0820*/ 	.word	index@(_ZN10layer_norm22ln_bwd_finalize_kernelINS_22Kernel_traits_finalizeILj2560Ef13__nv_bfloat16S2_S2_fjLb0ELj1024ELj4ENS_18Kernel_traits_baseILj2560EfS2_S2_S2_fjLj1024EEEEELb0ELb1EEEvNS_9BwdParamsE)
        /*0824*/ 	.word	0x00000000


	//----- nvinfo : EIATTR_REGCOUNT
	.align		4
.L_347:
        /*0828*/ 	.byte	0x04, 0x2f
        /*082a*/ 	.short	(.L_349 - .L_348)
	.align		4
.L_348:
        /*082c*/ 	.word	index@(_ZN10layer_norm31ln_parallel_residual_bwd_kernelINS_13Kernel_traitsIf13__nv_bfloat16S2_S2_fjLj2560ELj1ELj1ELj4ELj8ENS_18Kernel_traits_baseILj2560EfS2_S2_S2_fjLj128EEEEELb1ELb1ELb0EEEvNS_9BwdParamsE)
        /*0830*/ 	.word	0x0000009d


	//----- nvinfo : EIATTR_FRAME_SIZE
	.align		4
.L_349:
        /*0834*/ 	.byte	0x04, 0x11
        /*0836*/ 	.short	(.L_351 - .L_350)
	.align		4
.L_350:
        /*0838*/ 	.word	index@(_ZN10layer_norm31ln_parallel_residual_bwd_kernelINS_13Kernel_traitsIf13__nv_bfloat16S2_S2_fjLj2560ELj1ELj1ELj4ELj8ENS_18Kernel_traits_baseILj2560EfS2_S2_S2_fjLj128EEEEELb1ELb1ELb0EEEvNS_9BwdParamsE)
        /*083c*/ 	.word	0x00000000


	//----- nvinfo : EIATTR_REGCOUNT
	.align		4
.L_351:
        /*0840*/ 	.byte	0x04, 0x2f
        /*0842*/ 	.short	(.L_353 - .L_352)
	.align		4
.L_352:
        /*0844*/ 	.word	index@(_ZN10layer_norm40ln_parallel_residual_bwd_finalize_kernelINS_22Kernel_traits_finalizeILj2560Ef13__nv_bfloat16S2_S2_fjLb0ELj1024ELj4ENS_18Kernel_traits_baseILj2560EfS2_S2_S2_fjLj1024EEEEELb0EEEvNS_9BwdParamsE)
        /*0848*/ 	.word	0x00000020


	//----- nvinfo : EIATTR_FRAME_SIZE
	.align		4
.L_353:
        /*084c*/ 	.byte	0x04, 0x11
        /*084e*/ 	.short	(.L_355 - .L_354)
	.align		4
.L_354:
        /*0850*/ 	.word	index@(_ZN10layer_norm40ln_parallel_residual_bwd_finalize_kernelINS_22Kernel_traits_finalizeILj2560Ef13__nv_bfloat16S2_S2_fjLb0ELj1024ELj4ENS_18Kernel_traits_baseILj2560EfS2_S2_S2_fjLj1024EEEEELb0EEEvNS_9BwdParamsE)
        /*0854*/ 	.word	0x00000000


	//----- nvinfo : EIATTR_REGCOUNT
	.align		4
.L_355:
        /*0858*/ 	.byte	0x04, 0x2f
        /*085a*/ 	.short	(.L_357 - .L_356)
	.align		4
.L_356:
        /*085c*/ 	.word	index@(_ZN10layer_norm22ln_bwd_finalize_kernelINS_22Kernel_traits_finalizeILj2560Ef13__nv_bfloat16S2_S2_fjLb0ELj1024ELj4ENS_18Kernel_traits_baseILj2560EfS2_S2_S2_fjLj1024EEEEELb0ELb0EEEvNS_9BwdParamsE)
        /*0860*/ 	.word	0x00000020


	//----- nvinfo : EIATTR_FRAME_SIZE
	.align		4
.L_357:
        /*0864*/ 	.byte	0x04, 0x11
        /*0866*/ 	.short	(.L_359 - .L_358)
	.align		4
.L_358:
        /*0868*/ 	.word	index@(_ZN10layer_norm22ln_bwd_finalize_kernelINS_22Kernel_traits_finalizeILj2560Ef13__nv_bfloat16S2_S2_fjLb0ELj1024ELj4ENS_18Kernel_traits_baseILj2560EfS2_S2_S2_fjLj1024EEEEELb0ELb0EEEvNS_9BwdParamsE)
        /*086c*/ 	.word	0x00000000


	//----- nvinfo : EIATTR_REGCOUNT
	.align		4
.L_359:
        /*0870*/ 	.byte	0x04, 0x2f
        /*0872*/ 	.short	(.L_361 - .L_360)
	.align		4
.L_360:
        /*0874*/ 	.word	index@(_ZN10layer_norm31ln_parallel_residual_bwd_kernelINS_13Kernel_traitsIf13__nv_bfloat16S2_S2_fjLj2560ELj1ELj1ELj4ELj8ENS_18Kernel_traits_baseILj2560EfS2_S2_S2_fjLj128EEEEELb1ELb0ELb1EEEvNS_9BwdParamsE)
        /*0878*/ 	.word	0x000000e7


	//----- nvinfo : EIATTR_FRAME_SIZE
	.align		4
.L_361:
        /*087c*/ 	.byte	0x04, 0x11
        /*087e*/ 	.short	(.L_363 - .L_362)
	.align		4
.L_362:
        /*0880*/ 	.word	index@(_ZN10layer_norm31ln_parallel_residual_bwd_kernelINS_13Kernel_traitsIf13__nv_bfloat16S2_S2_fjLj2560ELj1ELj1ELj4ELj8ENS_18Kernel_traits_baseILj2560EfS2_S2_S2_fjLj128EEEEELb1ELb0ELb1EEEvNS_9BwdParamsE)
        /*0884*/ 	.word	0x00000000


	//----- nvinfo : EIATTR_REGCOUNT
	.align		4
.L_363:
        /*0888*/ 	.byte	0x04, 0x2f
        /*088a*/ 	.short	(.L_365 - .L_364)
	.align		4
.L_364:
        /*088c*/ 	.word	index@(_ZN10layer_norm31ln_parallel_residual_bwd_kernelINS_13Kernel_traitsIf13__nv_bfloat16S2_S2_fjLj2560ELj1ELj1ELj4ELj8ENS_18Kernel_traits_baseILj2560EfS2_S2_S2_fjLj128EEEEELb1ELb0ELb0EEEvNS_9BwdParamsE)
        /*0890*/ 	.word	0x000000d8


	//----- nvinfo : EIATTR_FRAME_SIZE
	.align		4
.L_365:
        /*0894*/ 	.byte	0x04, 0x11
        /*0896*/ 	.short	(.L_367 - .L_366)
	.align		4
.L_366:
        /*0898*/ 	.word	index@(_ZN10layer_norm31ln_parallel_residual_bwd_kernelINS_13Kernel_traitsIf13__nv_bfloat16S2_S2_fjLj2560ELj1ELj1ELj4ELj8ENS_18Kernel_traits_baseILj2560EfS2_S2_S2_fjLj128EEEEELb1ELb0ELb0EEEvNS_9BwdParamsE)
        /*089c*/ 	.word	0x00000000


	//----- nvinfo : EIATTR_REGCOUNT
	.align		4
.L_367:
        /*08a0*/ 	.byte	0x04, 0x2f
        /*08a2*/ 	.short	(.L_369 - .L_368)
	.align		4
.L_368:
        /*08a4*/ 	.word	index@(_ZN10layer_norm31ln_parallel_residual_bwd_kernelINS_13Kernel_traitsIf13__nv_bfloat16S2_S2_fjLj2560ELj1ELj1ELj4ELj8ENS_18Kernel_traits_baseILj2560EfS2_S2_S2_fjLj128EEEEELb0ELb1ELb1EEEvNS_9BwdParamsE)
        /*08a8*/ 	.word	0x0000009e


	//----- nvinfo : EIATTR_FRAME_SIZE
	.align		4
.L_369:
        /*08ac*/ 	.byte	0x04, 0x11
        /*08ae*/ 	.short	(.L_371 - .L_370)
	.align		4
.L_370:
        /*08b0*/ 	.word	index@(_ZN10layer_norm31ln_parallel_residual_bwd_kernelINS_13Kernel_traitsIf13__nv_bfloat16S2_S2_fjLj2560ELj1ELj1ELj4ELj8ENS_18Kernel_traits_baseILj2560EfS2_S2_S2_fjLj128EEEEELb0ELb1ELb1EEEvNS_9BwdParamsE)
        /*08b4*/ 	.word	0x00000000


	//----- nvinfo : EIATTR_REGCOUNT
	.align		4
.L_371:
        /*08b8*/ 	.byte	0x04, 0x2f
        /*08ba*/ 	.short	(.L_373 - .L_372)
	.align		4
.L_372:
        /*08bc*/ 	.word	index@(_ZN10layer_norm31ln_parallel_residual_bwd_kernelINS_13Kernel_traitsIf13__nv_bfloat16S2_S2_fjLj2560ELj1ELj1ELj4ELj8ENS_18Kernel_traits_baseILj2560EfS2_S2_S2_fjLj128EEEEELb0ELb1ELb0EEEvNS_9BwdParamsE)
        /*08c0*/ 	.word	0x00000092


	//----- nvinfo : EIATTR_FRAME_SIZE
	.align		4
.L_373:
        /*08c4*/ 	.byte	0x04, 0x11
        /*08c6*/ 	.short	(.L_375 - .L_374)
	.align		4
.L_374:
        /*08c8*/ 	.word	index@(_ZN10layer_norm31ln_parallel_residual_bwd_kernelINS_13Kernel_traitsIf13__nv_bfloat16S2_S2_fjLj2560ELj1ELj1ELj4ELj8ENS_18Kernel_traits_baseILj2560EfS2_S2_S2_fjLj128EEEEELb0ELb1ELb0EEEvNS_9BwdParamsE)
        /*08cc*/ 	.word	0x00000000


	//----- nvinfo : EIATTR_REGCOUNT
	.align		4
.L_375:
        /*08d0*/ 	.byte	0x04, 0x2f
        /*08d2*/ 	.short	(.L_377 - .L_376)
	.align		4
.L_376:
        /*08d4*/ 	.word	index@(_ZN10layer_norm31ln_parallel_residual_bwd_kernelINS_13Kernel_traitsIf13__nv_bfloat16S2_S2_fjLj2560ELj1ELj1ELj4ELj8ENS_18Kernel_traits_baseILj2560EfS2_S2_S2_fjLj128EEEEELb0ELb0ELb1EEEvNS_9BwdParamsE)
        /*08d8*/ 	.word	0x000000d3


	//----- nvinfo : EIATTR_FRAME_SIZE
	.align		4
.L_377:
        /*08dc*/ 	.byte	0x04, 0x11
        /*08de*/ 	.short	(.L_379 - .L_378)
	.align		4
.L_378:
        /*08e0*/ 	.word	index@(_ZN10layer_norm31ln_parallel_residual_bwd_kernelINS_13Kernel_traitsIf13__nv_bfloat16S2_S2_fjLj2560ELj1ELj1ELj4ELj8ENS_18Kernel_traits_baseILj2560EfS2_S2_S2_fjLj128EEEEELb0ELb0ELb1EEEvNS_9BwdParamsE)
        /*08e4*/ 	.word	0x00000000


	//----- nvinfo : EIATTR_REGCOUNT
	.align		4
.L_379:
        /*08e8*/ 	.byte	0x04, 0x2f
        /*08ea*/ 	.short	(.L_381 - .L_380)
	.align		4
.L_380:
        /*08ec*/ 	.word	index@(_ZN10layer_norm31ln_parallel_residual_bwd_kernelINS_13Kernel_traitsIf13__nv_bfloat16S2_S2_fjLj2560ELj1ELj1ELj4ELj8ENS_18Kernel_traits_baseILj2560EfS2_S2_S2_fjLj128EEEEELb0ELb0ELb0EEEvNS_9BwdParamsE)
        /*08f0*/ 	.word	0x000000cd


	//----- nvinfo : EIATTR_FRAME_SIZE
	.align		4
.L_381:
        /*08f4*/ 	.byte	0x04, 0x11
        /*08f6*/ 	.short	(.L_383 - .L_382)
	.align		4
.L_382:
        /*08f8*/ 	.word	index@(_ZN10layer_norm31ln_parallel_residual_bwd_kernelINS_13Kernel_traitsIf13__nv_bfloat16S2_S2_fjLj2560ELj1ELj1ELj4ELj8ENS_18Kernel_traits_baseILj2560EfS2_S2_S2_fjLj128EEEEELb0ELb0ELb0EEEvNS_9BwdParamsE)
        /*08fc*/ 	.word	0x00000000


	//----- nvinfo : EIATTR_REGCOUNT
	.align		4
.L_383:
        /*0900*/ 	.byte	0x04, 0x2f
        /*0902*/ 	.short	(.L_385 - .L_384)
	.align		4
.L_384:
        /*0904*/ 	.word	index@(_ZN10layer_norm31ln_parallel_residual_bwd_kernelINS_13Kernel_traitsI6__halfS2_S2_S2_fjLj2560ELj1ELj1ELj4ELj8ENS_18Kernel_traits_baseILj2560ES2_S2_S2_S2_fjLj128EEEEELb1ELb1ELb1EEEvNS_9BwdParamsE)
        /*0908*/ 	.word	0x000000a8


	//----- nvinfo : EIATTR_FRAME_SIZE
	.align		4
.L_385:
        /*090c*/ 	.byte	0x04, 0x11
        /*090e*/ 	.short	(.L_387 - .L_386)
	.align		4
.L_386:
        /*0910*/ 	.word	index@(_ZN10layer_norm31ln_parallel_residual_bwd_kernelINS_13Kernel_traitsI6__halfS2_S2_S2_fjLj2560ELj1ELj1ELj4ELj8ENS_18Kernel_traits_baseILj2560ES2_S2_S2_S2_fjLj128EEEEELb1ELb1ELb1EEEvNS_9BwdParamsE)
        /*0914*/ 	.word	0x00000000


	//----- nvinfo : EIATTR_REGCOUNT
	.align		4
.L_387:
        /*0918*/ 	.byte	0x04, 0x2f
        /*091a*/ 	.short	(.L_389 - .L_388)
	.align		4
.L_388:
        /*091c*/ 	.word	index@(_ZN10layer_norm40ln_parallel_residual_bwd_finalize_kernelINS_22Kernel_traits_finalizeILj2560E6__halfS2_S2_S2_fjLb0ELj1024ELj4ENS_18Kernel_traits_baseILj2560ES2_S2_S2_S2_fjLj1024EEEEELb1EEEvNS_9BwdParamsE)
        /*0920*/ 	.word	0x00000020


	//----- nvinfo : EIATTR_FRAME_SIZE
	.align		4
.L_389:
        /*0924*/ 	.byte	0x04, 0x11
        /*0926*/ 	.short	(.L_391 - .L_390)
	.align		4
.L_390:
        /*0928*/ 	.word	index@(_ZN10layer_norm40ln_parallel_residual_bwd_finalize_kernelINS_22Kernel_traits_finalizeILj2560E6__halfS2_S2_S2_fjLb0ELj1024ELj4ENS_18Kernel_traits_baseILj2560ES2_S2_S2_S2_fjLj1024EEEEELb1EEEvNS_9BwdParamsE)
        /*092c*/ 	.word	0x00000000


	//----- nvinfo : EIATTR_REGCOUNT
	.align		4
.L_391:
        /*0930*/ 	.byte	0x04, 0x2f
        /*0932*/ 	.short	(.L_393 - .L_392)
	.align		4
.L_392:
        /*0934*/ 	.word	index@(_ZN10layer_norm22ln_bwd_finalize_kernelINS_22Kernel_traits_finalizeILj2560E6__halfS2_S2_S2_fjLb0ELj1024ELj4ENS_18Kernel_traits_baseILj2560ES2_S2_S2_S2_fjLj1024EEEEELb0ELb1EEEvNS_9BwdParamsE)
        /*0938*/ 	.word	0x00000020


	//----- nvinfo : EIATTR_FRAME_SIZE
	.align		4
.L_393:
        /*093c*/ 	.byte	0x04, 0x11
        /*093e*/ 	.short	(.L_395 - .L_394)
	.align		4
.L_394:
        /*0940*/ 	.word	index@(_ZN10layer_norm22ln_bwd_finalize_kernelINS_22Kernel_traits_finalizeILj2560E6__halfS2_S2_S2_fjLb0ELj1024ELj4ENS_18Kernel_traits_baseILj2560ES2_S2_S2_S2_fjLj1024EEEEELb0ELb1EEEvNS_9BwdParamsE)
        /*0944*/ 	.word	0x00000000


	//----- nvinfo : EIATTR_REGCOUNT
	.align		4
.L_395:
        /*0948*/ 	.byte	0x04, 0x2f
        /*094a*/ 	.short	(.L_397 - .L_396)
	.align		4
.L_396:
        /*094c*/ 	.word	index@(_ZN10layer_norm31ln_parallel_residual_bwd_kernelINS_13Kernel_traitsI6__halfS2_S2_S2_fjLj2560ELj1ELj1ELj4ELj8ENS_18Kernel_traits_baseILj2560ES2_S2_S2_S2_fjLj128EEEEELb1ELb1ELb0EEEvNS_9BwdParamsE)
        /*0950*/ 	.word	0x0000009d


	//----- nvinfo : EIATTR_FRAME_SIZE
	.align		4
.L_397:
        /*0954*/ 	.byte	0x04, 0x11
        /*0956*/ 	.short	(.L_399 - .L_398)
	.align		4
.L_398:
        /*0958*/ 	.word	index@(_ZN10layer_norm31ln_parallel_residual_bwd_kernelINS_13Kernel_traitsI6__halfS2_S2_S2_fjLj2560ELj1ELj1ELj4ELj8ENS_18Kernel_traits_baseILj2560ES2_S2_S2_S2_fjLj128EEEEELb1ELb1ELb0EEEvNS_9BwdParamsE)
        /*095c*/ 	.word	0x00000000


	//----- nvinfo : EIATTR_REGCOUNT
	.align		4
.L_399:
        /*0960*/ 	.byte	0x04, 0x2f
        /*0962*/ 	.short	(.L_401 - .L_400)
	.align		4
.L_400:
        /*0964*/ 	.word	index@(_ZN10layer_norm40ln_parallel_residual_bwd_finalize_kernelINS_22Kernel_traits_finalizeILj2560E6__halfS2_S2_S2_fjLb0ELj1024ELj4ENS_18Kernel_traits_baseILj2560ES2_S2_S2_S2_fjLj1024EEEEELb0EEEvNS_9BwdParamsE)
        /*0968*/ 	.word	0x00000020


	//----- nvinfo : EIATTR_FRAME_SIZE
	.align		4
.L_401:
        /*096c*/ 	.byte	0x04, 0x11
        /*096e*/ 	.short	(.L_403 - .L_402)
	.align		4
.L_402:
        /*0970*/ 	.word	index@(_ZN10layer_norm40ln_parallel_residual_bwd_finalize_kernelINS_22Kernel_traits_finalizeILj2560E6__halfS2_S2_S2_fjLb0ELj1024ELj4ENS_18Kernel_traits_baseILj2560ES2_S2_S2_S2_fjLj1024EEEEELb0EEEvNS_9BwdParamsE)
        /*0974*/ 	.word	0x00000000


	//----- nvinfo : EIATTR_REGCOUNT
	.align		4
.L_403:
        /*0978*/ 	.byte	0x04, 0x2f
        /*097a*/ 	.short	(.L_405 - .L_404)
	.align		4
.L_404:
        /*097c*/ 	.word	index@(_ZN10layer_norm22ln_bwd_finalize_kernelINS_22Kernel_traits_finalizeILj2560E6__halfS2_S2_S2_fjLb0ELj1024ELj4ENS_18Kernel_traits_baseILj2560ES2_S2_S2_S2_fjLj1024EEEEELb0ELb0EEEvNS_9BwdParamsE)
        /*0980*/ 	.word	0x00000020


	//----- nvinfo : EIATTR_FRAME_SIZE
	.align		4
.L_405:
        /*0984*/ 	.byte	0x04, 0x11
        /*0986*/ 	.short	(.L_407 - .L_406)
	.align		4
.L_406:
        /*0988*/ 	.word	index@(_ZN10layer_norm22ln_bwd_finalize_kernelINS_22Kernel_traits_finalizeILj2560E6__halfS2_S2_S2_fjLb0ELj1024ELj4ENS_18Kernel_traits_baseILj2560ES2_S2_S2_S2_fjLj1024EEEEELb0ELb0EEEvNS_9BwdParamsE)
        /*098c*/ 	.word	0x00000000


	//----- nvinfo : EIATTR_REGCOUNT
	.align		4
.L_407:
        /*0990*/ 	.byte	0x04, 0x2f
        /*0992*/ 	.short	(.L_409 - .L_408)
	.align		4
.L_408:
        /*0994*/ 	.word	index@(_ZN10layer_norm31ln_parallel_residual_bwd_kernelINS_13Kernel_traitsI6__halfS2_S2_S2_fjLj2560ELj1ELj1ELj4ELj8ENS_18Kernel_traits_baseILj2560ES2_S2_S2_S2_fjLj128EEEEELb1ELb0ELb1EEEvNS_9BwdParamsE)
        /*0998*/ 	.word	0x000000e9


	//----- nvinfo : EIATTR_FRAME_SIZE
	.align		4
.L_409:
        /*099c*/ 	.byte	0x04, 0x11
        /*099e*/ 	.short	(.L_411 - .L_410)
	.align		4
.L_410:
        /*09a0*/ 	.word	index@(_ZN10layer_norm31ln_parallel_residual_bwd_kernelINS_13Kernel_traitsI6__halfS2_S2_S2_fjLj2560ELj1ELj1ELj4ELj8ENS_18Kernel_traits_baseILj2560ES2_S2_S2_S2_fjLj128EEEEELb1ELb0ELb1EEEvNS_9BwdParamsE)
        /*09a4*/ 	.word	0x00000000


	//----- nvinfo : EIATTR_REGCOUNT
	.align		4
.L_411:
        /*09a8*/ 	.byte	0x04, 0x2f
        /*09aa*/ 	.short	(.L_413 - .L_412)
	.align		4
.L_412:
        /*09ac*/ 	.word	index@(_ZN10layer_norm31ln_parallel_residual_bwd_kernelINS_13Kernel_traitsI6__halfS2_S2_S2_fjLj2560ELj1ELj1ELj4ELj8ENS_18Kernel_traits_baseILj2560ES2_S2_S2_S2_fjLj128EEEEELb1ELb0ELb0EEEvNS_9BwdParamsE)
        /*09b0*/ 	.word	0x000000db


	//----- nvinfo : EIATTR_FRAME_SIZE
	.align		4
.L_413:
        /*09b4*/ 	.byte	0x04, 0x11
        /*09b6*/ 	.short	(.L_415 - .L_414)
	.align		4
.L_414:
        /*09b8*/ 	.word	index@(_ZN10layer_norm31ln_parallel_residual_bwd_kernelINS_13Kernel_traitsI6__halfS2_S2_S2_fjLj2560ELj1ELj1ELj4ELj8ENS_18Kernel_traits_baseILj2560ES2_S2_S2_S2_fjLj128EEEEELb1ELb0ELb0EEEvNS_9BwdParamsE)
        /*09bc*/ 	.word	0x00000000


	//----- nvinfo : EIATTR_REGCOUNT
	.align		4
.L_415:
        /*09c0*/ 	.byte	0x04, 0x2f
        /*09c2*/ 	.short	(.L_417 - .L_416)
	.align		4
.L_416:
        /*09c4*/ 	.word	index@(_ZN10layer_norm31ln_parallel_residual_bwd_kernelINS_13Kernel_traitsI6__halfS2_S2_S2_fjLj2560ELj1ELj1ELj4ELj8ENS_18Kernel_traits_baseILj2560ES2_S2_S2_S2_fjLj128EEEEELb0ELb1ELb1EEEvNS_9BwdParamsE)
        /*09c8*/ 	.word	0x0000009a


	//----- nvinfo : EIATTR_FRAME_SIZE
	.align		4
.L_417:
        /*09cc*/ 	.byte	0x04, 0x11
        /*09ce*/ 	.short	(.L_419 - .L_418)
	.align		4
.L_418:
        /*09d0*/ 	.word	index@(_ZN10layer_norm31ln_parallel_residual_bwd_kernelINS_13Kernel_traitsI6__halfS2_S2_S2_fjLj2560ELj1ELj1ELj4ELj8ENS_18Kernel_traits_baseILj2560ES2_S2_S2_S2_fjLj128EEEEELb0ELb1ELb1EEEvNS_9BwdParamsE)
        /*09d4*/ 	.word	0x00000000


	//----- nvinfo : EIATTR_REGCOUNT
	.align		4
.L_419:
        /*09d8*/ 	.byte	0x04, 0x2f
        /*09da*/ 	.short	(.L_421 - .L_420)
	.align		4
.L_420:
        /*09dc*/ 	.word	index@(_ZN10layer_norm31ln_parallel_residual_bwd_kernelINS_13Kernel_traitsI6__halfS2_S2_S2_fjLj2560ELj1ELj1ELj4ELj8ENS_18Kernel_traits_baseILj2560ES2_S2_S2_S2_fjLj128EEEEELb0ELb1ELb0EEEvNS_9BwdParamsE)
        /*09e0*/ 	.word	0x00000092


	//----- nvinfo : EIATTR_FRAME_SIZE
	.align		4
.L_421:
        /*09e4*/ 	.byte	0x04, 0x11
        /*09e6*/ 	.short	(.L_423 - .L_422)
	.align		4
.L_422:
        /*09e8*/ 	.word	index@(_ZN10layer_norm31ln_parallel_residual_bwd_kernelINS_13Kernel_traitsI6__halfS2_S2_S2_fjLj2560ELj1ELj1ELj4ELj8ENS_18Kernel_traits_baseILj2560ES2_S2_S2_S2_fjLj128EEEEELb0ELb1ELb0EEEvNS_9BwdParamsE)
        /*09ec*/ 	.word	0x00000000


	//----- nvinfo : EIATTR_REGCOUNT
	.align		4
.L_423:
        /*09f0*/ 	.byte	0x04, 0x2f
        /*09f2*/ 	.short	(.L_425 - .L_424)
	.align		4
.L_424:
        /*09f4*/ 	.word	index@(_ZN10layer_norm31ln_parallel_residual_bwd_kernelINS_13Kernel_traitsI6__halfS2_S2_S2_fjLj2560ELj1ELj1ELj4ELj8ENS_18Kernel_traits_baseILj2560ES2_S2_S2_S2_fjLj128EEEEELb0ELb0ELb1EEEvNS_9BwdParamsE)
        /*09f8*/ 	.word	0x000000cd


	//----- nvinfo : EIATTR_FRAME_SIZE
	.align		4
.L_425:
        /*09fc*/ 	.byte	0x04, 0x11
        /*09fe*/ 	.short	(.L_427 - .L_426)
	.align		4
.L_426:
        /*0a00*/ 	.word	index@(_ZN10layer_norm31ln_parallel_residual_bwd_kernelINS_13Kernel_traitsI6__halfS2_S2_S2_fjLj2560ELj1ELj1ELj4ELj8ENS_18Kernel_traits_baseILj2560ES2_S2_S2_S2_fjLj128EEEEELb0ELb0ELb1EEEvNS_9BwdParamsE)
        /*0a04*/ 	.word	0x00000000


	//----- nvinfo : EIATTR_REGCOUNT
	.align		4
.L_427:
        /*0a08*/ 	.byte	0x04, 0x2f
        /*0a0a*/ 	.short	(.L_429 - .L_428)
	.align		4
.L_428:
        /*0a0c*/ 	.word	index@(_ZN10layer_norm31ln_parallel_residual_bwd_kernelINS_13Kernel_traitsI6__halfS2_S2_S2_fjLj2560ELj1ELj1ELj4ELj8ENS_18Kernel_traits_baseILj2560ES2_S2_S2_S2_fjLj128EEEEELb0ELb0ELb0EEEvNS_9BwdParamsE)
        /*0a10*/ 	.word	0x000000cf


	//----- nvinfo : EIATTR_FRAME_SIZE
	.align		4
.L_429:
        /*0a14*/ 	.byte	0x04, 0x11
        /*0a16*/ 	.short	(.L_431 - .L_430)
	.align		4
.L_430:
        /*0a18*/ 	.word	index@(_ZN10layer_norm31ln_parallel_residual_bwd_kernelINS_13Kernel_traitsI6__halfS2_S2_S2_fjLj2560ELj1ELj1ELj4ELj8ENS_18Kernel_traits_baseILj2560ES2_S2_S2_S2_fjLj128EEEEELb0ELb0ELb0EEEvNS_9BwdParamsE)
        /*0a1c*/ 	.word	0x00000000


	//----- nvinfo : EIATTR_REGCOUNT
	.align		4
.L_431:
        /*0a20*/ 	.byte	0x04, 0x2f
        /*0a22*/ 	.short	(.L_433 - .L_432)
	.align		4
.L_432:
        /*0a24*/ 	.word	index@(_ZN10layer_norm31ln_parallel_residual_bwd_kernelINS_13Kernel_traitsI13__nv_bfloat16S2_S2_S2_fjLj2560ELj1ELj1ELj4ELj8ENS_18Kernel_traits_baseILj2560ES2_S2_S2_S2_fjLj128EEEEELb1ELb1ELb1EEEvNS_9BwdParamsE)
        /*0a28*/ 	.word	0x000000a8


	//----- nvinfo : EIATTR_FRAME_SIZE
	.align		4
.L_433:
        /*0a2c*/ 	.byte	0x04, 0x11
        /*0a2e*/ 	.short	(.L_435 - .L_434)
	.align		4
.L_434:
        /*0a30*/ 	.word	index@(_ZN10layer_norm31ln_parallel_residual_bwd_kernelINS_13Kernel_traitsI13__nv_bfloat16S2_S2_S2_fjLj2560ELj1ELj1ELj4ELj8ENS_18Kernel_traits_baseILj2560ES2_S2_S2_S2_fjLj128EEEEELb1ELb1ELb1EEEvNS_9BwdParamsE)
        /*0a34*/ 	.word	0x00000000


	//----- nvinfo : EIATTR_REGCOUNT
	.align		4
.L_435:
        /*0a38*/ 	.byte	0x04, 0x2f
        /*0a3a*/ 	.short	(.L_437 - .L_436)
	.align		4
.L_436:
        /*0a3c*/ 	.word	index@(_ZN10layer_norm40ln_parallel_residual_bwd_finalize_kernelINS_22Kernel_traits_finalizeILj2560E13__nv_bfloat16S2_S2_S2_fjLb0ELj1024ELj4ENS_18Kernel_traits_baseILj2560ES2_S2_S2_S2_fjLj1024EEEEELb1EEEvNS_9BwdParamsE)
        /*0a40*/ 	.word	0x00000020


	//----- nvinfo : EIATTR_FRAME_SIZE
	.align		4
.L_437:
        /*0a44*/ 	.byte	0x04, 0x11
        /*0a46*/ 	.short	(.L_439 - .L_438)
	.align		4
.L_438:
        /*0a48*/ 	.word	index@(_ZN10layer_norm40ln_parallel_residual_bwd_finalize_kernelINS_22Kernel_traits_finalizeILj2560E13__nv_bfloat16S2_S2_S2_fjLb0ELj1024ELj4ENS_18Kernel_traits_baseILj2560ES2_S2_S2_S2_fjLj1024EEEEELb1EEEvNS_9BwdParamsE)
        /*0a4c*/ 	.word	0x00000000


	//----- nvinfo : EIATTR_REGCOUNT
	.align		4
.L_439:
        /*0a50*/ 	.byte	0x04, 0x2f
        /*0a52*/ 	.short	(.L_441 - .L_440)
	.align		4
.L_440:
        /*0a54*/ 	.word	index@(_ZN10layer_norm22ln_bwd_finalize_kernelINS_22Kernel_traits_finalizeILj2560E13__nv_bfloat16S2_S2_S2_fjLb0ELj1024ELj4ENS_18Kernel_traits_baseILj2560ES2_S2_S2_S2_fjLj1024EEEEELb0ELb1EEEvNS_9BwdParamsE)
        /*0a58*/ 	.word	0x00000020


	//----- nvinfo : EIATTR_FRAME_SIZE
	.align		4
.L_441:
        /*0a5c*/ 	.byte	0x04, 0x11
        /*0a5e*/ 	.short	(.L_443 - .L_442)
	.align		4
.L_442:
        /*0a60*/ 	.word	index@(_ZN10layer_norm22ln_bwd_finalize_kernelINS_22Kernel_traits_finalizeILj2560E13__nv_bfloat16S2_S2_S2_fjLb0ELj1024ELj4ENS_18Kernel_traits_baseILj2560ES2_S2_S2_S2_fjLj1024EEEEELb0ELb1EEEvNS_9BwdParamsE)
        /*0a64*/ 	.word	0x00000000


	//----- nvinfo : EIATTR_REGCOUNT
	.align		4
.L_443:
        /*0a68*/ 	.byte	0x04, 0x2f
        /*0a6a*/ 	.short	(.L_445 - .L_444)
	.align		4
.L_444:
        /*0a6c*/ 	.word	index@(_ZN10layer_norm31ln_parallel_residual_bwd_kernelINS_13Kernel_traitsI13__nv_bfloat16S2_S2_S2_fjLj2560ELj1ELj1ELj4ELj8ENS_18Kernel_traits_baseILj2560ES2_S2_S2_S2_fjLj128EEEEELb1ELb1ELb0EEEvNS_9BwdParamsE)
        /*0a70*/ 	.word	0x0000009d


	//----- nvinfo : EIATTR_FRAME_SIZE
	.align		4
.L_445:
        /*0a74*/ 	.byte	0x04, 0x11
        /*0a76*/ 	.short	(.L_447 - .L_446)
	.align		4
.L_446:
        /*0a78*/ 	.word	index@(_ZN10layer_norm31ln_parallel_residual_bwd_kernelINS_13Kernel_traitsI13__nv_bfloat16S2_S2_S2_fjLj2560ELj1ELj1ELj4ELj8ENS_18Kernel_traits_baseILj2560ES2_S2_S2_S2_fjLj128EEEEELb1ELb1ELb0EEEvNS_9BwdParamsE)
        /*0a7c*/ 	.word	0x00000000


	//----- nvinfo : EIATTR_REGCOUNT
	.align		4
.L_447:
        /*0a80*/ 	.byte	0x04, 0x2f
        /*0a82*/ 	.short	(.L_449 - .L_448)
	.align		4
.L_448:
        /*0a84*/ 	.word	index@(_ZN10layer_norm40ln_parallel_residual_bwd_finalize_kernelINS_22Kernel_traits_finalizeILj2560E13__nv_bfloat16S2_S2_S2_fjLb0ELj1024ELj4ENS_18Kernel_traits_baseILj2560ES2_S2_S2_S2_fjLj1024EEEEELb0EEEvNS_9BwdParamsE)
        /*0a88*/ 	.word	0x00000020


	//----- nvinfo : EIATTR_FRAME_SIZE
	.align		4
.L_449:
        /*0a8c*/ 	.byte	0x04, 0x11
        /*0a8e*/ 	.short	(.L_451 - .L_450)
	.align		4
.L_450:
        /*0a90*/ 	.word	index@(_ZN10layer_norm40ln_parallel_residual_bwd_finalize_kernelINS_22Kernel_traits_finalizeILj2560E13__nv_bfloat16S2_S2_S2_fjLb0ELj1024ELj4ENS_18Kernel_traits_baseILj2560ES2_S2_S2_S2_fjLj1024EEEEELb0EEEvNS_9BwdParamsE)
        /*0a94*/ 	.word	0x00000000


	//----- nvinfo : EIATTR_REGCOUNT
	.align		4
.L_451:
        /*0a98*/ 	.byte	0x04, 0x2f
        /*0a9a*/ 	.short	(.L_453 - .L_452)
	.align		4
.L_452:
        /*0a9c*/ 	.word	index@(_ZN10layer_norm22ln_bwd_finalize_kernelINS_22Kernel_traits_finalizeILj2560E13__nv_bfloat16S2_S2_S2_fjLb0ELj1024ELj4ENS_18Kernel_traits_baseILj2560ES2_S2_S2_S2_fjLj1024EEEEELb0ELb0EEEvNS_9BwdParamsE)
        /*0aa0*/ 	.word	0x00000020


	//----- nvinfo : EIATTR_FRAME_SIZE
	.align		4
.L_453:
        /*0aa4*/ 	.byte	0x04, 0x11
        /*0aa6*/ 	.short	(.L_455 - .L_454)
	.align		4
.L_454:
        /*0aa8*/ 	.word	index@(_ZN10layer_norm22ln_bwd_finalize_kernelINS_22Kernel_traits_finalizeILj2560E13__nv_bfloat16S2_S2_S2_fjLb0ELj1024ELj4ENS_18Kernel_traits_baseILj2560ES2_S2_S2_S2_fjLj1024EEEEELb0ELb0EEEvNS_9BwdParamsE)
        /*0aac*/ 	.word	0x00000000


	//----- nvinfo : EIATTR_REGCOUNT
	.align		4
.L_455:
        /*0ab0*/ 	.byte	0x04, 0x2f
        /*0ab2*/ 	.short	(.L_457 - .L_456)
	.align		4
.L_456:
        /*0ab4*/ 	.word	index@(_ZN10layer_norm31ln_parallel_residual_bwd_kernelINS_13Kernel_traitsI13__nv_bfloat16S2_S2_S2_fjLj2560ELj1ELj1ELj4ELj8ENS_18Kernel_traits_baseILj2560ES2_S2_S2_S2_fjLj128EEEEELb1ELb0ELb1EEEvNS_9BwdParamsE)
        /*0ab8*/ 	.word	0x000000e9


	//----- nvinfo : EIATTR_FRAME_SIZE
	.align		4
.L_457:
        /*0abc*/ 	.byte	0x04, 0x11
        /*0abe*/ 	.short	(.L_459 - .L_458)
	.align		4
.L_458:
        /*0ac0*/ 	.word	index@(_ZN10layer_norm31ln_parallel_residual_bwd_kernelINS_13Kernel_traitsI13__nv_bfloat16S2_S2_S2_fjLj2560ELj1ELj1ELj4ELj8ENS_18Kernel_traits_baseILj2560ES2_S2_S2_S2_fjLj128EEEEELb1ELb0ELb1EEEvNS_9BwdParamsE)
        /*0ac4*/ 	.word	0x00000000


	//----- nvinfo : EIATTR_REGCOUNT
	.align		4
.L_459:
        /*0ac8*/ 	.byte	0x04, 0x2f
        /*0aca*/ 	.short	(.L_461 - .L_460)
	.align		4
.L_460:
        /*0acc*/ 	.word	index@(_ZN10layer_norm31ln_parallel_residual_bwd_kernelINS_13Kernel_traitsI13__nv_bfloat16S2_S2_S2_fjLj2560ELj1ELj1ELj4ELj8ENS_18Kernel_traits_baseILj2560ES2_S2_S2_S2_fjLj128EEEEELb1ELb0ELb0EEEvNS_9BwdParamsE)
        /*0ad0*/ 	.word	0x000000db


	//----- nvinfo : EIATTR_FRAME_SIZE
	.align		4
.L_461:
        /*0ad4*/ 	.byte	0x04, 0x11
        /*0ad6*/ 	.short	(.L_463 - .L_462)
	.align		4
.L_462:
        /*0ad8*/ 	.word	index@(_ZN10layer_norm31ln_parallel_residual_bwd_kernelINS_13Kernel_traitsI13__nv_bfloat16S2_S2_S2_fjLj2560ELj1ELj1ELj4ELj8ENS_18Kernel_traits_baseILj2560ES2_S2_S2_S2_fjLj128EEEEELb1ELb0ELb0EEEvNS_9BwdParamsE)
        /*0adc*/ 	.word	0x00000000


	//----- nvinfo : EIATTR_REGCOUNT
	.align		4
.L_463:
        /*0ae0*/ 	.byte	0x04, 0x2f
        /*0ae2*/ 	.short	(.L_465 - .L_464)
	.align		4
.L_464:
        /*0ae4*/ 	.word	index@(_ZN10layer_norm31ln_parallel_residual_bwd_kernelINS_13Kernel_traitsI13__nv_bfloat16S2_S2_S2_fjLj2560ELj1ELj1ELj4ELj8ENS_18Kernel_traits_baseILj2560ES2_S2_S2_S2_fjLj128EEEEELb0ELb1ELb1EEEvNS_9BwdParamsE)
        /*0ae8*/ 	.word	0x00000098


	//----- nvinfo : EIATTR_FRAME_SIZE
	.align		4
.L_465:
        /*0aec*/ 	.byte	0x04, 0x11
        /*0aee*/ 	.short	(.L_467 - .L_466)
	.align		4
.L_466:
        /*0af0*/ 	.word	index@(_ZN10layer_norm31ln_parallel_residual_bwd_kernelINS_13Kernel_traitsI13__nv_bfloat16S2_S2_S2_fjLj2560ELj1ELj1ELj4ELj8ENS_18Kernel_traits_baseILj2560ES2_S2_S2_S2_fjLj128EEEEELb0ELb1ELb1EEEvNS_9BwdParamsE)
        /*0af4*/ 	.word	0x00000000


	//----- nvinfo : EIATTR_REGCOUNT
	.align		4
.L_467:
        /*0af8*/ 	.byte	0x04, 0x2f
        /*0afa*/ 	.short	(.L_469 - .L_468)
	.align		4
.L_468:
        /*0afc*/ 	.word	index@(_ZN10layer_norm31ln_parallel_residual_bwd_kernelINS_13Kernel_traitsI13__nv_bfloat16S2_S2_S2_fjLj2560ELj1ELj1ELj4ELj8ENS_18Kernel_traits_baseILj2560ES2_S2_S2_S2_fjLj128EEEEELb0ELb1ELb0EEEvNS_9BwdParamsE)
        /*0b00*/ 	.word	0x00000092


	//----- nvinfo : EIATTR_FRAME_SIZE
	.align		4
.L_469:
        /*0b04*/ 	.byte	0x04, 0x11
        /*0b06*/ 	.short	(.L_471 - .L_470)
	.align		4
.L_470:
        /*0b08*/ 	.word	index@(_ZN10layer_norm31ln_parallel_residual_bwd_kernelINS_13Kernel_traitsI13__nv_bfloat16S2_S2_S2_fjLj2560ELj1ELj1ELj4ELj8ENS_18Kernel_traits_baseILj2560ES2_S2_S2_S2_fjLj128EEEEELb0ELb1ELb0EEEvNS_9BwdParamsE)
        /*0b0c*/ 	.word	0x00000000


	//----- nvinfo : EIATTR_REGCOUNT
	.align		4
.L_471:
        /*0b10*/ 	.byte	0x04, 0x2f
        /*0b12*/ 	.short	(.L_473 - .L_472)
	.align		4
.L_472:
        /*0b14*/ 	.word	index@(_ZN10layer_norm31ln_parallel_residual_bwd_kernelINS_13Kernel_traitsI13__nv_bfloat16S2_S2_S2_fjLj2560ELj1ELj1ELj4ELj8ENS_18Kernel_traits_baseILj2560ES2_S2_S2_S2_fjLj128EEEEELb0ELb0ELb1EEEvNS_9BwdParamsE)
        /*0b18*/ 	.word	0x000000d0


	//----- nvinfo : EIATTR_FRAME_SIZE
	.align		4
.L_473:
        /*0b1c*/ 	.byte	0x04, 0x11
        /*0b1e*/ 	.short	(.L_475 - .L_474)
	.align		4
.L_474:
        /*0b20*/ 	.word	index@(_ZN10layer_norm31ln_parallel_residual_bwd_kernelINS_13Kernel_traitsI13__nv_bfloat16S2_S2_S2_fjLj2560ELj1ELj1ELj4ELj8ENS_18Kernel_traits_baseILj2560ES2_S2_S2_S2_fjLj128EEEEELb0ELb0ELb1EEEvNS_9BwdParamsE)
        /*0b24*/ 	.word	0x00000000


	//----- nvinfo : EIATTR_REGCOUNT
	.align		4
.L_475:
        /*0b28*/ 	.byte	0x04, 0x2f
        /*0b2a*/ 	.short	(.L_477 - .L_476)
	.align		4
.L_476:
        /*0b2c*/ 	.word	index@(_ZN10layer_norm31ln_parallel_residual_bwd_kernelINS_13Kernel_traitsI13__nv_bfloat16S2_S2_S2_fjLj2560ELj1ELj1ELj4ELj8ENS_18Kernel_traits_baseILj2560ES2_S2_S2_S2_fjLj128EEEEELb0ELb0ELb0EEEvNS_9BwdParamsE)
        /*0b30*/ 	.word	0x000000cf


	//----- nvinfo : EIATTR_FRAME_SIZE
	.align		4
.L_477:
        /*0b34*/ 	.byte	0x04, 0x11
        /*0b36*/ 	.short	(.L_479 - .L_478)
	.align		4
.L_478:
        /*0b38*/ 	.word	index@(_ZN10layer_norm31ln_parallel_residual_bwd_kernelINS_13Kernel_traitsI13__nv_bfloat16S2_S2_S2_fjLj2560ELj1ELj1ELj4ELj8ENS_18Kernel_traits_baseILj2560ES2_S2_S2_S2_fjLj128EEEEELb0ELb0ELb0EEEvNS_9BwdParamsE)
        /*0b3c*/ 	.word	0x00000000


	//----- nvinfo : EIATTR_MIN_STACK_SIZE
	.align		4
.L_479:
        /*0b40*/ 	.byte	0x04, 0x12
        /*0b42*/ 	.short	(.L_481 - .L_480)
	.align		4
.L_480:
        /*0b44*/ 	.word	index@(_ZN10layer_norm31ln_parallel_residual_bwd_kernelINS_13Kernel_traitsI13__nv_bfloat16S2_S2_S2_fjLj2560ELj1ELj1ELj4ELj8ENS_18Kernel_traits_baseILj2560ES2_S2_S2_S2_fjLj128EEEEELb0ELb0ELb0EEEvNS_9BwdParamsE)
        /*0b48*/ 	.word	0x00000000


	//----- nvinfo : EIATTR_MIN_STACK_SIZE
	.align		4
.L_481:
        /*0b4c*/ 	.byte	0x04, 0x12
        /*0b4e*/ 	.short	(.L_483 - .L_482)
	.align		4
.L_482:
        /*0b50*/ 	.word	index@(_ZN10layer_norm31ln_parallel_residual_bwd_kernelINS_13Kernel_traitsI13__nv_bfloat16S2_S2_S2_fjLj2560ELj1ELj1ELj4ELj8ENS_18Kernel_traits_baseILj2560ES2_S2_S2_S2_fjLj128EEEEELb0ELb0ELb1EEEvNS_9BwdParamsE)
        /*0b54*/ 	.word	0x00000000


	//----- nvinfo : EIATTR_MIN_STACK_SIZE
	.align		4
.L_483:
        /*0b58*/ 	.byte	0x04, 0x12
        /*0b5a*/ 	.short	(.L_485 - .L_484)
	.align		4
.L_484:
        /*0b5c*/ 	.word	index@(_ZN10layer_norm31ln_parallel_residual_bwd_kernelINS_13Kernel_traitsI13__nv_bfloat16S2_S2_S2_fjLj2560ELj1ELj1ELj4ELj8ENS_18Kernel_traits_baseILj2560ES2_S2_S2_S2_fjLj128EEEEELb0ELb1ELb0EEEvNS_9BwdParamsE)
        /*0b60*/ 	.word	0x00000000


	//----- nvinfo : EIATTR_MIN_STACK_SIZE
	.align		4
.L_485:
        /*0b64*/ 	.byte	0x04, 0x12
        /*0b66*/ 	.short	(.L_487 - .L_486)
	.align		4
.L_486:
        /*0b68*/ 	.word	index@(_ZN10layer_norm31ln_parallel_residual_bwd_kernelINS_13Kernel_traitsI13__nv_bfloat16S2_S2_S2_fjLj2560ELj1ELj1ELj4ELj8ENS_18Kernel_traits_baseILj2560ES2_S2_S2_S2_fjLj128EEEEELb0ELb1ELb1EEEvNS_9BwdParamsE)
        /*0b6c*/ 	.word	0x00000000


	//----- nvinfo : EIATTR_MIN_STACK_SIZE
	.align		4
.L_487:
        /*0b70*/ 	.byte	0x04, 0x12
        /*0b72*/ 	.short	(.L_489 - .L_488)
	.align		4
.L_488:
        /*0b74*/ 	.word	index@(_ZN10layer_norm31ln_parallel_residual_bwd_kernelINS_13Kernel_traitsI13__nv_bfloat16S2_S2_S2_fjLj2560ELj1ELj1ELj4ELj8ENS_18Kernel_traits_baseILj2560ES2_S2_S2_S2_fjLj128EEEEELb1ELb0ELb0EEEvNS_9BwdParamsE)
        /*0b78*/ 	.word	0x00000000


	//----- nvinfo : EIATTR_MIN_STACK_SIZE
	.align		4
.L_489:
        /*0b7c*/ 	.byte	0x04, 0x12
        /*0b7e*/ 	.short	(.L_491 - .L_490)
	.align		4
.L_490:
        /*0b80*/ 	.word	index@(_ZN10layer_norm31ln_parallel_residual_bwd_kernelINS_13Kernel_traitsI13__nv_bfloat16S2_S2_S2_fjLj2560ELj1ELj1ELj4ELj8ENS_18Kernel_traits_baseILj2560ES2_S2_S2_S2_fjLj128EEEEELb1ELb0ELb1EEEvNS_9BwdParamsE)
        /*0b84*/ 	.word	0x00000000


	//----- nvinfo : EIATTR_MIN_STACK_SIZE
	.align		4
.L_491:
        /*0b88*/ 	.byte	0x04, 0x12
        /*0b8a*/ 	.short	(.L_493 - .L_492)
	.align		4
.L_492:
        /*0b8c*/ 	.word	index@(_ZN10layer_norm22ln_bwd_finalize_kernelINS_22Kernel_traits_finalizeILj2560E13__nv_bfloat16S2_S2_S2_fjLb0ELj1024ELj4ENS_18Kernel_traits_baseILj2560ES2_S2_S2_S2_fjLj1024EEEEELb0ELb0EEEvNS_9BwdParamsE)
        /*0b90*/ 	.word	0x00000000


	//----- nvinfo : EIATTR_MIN_STACK_SIZE
	.align		4
.L_493:
        /*0b94*/ 	.byte	0x04, 0x12
        /*0b96*/ 	.short	(.L_495 - .L_494)
	.align		4
.L_494:
        /*0b98*/ 	.word	index@(_ZN10layer_norm40ln_parallel_residual_bwd_finalize_kernelINS_22Kernel_traits_finalizeILj2560E13__nv_bfloat16S2_S2_S2_fjLb0ELj1024ELj4ENS_18Kernel_traits_baseILj2560ES2_S2_S2_S2_fjLj1024EEEEELb0EEEvNS_9BwdParamsE)
        /*0b9c*/ 	.word	0x00000000


	//----- nvinfo : EIATTR_MIN_STACK_SIZE
	.align		4
.L_495:
        /*0ba0*/ 	.byte	0x04, 0x12
        /*0ba2*/ 	.short	(.L_497 - .L_496)
	.align		4
.L_496:
        /*0ba4*/ 	.word	index@(_ZN10layer_norm31ln_parallel_residual_bwd_kernelINS_13Kernel_traitsI13__nv_bfloat16S2_S2_S2_fjLj2560ELj1ELj1ELj4ELj8ENS_18Kernel_traits_baseILj2560ES2_S2_S2_S2_fjLj128EEEEELb1ELb1ELb0EEEvNS_9BwdParamsE)
        /*0ba8*/ 	.word	0x00000000


	//----- nvinfo : EIATTR_MIN_STACK_SIZE
	.align		4
.L_497:
        /*0bac*/ 	.byte	0x04, 0x12
        /*0bae*/ 	.short	(.L_499 - .L_498)
	.align		4
.L_498:
        /*0bb0*/ 	.word	index@(_ZN10layer_norm22ln_bwd_finalize_kernelINS_22Kernel_traits_finalizeILj2560E13__nv_bfloat16S2_S2_S2_fjLb0ELj1024ELj4ENS_18Kernel_traits_baseILj2560ES2_S2_S2_S2_fjLj1024EEEEELb0ELb1EEEvNS_9BwdParamsE)
        /*0bb4*/ 	.word	0x00000000


	//----- nvinfo : EIATTR_MIN_STACK_SIZE
	.align		4
.L_499:
        /*0bb8*/ 	.byte	0x04, 0x12
        /*0bba*/ 	.short	(.L_501 - .L_500)
	.align		4
.L_500:
        /*0bbc*/ 	.word	index@(_ZN10layer_norm40ln_parallel_residual_bwd_finalize_kernelINS_22Kernel_traits_finalizeILj2560E13__nv_bfloat16S2_S2_S2_fjLb0ELj1024ELj4ENS_18Kernel_traits_baseILj2560ES2_S2_S2_S2_fjLj1024EEEEELb1EEEvNS_9BwdParamsE)
        /*0bc0*/ 	.word	0x00000000


	//----- nvinfo : EIATTR_MIN_STACK_SIZE
	.align		4
.L_501:
        /*0bc4*/ 	.byte	0x04, 0x12
        /*0bc6*/ 	.short	(.L_503 - .L_502)
	.align		4
.L_502:
        /*0bc8*/ 	.word	index@(_ZN10layer_norm31ln_parallel_residual_bwd_kernelINS_13Kernel_traitsI13__nv_bfloat16S2_S2_S2_fjLj2560ELj1ELj1ELj4ELj8ENS_18Kernel_traits_baseILj2560ES2_S2_S2_S2_fjLj128EEEEELb1ELb1ELb1EEEvNS_9BwdParamsE)
        /*0bcc*/ 	.word	0x00000000


	//----- nvinfo : EIATTR_MIN_STACK_SIZE
	.align		4
.L_503:
        /*0bd0*/ 	.byte	0x04, 0x12
        /*0bd2*/ 	.short	(.L_505 - .L_504)
	.align		4
.L_504:
        /*0bd4*/ 	.word	index@(_ZN10layer_norm31ln_parallel_residual_bwd_kernelINS_13Kernel_traitsI6__halfS2_S2_S2_fjLj2560ELj1ELj1ELj4ELj8ENS_18Kernel_traits_baseILj2560ES2_S2_S2_S2_fjLj128EEEEELb0ELb0ELb0EEEvNS_9BwdParamsE)
        /*0bd8*/ 	.word	0x00000000


	//----- nvinfo : EIATTR_MIN_STACK_SIZE
	.align		4
.L_505:
        /*0bdc*/ 	.byte	0x04, 0x12
        /*0bde*/ 	.short	(.L_507 - .L_506)
	.align		4
.L_506:
        /*0be0*/ 	.word	index@(_ZN10layer_norm31ln_parallel_residual_bwd_kernelINS_13Kernel_traitsI6__halfS2_S2_S2_fjLj2560ELj1ELj1ELj4ELj8ENS_18Kernel_traits_baseILj2560ES2_S2_S2_S2_fjLj128EEEEELb0ELb0ELb1EEEvNS_9BwdParamsE)
        /*0be4*/ 	.word	0x00000000


	//----- nvinfo : EIATTR_MIN_STACK_SIZE
	.align		4
.L_507:
        /*0be8*/ 	.byte	0x04, 0x12
        /*0bea*/ 	.short	(.L_509 - .L_508)
	.align		4
.L_508:
        /*0bec*/ 	.word	index@(_ZN10layer_norm31ln_parallel_residual_bwd_kernelINS_13Kernel_traitsI6__halfS2_S2_S2_fjLj2560ELj1ELj1ELj4ELj8ENS_18Kernel_traits_baseILj2560ES2_S2_S2_S2_fjLj128EEEEELb0ELb1ELb0EEEvNS_9BwdParamsE)
        /*0bf0*/ 	.word	0x00000000


	//----- nvinfo : EIATTR_MIN_STACK_SIZE
	.align		4
.L_509:
        /*0bf4*/ 	.byte	0x04, 0x12
        /*0bf6*/ 	.short	(.L_511 - .L_510)
	.align		4
.L_510:
        /*0bf8*/ 	.word	index@(_ZN10layer_norm31ln_parallel_residual_bwd_kernelINS_13Kernel_traitsI6__halfS2_S2_S2_fjLj2560ELj1ELj1ELj4ELj8ENS_18Kernel_traits_baseILj2560ES2_S2_S2_S2_fjLj128EEEEELb0ELb1ELb1EEEvNS_9BwdParamsE)
        /*0bfc*/ 	.word	0x00000000


	//----- nvinfo : EIATTR_MIN_STACK_SIZE
	.align		4
.L_511:
        /*0c00*/ 	.byte	0x04, 0x12
        /*0c02*/ 	.short	(.L_513 - .L_512)
	.align		4
.L_512:
        /*0c04*/ 	.word	index@(_ZN10layer_norm31ln_parallel_residual_bwd_kernelINS_13Kernel_traitsI6__halfS2_S2_S2_fjLj2560ELj1ELj1ELj4ELj8ENS_18Kernel_traits_baseILj2560ES2_S2_S2_S2_fjLj128EEEEELb1ELb0ELb0EEEvNS_9BwdParamsE)
        /*0c08*/ 	.word	0x00000000


	//----- nvinfo : EIATTR_MIN_STACK_SIZE
	.align		4
.L_513:
        /*0c0c*/ 	.byte	0x04, 0x12
        /*0c0e*/ 	.short	(.L_515 - .L_514)
	.align		4
.L_514:
        /*0c10*/ 	.word	index@(_ZN10layer_norm31ln_parallel_residual_bwd_kernelINS_13Kernel_traitsI6__halfS2_S2_S2_fjLj2560ELj1ELj1ELj4ELj8ENS_18Kernel_traits_baseILj2560ES2_S2_S2_S2_fjLj128EEEEELb1ELb0ELb1EEEvNS_9BwdParamsE)
        /*0c14*/ 	.word	0x00000000


	//----- nvinfo : EIATTR_MIN_STACK_SIZE
	.align		4
.L_515:
        /*0c18*/ 	.byte	0x04, 0x12
        /*0c1a*/ 	.short	(.L_517 - .L_516)
	.align		4
.L_516:
        /*0c1c*/ 	.word	index@(_ZN10layer_norm22ln_bwd_finalize_kernelINS_22Kernel_traits_finalizeILj2560E6__halfS2_S2_S2_fjLb0ELj1024ELj4ENS_18Kernel_traits_baseILj2560ES2_S2_S2_S2_fjLj1024EEEEELb0ELb0EEEvNS_9BwdParamsE)
        /*0c20*/ 	.word	0x00000000


	//----- nvinfo : EIATTR_MIN_STACK_SIZE
	.align		4
.L_517:
        /*0c24*/ 	.byte	0x04, 0x12
        /*0c26*/ 	.short	(.L_519 - .L_518)
	.align		4
.L_518:
        /*0c28*/ 	.word	index@(_ZN10layer_norm40ln_parallel_residual_bwd_finalize_kernelINS_22Kernel_traits_finalizeILj2560E6__halfS2_S2_S2_fjLb0ELj1024ELj4ENS_18Kernel_traits_baseILj2560ES2_S2_S2_S2_fjLj1024EEEEELb0EEEvNS_9BwdParamsE)
        /*0c2c*/ 	.word	0x00000000


	//----- nvinfo : EIATTR_MIN_STACK_SIZE
	.align		4
.L_519:
        /*0c30*/ 	.byte	0x04, 0x12
        /*0c32*/ 	.short	(.L_521 - .L_520)
	.align		4
.L_520:
        /*0c34*/ 	.word	index@(_ZN10layer_norm31ln_parallel_residual_bwd_kernelINS_13Kernel_traitsI6__halfS2_S2_S2_fjLj2560ELj1ELj1ELj4ELj8ENS_18Kernel_traits_baseILj2560ES2_S2_S2_S2_fjLj128EEEEELb1ELb1ELb0EEEvNS_9BwdParamsE)
        /*0c38*/ 	.word	0x00000000


	//----- nvinfo : EIATTR_MIN_STACK_SIZE
	.align		4
.L_521:
        /*0c3c*/ 	.byte	0x04, 0x12
        /*0c3e*/ 	.short	(.L_523 - .L_522)
	.align		4
.L_522:
        /*0c40*/ 	.word	index@(_ZN10layer_norm22ln_bwd_finalize_kernelINS_22Kernel_traits_finalizeILj2560E6__halfS2_S2_S2_fjLb0ELj1024ELj4ENS_18Kernel_traits_baseILj2560ES2_S2_S2_S2_fjLj1024EEEEELb0ELb1EEEvNS_9BwdParamsE)
        /*0c44*/ 	.word	0x00000000


	//----- nvinfo : EIATTR_MIN_STACK_SIZE
	.align		4
.L_523:
        /*0c48*/ 	.byte	0x04, 0x12
        /*0c4a*/ 	.short	(.L_525 - .L_524)
	.align		4
.L_524:
        /*0c4c*/ 	.word	index@(_ZN10layer_norm40ln_parallel_residual_bwd_finalize_kernelINS_22Kernel_traits_finalizeILj2560E6__halfS2_S2_S2_fjLb0ELj1024ELj4ENS_18Kernel_traits_baseILj2560ES2_S2_S2_S2_fjLj1024EEEEELb1EEEvNS_9BwdParamsE)
        /*0c50*/ 	.word	0x00000000


	//----- nvinfo : EIATTR_MIN_STACK_SIZE
	.align		4
.L_525:
        /*0c54*/ 	.byte	0x04, 0x12
        /*0c56*/ 	.short	(.L_527 - .L_526)
	.align		4
.L_526:
        /*0c58*/ 	.word	index@(_ZN10layer_norm31ln_parallel_residual_bwd_kernelINS_13Kernel_traitsI6__halfS2_S2_S2_fjLj2560ELj1ELj1ELj4ELj8ENS_18Kernel_traits_baseILj2560ES2_S2_S2_S2_fjLj128EEEEELb1ELb1ELb1EEEvNS_9BwdParamsE)
        /*0c5c*/ 	.word	0x00000000


	//----- nvinfo : EIATTR_MIN_STACK_SIZE
	.align		4
.L_527:
        /*0c60*/ 	.byte	0x04, 0x12
        /*0c62*/ 	.short	(.L_529 - .L_528)
	.align		4
.L_528:
        /*0c64*/ 	.word	index@(_ZN10layer_norm31ln_parallel_residual_bwd_kernelINS_13Kernel_traitsIf13__nv_bfloat16S2_S2_fjLj2560ELj1ELj1ELj4ELj8ENS_18Kernel_traits_baseILj2560EfS2_S2_S2_fjLj128EEEEELb0ELb0ELb0EEEvNS_9BwdParamsE)
        /*0c68*/ 	.word	0x00000000


	//----- nvinfo : EIATTR_MIN_STACK_SIZE
	.align		4
.L_529:
        /*0c6c*/ 	.byte	0x04, 0x12
        /*0c6e*/ 	.short	(.L_531 - .L_530)
	.align		4
.L_530:
        /*0c70*/ 	.word	index@(_ZN10layer_norm31ln_parallel_residual_bwd_kernelINS_13Kernel_traitsIf13__nv_bfloat16S2_S2_fjLj2560ELj1ELj1ELj4ELj8ENS_18Kernel_traits_baseILj2560EfS2_S2_S2_fjLj128EEEEELb0ELb0ELb1EEEvNS_9BwdParamsE)
        /*0c74*/ 	.word	0x00000000


	//----- nvinfo : EIATTR_MIN_STACK_SIZE
	.align		4
.L_531:
        /*0c78*/ 	.byte	0x04, 0x12
        /*0c7a*/ 	.short	(.L_533 - .L_532)
	.align		4
.L_532:
        /*0c7c*/ 	.word	index@(_ZN10layer_norm31ln_parallel_residual_bwd_kernelINS_13Kernel_traitsIf13__nv_bfloat16S2_S2_fjLj2560ELj1ELj1ELj4ELj8ENS_18Kernel_traits_baseILj2560EfS2_S2_S2_fjLj128EEEEELb0ELb1ELb0EEEvNS_9BwdParamsE)
        /*0c80*/ 	.word	0x00000000


	//----- nvinfo : EIATTR_MIN_STACK_SIZE
	.align		4
.L_533:
        /*0c84*/ 	.byte	0x04, 0x12
        /*0c86*/ 	.short	(.L_535 - .L_534)
	.align		4
.L_534:
        /*0c88*/ 	.word	index@(_ZN10layer_norm31ln_parallel_residual_bwd_kernelINS_13Kernel_traitsIf13__nv_bfloat16S2_S2_fjLj2560ELj1ELj1ELj4ELj8ENS_18Kernel_traits_baseILj2560EfS2_S2_S2_fjLj128EEEEELb0ELb1ELb1EEEvNS_9BwdParamsE)
        /*0c8c*/ 	.word	0x00000000


	//----- nvinfo : EIATTR_MIN_STACK_SIZE
	.align		4
.L_535:
        /*0c90*/ 	.byte	0x04, 0x12
        /*0c92*/ 	.short	(.L_537 - .L_536)
	.align		4
.L_536:
        /*0c94*/ 	.word	index@(_ZN10layer_norm31ln_parallel_residual_bwd_kernelINS_13Kernel_traitsIf13__nv_bfloat16S2_S2_fjLj2560ELj1ELj1ELj4ELj8ENS_18Kernel_traits_baseILj2560EfS2_S2_S2_fjLj128EEEEELb1ELb0ELb0EEEvNS_9BwdParamsE)
        /*0c98*/ 	.word	0x00000000


	//----- nvinfo : EIATTR_MIN_STACK_SIZE
	.align		4
.L_537:
        /*0c9c*/ 	.byte	0x04, 0x12
        /*0c9e*/ 	.short	(.L_539 - .L_538)
	.align		4
.L_538:
        /*0ca0*/ 	.word	index@(_ZN10layer_norm31ln_parallel_residual_bwd_kernelINS_13Kernel_traitsIf13__nv_bfloat16S2_S2_fjLj2560ELj1ELj1ELj4ELj8ENS_18Kernel_traits_baseILj2560EfS2_S2_S2_fjLj128EEEEELb1ELb0ELb1EEEvNS_9BwdParamsE)
        /*0ca4*/ 	.word	0x00000000


	//----- nvinfo : EIATTR_MIN_STACK_SIZE
	.align		4
.L_539:
        /*0ca8*/ 	.byte	0x04, 0x12
        /*0caa*/ 	.short	(.L_541 - .L_540)
	.align		4
.L_540:
        /*0cac*/ 	.word	index@(_ZN10layer_norm22ln_bwd_finalize_kernelINS_22Kernel_traits_finalizeILj2560Ef13__nv_bfloat16S2_S2_fjLb0ELj1024ELj4ENS_18Kernel_traits_baseILj2560EfS2_S2_S2_fjLj1024EEEEELb0ELb0EEEvNS_9BwdParamsE)
        /*0cb0*/ 	.word	0x00000000


	//----- nvinfo : EIATTR_MIN_STACK_SIZE
	.align		4
.L_541:
        /*0cb4*/ 	.byte	0x04, 0x12
        /*0cb6*/ 	.short	(.L_543 - .L_542)
	.align		4
.L_542:
        /*0cb8*/ 	.word	index@(_ZN10layer_norm40ln_parallel_residual_bwd_finalize_kernelINS_22Kernel_traits_finalizeILj2560Ef13__nv_bfloat16S2_S2_fjLb0ELj1024ELj4ENS_18Kernel_traits_baseILj2560EfS2_S2_S2_fjLj1024EEEEELb0EEEvNS_9BwdParamsE)
        /*0cbc*/ 	.word	0x00000000


	//----- nvinfo : EIATTR_MIN_STACK_SIZE
	.align		4
.L_543:
        /*0cc0*/ 	.byte	0x04, 0x12
        /*0cc2*/ 	.short	(.L_545 - .L_544)
	.align		4
.L_544:
        /*0cc4*/ 	.word	index@(_ZN10layer_norm31ln_parallel_residual_bwd_kernelINS_13Kernel_traitsIf13__nv_bfloat16S2_S2_fjLj2560ELj1ELj1ELj4ELj8ENS_18Kernel_traits_baseILj2560EfS2_S2_S2_fjLj128EEEEELb1ELb1ELb0EEEvNS_9BwdParamsE)
        /*0cc8*/ 	.word	0x00000000


	//----- nvinfo : EIATTR_MIN_STACK_SIZE
	.align		4
.L_545:
        /*0ccc*/ 	.byte	0x04, 0x12
        /*0cce*/ 	.short	(.L_547 - .L_546)
	.align		4
.L_546:
        /*0cd0*/ 	.word	index@(_ZN10layer_norm22ln_bwd_finalize_kernelINS_22Kernel_traits_finalizeILj2560Ef13__nv_bfloat16S2_S2_fjLb0ELj1024ELj4ENS_18Kernel_traits_baseILj2560EfS2_S2_S2_fjLj1024EEEEELb0ELb1EEEvNS_9BwdParamsE)
        /*0cd4*/ 	.word	0x00000000


	//----- nvinfo : EIATTR_MIN_STACK_SIZE
	.align		4
.L_547:
        /*0cd8*/ 	.byte	0x04, 0x12
        /*0cda*/ 	.short	(.L_549 - .L_548)
	.align		4
.L_548:
        /*0cdc*/ 	.word	index@(_ZN10layer_norm40ln_parallel_residual_bwd_finalize_kernelINS_22Kernel_traits_finalizeILj2560Ef13__nv_bfloat16S2_S2_fjLb0ELj1024ELj4ENS_18Kernel_traits_baseILj2560EfS2_S2_S2_fjLj1024EEEEELb1EEEvNS_9BwdParamsE)
        /*0ce0*/ 	.word	0x00000000


	//----- nvinfo : EIATTR_MIN_STACK_SIZE
	.align		4
.L_549:
        /*0ce4*/ 	.byte	0x04, 0x12
        /*0ce6*/ 	.short	(.L_551 - .L_550)
	.align		4
.L_550:
        /*0ce8*/ 	.word	index@(_ZN10layer_norm31ln_parallel_residual_bwd_kernelINS_13Kernel_traitsIf13__nv_bfloat16S2_S2_fjLj2560ELj1ELj1ELj4ELj8ENS_18Kernel_traits_baseILj2560EfS2_S2_S2_fjLj128EEEEELb1ELb1ELb1EEEvNS_9BwdParamsE)
        /*0cec*/ 	.word	0x00000000


	//----- nvinfo : EIATTR_MIN_STACK_SIZE
	.align		4
.L_551:
        /*0cf0*/ 	.byte	0x04, 0x12
        /*0cf2*/ 	.short	(.L_553 - .L_552)
	.align		4
.L_552:
        /*0cf4*/ 	.word	index@(_ZN10layer_norm31ln_parallel_residual_bwd_kernelINS_13Kernel_traitsI13__nv_bfloat16S2_fS2_fjLj2560ELj1ELj1ELj4ELj8ENS_18Kernel_traits_baseILj2560ES2_S2_fS2_fjLj128EEEEELb0ELb0ELb0EEEvNS_9BwdParamsE)
        /*0cf8*/ 	.word	0x00000000


	//----- nvinfo : EIATTR_MIN_STACK_SIZE
	.align		4
.L_553:
        /*0cfc*/ 	.byte	0x04, 0x12
        /*0cfe*/ 	.short	(.L_555 - .L_554)
	.align		4
.L_554:
        /*0d00*/ 	.word	index@(_ZN10layer_norm31ln_parallel_residual_bwd_kernelINS_13Kernel_traitsI13__nv_bfloat16S2_fS2_fjLj2560ELj1ELj1ELj4ELj8ENS_18Kernel_traits_baseILj2560ES2_S2_fS2_fjLj128EEEEELb0ELb0ELb1EEEvNS_9BwdParamsE)
        /*0d04*/ 	.word	0x00000000


	//----- nvinfo : EIATTR_MIN_STACK_SIZE
	.align		4
.L_555:
        /*0d08*/ 	.byte	0x04, 0x12
        /*0d0a*/ 	.short	(.L_557 - .L_556)
	.align		4
.L_556:
        /*0d0c*/ 	.word	index@(_ZN10layer_norm31ln_parallel_residual_bwd_kernelINS_13Kernel_traitsI13__nv_bfloat16S2_fS2_fjLj2560ELj1ELj1ELj4ELj8ENS_18Kernel_traits_baseILj2560ES2_S2_fS2_fjLj128EEEEELb0ELb1ELb0EEEvNS_9BwdParamsE)
        /*0d10*/ 	.word	0x00000000


	//----- nvinfo : EIATTR_MIN_STACK_SIZE
	.align		4
.L_557:
        /*0d14*/ 	.byte	0x04, 0x12
        /*0d16*/ 	.short	(.L_559 - .L_558)
	.align		4
.L_558:
        /*0d18*/ 	.word	index@(_ZN10layer_norm31ln_parallel_residual_bwd_kernelINS_13Kernel_traitsI13__nv_bfloat16S2_fS2_fjLj2560ELj1ELj1ELj4ELj8ENS_18Kernel_traits_baseILj2560ES2_S2_fS2_fjLj128EEEEELb0ELb1ELb1EEEvNS_9BwdParamsE)
        /*0d1c*/ 	.word	0x00000000


	//----- nvinfo : EIATTR_MIN_STACK_SIZE
	.align		4
.L_559:
        /*0d20*/ 	.byte	0x04, 0x12
        /*0d22*/ 	.short	(.L_561 - .L_560)
	.align		4
.L_560:
        /*0d24*/ 	.word	index@(_ZN10layer_norm31ln_parallel_residual_bwd_kernelINS_13Kernel_traitsI13__nv_bfloat16S2_fS2_fjLj2560ELj1ELj1ELj4ELj8ENS_18Kernel_traits_baseILj2560ES2_S2_fS2_fjLj128EEEEELb1ELb0ELb0EEEvNS_9BwdParamsE)
        /*0d28*/ 	.word	0x00000000


	//----- nvinfo : EIATTR_MIN_STACK_SIZE
	.align		4
.L_561:
        /*0d2c*/ 	.byte	0x04, 0x12
        /*0d2e*/ 	.short	(.L_563 - .L_562)
	.align		4
.L_562:
        /*0d30*/ 	.word	index@(_ZN10layer_norm31ln_parallel_residual_bwd_kernelINS_13Kernel_traitsI13__nv_bfloat16S2_fS2_fjLj2560ELj1ELj1ELj4ELj8ENS_18Kernel_traits_baseILj2560ES2_S2_fS2_fjLj128EEEEELb1ELb0ELb1EEEvNS_9BwdParamsE)
        /*0d34*/ 	.word	0x00000000


	//----- nvinfo : EIATTR_MIN_STACK_SIZE
	.align		4
.L_563:
        /*0d38*/ 	.byte	0x04, 0x12
        /*0d3a*/ 	.short	(.L_565 - .L_564)
	.align		4
.L_564:
        /*0d3c*/ 	.word	index@(_ZN10layer_norm22ln_bwd_finalize_kernelINS_22Kernel_traits_finalizeILj2560E13__nv_bfloat16S2_fS2_fjLb0ELj1024ELj4ENS_18Kernel_traits_baseILj2560ES2_S2_fS2_fjLj1024EEEEELb0ELb0EEEvNS_9BwdParamsE)
        /*0d40*/ 	.word	0x00000000


	//----- nvinfo : EIATTR_MIN_STACK_SIZE
	.align		4
.L_565:
        /*0d44*/ 	.byte	0x04, 0x12
        /*0d46*/ 	.short	(.L_567 - .L_566)
	.align		4
.L_566:
        /*0d48*/ 	.word	index@(_ZN10layer_norm40ln_parallel_residual_bwd_finalize_kernelINS_22Kernel_traits_finalizeILj2560E13__nv_bfloat16S2_fS2_fjLb0ELj1024ELj4ENS_18Kernel_traits_baseILj2560ES2_S2_fS2_fjLj1024EEEEELb0EEEvNS_9BwdParamsE)
        /*0d4c*/ 	.word	0x00000000


	//----- nvinfo : EIATTR_MIN_STACK_SIZE
	.align		4
.L_567:
        /*0d50*/ 	.byte	0x04, 0x12
        /*0d52*/ 	.short	(.L_569 - .L_568)
	.align		4
.L_568:
        /*0d54*/ 	.word	index@(_ZN10layer_norm31ln_parallel_residual_bwd_kernelINS_13Kernel_traitsI13__nv_bfloat16S2_fS2_fjLj2560ELj1ELj1ELj4ELj8ENS_18Kernel_traits_baseILj2560ES2_S2_fS2_fjLj128EEEEELb1ELb1ELb0EEEvNS_9BwdParamsE)
        /*0d58*/ 	.word	0x00000000


	//----- nvinfo : EIATTR_MIN_STACK_SIZE
	.align		4
.L_569:
        /*0d5c*/ 	.byte	0x04, 0x12
        /*0d5e*/ 	.short	(.L_571 - .L_570)
	.align		4
.L_570:
        /*0d60*/ 	.word	index@(_ZN10layer_norm22ln_bwd_finalize_kernelINS_22Kernel_traits_finalizeILj2560E13__nv_bfloat16S2_fS2_fjLb0ELj1024ELj4ENS_18Kernel_traits_baseILj2560ES2_S2_fS2_fjLj1024EEEEELb0ELb1EEEvNS_9BwdParamsE)
        /*0d64*/ 	.word	0x00000000


	//----- nvinfo : EIATTR_MIN_STACK_SIZE
	.align		4
.L_571:
        /*0d68*/ 	.byte	0x04, 0x12
        /*0d6a*/ 	.short	(.L_573 - .L_572)
	.align		4
.L_572:
        /*0d6c*/ 	.word	index@(_ZN10layer_norm40ln_parallel_residual_bwd_finalize_kernelINS_22Kernel_traits_finalizeILj2560E13__nv_bfloat16S2_fS2_fjLb0ELj1024ELj4ENS_18Kernel_traits_baseILj2560ES2_S2_fS2_fjLj1024EEEEELb1EEEvNS_9BwdParamsE)
        /*0d70*/ 	.word	0x00000000


	//----- nvinfo : EIATTR_MIN_STACK_SIZE
	.align		4
.L_573:
        /*0d74*/ 	.byte	0x04, 0x12
        /*0d76*/ 	.short	(.L_575 - .L_574)
	.align		4
.L_574:
        /*0d78*/ 	.word	index@(_ZN10layer_norm31ln_parallel_residual_bwd_kernelINS_13Kernel_traitsI13__nv_bfloat16S2_fS2_fjLj2560ELj1ELj1ELj4ELj8ENS_18Kernel_traits_baseILj2560ES2_S2_fS2_fjLj128EEEEELb1ELb1ELb1EEEvNS_9BwdParamsE)
        /*0d7c*/ 	.word	0x00000000


	//----- nvinfo : EIATTR_MIN_STACK_SIZE
	.align		4
.L_575:
        /*0d80*/ 	.byte	0x04, 0x12
        /*0d82*/ 	.short	(.L_577 - .L_576)
	.align		4
.L_576:
        /*0d84*/ 	.word	index@(_ZN10layer_norm31ln_parallel_residual_bwd_kernelINS_13Kernel_traitsIf13__nv_bfloat16fS2_fjLj2560ELj1ELj1ELj4ELj8ENS_18Kernel_traits_baseILj2560EfS2_fS2_fjLj128EEEEELb0ELb0ELb0EEEvNS_9BwdParamsE)
        /*0d88*/ 	.word	0x00000000


	//----- nvinfo : EIATTR_MIN_STACK_SIZE
	.align		4
.L_577:
        /*0d8c*/ 	.byte	0x04, 0x12
        /*0d8e*/ 	.short	(.L_579 - .L_578)
	.align		4
.L_578:
        /*0d90*/ 	.word	index@(_ZN10layer_norm31ln_parallel_residual_bwd_kernelINS_13Kernel_traitsIf13__nv_bfloat16fS2_fjLj2560ELj1ELj1ELj4ELj8ENS_18Kernel_traits_baseILj2560EfS2_fS2_fjLj128EEEEELb0ELb0ELb1EEEvNS_9BwdParamsE)
        /*0d94*/ 	.word	0x00000000


	//----- nvinfo : EIATTR_MIN_STACK_SIZE
	.align		4
.L_579:
        /*0d98*/ 	.byte	0x04, 0x12
        /*0d9a*/ 	.short	(.L_581 - .L_580)
	.align		4
.L_580:
        /*0d9c*/ 	.word	index@(_ZN10layer_norm31ln_parallel_residual_bwd_kernelINS_13Kernel_traitsIf13__nv_bfloat16fS2_fjLj2560ELj1ELj1ELj4ELj8ENS_18Kernel_traits_baseILj2560EfS2_fS2_fjLj128EEEEELb0ELb1ELb0EEEvNS_9BwdParamsE)
        /*0da0*/ 	.word	0x00000000


	//----- nvinfo : EIATTR_MIN_STACK_SIZE
	.align		4
.L_581:
        /*0da4*/ 	.byte	0x04, 0x12
        /*0da6*/ 	.short	(.L_583 - .L_582)
	.align		4
.L_582:
        /*0da8*/ 	.word	index@(_ZN10layer_norm31ln_parallel_residual_bwd_kernelINS_13Kernel_traitsIf13__nv_bfloat16fS2_fjLj2560ELj1ELj1ELj4ELj8ENS_18Kernel_traits_baseILj2560EfS2_fS2_fjLj128EEEEELb0ELb1ELb1EEEvNS_9BwdParamsE)
        /*0dac*/ 	.word	0x00000000


	//----- nvinfo : EIATTR_MIN_STACK_SIZE
	.align		4
.L_583:
        /*0db0*/ 	.byte	0x04, 0x12
        /*0db2*/ 	.short	(.L_585 - .L_584)
	.align		4
.L_584:
        /*0db4*/ 	.word	index@(_ZN10layer_norm31ln_parallel_residual_bwd_kernelINS_13Kernel_traitsIf13__nv_bfloat16fS2_fjLj2560ELj1ELj1ELj4ELj8ENS_18Kernel_traits_baseILj2560EfS2_fS2_fjLj128EEEEELb1ELb0ELb0EEEvNS_9BwdParamsE)
        /*0db8*/ 	.word	0x00000000


	//----- nvinfo : EIATTR_MIN_STACK_SIZE
	.align		4
.L_585:
        /*0dbc*/ 	.byte	0x04, 0x12
        /*0dbe*/ 	.short	(.L_587 - .L_586)
	.align		4
.L_586:
        /*0dc0*/ 	.word	index@(_ZN10layer_norm31ln_parallel_residual_bwd_kernelINS_13Kernel_traitsIf13__nv_bfloat16fS2_fjLj2560ELj1ELj1ELj4ELj8ENS_18Kernel_traits_baseILj2560EfS2_fS2_fjLj128EEEEELb1ELb0ELb1EEEvNS_9BwdParamsE)
        /*0dc4*/ 	.word	0x00000000


	//----- nvinfo : EIATTR_MIN_STACK_SIZE
	.align		4
.L_587:
        /*0dc8*/ 	.byte	0x04, 0x12
        /*0dca*/ 	.short	(.L_589 - .L_588)
	.align		4
.L_588:
        /*0dcc*/ 	.word	index@(_ZN10layer_norm22ln_bwd_finalize_kernelINS_22Kernel_traits_finalizeILj2560Ef13__nv_bfloat16fS2_fjLb0ELj1024ELj4ENS_18Kernel_traits_baseILj2560EfS2_fS2_fjLj1024EEEEELb0ELb0EEEvNS_9BwdParamsE)
        /*0dd0*/ 	.word	0x00000000


	//----- nvinfo : EIATTR_MIN_STACK_SIZE
	.align		4
.L_589:
        /*0dd4*/ 	.byte	0x04, 0x12
        /*0dd6*/ 	.short	(.L_591 - .L_590)
	.align		4
.L_590:
        /*0dd8*/ 	.word	index@(_ZN10layer_norm40ln_parallel_residual_bwd_finalize_kernelINS_22Kernel_traits_finalizeILj2560Ef13__nv_bfloat16fS2_fjLb0ELj1024ELj4ENS_18Kernel_traits_baseILj2560EfS2_fS2_fjLj1024EEEEELb0EEEvNS_9BwdParamsE)
        /*0ddc*/ 	.word	0x00000000


	//----- nvinfo : EIATTR_MIN_STACK_SIZE
	.align		4
.L_591:
        /*0de0*/ 	.byte	0x04, 0x12
        /*0de2*/ 	.short	(.L_593 - .L_592)
	.align		4
.L_592:
        /*0de4*/ 	.word	index@(_ZN10layer_norm31ln_parallel_residual_bwd_kernelINS_13Kernel_traitsIf13__nv_bfloat16fS2_fjLj2560ELj1ELj1ELj4ELj8ENS_18Kernel_traits_baseILj2560EfS2_fS2_fjLj128EEEEELb1ELb1ELb0EEEvNS_9BwdParamsE)
        /*0de8*/ 	.word	0x00000000


	//----- nvinfo : EIATTR_MIN_STACK_SIZE
	.align		4
.L_593:
        /*0dec*/ 	.byte	0x04, 0x12
        /*0dee*/ 	.short	(.L_595 - .L_594)
	.align		4
.L_594:
        /*0df0*/ 	.word	index@(_ZN10layer_norm22ln_bwd_finalize_kernelINS_22Kernel_traits_finalizeILj2560Ef13__nv_bfloat16fS2_fjLb0ELj1024ELj4ENS_18Kernel_traits_baseILj2560EfS2_fS2_fjLj1024EEEEELb0ELb1EEEvNS_9BwdParamsE)
        /*0df4*/ 	.word	0x00000000


	//----- nvinfo : EIATTR_MIN_STACK_SIZE
	.align		4
.L_595:
        /*0df8*/ 	.byte	0x04, 0x12
        /*0dfa*/ 	.short	(.L_597 - .L_596)
	.align		4
.L_596:
        /*0dfc*/ 	.word	index@(_ZN10layer_norm40ln_parallel_residual_bwd_finalize_kernelINS_22Kernel_traits_finalizeILj2560Ef13__nv_bfloat16fS2_fjLb0ELj1024ELj4ENS_18Kernel_traits_baseILj2560EfS2_fS2_fjLj1024EEEEELb1EEEvNS_9BwdParamsE)
        /*0e00*/ 	.word	0x00000000


	//----- nvinfo : EIATTR_MIN_STACK_SIZE
	.align		4
.L_597:
        /*0e04*/ 	.byte	0x04, 0x12
        /*0e06*/ 	.short	(.L_599 - .L_598)
	.align		4
.L_598:
        /*0e08*/ 	.word	index@(_ZN10layer_norm31ln_parallel_residual_bwd_kernelINS_13Kernel_traitsIf13__nv_bfloat16fS2_fjLj2560ELj1ELj1ELj4ELj8ENS_18Kernel_traits_baseILj2560EfS2_fS2_fjLj128EEEEELb1ELb1ELb1EEEvNS_9BwdParamsE)
        /*0e0c*/ 	.word	0x00000000


	//----- nvinfo : EIATTR_MIN_STACK_SIZE
	.align		4
.L_599:
        /*0e10*/ 	.byte	0x04, 0x12
        /*0e12*/ 	.short	(.L_601 - .L_600)
	.align		4
.L_600:
        /*0e14*/ 	.word	index@(_ZN10layer_norm31ln_parallel_residual_bwd_kernelINS_13Kernel_traitsIf6__halfS2_S2_fjLj2560ELj1ELj1ELj4ELj8ENS_18Kernel_traits_baseILj2560EfS2_S2_S2_fjLj128EEEEELb0ELb0ELb0EEEvNS_9BwdParamsE)
        /*0e18*/ 	.word	0x00000000


	//----- nvinfo : EIATTR_MIN_STACK_SIZE
	.align		4
.L_601:
        /*0e1c*/ 	.byte	0x04, 0x12
        /*0e1e*/ 	.short	(.L_603 - .L_602)
	.align		4
.L_602:
        /*0e20*/ 	.word	index@(_ZN10layer_norm31ln_parallel_residual_bwd_kernelINS_13Kernel_traitsIf6__halfS2_S2_fjLj2560ELj1ELj1ELj4ELj8ENS_18Kernel_traits_baseILj2560EfS2_S2_S2_fjLj128EEEEELb0ELb0ELb1EEEvNS_9BwdParamsE)
        /*0e24*/ 	.word	0x00000000


	//----- nvinfo : EIATTR_MIN_STACK_SIZE
	.align		4
.L_603:
        /*0e28*/ 	.byte	0x04, 0x12
        /*0e2a*/ 	.short	(.L_605 - .L_604)
	.align		4
.L_604:
        /*0e2c*/ 	.word	index@(_ZN10layer_norm31ln_parallel_residual_bwd_kernelINS_13Kernel_traitsIf6__halfS2_S2_fjLj2560ELj1ELj1ELj4ELj8ENS_18Kernel_traits_baseILj2560EfS2_S2_S2_fjLj128EEEEELb0ELb1ELb0EEEvNS_9BwdParamsE)
        /*0e30*/ 	.word	0x00000000


	//----- nvinfo : EIATTR_MIN_STACK_SIZE
	.align		4
.L_605:
        /*0e34*/ 	.byte	0x04, 0x12
        /*0e36*/ 	.short	(.L_607 - .L_606)
	.align		4
.L_606:
        /*0e38*/ 	.word	index@(_ZN10layer_norm31ln_parallel_residual_bwd_kernelINS_13Kernel_traitsIf6__halfS2_S2_fjLj2560ELj1ELj1ELj4ELj8ENS_18Kernel_traits_baseILj2560EfS2_S2_S2_fjLj128EEEEELb0ELb1ELb1EEEvNS_9BwdParamsE)
        /*0e3c*/ 	.word	0x00000000


	//----- nvinfo : EIATTR_MIN_STACK_SIZE
	.align		4
.L_607:
        /*0e40*/ 	.byte	0x04, 0x12
        /*0e42*/ 	.short	(.L_609 - .L_608)
	.align		4
.L_608:
        /*0e44*/ 	.word	index@(_ZN10layer_norm31ln_parallel_residual_bwd_kernelINS_13Kernel_traitsIf6__halfS2_S2_fjLj2560ELj1ELj1ELj4ELj8ENS_18Kernel_traits_baseILj2560EfS2_S2_S2_fjLj128EEEEELb1ELb0ELb0EEEvNS_9BwdParamsE)
        /*0e48*/ 	.word	0x00000000


	//----- nvinfo : EIATTR_MIN_STACK_SIZE
	.align		4
.L_609:
        /*0e4c*/ 	.byte	0x04, 0x12
        /*0e4e*/ 	.short	(.L_611 - .L_610)
	.align		4
.L_610:
        /*0e50*/ 	.word	index@(_ZN10layer_norm31ln_parallel_residual_bwd_kernelINS_13Kernel_traitsIf6__halfS2_S2_fjLj2560ELj1ELj1ELj4ELj8ENS_18Kernel_traits_baseILj2560EfS2_S2_S2_fjLj128EEEEELb1ELb0ELb1EEEvNS_9BwdParamsE)
        /*0e54*/ 	.word	0x00000000


	//----- nvinfo : EIATTR_MIN_STACK_SIZE
	.align		4
.L_611:
        /*0e58*/ 	.byte	0x04, 0x12
        /*0e5a*/ 	.short	(.L_613 - .L_612)
	.align		4
.L_612:
        /*0e5c*/ 	.word	index@(_ZN10layer_norm22ln_bwd_finalize_kernelINS_22Kernel_traits_finalizeILj2560Ef6__halfS2_S2_fjLb0ELj1024ELj4ENS_18Kernel_traits_baseILj2560EfS2_S2_S2_fjLj1024EEEEELb0ELb0EEEvNS_9BwdParamsE)
        /*0e60*/ 	.word	0x00000000


	//----- nvinfo : EIATTR_MIN_STACK_SIZE
	.align		4
.L_613:
        /*0e64*/ 	.byte	0x04, 0x12
        /*0e66*/ 	.short	(.L_615 - .L_614)
	.align		4
.L_614:
        /*0e68*/ 	.word	index@(_ZN10layer_norm40ln_parallel_residual_bwd_finalize_kernelINS_22Kernel_traits_finalizeILj2560Ef6__halfS2_S2_fjLb0ELj1024ELj4ENS_18Kernel_traits_baseILj2560EfS2_S2_S2_fjLj1024EEEEELb0EEEvNS_9BwdParamsE)
        /*0e6c*/ 	.word	0x00000000


	//----- nvinfo : EIATTR_MIN_STACK_SIZE
	.align		4
.L_615:
        /*0e70*/ 	.byte	0x04, 0x12
        /*0e72*/ 	.short	(.L_617 - .L_616)
	.align		4
.L_616:
        /*0e74*/ 	.word	index@(_ZN10layer_norm31ln_parallel_residual_bwd_kernelINS_13Kernel_traitsIf6__halfS2_S2_fjLj2560ELj1ELj1ELj4ELj8ENS_18Kernel_traits_baseILj2560EfS2_S2_S2_fjLj128EEEEELb1ELb1ELb0EEEvNS_9BwdParamsE)
        /*0e78*/ 	.word	0x00000000


	//----- nvinfo : EIATTR_MIN_STACK_SIZE
	.align		4
.L_617:
        /*0e7c*/ 	.byte	0x04, 0x12
        /*0e7e*/ 	.short	(.L_619 - .L_618)
	.align		4
.L_618:
        /*0e80*/ 	.word	index@(_ZN10layer_norm22ln_bwd_finalize_kernelINS_22Kernel_traits_finalizeILj2560Ef6__halfS2_S2_fjLb0ELj1024ELj4ENS_18Kernel_traits_baseILj2560EfS2_S2_S2_fjLj1024EEEEELb0ELb1EEEvNS_9BwdParamsE)
        /*0e84*/ 	.word	0x00000000


	//----- nvinfo : EIATTR_MIN_STACK_SIZE
	.align		4
.L_619:
        /*0e88*/ 	.byte	0x04, 0x12
        /*0e8a*/ 	.short	(.L_621 - .L_620)
	.align		4
.L_620:
        /*0e8c*/ 	.word	index@(_ZN10layer_norm40ln_parallel_residual_bwd_finalize_kernelINS_22Kernel_traits_finalizeILj2560Ef6__halfS2_S2_fjLb0ELj1024ELj4ENS_18Kernel_traits_baseILj2560EfS2_S2_S2_fjLj1024EEEEELb1EEEvNS_9BwdParamsE)
        /*0e90*/ 	.word	0x00000000


	//----- nvinfo : EIATTR_MIN_STACK_SIZE
	.align		4
.L_621:
        /*0e94*/ 	.byte	0x04, 0x12
        /*0e96*/ 	.short	(.L_623 - .L_622)
	.align		4
.L_622:
        /*0e98*/ 	.word	index@(_ZN10layer_norm31ln_parallel_residual_bwd_kernelINS_13Kernel_traitsIf6__halfS2_S2_fjLj2560ELj1ELj1ELj4ELj8ENS_18Kernel_traits_baseILj2560EfS2_S2_S2_fjLj128EEEEELb1ELb1ELb1EEEvNS_9BwdParamsE)
        /*0e9c*/ 	.word	0x00000000


	//----- nvinfo : EIATTR_MIN_STACK_SIZE
	.align		4
.L_623:
        /*0ea0*/ 	.byte	0x04, 0x12
        /*0ea2*/ 	.short	(.L_625 - .L_624)
	.align		4
.L_624:
        /*0ea4*/ 	.word	index@(_ZN10layer_norm31ln_parallel_residual_bwd_kernelINS_13Kernel_traitsI6__halfS2_fS2_fjLj2560ELj1ELj1ELj4ELj8ENS_18Kernel_traits_baseILj2560ES2_S2_fS2_fjLj128EEEEELb0ELb0ELb0EEEvNS_9BwdParamsE)
        /*0ea8*/ 	.word	0x00000000


	//----- nvinfo : EIATTR_MIN_STACK_SIZE
	.align		4
.L_625:
        /*0eac*/ 	.byte	0x04, 0x12
        /*0eae*/ 	.short	(.L_627 - .L_626)
	.align		4
.L_626:
        /*0eb0*/ 	.word	index@(_ZN10layer_norm31ln_parallel_residual_bwd_kernelINS_13Kernel_traitsI6__halfS2_fS2_fjLj2560ELj1ELj1ELj4ELj8ENS_18Kernel_traits_baseILj2560ES2_S2_fS2_fjLj128EEEEELb0ELb0ELb1EEEvNS_9BwdParamsE)
        /*0eb4*/ 	.word	0x00000000


	//----- nvinfo : EIATTR_MIN_STACK_SIZE
	.align		4
.L_627:
        /*0eb8*/ 	.byte	0x04, 0x12
        /*0eba*/ 	.short	(.L_629 - .L_628)
	.align		4
.L_628:
        /*0ebc*/ 	.word	index@(_ZN10layer_norm31ln_parallel_residual_bwd_kernelINS_13Kernel_traitsI6__halfS2_fS2_fjLj2560ELj1ELj1ELj4ELj8ENS_18Kernel_traits_baseILj2560ES2_S2_fS2_fjLj128EEEEELb0ELb1ELb0EEEvNS_9BwdParamsE)
        /*0ec0*/ 	.word	0x00000000


	//----- nvinfo : EIATTR_MIN_STACK_SIZE
	.align		4
.L_629:
        /*0ec4*/ 	.byte	0x04, 0x12
        /*0ec6*/ 	.short	(.L_631 - .L_630)
	.align		4
.L_630:
        /*0ec8*/ 	.word	index@(_ZN10layer_norm31ln_parallel_residual_bwd_kernelINS_13Kernel_traitsI6__halfS2_fS2_fjLj2560ELj1ELj1ELj4ELj8ENS_18Kernel_traits_baseILj2560ES2_S2_fS2_fjLj128EEEEELb0ELb1ELb1EEEvNS_9BwdParamsE)
        /*0ecc*/ 	.word	0x00000000


	//----- nvinfo : EIATTR_MIN_STACK_SIZE
	.align		4
.L_631:
        /*0ed0*/ 	.byte	0x04, 0x12
        /*0ed2*/ 	.short	(.L_633 - .L_632)
	.align		4
.L_632:
        /*0ed4*/ 	.word	index@(_ZN10layer_norm31ln_parallel_residual_bwd_kernelINS_13Kernel_traitsI6__halfS2_fS2_fjLj2560ELj1ELj1ELj4ELj8ENS_18Kernel_traits_baseILj2560ES2_S2_fS2_fjLj128EEEEELb1ELb0ELb0EEEvNS_9BwdParamsE)
        /*0ed8*/ 	.word	0x00000000


	//----- nvinfo : EIATTR_MIN_STACK_SIZE
	.align		4
.L_633:
        /*0edc*/ 	.byte	0x04, 0x12
        /*0ede*/ 	.short	(.L_635 - .L_634)
	.align		4
.L_634:
        /*0ee0*/ 	.word	index@(_ZN10layer_norm31ln_parallel_residual_bwd_kernelINS_13Kernel_traitsI6__halfS2_fS2_fjLj2560ELj1ELj1ELj4ELj8ENS_18Kernel_traits_baseILj2560ES2_S2_fS2_fjLj128EEEEELb1ELb0ELb1EEEvNS_9BwdParamsE)
        /*0ee4*/ 	.word	0x00000000


	//----- nvinfo : EIATTR_MIN_STACK_SIZE
	.align		4
.L_635:
        /*0ee8*/ 	.byte	0x04, 0x12
        /*0eea*/ 	.short	(.L_637 - .L_636)
	.align		4
.L_636:
        /*0eec*/ 	.word	index@(_ZN10layer_norm22ln_bwd_finalize_kernelINS_22Kernel_traits_finalizeILj2560E6__halfS2_fS2_fjLb0ELj1024ELj4ENS_18Kernel_traits_baseILj2560ES2_S2_fS2_fjLj1024EEEEELb0ELb0EEEvNS_9BwdParamsE)
        /*0ef0*/ 	.word	0x00000000


	//----- nvinfo : EIATTR_MIN_STACK_SIZE
	.align		4
.L_637:
        /*0ef4*/ 	.byte	0x04, 0x12
        /*0ef6*/ 	.short	(.L_639 - .L_638)
	.align		4
.L_638:
        /*0ef8*/ 	.word	index@(_ZN10layer_norm40ln_parallel_residual_bwd_finalize_kernelINS_22Kernel_traits_finalizeILj2560E6__halfS2_fS2_fjLb0ELj1024ELj4ENS_18Kernel_traits_baseILj2560ES2_S2_fS2_fjLj1024EEEEELb0EEEvNS_9BwdParamsE)
        /*0efc*/ 	.word	0x00000000


	//----- nvinfo : EIATTR_MIN_STACK_SIZE
	.align		4
.L_639:
        /*0f00*/ 	.byte	0x04, 0x12
        /*0f02*/ 	.short	(.L_641 - .L_640)
	.align		4
.L_640:
        /*0f04*/ 	.word	index@(_ZN10layer_norm31ln_parallel_residual_bwd_kernelINS_13Kernel_traitsI6__halfS2_fS2_fjLj2560ELj1ELj1ELj4ELj8ENS_18Kernel_traits_baseILj2560ES2_S2_fS2_fjLj128EEEEELb1ELb1ELb0EEEvNS_9BwdParamsE)
        /*0f08*/ 	.word	0x00000000


	//----- nvinfo : EIATTR_MIN_STACK_SIZE
	.align		4
.L_641:
        /*0f0c*/ 	.byte	0x04, 0x12
        /*0f0e*/ 	.short	(.L_643 - .L_642)
	.align		4
.L_642:
        /*0f10*/ 	.word	index@(_ZN10layer_norm22ln_bwd_finalize_kernelINS_22Kernel_traits_finalizeILj2560E6__halfS2_fS2_fjLb0ELj1024ELj4ENS_18Kernel_traits_baseILj2560ES2_S2_fS2_fjLj1024EEEEELb0ELb1EEEvNS_9BwdParamsE)
        /*0f14*/ 	.word	0x00000000


	//----- nvinfo : EIATTR_MIN_STACK_SIZE
	.align		4
.L_643:
        /*0f18*/ 	.byte	0x04, 0x12
        /*0f1a*/ 	.short	(.L_645 - .L_644)
	.align		4
.L_644:
        /*0f1c*/ 	.word	index@(_ZN10layer_norm40ln_parallel_residual_bwd_finalize_kernelINS_22Kernel_traits_finalizeILj2560E6__halfS2_fS2_fjLb0ELj1024ELj4ENS_18Kernel_traits_baseILj2560ES2_S2_fS2_fjLj1024EEEEELb1EEEvNS_9BwdParamsE)
        /*0f20*/ 	.word	0x00000000


	//----- nvinfo : EIATTR_MIN_STACK_SIZE
	.align		4
.L_645:
        /*0f24*/ 	.byte	0x04, 0x12
        /*0f26*/ 	.short	(.L_647 - .L_646)
	.align		4
.L_646:
        /*0f28*/ 	.word	index@(_ZN10layer_norm31ln_parallel_residual_bwd_kernelINS_13Kernel_traitsI6__halfS2_fS2_fjLj2560ELj1ELj1ELj4ELj8ENS_18Kernel_traits_baseILj2560ES2_S2_fS2_fjLj128EEEEELb1ELb1ELb1EEEvNS_9BwdParamsE)
        /*0f2c*/ 	.word	0x00000000


	//----- nvinfo : EIATTR_MIN_STACK_SIZE
	.align		4
.L_647:
        /*0f30*/ 	.byte	0x04, 0x12
        /*0f32*/ 	.short	(.L_649 - .L_648)
	.align		4
.L_648:
        /*0f34*/ 	.word	index@(_ZN10layer_norm31ln_parallel_residual_bwd_kernelINS_13Kernel_traitsIf6__halffS2_fjLj2560ELj1ELj1ELj4ELj8ENS_18Kernel_traits_baseILj2560EfS2_fS2_fjLj128EEEEELb0ELb0ELb0EEEvNS_9BwdParamsE)
        /*0f38*/ 	.word	0x00000000


	//----- nvinfo : EIATTR_MIN_STACK_SIZE
	.align		4
.L_649:
        /*0f3c*/ 	.byte	0x04, 0x12
        /*0f3e*/ 	.short	(.L_651 - .L_650)
	.align		4
.L_650:
        /*0f40*/ 	.word	index@(_ZN10layer_norm31ln_parallel_residual_bwd_kernelINS_13Kernel_traitsIf6__halffS2_fjLj2560ELj1ELj1ELj4ELj8ENS_18Kernel_traits_baseILj2560EfS2_fS2_fjLj128EEEEELb0ELb0ELb1EEEvNS_9BwdParamsE)
        /*0f44*/ 	.word	0x00000000


	//----- nvinfo : EIATTR_MIN_STACK_SIZE
	.align		4
.L_651:
        /*0f48*/ 	.byte	0x04, 0x12
        /*0f4a*/ 	.short	(.L_653 - .L_652)
	.align		4
.L_652:
        /*0f4c*/ 	.word	index@(_ZN10layer_norm31ln_parallel_residual_bwd_kernelINS_13Kernel_traitsIf6__halffS2_fjLj2560ELj1ELj1ELj4ELj8ENS_18Kernel_traits_baseILj2560EfS2_fS2_fjLj128EEEEELb0ELb1ELb0EEEvNS_9BwdParamsE)
        /*0f50*/ 	.word	0x00000000


	//----- nvinfo : EIATTR_MIN_STACK_SIZE
	.align		4
.L_653:
        /*0f54*/ 	.byte	0x04, 0x12
        /*0f56*/ 	.short	(.L_655 - .L_654)
	.align		4
.L_654:
        /*0f58*/ 	.word	index@(_ZN10layer_norm31ln_parallel_residual_bwd_kernelINS_13Kernel_traitsIf6__halffS2_fjLj2560ELj1ELj1ELj4ELj8ENS_18Kernel_traits_baseILj2560EfS2_fS2_fjLj128EEEEELb0ELb1ELb1EEEvNS_9BwdParamsE)
        /*0f5c*/ 	.word	0x00000000


	//----- nvinfo : EIATTR_MIN_STACK_SIZE
	.align		4
.L_655:
        /*0f60*/ 	.byte	0x04, 0x12
        /*0f62*/ 	.short	(.L_657 - .L_656)
	.align		4
.L_656:
        /*0f64*/ 	.word	index@(_ZN10layer_norm31ln_parallel_residual_bwd_kernelINS_13Kernel_traitsIf6__halffS2_fjLj2560ELj1ELj1ELj4ELj8ENS_18Kernel_traits_baseILj2560EfS2_fS2_fjLj128EEEEELb1ELb0ELb0EEEvNS_9BwdParamsE)
        /*0f68*/ 	.word	0x00000000


	//----- nvinfo : EIATTR_MIN_STACK_SIZE
	.align		4
.L_657:
        /*0f6c*/ 	.byte	0x04, 0x12
        /*0f6e*/ 	.short	(.L_659 - .L_658)
	.align		4
.L_658:
        /*0f70*/ 	.word	index@(_ZN10layer_norm31ln_parallel_residual_bwd_kernelINS_13Kernel_traitsIf6__halffS2_fjLj2560ELj1ELj1ELj4ELj8ENS_18Kernel_traits_baseILj2560EfS2_fS2_fjLj128EEEEELb1ELb0ELb1EEEvNS_9BwdParamsE)
        /*0f74*/ 	.word	0x00000000


	//----- nvinfo : EIATTR_MIN_STACK_SIZE
	.align		4
.L_659:
        /*0f78*/ 	.byte	0x04, 0x12
        /*0f7a*/ 	.short	(.L_661 - .L_660)
	.align		4
.L_660:
        /*0f7c*/ 	.word	index@(_ZN10layer_norm22ln_bwd_finalize_kernelINS_22Kernel_traits_finalizeILj2560Ef6__halffS2_fjLb0ELj1024ELj4ENS_18Kernel_traits_baseILj2560EfS2_fS2_fjLj1024EEEEELb0ELb0EEEvNS_9BwdParamsE)
        /*0f80*/ 	.word	0x00000000


	//----- nvinfo : EIATTR_MIN_STACK_SIZE
	.align		4
.L_661:
        /*0f84*/ 	.byte	0x04, 0x12
        /*0f86*/ 	.short	(.L_663 - .L_662)
	.align		4
.L_662:
        /*0f88*/ 	.word	index@(_ZN10layer_norm40ln_parallel_residual_bwd_finalize_kernelINS_22Kernel_traits_finalizeILj2560Ef6__halffS2_fjLb0ELj1024ELj4ENS_18Kernel_traits_baseILj2560EfS2_fS2_fjLj1024EEEEELb0EEEvNS_9BwdParamsE)
        /*0f8c*/ 	.word	0x00000000


	//----- nvinfo : EIATTR_MIN_STACK_SIZE
	.align		4
.L_663:
        /*0f90*/ 	.byte	0x04, 0x12
        /*0f92*/ 	.short	(.L_665 - .L_664)
	.align		4
.L_664:
        /*0f94*/ 	.word	index@(_ZN10layer_norm31ln_parallel_residual_bwd_kernelINS_13Kernel_traitsIf6__halffS2_fjLj2560ELj1ELj1ELj4ELj8ENS_18Kernel_traits_baseILj2560EfS2_fS2_fjLj128EEEEELb1ELb1ELb0EEEvNS_9BwdParamsE)
        /*0f98*/ 	.word	0x00000000


	//----- nvinfo : EIATTR_MIN_STACK_SIZE
	.align		4
.L_665:
        /*0f9c*/ 	.byte	0x04, 0x12
        /*0f9e*/ 	.short	(.L_667 - .L_666)
	.align		4
.L_666:
        /*0fa0*/ 	.word	index@(_ZN10layer_norm22ln_bwd_finalize_kernelINS_22Kernel_traits_finalizeILj2560Ef6__halffS2_fjLb0ELj1024ELj4ENS_18Kernel_traits_baseILj2560EfS2_fS2_fjLj1024EEEEELb0ELb1EEEvNS_9BwdParamsE)
        /*0fa4*/ 	.word	0x00000000


	//----- nvinfo : EIATTR_MIN_STACK_SIZE
	.align		4
.L_667:
        /*0fa8*/ 	.byte	0x04, 0x12
        /*0faa*/ 	.short	(.L_669 - .L_668)
	.align		4
.L_668:
        /*0fac*/ 	.word	index@(_ZN10layer_norm40ln_parallel_residual_bwd_finalize_kernelINS_22Kernel_traits_finalizeILj2560Ef6__halffS2_fjLb0ELj1024ELj4ENS_18Kernel_traits_baseILj2560EfS2_fS2_fjLj1024EEEEELb1EEEvNS_9BwdParamsE)
        /*0fb0*/ 	.word	0x00000000


	//----- nvinfo : EIATTR_MIN_STACK_SIZE
	.align		4
.L_669:
        /*0fb4*/ 	.byte	0x04, 0x12
        /*0fb6*/ 	.short	(.L_671 - .L_670)
	.align		4
.L_670:
        /*0fb8*/ 	.word	index@(_ZN10layer_norm31ln_parallel_residual_bwd_kernelINS_13Kernel_traitsIf6__halffS2_fjLj2560ELj1ELj1ELj4ELj8ENS_18Kernel_traits_baseILj2560EfS2_fS2_fjLj128EEEEELb1ELb1ELb1EEEvNS_9BwdParamsE)
        /*0fbc*/ 	.word	0x00000000


	//----- nvinfo : EIATTR_MIN_STACK_SIZE
	.align		4
.L_671:
        /*0fc0*/ 	.byte	0x04, 0x12
        /*0fc2*/ 	.short	(.L_673 - .L_672)
	.align		4
.L_672:
        /*0fc4*/ 	.word	index@(_ZN10layer_norm31ln_parallel_residual_bwd_kernelINS_13Kernel_traitsI6__halfffffjLj2560ELj1ELj1ELj4ELj16ENS_18Kernel_traits_baseILj2560ES2_ffffjLj128EEEEELb0ELb0ELb0EEEvNS_9BwdParamsE)
        /*0fc8*/ 	.word	0x00000000


	//----- nvinfo : EIATTR_MIN_STACK_SIZE
	.align		4
.L_673:
        /*0fcc*/ 	.byte	0x04, 0x12
        /*0fce*/ 	.short	(.L_675 - .L_674)
	.align		4
.L_674:
        /*0fd0*/ 	.word	index@(_ZN10layer_norm31ln_parallel_residual_bwd_kernelINS_13Kernel_traitsI6__halfffffjLj2560ELj1ELj1ELj4ELj16ENS_18Kernel_traits_baseILj2560ES2_ffffjLj128EEEEELb0ELb0ELb1EEEvNS_9BwdParamsE)
        /*0fd4*/ 	.word	0x00000000


	//----- nvinfo : EIATTR_MIN_STACK_SIZE
	.align		4
.L_675:
        /*0fd8*/ 	.byte	0x04, 0x12
        /*0fda*/ 	.short	(.L_677 - .L_676)
	.align		4
.L_676:
        /*0fdc*/ 	.word	index@(_ZN10layer_norm31ln_parallel_residual_bwd_kernelINS_13Kernel_traitsI6__halfffffjLj2560ELj1ELj1ELj4ELj16ENS_18Kernel_traits_baseILj2560ES2_ffffjLj128EEEEELb0ELb1ELb0EEEvNS_9BwdParamsE)
        /*0fe0*/ 	.word	0x00000000


	//----- nvinfo : EIATTR_MIN_STACK_SIZE
	.align		4
.L_677:
        /*0fe4*/ 	.byte	0x04, 0x12
        /*0fe6*/ 	.short	(.L_679 - .L_678)
	.align		4
.L_678:
        /*0fe8*/ 	.word	index@(_ZN10layer_norm31ln_parallel_residual_bwd_kernelINS_13Kernel_traitsI6__halfffffjLj2560ELj1ELj1ELj4ELj16ENS_18Kernel_traits_baseILj2560ES2_ffffjLj128EEEEELb0ELb1ELb1EEEvNS_9BwdParamsE)
        /*0fec*/ 	.word	0x00000000


	//----- nvinfo : EIATTR_MIN_STACK_SIZE
	.align		4
.L_679:
        /*0ff0*/ 	.byte	0x04, 0x12
        /*0ff2*/ 	.short	(.L_681 - .L_680)
	.align		4
.L_680:
        /*0ff4*/ 	.word	index@(_ZN10layer_norm31ln_parallel_residual_bwd_kernelINS_13Kernel_traitsI6__halfffffjLj2560ELj1ELj1ELj4ELj16ENS_18Kernel_traits_baseILj2560ES2_ffffjLj128EEEEELb1ELb0ELb0EEEvNS_9BwdParamsE)
        /*0ff8*/ 	.word	0x00000000


	//----- nvinfo : EIATTR_MIN_STACK_SIZE
	.align		4
.L_681:
        /*0ffc*/ 	.byte	0x04, 0x12
        /*0ffe*/ 	.short	(.L_683 - .L_682)
	.align		4
.L_682:
        /*1000*/ 	.word	index@(_ZN10layer_norm31ln_parallel_residual_bwd_kernelINS_13Kernel_traitsI6__halfffffjLj2560ELj1ELj1ELj4ELj16ENS_18Kernel_traits_baseILj2560ES2_ffffjLj128EEEEELb1ELb0ELb1EEEvNS_9BwdParamsE)
        /*1004*/ 	.word	0x00000000


	//----- nvinfo : EIATTR_MIN_STACK_SIZE
	.align		4
.L_683:
        /*1008*/ 	.byte	0x04, 0x12
        /*100a*/ 	.short	(.L_685 - .L_684)
	.align		4
.L_684:
        /*100c*/ 	.word	index@(_ZN10layer_norm22ln_bwd_finalize_kernelINS_22Kernel_traits_finalizeILj2560E6__halfffffjLb0ELj1024ELj4ENS_18Kernel_traits_baseILj2560ES2_ffffjLj1024EEEEELb0ELb0EEEvNS_9BwdParamsE)
        /*1010*/ 	.word	0x00000000


	//----- nvinfo : EIATTR_MIN_STACK_SIZE
	.align		4
.L_685:
        /*1014*/ 	.byte	0x04, 0x12
        /*1016*/ 	.short	(.L_687 - .L_686)
	.align		4
.L_686:
        /*1018*/ 	.word	index@(_ZN10layer_norm40ln_parallel_residual_bwd_finalize_kernelINS_22Kernel_traits_finalizeILj2560E6__halfffffjLb0ELj1024ELj4ENS_18Kernel_traits_baseILj2560ES2_ffffjLj1024EEEEELb0EEEvNS_9BwdParamsE)
        /*101c*/ 	.word	0x00000000


	//----- nvinfo : EIATTR_MIN_STACK_SIZE
	.align		4
.L_687:
        /*1020*/ 	.byte	0x04, 0x12
        /*1022*/ 	.short	(.L_689 - .L_688)
	.align		4
.L_688:
        /*1024*/ 	.word	index@(_ZN10layer_norm31ln_parallel_residual_bwd_kernelINS_13Kernel_traitsI6__halfffffjLj2560ELj1ELj1ELj4ELj16ENS_18Kernel_traits_baseILj2560ES2_ffffjLj128EEEEELb1ELb1ELb0EEEvNS_9BwdParamsE)
        /*1028*/ 	.word	0x00000000


	//----- nvinfo : EIATTR_MIN_STACK_SIZE
	.align		4
.L_689:
        /*102c*/ 	.byte	0x04, 0x12
        /*102e*/ 	.short	(.L_691 - .L_690)
	.align		4
.L_690:
        /*1030*/ 	.word	index@(_ZN10layer_norm22ln_bwd_finalize_kernelINS_22Kernel_traits_finalizeILj2560E6__halfffffjLb0ELj1024ELj4ENS_18Kernel_traits_baseILj2560ES2_ffffjLj1024EEEEELb0ELb1EEEvNS_9BwdParamsE)
        /*1034*/ 	.word	0x00000000


	//----- nvinfo : EIATTR_MIN_STACK_SIZE
	.align		4
.L_691:
        /*1038*/ 	.byte	0x04, 0x12
        /*103a*/ 	.short	(.L_693 - .L_692)
	.align		4
.L_692:
        /*103c*/ 	.word	index@(_ZN10layer_norm40ln_parallel_residual_bwd_finalize_kernelINS_22Kernel_traits_finalizeILj2560E6__halfffffjLb0ELj1024ELj4ENS_18Kernel_traits_baseILj2560ES2_ffffjLj1024EEEEELb1EEEvNS_9BwdParamsE)
        /*1040*/ 	.word	0x00000000


	//----- nvinfo : EIATTR_MIN_STACK_SIZE
	.align		4
.L_693:
        /*1044*/ 	.byte	0x04, 0x12
        /*1046*/ 	.short	(.L_695 - .L_694)
	.align		4
.L_694:
        /*1048*/ 	.word	index@(_ZN10layer_norm31ln_parallel_residual_bwd_kernelINS_13Kernel_traitsI6__halfffffjLj2560ELj1ELj1ELj4ELj16ENS_18Kernel_traits_baseILj2560ES2_ffffjLj128EEEEELb1ELb1ELb1EEEvNS_9BwdParamsE)
        /*104c*/ 	.word	0x00000000


	//----- nvinfo : EIATTR_MIN_STACK_SIZE
	.align		4
.L_695:
        /*1050*/ 	.byte	0x04, 0x12
        /*1052*/ 	.short	(.L_697 - .L_696)
	.align		4
.L_696:
        /*1054*/ 	.word	index@(_ZN10layer_norm31ln_parallel_residual_bwd_kernelINS_13Kernel_traitsIfffffjLj2560ELj1ELj1ELj4ELj16ENS_18Kernel_traits_baseILj2560EfffffjLj128EEEEELb0ELb0ELb0EEEvNS_9BwdParamsE)
        /*1058*/ 	.word	0x00000000


	//----- nvinfo : EIATTR_MIN_STACK_SIZE
	.align		4
.L_697:
        /*105c*/ 	.byte	0x04, 0x12
        /*105e*/ 	.short	(.L_699 - .L_698)
	.align		4
.L_698:
        /*1060*/ 	.word	index@(_ZN10layer_norm31ln_parallel_residual_bwd_kernelINS_13Kernel_traitsIfffffjLj2560ELj1ELj1ELj4ELj16ENS_18Kernel_traits_baseILj2560EfffffjLj128EEEEELb0ELb0ELb1EEEvNS_9BwdParamsE)
        /*1064*/ 	.word	0x00000000


	//----- nvinfo : EIATTR_MIN_STACK_SIZE
	.align		4
.L_699:
        /*1068*/ 	.byte	0x04, 0x12
        /*106a*/ 	.short	(.L_701 - .L_700)
	.align		4
.L_700:
        /*106c*/ 	.word	index@(_ZN10layer_norm31ln_parallel_residual_bwd_kernelINS_13Kernel_traitsIfffffjLj2560ELj1ELj1ELj4ELj16ENS_18Kernel_traits_baseILj2560EfffffjLj128EEEEELb0ELb1ELb0EEEvNS_9BwdParamsE)
        /*1070*/ 	.word	0x00000000


	//----- nvinfo : EIATTR_MIN_STACK_SIZE
	.align		4
.L_701:
        /*1074*/ 	.byte	0x04, 0x12
        /*1076*/ 	.short	(.L_703 - .L_702)
	.align		4
.L_702:
        /*1078*/ 	.word	index@(_ZN10layer_norm31ln_parallel_residual_bwd_kernelINS_13Kernel_traitsIfffffjLj2560ELj1ELj1ELj4ELj16ENS_18Kernel_traits_baseILj2560EfffffjLj128EEEEELb0ELb1ELb1EEEvNS_9BwdParamsE)
        /*107c*/ 	.word	0x00000008


	//----- nvinfo : EIATTR_MIN_STACK_SIZE
	.align		4
.L_703:
        /*1080*/ 	.byte	0x04, 0x12
        /*1082*/ 	.short	(.L_705 - .L_704)
	.align		4
.L_704:
        /*1084*/ 	.word	index@(_ZN10layer_norm31ln_parallel_residual_bwd_kernelINS_13Kernel_traitsIfffffjLj2560ELj1ELj1ELj4ELj16ENS_18Kernel_traits_baseILj2560EfffffjLj128EEEEELb1ELb0ELb0EEEvNS_9BwdParamsE)
        /*1088*/ 	.word	0x00000000


	//----- nvinfo : EIATTR_MIN_STACK_SIZE
	.align		4
.L_705:
        /*108c*/ 	.byte	0x04, 0x12
        /*108e*/ 	.short	(.L_707 - .L_706)
	.align		4
.L_706:
        /*1090*/ 	.word	index@(_ZN10layer_norm31ln_parallel_residual_bwd_kernelINS_13Kernel_traitsIfffffjLj2560ELj1ELj1ELj4ELj16ENS_18Kernel_traits_baseILj2560EfffffjLj128EEEEELb1ELb0ELb1EEEvNS_9BwdParamsE)
        /*1094*/ 	.word	0x00000000


	//----- nvinfo : EIATTR_MIN_STACK_SIZE
	.align		4
.L_707:
        /*1098*/ 	.byte	0x04, 0x12
        /*109a*/ 	.short	(.L_709 - .L_708)
	.align		4
.L_708:
        /*109c*/ 	.word	index@(_ZN10layer_norm22ln_bwd_finalize_kernelINS_22Kernel_traits_finalizeILj2560EfffffjLb0ELj1024ELj4ENS_18Kernel_traits_baseILj2560EfffffjLj1024EEEEELb0ELb0EEEvNS_9BwdParamsE)
        /*10a0*/ 	.word	0x00000000


	//----- nvinfo : EIATTR_MIN_STACK_SIZE
	.align		4
.L_709:
        /*10a4*/ 	.byte	0x04, 0x12
        /*10a6*/ 	.short	(.L_711 - .L_710)
	.align		4
.L_710:
        /*10a8*/ 	.word	index@(_ZN10layer_norm40ln_parallel_residual_bwd_finalize_kernelINS_22Kernel_traits_finalizeILj2560EfffffjLb0ELj1024ELj4ENS_18Kernel_traits_baseILj2560EfffffjLj1024EEEEELb0EEEvNS_9BwdParamsE)
        /*10ac*/ 	.word	0x00000000


	//----- nvinfo : EIATTR_MIN_STACK_SIZE
	.align		4
.L_711:
        /*10b0*/ 	.byte	0x04, 0x12
        /*10b2*/ 	.short	(.L_713 - .L_712)
	.align		4
.L_712:
        /*10b4*/ 	.word	index@(_ZN10layer_norm31ln_parallel_residual_bwd_kernelINS_13Kernel_traitsIfffffjLj2560ELj1ELj1ELj4ELj16ENS_18Kernel_traits_baseILj2560EfffffjLj128EEEEELb1ELb1ELb0EEEvNS_9BwdParamsE)
        /*10b8*/ 	.word	0x00000000


	//----- nvinfo : EIATTR_MIN_STACK_SIZE
	.align		4
.L_713:
        /*10bc*/ 	.byte	0x04, 0x12
        /*10be*/ 	.short	(.L_715 - .L_714)
	.align		4
.L_714:
        /*10c0*/ 	.word	index@(_ZN10layer_norm22ln_bwd_finalize_kernelINS_22Kernel_traits_finalizeILj2560EfffffjLb0ELj1024ELj4ENS_18Kernel_traits_baseILj2560EfffffjLj1024EEEEELb0ELb1EEEvNS_9BwdParamsE)
        /*10c4*/ 	.word	0x00000000


	//----- nvinfo : EIATTR_MIN_STACK_SIZE
	.align		4
.L_715:
        /*10c8*/ 	.byte	0x04, 0x12
        /*10ca*/ 	.short	(.L_717 - .L_716)
	.align		4
.L_716:
        /*10cc*/ 	.word	index@(_ZN10layer_norm40ln_parallel_residual_bwd_finalize_kernelINS_22Kernel_traits_finalizeILj2560EfffffjLb0ELj1024ELj4ENS_18Kernel_traits_baseILj2560EfffffjLj1024EEEEELb1EEEvNS_9BwdParamsE)
        /*10d0*/ 	.word	0x00000000


	//----- nvinfo : EIATTR_MIN_STACK_SIZE
	.align		4
.L_717:
        /*10d4*/ 	.byte	0x04, 0x12
        /*10d6*/ 	.short	(.L_719 - .L_718)
	.align		4
.L_718:
        /*10d8*/ 	.word	index@(_ZN10layer_norm31ln_parallel_residual_bwd_kernelINS_13Kernel_traitsIfffffjLj2560ELj1ELj1ELj4ELj16ENS_18Kernel_traits_baseILj2560EfffffjLj128EEEEELb1ELb1ELb1EEEvNS_9BwdParamsE)
        /*10dc*/ 	.word	0x00000000
.L_719:


//--------------------- .nv.compat                --------------------------
	.section	.nv.compat,"",@"SHT_CUDA_COMPAT_INFO"
	.align	4
        /*0000*/ 	.byte	0x02, 0x09, 0x01, 0x00, 0x02, 0x02, 0x01, 0x00, 0x02, 0x05, 0x05, 0x00, 0x03, 0x07, 0x01, 0x01
        /*0010*/ 	.byte	0x02, 0x03, 0x00, 0x00, 0x02, 0x06, 0x01, 0x00, 0x04, 0x0b, 0x08, 0x00, 0x00, 0x00, 0x00, 0x00
        /*0020*/ 	.byte	0x00, 0x00, 0x00, 0x00


//--------------------- .nv.info._ZN10layer_norm31ln_parallel_residual_bwd_kernelINS_13Kernel_traitsI13__nv_bfloat16S2_S2_S2_fjLj2560ELj1ELj1ELj4ELj8ENS_18Kernel_traits_baseILj2560ES2_S2_S2_S2_fjLj128EEEEELb0ELb0ELb0EEEvNS_9BwdParamsE --------------------------
	.section	.nv.info._ZN10layer_norm31ln_parallel_residual_bwd_kernelINS_13Kernel_traitsI13__nv_bfloat16S2_S2_S2_fjLj2560ELj1ELj1ELj4ELj8ENS_18Kernel_traits_baseILj2560ES2_S2_S2_S2_fjLj128EEEEELb0ELb0ELb0EEEvNS_9BwdParamsE,"",@"SHT_CUDA_INFO"
	.sectionflags	@""
	.align	4


	//----- nvinfo : EIATTR_CUDA_API_VERSION
	.align		4
        /*0000*/ 	.byte	0x04, 0x37
        /*0002*/ 	.short	(.L_721 - .L_720)
.L_720:
        /*0004*/ 	.word	0x00000082


	//----- nvinfo : EIATTR_KPARAM_INFO
	.align		4
.L_721:
        /*0008*/ 	.byte	0x04, 0x17
        /*000a*/ 	.short	(.L_723 - .L_722)
.L_722:
        /*000c*/ 	.word	0x00000000
        /*0010*/ 	.short	0x0000
        /*0012*/ 	.short	0x0000
        /*0014*/ 	.byte	0x00, 0xf0, 0xa1, 0x04


	//----- nvinfo : EIATTR_SPARSE_MMA_MASK
	.align		4
.L_723:
        /*0018*/ 	.byte	0x03, 0x50
        /*001a*/ 	.short	0x0000


	//----- nvinfo : EIATTR_MAXREG_COUNT
	.align		4
        /*001c*/ 	.byte	0x03, 0x1b
        /*001e*/ 	.short	0x00ff


	//----- nvinfo : EIATTR_NUM_BARRIERS
	.align		4
        /*0020*/ 	.byte	0x02, 0x4c
        /*0022*/ 	.byte	0x01
	.zero		1


	//----- nvinfo : EIATTR_MERCURY_ISA_VERSION
	.align		4
        /*0024*/ 	.byte	0x03, 0x5f
        /*0026*/ 	.short	0x0101


	//----- nvinfo : EIATTR_COOP_GROUP_MASK_REGIDS
	.align		4
        /*0028*/ 	.byte	0x04, 0x29
        /*002a*/ 	.short	(.L_725 - .L_724)


	//   ....[0]....
.L_724:
        /*002c*/ 	.word	0xffffffff


	//   ....[1]....
        /*0030*/ 	.word	0xffffffff


	//   ....[2]....
        /*0034*/ 	.word	0xffffffff


	//   ....[3]....
        /*0038*/ 	.word	0xffffffff


	//   ....[4]....
        /*003c*/ 	.word	0xffffffff


	//   ....[5]....
        /*0040*/ 	.word	0xffffffff


	//   ....[6]....
        /*0044*/ 	.word	0xffffffff


	//   ....[7]....
        /*0048*/ 	.word	0xffffffff


	//   ....[8]....
        /*004c*/ 	.word	0xffffffff


	//   ....[9]....
        /*0050*/ 	.word	0xffffffff


	//   ....[10]....
        /*0054*/ 	.word	0x050000c7


	//   ....[11]....
        /*0058*/ 	.word	0x050000c7


	//   ....[12]....
        /*005c*/ 	.word	0x050000c7


	//   ....[13]....
        /*0060*/ 	.word	0x050000c7


	//   ....[14]....
        /*0064*/ 	.word	0x050000c7


	//   ....[15]....
        /*0068*/ 	.word	0x050000c7


	//   ....[16]....
        /*006c*/ 	.word	0x050000c7


	//   ....[17]....
        /*0070*/ 	.word	0x050000c7


	//   ....[18]....
        /*0074*/ 	.word	0x050000c7


	//   ....[19]....
        /*0078*/ 	.word	0x050000c7


	//----- nvinfo : EIATTR_COOP_GROUP_INSTR_OFFSETS
	.align		4
.L_725:
        /*007c*/ 	.byte	0x04, 0x28
        /*007e*/ 	.short	(.L_727 - .L_726)


	//   ....[0]....
.L_726:
        /*0080*/ 	.word	0x00002690


	//   ....[1]....
        /*0084*/ 	.word	0x000026a0


	//   ....[2]....
        /*0088*/ 	.word	0x000026d0


	//   ....[3]....
        /*008c*/ 	.word	0x000026e0


	//   ....[4]....
        /*0090*/ 	.word	0x00002710


	//   ....[5]....
        /*0094*/ 	.word	0x00002720


	//   ....[6]....
        /*0098*/ 	.word	0x00002750


	//   ....[7]....
        /*009c*/ 	.word	0x00002760


	//   ....[8]....
        /*00a0*/ 	.word	0x00002790


	//   ....[9]....
        /*00a4*/ 	.word	0x000027a0


	//   ....[10]....
        /*00a8*/ 	.word	0x00004740


	//   ....[11]....
        /*00ac*/ 	.word	0x00004790


	//   ....[12]....
        /*00b0*/ 	.word	0x00004800


	//   ....[13]....
        /*00b4*/ 	.word	0x00004860


	//   ....[14]....
        /*00b8*/ 	.word	0x000048d0


	//   ....[15]....
        /*00bc*/ 	.word	0x00004930


	//   ....[16]....
        /*00c0*/ 	.word	0x000049a0


	//   ....[17]....
        /*00c4*/ 	.word	0x00004a00


	//   ....[18]....
        /*00c8*/ 	.word	0x00004a70


	//   ....[19]....
        /*00cc*/ 	.word	0x00004ad0


	//----- nvinfo : EIATTR_EXIT_INSTR_OFFSETS
	.align		4
.L_727:
        /*00d0*/ 	.byte	0x04, 0x1c
        /*00d2*/ 	.short	(.L_729 - .L_728)


	//   ....[0]....
.L_728:
        /*00d4*/ 	.word	0x00004610


	//   ....[1]....
        /*00d8*/ 	.word	0x000046e0


	//----- nvinfo : EIATTR_MAX_THREADS
	.align		4
.L_729:
        /*00dc*/ 	.byte	0x04, 0x05
        /*00de*/ 	.short	(.L_731 - .L_730)
.L_730:
        /*00e0*/ 	.word	0x00000080
        /*00e4*/ 	.word	0x00000001
        /*00e8*/ 	.word	0x00000001


	//----- nvinfo : EIATTR_CRS_STACK_SIZE
	.align		4
.L_731:
        /*00ec*/ 	.byte	0x04, 0x1e
        /*00ee*/ 	.short	(.L_733 - .L_732)
.L_732:
        /*00f0*/ 	.word	0x00000000


	//----- nvinfo : EIATTR_CBANK_PARAM_SIZE
	.align		4
.L_733:
        /*00f4*/ 	.byte	0x03, 0x19
        /*00f6*/ 	.short	0x0128


	//----- nvinfo : EIATTR_PARAM_CBANK
	.align		4
        /*00f8*/ 	.byte	0x04, 0x0a
        /*00fa*/ 	.short	(.L_735 - .L_734)
	.align		4
.L_734:
        /*00fc*/ 	.word	index@(.nv.constant0._ZN10layer_norm31ln_parallel_residual_bwd_kernelINS_13Kernel_traitsI13__nv_bfloat16S2_S2_S2_fjLj2560ELj1ELj1ELj4ELj8ENS_18Kernel_traits_baseILj2560ES2_S2_S2_S2_fjLj128EEEEELb0ELb0ELb0EEEvNS_9BwdParamsE)
        /*0100*/ 	.short	0x0210
        /*0102*/ 	.short	0x0128


	//----- nvinfo : EIATTR_SW_WAR
	.align		4
.L_735:
        /*0104*/ 	.byte	0x04, 0x36
        /*0106*/ 	.short	(.L_737 - .L_736)
.L_736:
        /*0108*/ 	.word	0x00000008
.L_737:


//--------------------- .nv.info._ZN10layer_norm31ln_parallel_residual_bwd_kernelINS_13Kernel_traitsI13__nv_bfloat16S2_S2_S2_fjLj2560ELj1ELj1ELj4ELj8ENS_18Kernel_traits_baseILj2560ES2_S2_S2_S2_fjLj128EEEEELb0ELb0ELb1EEEvNS_9BwdParamsE --------------------------
	.section	.nv.info._ZN10layer_norm31ln_parallel_residual_bwd_kernelINS_13Kernel_traitsI13__nv_bfloat16S2_S2_S2_fjLj2560ELj1ELj1ELj4ELj8ENS_18Kernel_traits_baseILj2560ES2_S2_S2_S2_fjLj128EEEEELb0ELb0ELb1EEEvNS_9BwdParamsE,"",@"SHT_CUDA_INFO"
	.sectionflags	@""
	.align	4


	//----- nvinfo : EIATTR_CUDA_API_VERSION
	.align		4
        /*0000*/ 	.byte	0x04, 0x37
        /*0002*/ 	.short	(.L_739 - .L_738)
.L_738:
        /*0004*/ 	.word	0x00000082


	//----- nvinfo : EIATTR_KPARAM_INFO
	.align		4
.L_739:
        /*0008*/ 	.byte	0x04, 0x17
        /*000a*/ 	.short	(.L_741 - .L_740)
.L_740:
        /*000c*/ 	.word	0x00000000
        /*0010*/ 	.short	0x0000
        /*0012*/ 	.short	0x0000
        /*0014*/ 	.byte	0x00, 0xf0, 0xa1, 0x04


	//----- nvinfo : EIATTR_SPARSE_MMA_MASK
	.align		4
.L_741:
        /*0018*/ 	.byte	0x03, 0x50
        /*001a*/ 	.short	0x0000


	//----- nvinfo : EIATTR_MAXREG_COUNT
	.align		4
        /*001c*/ 	.byte	0x03, 0x1b
        /*001e*/ 	.short	0x00ff


	//----- nvinfo : EIATTR_NUM_BARRIERS
	.align		4
        /*0020*/ 	.byte	0x02, 0x4c
        /*0022*/ 	.byte	0x01
	.zero		1


	//----- nvinfo : EIATTR_MERCURY_ISA_VERSION
	.align		4
        /*0024*/ 	.byte	0x03, 0x5f
        /*0026*/ 	.short	0x0101


	//----- nvinfo : EIATTR_COOP_GROUP_MASK_REGIDS
	.align		4
        /*0028*/ 	.byte	0x04, 0x29
        /*002a*/ 	.short	(.L_743 - .L_742)


	//   ....[0]....
.L_742:
        /*002c*/ 	.word	0xffffffff


	//   ....[1]....
        /*0030*/ 	.word	0xffffffff


	//   ....[2]....
        /*0034*/ 	.word	0xffffffff


	//   ....[3]....
        /*0038*/ 	.word	0xffffffff


	//   ....[4]....
        /*003c*/ 	.word	0xffffffff


	//   ....[5]....
        /*0040*/ 	.word	0xffffffff


	//   ....[6]....
        /*0044*/ 	.word	0xffffffff


	//   ....[7]....
        /*0048*/ 	.word	0xffffffff


	//   ....[8]....
        /*004c*/ 	.word	0xffffffff


	//   ....[9]....
        /*0050*/ 	.word	0xffffffff


	//   ....[10]....
        /*0054*/ 	.word	0x050000c8


	//   ....[11]....
        /*0058*/ 	.word	0x050000c8


	//   ....[12]....
        /*005c*/ 	.word	0x050000c8


	//   ....[13]....
        /*0060*/ 	.word	0x050000c8


	//   ....[14]....
        /*0064*/ 	.word	0x050000c8


	//   ....[15]....
        /*0068*/ 	.word	0x050000c8


	//   ....[16]....
        /*006c*/ 	.word	0x050000c8


	//   ....[17]....
        /*0070*/ 	.word	0x050000c8


	//   ....[18]....
        /*0074*/ 	.word	0x050000c8


	//   ....[19]....
        /*0078*/ 	.word	0x050000c8


	//----- nvinfo : EIATTR_COOP_GROUP_INSTR_OFFSETS
	.align		4
.L_743:
        /*007c*/ 	.byte	0x04, 0x28
        /*007e*/ 	.short	(.L_745 - .L_744)


	//   ....[0]....
.L_744:
        /*0080*/ 	.word	0x000022e0


	//   ....[1]....
        /*0084*/ 	.word	0x000022f0


	//   ....[2]....
        /*0088*/ 	.word	0x00002320


	//   ....[3]....
        /*008c*/ 	.word	0x00002330


	//   ....[4]....
        /*0090*/ 	.word	0x00002370


	//   ....[5]....
        /*0094*/ 	.word	0x00002380


	//   ....[6]....
        /*0098*/ 	.word	0x000023b0


	//   ....[7]....
        /*009c*/ 	.word	0x000023c0


	//   ....[8]....
        /*00a0*/ 	.word	0x00002400


	//   ....[9]....
        /*00a4*/ 	.word	0x00002420


	//   ....[10]....
        /*00a8*/ 	.word	0x00004080


	//   ....[11]....
        /*00ac*/ 	.word	0x000040d0


	//   ....[12]....
        /*00b0*/ 	.word	0x00004140


	//   ....[13]....
        /*00b4*/ 	.word	0x000041a0


	//   ....[14]....
        /*00b8*/ 	.word	0x00004220


	//   ....[15]....
        /*00bc*/ 	.word	0x00004280


	//   ....[16]....
        /*00c0*/ 	.word	0x000042f0


	//   ....[17]....
        /*00c4*/ 	.word	0x00004350


	//   ....[18]....
        /*00c8*/ 	.word	0x000043d0


	//   ....[19]....
        /*00cc*/ 	.word	0x00004440


	//----- nvinfo : EIATTR_EXIT_INSTR_OFFSETS
	.align		4
.L_745:
        /*00d0*/ 	.byte	0x04, 0x1c
        /*00d2*/ 	.short	(.L_747 - .L_746)


	//   ....[0]....
.L_746:
        /*00d4*/ 	.word	0x00004020


	//----- nvinfo : EIATTR_MAX_THREADS
	.align		4
.L_747:
        /*00d8*/ 	.byte	0x04, 0x05
        /*00da*/ 	.short	(.L_749 - .L_748)
.L_748:
        /*00dc*/ 	.word	0x00000080
        /*00e0*/ 	.word	0x00000001
        /*00e4*/ 	.word	0x00000001


	//----- nvinfo : EIATTR_CRS_STACK_SIZE
	.align		4
.L_749:
        /*00e8*/ 	.byte	0x04, 0x1e
        /*00ea*/ 	.short	(.L_751 - .L_750)
.L_750:
        /*00ec*/ 	.word	0x00000000


	//----- nvinfo : EIATTR_CBANK_PARAM_SIZE
	.align		4
.L_751:
        /*00f0*/ 	.byte	0x03, 0x19
        /*00f2*/ 	.short	0x0128


	//----- nvinfo : EIATTR_PARAM_CBANK
	.align		4
        /*00f4*/ 	.byte	0x04, 0x0a
        /*00f6*/ 	.short	(.L_753 - .L_752)
	.align		4
.L_752:
        /*00f8*/ 	.word	index@(.nv.constant0._ZN10layer_norm31ln_parallel_residual_bwd_kernelINS_13Kernel_traitsI13__nv_bfloat16S2_S2_S2_fjLj2560ELj1ELj1ELj4ELj8ENS_18Kernel_traits_baseILj2560ES2_S2_S2_S2_fjLj128EEEEELb0ELb0ELb1EEEvNS_9BwdParamsE)
        /*00fc*/ 	.short	0x0210
        /*00fe*/ 	.short	0x0128


	//----- nvinfo : EIATTR_SW_WAR
	.align		4
.L_753:
        /*0100*/ 	.byte	0x04, 0x36
        /*0102*/ 	.short	(.L_755 - .L_754)
.L_754:
        /*0104*/ 	.word	0x00000008
.L_755:


//--------------------- .nv.info._ZN10layer_norm31ln_parallel_residual_bwd_kernelINS_13Kernel_traitsI13__nv_bfloat16S2_S2_S2_fjLj2560ELj1ELj1ELj4ELj8ENS_18Kernel_traits_baseILj2560ES2_S2_S2_S2_fjLj128EEEEELb0ELb1ELb0EEEvNS_9BwdParamsE --------------------------
	.section	.nv.info._ZN10layer_norm31ln_parallel_residual_bwd_kernelINS_13Kernel_traitsI13__nv_bfloat16S2_S2_S2_fjLj2560ELj1ELj1ELj4ELj8ENS_18Kernel_traits_baseILj2560ES2_S2_S2_S2_fjLj128EEEEELb0ELb1ELb0EEEvNS_9BwdParamsE,"",@"SHT_CUDA_INFO"
	.sectionflags	@""
	.align	4


	//----- nvinfo : EIATTR_CUDA_API_VERSION
	.align		4
        /*0000*/ 	.byte	0x04, 0x37
        /*0002*/ 	.short	(.L_757 - .L_756)
.L_756:
        /*0004*/ 	.word	0x00000082


	//----- nvinfo : EIATTR_KPARAM_INFO
	.align		4
.L_757:
        /*0008*/ 	.byte	0x04, 0x17
        /*000a*/ 	.short	(.L_759 - .L_758)
.L_758:
        /*000c*/ 	.word	0x00000000
        /*0010*/ 	.short	0x0000
        /*0012*/ 	.short	0x0000
        /*0014*/ 	.byte	0x00, 0xf0, 0xa1, 0x04


	//----- nvinfo : EIATTR_SPARSE_MMA_MASK
	.align		4
.L_759:
        /*0018*/ 	.byte	0x03, 0x50
        /*001a*/ 	.short	0x0000


	//----- nvinfo : EIATTR_MAXREG_COUNT
	.align		4
        /*001c*/ 	.byte	0x03, 0x1b
        /*001e*/ 	.short	0x00ff


	//----- nvinfo : EIATTR_NUM_BARRIERS
	.align		4
        /*0020*/ 	.byte	0x02, 0x4c
        /*0022*/ 	.byte	0x01
	.zero		1


	//----- nvinfo : EIATTR_MERCURY_ISA_VERSION
	.align		4
        /*0024*/ 	.byte	0x03, 0x5f
        /*0026*/ 	.short	0x0101


	//----- nvinfo : EIATTR_COOP_GROUP_MASK_REGIDS
	.align		4
        /*0028*/ 	.byte	0x04, 0x29
        /*002a*/ 	.short	(.L_761 - .L_760)


	//   ....[0]....
.L_760:
        /*002c*/ 	.word	0xffffffff


	//   ....[1]....
        /*0030*/ 	.word	0xffffffff


	//   ....[2]....
        /*0034*/ 	.word	0xffffffff


	//   ....[3]....
        /*0038*/ 	.word	0xffffffff


	//   ....[4]....
        /*003c*/ 	.word	0xffffffff


	//   ....[5]....
        /*0040*/ 	.word	0xffffffff


	//   ....[6]....
        /*0044*/ 	.word	0xffffffff


	//   ....[7]....
        /*0048*/ 	.word	0xffffffff


	//   ....[8]....
        /*004c*/ 	.word	0xffffffff


	//   ....[9]....
        /*0050*/ 	.word	0xffffffff


	//   ....[10]....
        /*0054*/ 	.word	0x0500008a


	//   ....[11]....
        /*0058*/ 	.word	0x0500008a


	//   ....[12]....
        /*005c*/ 	.word	0x0500008a


	//   ....[13]....
        /*0060*/ 	.word	0x0500008a


	//   ....[14]....
        /*0064*/ 	.word	0x0500008a


	//   ....[15]....
        /*0068*/ 	.word	0x0500008a


	//   ....[16]....
        /*006c*/ 	.word	0x0500008a


	//   ....[17]....
        /*0070*/ 	.word	0x0500008a


	//   ....[18]....
        /*0074*/ 	.word	0x0500008a


	//   ....[19]....
        /*0078*/ 	.word	0x0500008a


	//----- nvinfo : EIATTR_COOP_GROUP_INSTR_OFFSETS
	.align		4
.L_761:
        /*007c*/ 	.byte	0x04, 0x28
        /*007e*/ 	.short	(.L_763 - .L_762)


	//   ....[0]....
.L_762:
        /*0080*/ 	.word	0x00001a70


	//   ....[1]....
        /*0084*/ 	.word	0x00001a80


	//   ....[2]....
        /*0088*/ 	.word	0x00001ab0


	//   ....[3]....
        /*008c*/ 	.word	0x00001ac0


	//   ....[4]....
        /*0090*/ 	.word	0x00001af0


	//   ....[5]....
        /*0094*/ 	.word	0x00001b00


	//   ....[6]....
        /*0098*/ 	.word	0x00001b30


	//   ....[7]....
        /*009c*/ 	.word	0x00001b40


	//   ....[8]....
        /*00a0*/ 	.word	0x00001b70


	//   ....[9]....
        /*00a4*/ 	.word	0x00001b80


	//   ....[10]....
        /*00a8*/ 	.word	0x000038b0


	//   ....[11]....
        /*00ac*/ 	.word	0x00003900


	//   ....[12]....
        /*00b0*/ 	.word	0x00003970


	//   ....[13]....
        /*00b4*/ 	.word	0x000039d0


	//   ....[14]....
        /*00b8*/ 	.word	0x00003a40


	//   ....[15]....
        /*00bc*/ 	.word	0x00003aa0


	//   ....[16]....
        /*00c0*/ 	.word	0x00003b10


	//   ....[17]....
        /*00c4*/ 	.word	0x00003b70


	//   ....[18]....
        /*00c8*/ 	.word	0x00003be0


	//   ....[19]....
        /*00cc*/ 	.word	0x00003c40


	//----- nvinfo : EIATTR_EXIT_INSTR_OFFSETS
	.align		4
.L_763:
        /*00d0*/ 	.byte	0x04, 0x1c
        /*00d2*/ 	.short	(.L_765 - .L_764)


	//   ....[0]....
.L_764:
        /*00d4*/ 	.word	0x000037d0


	//   ....[1]....
        /*00d8*/ 	.word	0x00003850


	//----- nvinfo : EIATTR_MAX_THREADS
	.align		4
.L_765:
        /*00dc*/ 	.byte	0x04, 0x05
        /*00de*/ 	.short	(.L_767 - .L_766)
.L_766:
        /*00e0*/ 	.word	0x00000080
        /*00e4*/ 	.word	0x00000001
        /*00e8*/ 	.word	0x00000001


	//----- nvinfo : EIATTR_CRS_STACK_SIZE
	.align		4
.L_767:
        /*00ec*/ 	.byte	0x04, 0x1e
        /*00ee*/ 	.short	(.L_769 - .L_768)
.L_768:
        /*00f0*/ 	.word	0x00000000


	//----- nvinfo : EIATTR_CBANK_PARAM_SIZE
	.align		4
.L_769:
        /*00f4*/ 	.byte	0x03, 0x19
        /*00f6*/ 	.short	0x0128


	//----- nvinfo : EIATTR_PARAM_CBANK
	.align		4
        /*00f8*/ 	.byte	0x04, 0x0a
        /*00fa*/ 	.short	(.L_771 - .L_770)
	.align		4
.L_770:
        /*00fc*/ 	.word	index@(.nv.constant0._ZN10layer_norm31ln_parallel_residual_bwd_kernelINS_13Kernel_traitsI13__nv_bfloat16S2_S2_S2_fjLj2560ELj1ELj1ELj4ELj8ENS_18Kernel_traits_baseILj2560ES2_S2_S2_S2_fjLj128EEEEELb0ELb1ELb0EEEvNS_9BwdParamsE)
        /*0100*/ 	.short	0x0210
        /*0102*/ 	.short	0x0128


	//----- nvinfo : EIATTR_SW_WAR
	.align		4
.L_771:
        /*0104*/ 	.byte	0x04, 0x36
        /*0106*/ 	.short	(.L_773 - .L_772)
.L_772:
        /*0108*/ 	.word	0x00000008
.L_773:


//--------------------- .nv.info._ZN10layer_norm31ln_parallel_residual_bwd_kernelINS_13Kernel_traitsI13__nv_bfloat16S2_S2_S2_fjLj2560ELj1ELj1ELj4ELj8ENS_18Kernel_traits_baseILj2560ES2_S2_S2_S2_fjLj128EEEEELb0ELb1ELb1EEEvNS_9BwdParamsE --------------------------
	.section	.nv.info._ZN10layer_norm31ln_parallel_residual_bwd_kernelINS_13Kernel_traitsI13__nv_bfloat16S2_S2_S2_fjLj2560ELj1ELj1ELj4ELj8ENS_18Kernel_traits_baseILj2560ES2_S2_S2_S2_fjLj128EEEEELb0ELb1ELb1EEEvNS_9BwdParamsE,"",@"SHT_CUDA_INFO"
	.sectionflags	@""
	.align	4


	//----- nvinfo : EIATTR_CUDA_API_VERSION
	.align		4
        /*0000*/ 	.byte	0x04, 0x37
        /*0002*/ 	.short	(.L_775 - .L_774)
.L_774:
        /*0004*/ 	.word	0x00000082


	//----- nvinfo : EIATTR_KPARAM_INFO
	.align		4
.L_775:
        /*0008*/ 	.byte	0x04, 0x17
        /*000a*/ 	.short	(.L_777 - .L_776)
.L_776:
        /*000c*/ 	.word	0x00000000
        /*0010*/ 	.short	0x0000
        /*0012*/ 	.short	0x0000
        /*0014*/ 	.byte	0x00, 0xf0, 0xa1, 0x04


	//----- nvinfo : EIATTR_SPARSE_MMA_MASK
	.align		4
.L_777:
        /*0018*/ 	.byte	0x03, 0x50
        /*001a*/ 	.short	0x0000


	//----- nvinfo : EIATTR_MAXREG_COUNT
	.align		4
        /*001c*/ 	.byte	0x03, 0x1b
        /*001e*/ 	.short	0x00ff


	//----- nvinfo : EIATTR_NUM_BARRIERS
	.align		4
        /*0020*/ 	.byte	0x02, 0x4c
        /*0022*/ 	.byte	0x01
	.zero		1


	//----- nvinfo : EIATTR_MERCURY_ISA_VERSION
	.align		4
        /*0024*/ 	.byte	0x03, 0x5f
        /*0026*/ 	.short	0x0101


	//----- nvinfo : EIATTR_COOP_GROUP_MASK_REGIDS
	.align		4
        /*0028*/ 	.byte	0x04, 0x29
        /*002a*/ 	.short	(.L_779 - .L_778)


	//   ....[0]....
.L_778:
        /*002c*/ 	.word	0xffffffff


	//   ....[1]....
        /*0030*/ 	.word	0xffffffff


	//   ....[2]....
        /*0034*/ 	.word	0xffffffff


	//   ....[3]....
        /*0038*/ 	.word	0xffffffff


	//   ....[4]....
        /*003c*/ 	.word	0xffffffff


	//   ....[5]....
        /*0040*/ 	.word	0xffffffff


	//   ....[6]....
        /*0044*/ 	.word	0xffffffff


	//   ....[7]....
        /*0048*/ 	.word	0xffffffff


	//   ....[8]....
        /*004c*/ 	.word	0xffffffff


	//   ....[9]....
        /*0050*/ 	.word	0xffffffff


	//   ....[10]....
        /*0054*/ 	.word	0x05000085


	//   ....[11]....
        /*0058*/ 	.word	0x05000085


	//   ....[12]....
        /*005c*/ 	.word	0x05000085


	//   ....[13]....
        /*0060*/ 	.word	0x05000085


	//   ....[14]....
        /*0064*/ 	.word	0x05000085


	//   ....[15]....
        /*0068*/ 	.word	0x05000085


	//   ....[16]....
        /*006c*/ 	.word	0x05000085


	//   ....[17]....
        /*0070*/ 	.word	0x05000085


	//   ....[18]....
        /*0074*/ 	.word	0x05000085


	//   ....[19]....
        /*0078*/ 	.word	0x05000085


	//----- nvinfo : EIATTR_COOP_GROUP_INSTR_OFFSETS
	.align		4
.L_779:
        /*007c*/ 	.byte	0x04, 0x28
        /*007e*/ 	.short	(.L_781 - .L_780)


	//   ....[0]....
.L_780:
        /*0080*/ 	.word	0x00001730


	//   ....[1]....
        /*0084*/ 	.word	0x00001740


	//   ....[2]....
        /*0088*/ 	.word	0x00001770


	//   ....[3]....
        /*008c*/ 	.word	0x00001780


	//   ....[4]....
        /*0090*/ 	.word	0x000017b0


	//   ....[5]....
        /*0094*/ 	.word	0x000017c0


	//   ....[6]....
        /*0098*/ 	.word	0x000017f0


	//   ....[7]....
        /*009c*/ 	.word	0x00001800


	//   ....[8]....
        /*00a0*/ 	.word	0x00001830


	//   ....[9]....
        /*00a4*/ 	.word	0x00001840


	//   ....[10]....
        /*00a8*/ 	.word	0x00003300


	//   ....[11]....
        /*00ac*/ 	.word	0x00003350


	//   ....[12]....
        /*00b0*/ 	.word	0x000033c0


	//   ....[13]....
        /*00b4*/ 	.word	0x00003420


	//   ....[14]....
        /*00b8*/ 	.word	0x00003490


	//   ....[15]....
        /*00bc*/ 	.word	0x000034f0


	//   ....[16]....
        /*00c0*/ 	.word	0x00003560


	//   ....[17]....
        /*00c4*/ 	.word	0x000035c0


	//   ....[18]....
        /*00c8*/ 	.word	0x00003630


	//   ....[19]....
        /*00cc*/ 	.word	0x00003690


	//----- nvinfo : EIATTR_EXIT_INSTR_OFFSETS
	.align		4
.L_781:
        /*00d0*/ 	.byte	0x04, 0x1c
        /*00d2*/ 	.short	(.L_783 - .L_782)


	//   ....[0]....
.L_782:
        /*00d4*/ 	.word	0x000032a0


	//----- nvinfo : EIATTR_MAX_THREADS
	.align		4
.L_783:
        /*00d8*/ 	.byte	0x04, 0x05
        /*00da*/ 	.short	(.L_785 - .L_784)
.L_784:
        /*00dc*/ 	.word	0x00000080
        /*00e0*/ 	.word	0x00000001
        /*00e4*/ 	.word	0x00000001


	//----- nvinfo : EIATTR_CRS_STACK_SIZE
	.align		4
.L_785:
        /*00e8*/ 	.byte	0x04, 0x1e
        /*00ea*/ 	.short	(.L_787 - .L_786)
.L_786:
        /*00ec*/ 	.word	0x00000000


	//----- nvinfo : EIATTR_CBANK_PARAM_SIZE
	.align		4
.L_787:
        /*00f0*/ 	.byte	0x03, 0x19
        /*00f2*/ 	.short	0x0128


	//----- nvinfo : EIATTR_PARAM_CBANK
	.align		4
        /*00f4*/ 	.byte	0x04, 0x0a
        /*00f6*/ 	.short	(.L_789 - .L_788)
	.align		4
.L_788:
        /*00f8*/ 	.word	index@(.nv.constant0._ZN10layer_norm31ln_parallel_residual_bwd_kernelINS_13Kernel_traitsI13__nv_bfloat16S2_S2_S2_fjLj2560ELj1ELj1ELj4ELj8ENS_18Kernel_traits_baseILj2560ES2_S2_S2_S2_fjLj128EEEEELb0ELb1ELb1EEEvNS_9BwdParamsE)
        /*00fc*/ 	.short	0x0210
        /*00fe*/ 	.short	0x0128


	//----- nvinfo : EIATTR_SW_WAR
	.align		4
.L_789:
        /*0100*/ 	.byte	0x04, 0x36
        /*0102*/ 	.short	(.L_791 - .L_790)
.L_790:
        /*0104*/ 	.word	0x00000008
.L_791:


//--------------------- .nv.info._ZN10layer_norm31ln_parallel_residual_bwd_kernelINS_13Kernel_traitsI13__nv_bfloat16S2_S2_S2_fjLj2560ELj1ELj1ELj4ELj8ENS_18Kernel_traits_baseILj2560ES2_S2_S2_S2_fjLj128EEEEELb1ELb0ELb0EEEvNS_9BwdParamsE --------------------------
	.section	.nv.info._ZN10layer_norm31ln_parallel_residual_bwd_kernelINS_13Kernel_traitsI13__nv_bfloat16S2_S2_S2_fjLj2560ELj1ELj1ELj4ELj8ENS_18Kernel_traits_baseILj2560ES2_S2_S2_S2_fjLj128EEEEELb1ELb0ELb0EEEvNS_9BwdParamsE,"",@"SHT_CUDA_INFO"
	.sectionflags	@""
	.align	4


	//----- nvinfo : EIATTR_CUDA_API_VERSION
	.align		4
        /*0000*/ 	.byte	0x04, 0x37
        /*0002*/ 	.short	(.L_793 - .L_792)
.L_792:
        /*0004*/ 	.word	0x00000082


	//----- nvinfo : EIATTR_KPARAM_INFO
	.align		4
.L_793:
        /*0008*/ 	.byte	0x04, 0x17
        /*000a*/ 	.short	(.L_795 - .L_794)
.L_794:
        /*000c*/ 	.word	0x00000000
        /*0010*/ 	.short	0x0000
        /*0012*/ 	.short	0x0000
        /*0014*/ 	.byte	0x00, 0xf0, 0xa1, 0x04


	//----- nvinfo : EIATTR_SPARSE_MMA_MASK
	.align		4
.L_795:
        /*0018*/ 	.byte	0x03, 0x50
        /*001a*/ 	.short	0x0000


	//----- nvinfo : EIATTR_MAXREG_COUNT
	.align		4
        /*001c*/ 	.byte	0x03, 0x1b
        /*001e*/ 	.short	0x00ff


	//----- nvinfo : EIATTR_NUM_BARRIERS
	.align		4
        /*0020*/ 	.byte	0x02, 0x4c
        /*0022*/ 	.byte	0x01
	.zero		1


	//----- nvinfo : EIATTR_MERCURY_ISA_VERSION
	.align		4
        /*0024*/ 	.byte	0x03, 0x5f
        /*0026*/ 	.short	0x0101


	//----- nvinfo : EIATTR_COOP_GROUP_MASK_REGIDS
	.align		4
        /*0028*/ 	.byte	0x04, 0x29
        /*002a*/ 	.short	(.L_797 - .L_796)


	//   ....[0]....
.L_796:
        /*002c*/ 	.word	0xffffffff


	//   ....[1]....
        /*0030*/ 	.word	0xffffffff


	//   ....[2]....
        /*0034*/ 	.word	0xffffffff


	//   ....[3]....
        /*0038*/ 	.word	0xffffffff


	//   ....[4]....
        /*003c*/ 	.word	0xffffffff


	//   ....[5]....
        /*0040*/ 	.word	0xffffffff


	//   ....[6]....
        /*0044*/ 	.word	0xffffffff


	//   ....[7]....
        /*0048*/ 	.word	0xffffffff


	//   ....[8]....
        /*004c*/ 	.word	0xffffffff


	//   ....[9]....
        /*0050*/ 	.word	0xffffffff


	//   ....[10]....
        /*0054*/ 	.word	0x050000cf


	//   ....[11]....
        /*0058*/ 	.word	0x050000cf


	//   ....[12]....
        /*005c*/ 	.word	0x050000cf


	//   ....[13]....
        /*0060*/ 	.word	0x050000cf


	//   ....[14]....
        /*0064*/ 	.word	0x050000cf


	//   ....[15]....
        /*0068*/ 	.word	0x050000cf


	//   ....[16]....
        /*006c*/ 	.word	0x050000cf


	//   ....[17]....
        /*0070*/ 	.word	0x050000cf


	//   ....[18]....
        /*0074*/ 	.word	0x050000cf


	//   ....[19]....
        /*0078*/ 	.word	0x050000cf


	//----- nvinfo : EIATTR_COOP_GROUP_INSTR_OFFSETS
	.align		4
.L_797:
        /*007c*/ 	.byte	0x04, 0x28
        /*007e*/ 	.short	(.L_799 - .L_798)


	//   ....[0]....
.L_798:
        /*0080*/ 	.word	0x00002ac0


	//   ....[1]....
        /*0084*/ 	.word	0x00002ad0


	//   ....[2]....
        /*0088*/ 	.word	0x00002b00


	//   ....[3]....
        /*008c*/ 	.word	0x00002b10


	//   ....[4]....
        /*0090*/ 	.word	0x00002b40


	//   ....[5]....
        /*0094*/ 	.word	0x00002b50


	//   ....[6]....
        /*0098*/ 	.word	0x00002b80


	//   ....[7]....
        /*009c*/ 	.word	0x00002b90


	//   ....[8]....
        /*00a0*/ 	.word	0x00002bc0


	//   ....[9]....
        /*00a4*/ 	.word	0x00002bd0


	//   ....[10]....
        /*00a8*/ 	.word	0x00005370


	//   ....[11]....
        /*00ac*/ 	.word	0x000053c0


	//   ....[12]....
        /*00b0*/ 	.word	0x00005430


	//   ....[13]....
        /*00b4*/ 	.word	0x00005490


	//   ....[14]....
        /*00b8*/ 	.word	0x00005500


	//   ....[15]....
        /*00bc*/ 	.word	0x00005560


	//   ....[16]....
        /*00c0*/ 	.word	0x000055d0


	//   ....[17]....
        /*00c4*/ 	.word	0x00005630


	//   ....[18]....
        /*00c8*/ 	.word	0x000056a0


	//   ....[19]....
        /*00cc*/ 	.word	0x000056f0


	//----- nvinfo : EIATTR_EXIT_INSTR_OFFSETS
	.align		4
.L_799:
        /*00d0*/ 	.byte	0x04, 0x1c
        /*00d2*/ 	.short	(.L_801 - .L_800)


	//   ....[0]....
.L_800:
        /*00d4*/ 	.word	0x00005240


	//   ....[1]....
        /*00d8*/ 	.word	0x00005310


	//----- nvinfo : EIATTR_MAX_THREADS
	.align		4
.L_801:
        /*00dc*/ 	.byte	0x04, 0x05
        /*00de*/ 	.short	(.L_803 - .L_802)
.L_802:
        /*00e0*/ 	.word	0x00000080
        /*00e4*/ 	.word	0x00000001
        /*00e8*/ 	.word	0x00000001


	//----- nvinfo : EIATTR_CRS_STACK_SIZE
	.align		4
.L_803:
        /*00ec*/ 	.byte	0x04, 0x1e
        /*00ee*/ 	.short	(.L_805 - .L_804)
.L_804:
        /*00f0*/ 	.word	0x00000000


	//----- nvinfo : EIATTR_CBANK_PARAM_SIZE
	.align		4
.L_805:
        /*00f4*/ 	.byte	0x03, 0x19
        /*00f6*/ 	.short	0x0128


	//----- nvinfo : EIATTR_PARAM_CBANK
	.align		4
        /*00f8*/ 	.byte	0x04, 0x0a
        /*00fa*/ 	.short	(.L_807 - .L_806)
	.align		4
.L_806:
        /*00fc*/ 	.word	index@(.nv.constant0._ZN10layer_norm31ln_parallel_residual_bwd_kernelINS_13Kernel_traitsI13__nv_bfloat16S2_S2_S2_fjLj2560ELj1ELj1ELj4ELj8ENS_18Kernel_traits_baseILj2560ES2_S2_S2_S2_fjLj128EEEEELb1ELb0ELb0EEEvNS_9BwdParamsE)
        /*0100*/ 	.short	0x0210
        /*0102*/ 	.short	0x0128


	//----- nvinfo : EIATTR_SW_WAR
	.align		4
.L_807:
        /*0104*/ 	.byte	0x04, 0x36
        /*0106*/ 	.short	(.L_809 - .L_808)
.L_808:
        /*0108*/ 	.word	0x00000008
.L_809:


//--------------------- .nv.info._ZN10layer_norm31ln_parallel_residual_bwd_kernelINS_13Kernel_traitsI13__nv_bfloat16S2_S2_S2_fjLj2560ELj1ELj1ELj4ELj8ENS_18Kernel_traits_baseILj2560ES2_S2_S2_S2_fjLj128EEEEELb1ELb0ELb1EEEvNS_9BwdParamsE --------------------------
	.section	.nv.info._ZN10layer_norm31ln_parallel_residual_bwd_kernelINS_13Kernel_traitsI13__nv_bfloat16S2_S2_S2_fjLj2560ELj1ELj1ELj4ELj8ENS_18Kernel_traits_baseILj2560ES2_S2_S2_S2_fjLj128EEEEELb1ELb0ELb1EEEvNS_9BwdParamsE,"",@"SHT_CUDA_INFO"
	.sectionflags	@""
	.align	4


	//----- nvinfo : EIATTR_CUDA_API_VERSION
	.align		4
        /*0000*/ 	.byte	0x04, 0x37
        /*0002*/ 	.short	(.L_811 - .L_810)
.L_810:
        /*0004*/ 	.word	0x00000082


	//----- nvinfo : EIATTR_KPARAM_INFO
	.align		4
.L_811:
        /*0008*/ 	.byte	0x04, 0x17
        /*000a*/ 	.short	(.L_813 - .L_812)
.L_812:
        /*000c*/ 	.word	0x00000000
        /*0010*/ 	.short	0x0000
        /*0012*/ 	.short	0x0000
        /*0014*/ 	.byte	0x00, 0xf0, 0xa1, 0x04


	//----- nvinfo : EIATTR_SPARSE_MMA_MASK
	.align		4
.L_813:
        /*0018*/ 	.byte	0x03, 0x50
        /*001a*/ 	.short	0x0000


	//----- nvinfo : EIATTR_MAXREG_COUNT
	.align		4
        /*001c*/ 	.byte	0x03, 0x1b
        /*001e*/ 	.short	0x00ff


	//----- nvinfo : EIATTR_NUM_BARRIERS
	.align		4
        /*0020*/ 	.byte	0x02, 0x4c
        /*0022*/ 	.byte	0x01
	.zero		1


	//----- nvinfo : EIATTR_MERCURY_ISA_VERSION
	.align		4
        /*0024*/ 	.byte	0x03, 0x5f
        /*0026*/ 	.short	0x0101


	//----- nvinfo : EIATTR_COOP_GROUP_MASK_REGIDS
	.align		4
        /*0028*/ 	.byte	0x04, 0x29
        /*002a*/ 	.short	(.L_815 - .L_814)


	//   ....[0]....
.L_814:
        /*002c*/ 	.word	0xffffffff


	//   ....[1]....
        /*0030*/ 	.word	0xffffffff


	//   ....[2]....
        /*0034*/ 	.word	0xffffffff


	//   ....[3]....
        /*0038*/ 	.word	0xffffffff


	//   ....[4]....
        /*003c*/ 	.word	0xffffffff


	//   ....[5]....
        /*0040*/ 	.word	0xffffffff


	//   ....[6]....
        /*0044*/ 	.word	0xffffffff


	//   ....[7]....
        /*0048*/ 	.word	0xffffffff


	//   ....[8]....
        /*004c*/ 	.word	0xffffffff


	//   ....[9]....
        /*0050*/ 	.word	0xffffffff


	//   ....[10]....
        /*0054*/ 	.word	0x0500008e


	//   ....[11]....
        /*0058*/ 	.word	0x0500008e


	//   ....[12]....
        /*005c*/ 	.word	0x0500008e


	//   ....[13]....
        /*0060*/ 	.word	0x0500008e


	//   ....[14]....
        /*0064*/ 	.word	0x0500008e


	//   ....[15]....
        /*0068*/ 	.word	0x0500008e


	//   ....[16]....
        /*006c*/ 	.word	0x0500008e


	//   ....[17]....
        /*0070*/ 	.word	0x0500008e


	//   ....[18]....
        /*0074*/ 	.word	0x0500008e


	//   ....[19]....
        /*0078*/ 	.word	0x0500008e


	//----- nvinfo : EIATTR_COOP_GROUP_INSTR_OFFSETS
	.align		4
.L_815:
        /*007c*/ 	.byte	0x04, 0x28
        /*007e*/ 	.short	(.L_817 - .L_816)


	//   ....[0]....
.L_816:
        /*0080*/ 	.word	0x00002800


	//   ....[1]....
        /*0084*/ 	.word	0x00002810


	//   ....[2]....
        /*0088*/ 	.word	0x00002840


	//   ....[3]....
        /*008c*/ 	.word	0x00002850


	//   ....[4]....
        /*0090*/ 	.word	0x00002880


	//   ....[5]....
        /*0094*/ 	.word	0x00002890


	//   ....[6]....
        /*0098*/ 	.word	0x000028c0


	//   ....[7]....
        /*009c*/ 	.word	0x000028d0


	//   ....[8]....
        /*00a0*/ 	.word	0x00002910


	//   ....[9]....
        /*00a4*/ 	.word	0x00002930


	//   ....[10]....
        /*00a8*/ 	.word	0x00004d40


	//   ....[11]....
        /*00ac*/ 	.word	0x00004d90


	//   ....[12]....
        /*00b0*/ 	.word	0x00004e00


	//   ....[13]....
        /*00b4*/ 	.word	0x00004e60


	//   ....[14]....
        /*00b8*/ 	.word	0x00004ed0


	//   ....[15]....
        /*00bc*/ 	.word	0x00004f30


	//   ....[16]....
        /*00c0*/ 	.word	0x00004fa0


	//   ....[17]....
        /*00c4*/ 	.word	0x00005000


	//   ....[18]....
        /*00c8*/ 	.word	0x00005080


	//   ....[19]....
        /*00cc*/ 	.word	0x000050f0


	//----- nvinfo : EIATTR_EXIT_INSTR_OFFSETS
	.align		4
.L_817:
        /*00d0*/ 	.byte	0x04, 0x1c
        /*00d2*/ 	.short	(.L_819 - .L_818)


	//   ....[0]....
.L_818:
        /*00d4*/ 	.word	0x00004ce0


	//----- nvinfo : EIATTR_MAX_THREADS
	.align		4
.L_819:
        /*00d8*/ 	.byte	0x04, 0x05
        /*00da*/ 	.short	(.L_821 - .L_820)
.L_820:
        /*00dc*/ 	.word	0x00000080
        /*00e0*/ 	.word	0x00000001
        /*00e4*/ 	.word	0x00000001


	//----- nvinfo : EIATTR_CRS_STACK_SIZE
	.align		4
.L_821:
        /*00e8*/ 	.byte	0x04, 0x1e
        /*00ea*/ 	.short	(.L_823 - .L_822)
.L_822:
        /*00ec*/ 	.word	0x00000000


	//----- nvinfo : EIATTR_CBANK_PARAM_SIZE
	.align		4
.L_823:
        /*00f0*/ 	.byte	0x03, 0x19
        /*00f2*/ 	.short	0x0128


	//----- nvinfo : EIATTR_PARAM_CBANK
	.align		4
        /*00f4*/ 	.byte	0x04, 0x0a
        /*00f6*/ 	.short	(.L_825 - .L_824)
	.align		4
.L_824:
        /*00f8*/ 	.word	index@(.nv.constant0._ZN10layer_norm31ln_parallel_residual_bwd_kernelINS_13Kernel_traitsI13__nv_bfloat16S2_S2_S2_fjLj2560ELj1ELj1ELj4ELj8ENS_18Kernel_traits_baseILj2560ES2_S2_S2_S2_fjLj128EEEEELb1ELb0ELb1EEEvNS_9BwdParamsE)
        /*00fc*/ 	.short	0x0210
        /*00fe*/ 	.short	0x0128


	//----- nvinfo : EIATTR_SW_WAR
	.align		4
.L_825:
        /*0100*/ 	.byte	0x04, 0x36
        /*0102*/ 	.short	(.L_827 - .L_826)
.L_826:
        /*0104*/ 	.word	0x00000008
.L_827:


//--------------------- .nv.info._ZN10layer_norm22ln_bwd_finalize_kernelINS_22Kernel_traits_finalizeILj2560E13__nv_bfloat16S2_S2_S2_fjLb0ELj1024ELj4ENS_18Kernel_traits_baseILj2560ES2_S2_S2_S2_fjLj1024EEEEELb0ELb0EEEvNS_9BwdParamsE --------------------------
	.section	.nv.info._ZN10layer_norm22ln_bwd_finalize_kernelINS_22Kernel_traits_finalizeILj2560E13__nv_bfloat16S2_S2_S2_fjLb0ELj1024ELj4ENS_18Kernel_traits_baseILj2560ES2_S2_S2_S2_fjLj1024EEEEELb0ELb0EEEvNS_9BwdParamsE,"",@"SHT_CUDA_INFO"
	.sectionflags	@""
	.align	4


	//----- nvinfo : EIATTR_CUDA_API_VERSION
	.align		4
        /*0000*/ 	.byte	0x04, 0x37
        /*0002*/ 	.short	(.L_829 - .L_828)
.L_828:
        /*0004*/ 	.word	0x00000082


	//----- nvinfo : EIATTR_KPARAM_INFO
	.align		4
.L_829:
        /*0008*/ 	.byte	0x04, 0x17
        /*000a*/ 	.short	(.L_831 - .L_830)
.L_830:
        /*000c*/ 	.word	0x00000000
        /*0010*/ 	.short	0x0000
        /*0012*/ 	.short	0x0000
        /*0014*/ 	.byte	0x00, 0xf0, 0xa1, 0x04


	//----- nvinfo : EIATTR_SPARSE_MMA_MASK
	.align		4
.L_831:
        /*0018*/ 	.byte	0x03, 0x50
        /*001a*/ 	.short	0x0000


	//----- nvinfo : EIATTR_MAXREG_COUNT
	.align		4
        /*001c*/ 	.byte	0x03, 0x1b
        /*001e*/ 	.short	0x0040


	//----- nvinfo : EIATTR_NUM_BARRIERS
	.align		4
        /*0020*/ 	.byte	0x02, 0x4c
        /*0022*/ 	.byte	0x01
	.zero		1


	//----- nvinfo : EIATTR_MERCURY_ISA_VERSION
	.align		4
        /*0024*/ 	.byte	0x03, 0x5f
        /*0026*/ 	.short	0x0101


	//----- nvinfo : EIATTR_COOP_GROUP_MASK_REGIDS
	.align		4
        /*0028*/ 	.byte	0x04, 0x29
        /*002a*/ 	.short	(.L_833 - .L_832)


	//   ....[0]....
.L_832:
        /*002c*/ 	.word	0xffffffff


	//   ....[1]....
        /*0030*/ 	.word	0xffffffff


	//   ....[2]....
        /*0034*/ 	.word	0xffffffff


	//   ....[3]....
        /*0038*/ 	.word	0xffffffff


	//   ....[4]....
        /*003c*/ 	.word	0xffffffff


	//   ....[5]....
        /*0040*/ 	.word	0xffffffff


	//   ....[6]....
        /*0044*/ 	.word	0xffffffff


	//   ....[7]....
        /*0048*/ 	.word	0xffffffff


	//   ....[8]....
        /*004c*/ 	.word	0xffffffff


	//   ....[9]....
        /*0050*/ 	.word	0xffffffff


	//   ....[10]....
        /*0054*/ 	.word	0x05000013


	//   ....[11]....
        /*0058*/ 	.word	0x05000013


	//   ....[12]....
        /*005c*/ 	.word	0x05000013


	//   ....[13]....
        /*0060*/ 	.word	0x05000013


	//   ....[14]....
        /*0064*/ 	.word	0x05000013


	//   ....[15]....
        /*0068*/ 	.word	0x05000013


	//   ....[16]....
        /*006c*/ 	.word	0x05000013


	//   ....[17]....
        /*0070*/ 	.word	0x05000013


	//   ....[18]....
        /*0074*/ 	.word	0x05000013


	//   ....[19]....
        /*0078*/ 	.word	0x05000013


	//----- nvinfo : EIATTR_COOP_GROUP_INSTR_OFFSETS
	.align		4
.L_833:
        /*007c*/ 	.byte	0x04, 0x28
        /*007e*/ 	.short	(.L_835 - .L_834)


	//   ....[0]....
.L_834:
        /*0080*/ 	.word	0x000008e0


	//   ....[1]....
        /*0084*/ 	.word	0x000008f0


	//   ....[2]....
        /*0088*/ 	.word	0x00000920


	//   ....[3]....
        /*008c*/ 	.word	0x00000930


	//   ....[4]....
        /*0090*/ 	.word	0x00000960


	//   ....[5]....
        /*0094*/ 	.word	0x00000970


	//   ....[6]....
        /*0098*/ 	.word	0x000009a0


	//   ....[7]....
        /*009c*/ 	.word	0x000009b0


	//   ....[8]....
        /*00a0*/ 	.word	0x000009e0


	//   ....[9]....
        /*00a4*/ 	.word	0x000009f0


	//   ....[10]....
        /*00a8*/ 	.word	0x00000c10


	//   ....[11]....
        /*00ac*/ 	.word	0x00000c80


	//   ....[12]....
        /*00b0*/ 	.word	0x00000cf0


	//   ....[13]....
        /*00b4*/ 	.word	0x00000d60


	//   ....[14]....
        /*00b8*/ 	.word	0x00000dd0


	//   ....[15]....
        /*00bc*/ 	.word	0x00000e30


	//   ....[16]....
        /*00c0*/ 	.word	0x00000ea0


	//   ....[17]....
        /*00c4*/ 	.word	0x00000f10


	//   ....[18]....
        /*00c8*/ 	.word	0x00000f80


	//   ....[19]....
        /*00cc*/ 	.word	0x00000ff0


	//----- nvinfo : EIATTR_EXIT_INSTR_OFFSETS
	.align		4
.L_835:
        /*00d0*/ 	.byte	0x04, 0x1c
        /*00d2*/ 	.short	(.L_837 - .L_836)


	//   ....[0]....
.L_836:
        /*00d4*/ 	.word	0x00000070


	//   ....[1]....
        /*00d8*/ 	.word	0x00000bb0


	//----- nvinfo : EIATTR_MAX_THREADS
	.align		4
.L_837:
        /*00dc*/ 	.byte	0x04, 0x05
        /*00de*/ 	.short	(.L_839 - .L_838)
.L_838:
        /*00e0*/ 	.word	0x00000400
        /*00e4*/ 	.word	0x00000001
        /*00e8*/ 	.word	0x00000001


	//----- nvinfo : EIATTR_CRS_STACK_SIZE
	.align		4
.L_839:
        /*00ec*/ 	.byte	0x04, 0x1e
        /*00ee*/ 	.short	(.L_841 - .L_840)
.L_840:
        /*00f0*/ 	.word	0x00000000


	//----- nvinfo : EIATTR_CBANK_PARAM_SIZE
	.align		4
.L_841:
        /*00f4*/ 	.byte	0x03, 0x19
        /*00f6*/ 	.short	0x0128


	//----- nvinfo : EIATTR_PARAM_CBANK
	.align		4
        /*00f8*/ 	.byte	0x04, 0x0a
        /*00fa*/ 	.short	(.L_843 - .L_842)
	.align		4
.L_842:
        /*00fc*/ 	.word	index@(.nv.constant0._ZN10layer_norm22ln_bwd_finalize_kernelINS_22Kernel_traits_finalizeILj2560E13__nv_bfloat16S2_S2_S2_fjLb0ELj1024ELj4ENS_18Kernel_traits_baseILj2560ES2_S2_S2_S2_fjLj1024EEEEELb0ELb0EEEvNS_9BwdParamsE)
        /*0100*/ 	.short	0x0210
        /*0102*/ 	.short	0x0128


	//----- nvinfo : EIATTR_SW_WAR
	.align		4
.L_843:
        /*0104*/ 	.byte	0x04, 0x36
        /*0106*/ 	.short	(.L_845 - .L_844)
.L_844:
        /*0108*/ 	.word	0x00000008
.L_845:


//--------------------- .nv.info._ZN10layer_norm40ln_parallel_residual_bwd_finalize_kernelINS_22Kernel_traits_finalizeILj2560E13__nv_bfloat16S2_S2_S2_fjLb0ELj1024ELj4ENS_18Kernel_traits_baseILj2560ES2_S2_S2_S2_fjLj1024EEEEELb0EEEvNS_9BwdParamsE --------------------------
	.section	.nv.info._ZN10layer_norm40ln_parallel_residual_bwd_finalize_kernelINS_22Kernel_traits_finalizeILj2560E13__nv_bfloat16S2_S2_S2_fjLb0ELj1024ELj4ENS_18Kernel_traits_baseILj2560ES2_S2_S2_S2_fjLj1024EEEEELb0EEEvNS_9BwdParamsE,"",@"SHT_CUDA_INFO"
	.sectionflags	@""
	.align	4


	//----- nvinfo : EIATTR_CUDA_API_VERSION
	.align		4
        /*0000*/ 	.byte	0x04, 0x37
        /*0002*/ 	.short	(.L_847 - .L_846)
.L_846:
        /*0004*/ 	.word	0x00000082


	//----- nvinfo : EIATTR_KPARAM_INFO
	.align		4
.L_847:
        /*0008*/ 	.byte	0x04, 0x17
        /*000a*/ 	.short	(.L_849 - .L_848)
.L_848:
        /*000c*/ 	.word	0x00000000
        /*0010*/ 	.short	0x0000
        /*0012*/ 	.short	0x0000
        /*0014*/ 	.byte	0x00, 0xf0, 0xa1, 0x04


	//----- nvinfo : EIATTR_SPARSE_MMA_MASK
	.align		4
.L_849:
        /*0018*/ 	.byte	0x03, 0x50
        /*001a*/ 	.short	0x0000


	//----- nvinfo : EIATTR_MAXREG_COUNT
	.align		4
        /*001c*/ 	.byte	0x03, 0x1b
        /*001e*/ 	.short	0x0040


	//----- nvinfo : EIATTR_NUM_BARRIERS
	.align		4
        /*0020*/ 	.byte	0x02, 0x4c
        /*0022*/ 	.byte	0x01
	.zero		1


	//----- nvinfo : EIATTR_MERCURY_ISA_VERSION
	.align		4
        /*0024*/ 	.byte	0x03, 0x5f
        /*0026*/ 	.short	0x0101


	//----- nvinfo : EIATTR_COOP_GROUP_MASK_REGIDS
	.align		4
        /*0028*/ 	.byte	0x04, 0x29
        /*002a*/ 	.short	(.L_851 - .L_850)


	//   ....[0]....
.L_850:
        /*002c*/ 	.word	0xffffffff


	//   ....[1]....
        /*0030*/ 	.word	0xffffffff


	//   ....[2]....
        /*0034*/ 	.word	0xffffffff


	//   ....[3]....
        /*0038*/ 	.word	0xffffffff


	//   ....[4]....
        /*003c*/ 	.word	0xffffffff


	//   ....[5]....
        /*0040*/ 	.word	0xffffffff


	//   ....[6]....
        /*0044*/ 	.word	0xffffffff


	//   ....[7]....
        /*0048*/ 	.word	0xffffffff


	//   ....[8]....
        /*004c*/ 	.word	0xffffffff


	//   ....[9]....
        /*0050*/ 	.word	0xffffffff


	//   ....[10]....
        /*0054*/ 	.word	0xffffffff


	//   ....[11]....
        /*0058*/ 	.word	0xffffffff


	//   ....[12]....
        /*005c*/ 	.word	0xffffffff


	//   ....[13]....
        /*0060*/ 	.word	0xffffffff


	//   ....[14]....
        /*0064*/ 	.word	0xffffffff


	//   ....[15]....
        /*0068*/ 	.word	0xffffffff


	//   ....[16]....
        /*006c*/ 	.word	0xffffffff


	//   ....[17]....
        /*0070*/ 	.word	0xffffffff


	//   ....[18]....
        /*0074*/ 	.word	0xffffffff


	//   ....[19]....
        /*0078*/ 	.word	0xffffffff


	//   ....[20]....
        /*007c*/ 	.word	0x0500000c


	//   ....[21]....
        /*0080*/ 	.word	0x0500000c


	//   ....[22]....
        /*0084*/ 	.word	0x0500000c


	//   ....[23]....
        /*0088*/ 	.word	0x0500000c


	//   ....[24]....
        /*008c*/ 	.word	0x0500000c


	//   ....[25]....
        /*0090*/ 	.word	0x0500000c


	//   ....[26]....
        /*0094*/ 	.word	0x0500000c


	//   ....[27]....
        /*0098*/ 	.word	0x0500000c


	//   ....[28]....
        /*009c*/ 	.word	0x0500000c


	//   ....[29]....
        /*00a0*/ 	.word	0x0500000c


	//   ....[30]....
        /*00a4*/ 	.word	0x0500000c


	//   ....[31]....
        /*00a8*/ 	.word	0x0500000c


	//   ....[32]....
        /*00ac*/ 	.word	0x0500000c


	//   ....[33]....
        /*00b0*/ 	.word	0x0500000c


	//   ....[34]....
        /*00b4*/ 	.word	0x0500000c


	//   ....[35]....
        /*00b8*/ 	.word	0x0500000c


	//   ....[36]....
        /*00bc*/ 	.word	0x0500000c


	//   ....[37]....
        /*00c0*/ 	.word	0x0500000c


	//   ....[38]....
        /*00c4*/ 	.word	0x0500000c


	//   ....[39]....
        /*00c8*/ 	.word	0x0500000c


	//----- nvinfo : EIATTR_COOP_GROUP_INSTR_OFFSETS
	.align		4
.L_851:
        /*00cc*/ 	.byte	0x04, 0x28
        /*00ce*/ 	.short	(.L_853 - .L_852)


	//   ....[0]....
.L_852:
        /*00d0*/ 	.word	0x00000ce0


	//   ....[1]....
        /*00d4*/ 	.word	0x00000cf0


	//   ....[2]....
        /*00d8*/ 	.word	0x00000d00


	//   ....[3]....
        /*00dc*/ 	.word	0x00000d10


	//   ....[4]....
        /*00e0*/ 	.word	0x00000d40


	//   ....[5]....
        /*00e4*/ 	.word	0x00000d70


	//   ....[6]....
        /*00e8*/ 	.word	0x00000d80


	//   ....[7]....
        /*00ec*/ 	.word	0x00000d90


	//   ....[8]....
        /*00f0*/ 	.word	0x00000db0


	//   ....[9]....
        /*00f4*/ 	.word	0x00000df0


	//   ....[10]....
        /*00f8*/ 	.word	0x00000e00


	//   ....[11]....
        /*00fc*/ 	.word	0x00000e10


	//   ....[12]....
        /*0100*/ 	.word	0x00000e30


	//   ....[13]....
        /*0104*/ 	.word	0x00000e70


	//   ....[14]....
        /*0108*/ 	.word	0x00000e80


	//   ....[15]....
        /*010c*/ 	.word	0x00000e90


	//   ....[16]....
        /*0110*/ 	.word	0x00000eb0


	//   ....[17]....
        /*0114*/ 	.word	0x00000ee0


	//   ....[18]....
        /*0118*/ 	.word	0x00000f00


	//   ....[19]....
        /*011c*/ 	.word	0x00000f10


	//   ....[20]....
        /*0120*/ 	.word	0x00001230


	//   ....[21]....
        /*0124*/ 	.word	0x00001290


	//   ....[22]....
        /*0128*/ 	.word	0x000012f0


	//   ....[23]....
        /*012c*/ 	.word	0x00001350


	//   ....[24]....
        /*0130*/ 	.word	0x000013b0


	//   ....[25]....
        /*0134*/ 	.word	0x00001410


	//   ....[26]....
        /*0138*/ 	.word	0x00001480


	//   ....[27]....
        /*013c*/ 	.word	0x000014f0


	//   ....[28]....
        /*0140*/ 	.word	0x00001560


	//   ....[29]....
        /*0144*/ 	.word	0x000015d0


	//   ....[30]....
        /*0148*/ 	.word	0x00001630


	//   ....[31]....
        /*014c*/ 	.word	0x000016a0


	//   ....[32]....
        /*0150*/ 	.word	0x00001710


	//   ....[33]....
        /*0154*/ 	.word	0x00001780


	//   ....[34]....
        /*0158*/ 	.word	0x000017f0


	//   ....[35]....
        /*015c*/ 	.word	0x00001850


	//   ....[36]....
        /*0160*/ 	.word	0x000018c0


	//   ....[37]....
        /*0164*/ 	.word	0x00001930


	//   ....[38]....
        /*0168*/ 	.word	0x000019a0


	//   ....[39]....
        /*016c*/ 	.word	0x00001a10


	//----- nvinfo : EIATTR_EXIT_INSTR_OFFSETS
	.align		4
.L_853:
        /*0170*/ 	.byte	0x04, 0x1c
        /*0172*/ 	.short	(.L_855 - .L_854)


	//   ....[0]....
.L_854:
        /*0174*/ 	.word	0x00000070


	//   ....[1]....
        /*0178*/ 	.word	0x000011d0


	//----- nvinfo : EIATTR_MAX_THREADS
	.align		4
.L_855:
        /*017c*/ 	.byte	0x04, 0x05
        /*017e*/ 	.short	(.L_857 - .L_856)
.L_856:
        /*0180*/ 	.word	0x00000400
        /*0184*/ 	.word	0x00000001
        /*0188*/ 	.word	0x00000001


	//----- nvinfo : EIATTR_CRS_STACK_SIZE
	.align		4
.L_857:
        /*018c*/ 	.byte	0x04, 0x1e
        /*018e*/ 	.short	(.L_859 - .L_858)
.L_858:
        /*0190*/ 	.word	0x00000000


	//----- nvinfo : EIATTR_CBANK_PARAM_SIZE
	.align		4
.L_859:
        /*0194*/ 	.byte	0x03, 0x19
        /*0196*/ 	.short	0x0128


	//----- nvinfo : EIATTR_PARAM_CBANK
	.align		4
        /*0198*/ 	.byte	0x04, 0x0a
        /*019a*/ 	.short	(.L_861 - .L_860)
	.align		4
.L_860:
        /*019c*/ 	.word	index@(.nv.constant0._ZN10layer_norm40ln_parallel_residual_bwd_finalize_kernelINS_22Kernel_traits_finalizeILj2560E13__nv_bfloat16S2_S2_S2_fjLb0ELj1024ELj4ENS_18Kernel_traits_baseILj2560ES2_S2_S2_S2_fjLj1024EEEEELb0EEEvNS_9BwdParamsE)
        /*01a0*/ 	.short	0x0210
        /*01a2*/ 	.short	0x0128


	//----- nvinfo : EIATTR_SW_WAR
	.align		4
.L_861:
        /*01a4*/ 	.byte	0x04, 0x36
        /*01a6*/ 	.short	(.L_863 - .L_862)
.L_862:
        /*01a8*/ 	.word	0x00000008
.L_863:


//--------------------- .nv.info._ZN10layer_norm31ln_parallel_residual_bwd_kernelINS_13Kernel_traitsI13__nv_bfloat16S2_S2_S2_fjLj2560ELj1ELj1ELj4ELj8ENS_18Kernel_traits_baseILj2560ES2_S2_S2_S2_fjLj128EEEEELb1ELb1ELb0EEEvNS_9BwdParamsE --------------------------
	.section	.nv.info._ZN10layer_norm31ln_parallel_residual_bwd_kernelINS_13Kernel_traitsI13__nv_bfloat16S2_S2_S2_fjLj2560ELj1ELj1ELj4ELj8ENS_18Kernel_traits_baseILj2560ES2_S2_S2_S2_fjLj128EEEEELb1ELb1ELb0EEEvNS_9BwdParamsE,"",@"SHT_CUDA_INFO"
	.sectionflags	@""
	.align	4


	//----- nvinfo : EIATTR_CUDA_API_VERSION
	.align		4
        /*0000*/ 	.byte	0x04, 0x37
        /*0002*/ 	.short	(.L_865 - .L_864)
.L_864:
        /*0004*/ 	.word	0x00000082


	//----- nvinfo : EIATTR_KPARAM_INFO
	.align		4
.L_865:
        /*0008*/ 	.byte	0x04, 0x17
        /*000a*/ 	.short	(.L_867 - .L_866)
.L_866:
        /*000c*/ 	.word	0x00000000
        /*0010*/ 	.short	0x0000
        /*0012*/ 	.short	0x0000
        /*0014*/ 	.byte	0x00, 0xf0, 0xa1, 0x04


	//----- nvinfo : EIATTR_SPARSE_MMA_MASK
	.align		4
.L_867:
        /*0018*/ 	.byte	0x03, 0x50
        /*001a*/ 	.short	0x0000


	//----- nvinfo : EIATTR_MAXREG_COUNT
	.align		4
        /*001c*/ 	.byte	0x03, 0x1b
        /*001e*/ 	.short	0x00ff


	//----- nvinfo : EIATTR_NUM_BARRIERS
	.align		4
        /*0020*/ 	.byte	0x02, 0x4c
        /*0022*/ 	.byte	0x01
	.zero		1


	//----- nvinfo : EIATTR_MERCURY_ISA_VERSION
	.align		4
        /*0024*/ 	.byte	0x03, 0x5f
        /*0026*/ 	.short	0x0101


	//----- nvinfo : EIATTR_COOP_GROUP_MASK_REGIDS
	.align		4
        /*0028*/ 	.byte	0x04, 0x29
        /*002a*/ 	.short	(.L_869 - .L_868)


	//   ....[0]....
.L_868:
        /*002c*/ 	.word	0xffffffff


	//   ....[1]....
        /*0030*/ 	.word	0xffffffff


	//   ....[2]....
        /*0034*/ 	.word	0xffffffff


	//   ....[3]....
        /*0038*/ 	.word	0xffffffff


	//   ....[4]....
        /*003c*/ 	.word	0xffffffff


	//   ....[5]....
        /*0040*/ 	.word	0xffffffff


	//   ....[6]....
        /*0044*/ 	.word	0xffffffff


	//   ....[7]....
        /*0048*/ 	.word	0xffffffff


	//   ....[8]....
        /*004c*/ 	.word	0xffffffff


	//   ....[9]....
        /*0050*/ 	.word	0xffffffff


	//   ....[10]....
        /*0054*/ 	.word	0x05000093


	//   ....[11]....
        /*0058*/ 	.word	0x05000093


	//   ....[12]....
        /*005c*/ 	.word	0x05000093


	//   ....[13]....
        /*0060*/ 	.word	0x05000093


	//   ....[14]....
        /*0064*/ 	.word	0x05000093


	//   ....[15]....
        /*0068*/ 	.word	0x05000093


	//   ....[16]....
        /*006c*/ 	.word	0x05000093


	//   ....[17]....
        /*0070*/ 	.word	0x05000093


	//   ....[18]....
        /*0074*/ 	.word	0x05000093


	//   ....[19]....
        /*0078*/ 	.word	0x05000093


	//----- nvinfo : EIATTR_COOP_GROUP_INSTR_OFFSETS
	.align		4
.L_869:
        /*007c*/ 	.byte	0x04, 0x28
        /*007e*/ 	.short	(.L_871 - .L_870)


	//   ....[0]....
.L_870:
        /*0080*/ 	.word	0x00001ed0


	//   ....[1]....
        /*0084*/ 	.word	0x00001ee0


	//   ....[2]....
        /*0088*/ 	.word	0x00001f10


	//   ....[3]....
        /*008c*/ 	.word	0x00001f20


	//   ....[4]....
        /*0090*/ 	.word	0x00001f50


	//   ....[5]....
        /*0094*/ 	.word	0x00001f60


	//   ....[6]....
        /*0098*/ 	.word	0x00001f90


	//   ....[7]....
        /*009c*/ 	.word	0x00001fa0


	//   ....[8]....
        /*00a0*/ 	.word	0x00001fd0


	//   ....[9]....
        /*00a4*/ 	.word	0x00001fe0


	//   ....[10]....
        /*00a8*/ 	.word	0x000044e0


	//   ....[11]....
        /*00ac*/ 	.word	0x00004530


	//   ....[12]....
        /*00b0*/ 	.word	0x000045a0


	//   ....[13]....
        /*00b4*/ 	.word	0x00004600


	//   ....[14]....
        /*00b8*/ 	.word	0x00004670


	//   ....[15]....
        /*00bc*/ 	.word	0x000046d0


	//   ....[16]....
        /*00c0*/ 	.word	0x00004740


	//   ....[17]....
        /*00c4*/ 	.word	0x000047a0


	//   ....[18]....
        /*00c8*/ 	.word	0x00004810


	//   ....[19]....
        /*00cc*/ 	.word	0x00004870


	//----- nvinfo : EIATTR_EXIT_INSTR_OFFSETS
	.align		4
.L_871:
        /*00d0*/ 	.byte	0x04, 0x1c
        /*00d2*/ 	.short	(.L_873 - .L_872)


	//   ....[0]....
.L_872:
        /*00d4*/ 	.word	0x00004400


	//   ....[1]....
        /*00d8*/ 	.word	0x00004480


	//----- nvinfo : EIATTR_MAX_THREADS
	.align		4
.L_873:
        /*00dc*/ 	.byte	0x04, 0x05
        /*00de*/ 	.short	(.L_875 - .L_874)
.L_874:
        /*00e0*/ 	.word	0x00000080
        /*00e4*/ 	.word	0x00000001
        /*00e8*/ 	.word	0x00000001


	//----- nvinfo : EIATTR_CRS_STACK_SIZE
	.align		4
.L_875:
        /*00ec*/ 	.byte	0x04, 0x1e
        /*00ee*/ 	.short	(.L_877 - .L_876)
.L_876:
        /*00f0*/ 	.word	0x00000000


	//----- nvinfo : EIATTR_CBANK_PARAM_SIZE
	.align		4
.L_877:
        /*00f4*/ 	.byte	0x03, 0x19
        /*00f6*/ 	.short	0x0128


	//----- nvinfo : EIATTR_PARAM_CBANK
	.align		4
        /*00f8*/ 	.byte	0x04, 0x0a
        /*00fa*/ 	.short	(.L_879 - .L_878)
	.align		4
.L_878:
        /*00fc*/ 	.word	index@(.nv.constant0._ZN10layer_norm31ln_parallel_residual_bwd_kernelINS_13Kernel_traitsI13__nv_bfloat16S2_S2_S2_fjLj2560ELj1ELj1ELj4ELj8ENS_18Kernel_traits_baseILj2560ES2_S2_S2_S2_fjLj128EEEEELb1ELb1ELb0EEEvNS_9BwdParamsE)
        /*0100*/ 	.short	0x0210
        /*0102*/ 	.short	0x0128


	//----- nvinfo : EIATTR_SW_WAR
	.align		4
.L_879:
        /*0104*/ 	.byte	0x04, 0x36
        /*0106*/ 	.short	(.L_881 - .L_880)
.L_880:
        /*0108*/ 	.word	0x00000008
.L_881:


//--------------------- .nv.info._ZN10layer_norm22ln_bwd_finalize_kernelINS_22Kernel_traits_finalizeILj2560E13__nv_bfloat16S2_S2_S2_fjLb0ELj1024ELj4ENS_18Kernel_traits_baseILj2560ES2_S2_S2_S2_fjLj1024EEEEELb0ELb1EEEvNS_9BwdParamsE --------------------------
	.section	.nv.info._ZN10layer_norm22ln_bwd_finalize_kernelINS_22Kernel_traits_finalizeILj2560E13__nv_bfloat16S2_S2_S2_fjLb0ELj1024ELj4ENS_18Kernel_traits_baseILj2560ES2_S2_S2_S2_fjLj1024EEEEELb0ELb1EEEvNS_9BwdParamsE,"",@"SHT_CUDA_INFO"
	.sectionflags	@""
	.align	4


	//----- nvinfo : EIATTR_CUDA_API_VERSION
	.align		4
        /*0000*/ 	.byte	0x04, 0x37
        /*0002*/ 	.short	(.L_883 - .L_882)
.L_882:
        /*0004*/ 	.word	0x00000082


	//----- nvinfo : EIATTR_KPARAM_INFO
	.align		4
.L_883:
        /*0008*/ 	.byte	0x04, 0x17
        /*000a*/ 	.short	(.L_885 - .L_884)
.L_884:
        /*000c*/ 	.word	0x00000000
        /*0010*/ 	.short	0x0000
        /*0012*/ 	.short	0x0000
        /*0014*/ 	.byte	0x00, 0xf0, 0xa1, 0x04


	//----- nvinfo : EIATTR_SPARSE_MMA_MASK
	.align		4
.L_885:
        /*0018*/ 	.byte	0x03, 0x50
        /*001a*/ 	.short	0x0000


	//----- nvinfo : EIATTR_MAXREG_COUNT
	.align		4
        /*001c*/ 	.byte	0x03, 0x1b
        /*001e*/ 	.short	0x0040


	//----- nvinfo : EIATTR_NUM_BARRIERS
	.align		4
        /*0020*/ 	.byte	0x02, 0x4c
        /*0022*/ 	.byte	0x01
	.zero		1


	//----- nvinfo : EIATTR_MERCURY_ISA_VERSION
	.align		4
        /*0024*/ 	.byte	0x03, 0x5f
        /*0026*/ 	.short	0x0101


	//----- nvinfo : EIATTR_COOP_GROUP_MASK_REGIDS
	.align		4
        /*0028*/ 	.byte	0x04, 0x29
        /*002a*/ 	.short	(.L_887 - .L_886)


	//   ....[0]....
.L_886:
        /*002c*/ 	.word	0xffffffff


	//   ....[1]....
        /*0030*/ 	.word	0xffffffff


	//   ....[2]....
        /*0034*/ 	.word	0xffffffff


	//   ....[3]....
        /*0038*/ 	.word	0xffffffff


	//   ....[4]....
        /*003c*/ 	.word	0xffffffff


	//   ....[5]....
        /*0040*/ 	.word	0xffffffff


	//   ....[6]....
        /*0044*/ 	.word	0xffffffff


	//   ....[7]....
        /*0048*/ 	.word	0xffffffff


	//   ....[8]....
        /*004c*/ 	.word	0xffffffff


	//   ....[9]....
        /*0050*/ 	.word	0xffffffff


	//   ....[10]....
        /*0054*/ 	.word	0x05000011


	//   ....[11]....
        /*0058*/ 	.word	0x05000011


	//   ....[12]....
        /*005c*/ 	.word	0x05000011


	//   ....[13]....
        /*0060*/ 	.word	0x05000011


	//   ....[14]....
        /*0064*/ 	.word	0x05000011


	//   ....[15]....
        /*0068*/ 	.word	0x05000011


	//   ....[16]....
        /*006c*/ 	.word	0x05000011


	//   ....[17]....
        /*0070*/ 	.word	0x05000011


	//   ....[18]....
        /*0074*/ 	.word	0x05000011


	//   ....[19]....
        /*0078*/ 	.word	0x05000011


	//----- nvinfo : EIATTR_COOP_GROUP_INSTR_OFFSETS
	.align		4
.L_887:
        /*007c*/ 	.byte	0x04, 0x28
        /*007e*/ 	.short	(.L_889 - .L_888)


	//   ....[0]....
.L_888:
        /*0080*/ 	.word	0x000008e0


	//   ....[1]....
        /*0084*/ 	.word	0x000008f0


	//   ....[2]....
        /*0088*/ 	.word	0x00000920


	//   ....[3]....
        /*008c*/ 	.word	0x00000930


	//   ....[4]....
        /*0090*/ 	.word	0x00000960


	//   ....[5]....
        /*0094*/ 	.word	0x00000970


	//   ....[6]....
        /*0098*/ 	.word	0x000009a0


	//   ....[7]....
        /*009c*/ 	.word	0x000009b0


	//   ....[8]....
        /*00a0*/ 	.word	0x000009e0


	//   ....[9]....
        /*00a4*/ 	.word	0x000009f0


	//   ....[10]....
        /*00a8*/ 	.word	0x00000bf0


	//   ....[11]....
        /*00ac*/ 	.word	0x00000c60


	//   ....[12]....
        /*00b0*/ 	.word	0x00000cd0


	//   ....[13]....
        /*00b4*/ 	.word	0x00000d40


	//   ....[14]....
        /*00b8*/ 	.word	0x00000db0


	//   ....[15]....
        /*00bc*/ 	.word	0x00000e10


	//   ....[16]....
        /*00c0*/ 	.word	0x00000e80


	//   ....[17]....
        /*00c4*/ 	.word	0x00000ef0


	//   ....[18]....
        /*00c8*/ 	.word	0x00000f60


	//   ....[19]....
        /*00cc*/ 	.word	0x00000fd0


	//----- nvinfo : EIATTR_EXIT_INSTR_OFFSETS
	.align		4
.L_889:
        /*00d0*/ 	.byte	0x04, 0x1c
        /*00d2*/ 	.short	(.L_891 - .L_890)


	//   ....[0]....
.L_890:
        /*00d4*/ 	.word	0x00000070


	//   ....[1]....
        /*00d8*/ 	.word	0x00000b90


	//----- nvinfo : EIATTR_MAX_THREADS
	.align		4
.L_891:
        /*00dc*/ 	.byte	0x04, 0x05
        /*00de*/ 	.short	(.L_893 - .L_892)
.L_892:
        /*00e0*/ 	.word	0x00000400
        /*00e4*/ 	.word	0x00000001
        /*00e8*/ 	.word	0x00000001


	//----- nvinfo : EIATTR_CRS_STACK_SIZE
	.align		4
.L_893:
        /*00ec*/ 	.byte	0x04, 0x1e
        /*00ee*/ 	.short	(.L_895 - .L_894)
.L_894:
        /*00f0*/ 	.word	0x00000000


	//----- nvinfo : EIATTR_CBANK_PARAM_SIZE
	.align		4
.L_895:
        /*00f4*/ 	.byte	0x03, 0x19
        /*00f6*/ 	.short	0x0128


	//----- nvinfo : EIATTR_PARAM_CBANK
	.align		4
        /*00f8*/ 	.byte	0x04, 0x0a
        /*00fa*/ 	.short	(.L_897 - .L_896)
	.align		4
.L_896:
        /*00fc*/ 	.word	index@(.nv.constant0._ZN10layer_norm22ln_bwd_finalize_kernelINS_22Kernel_traits_finalizeILj2560E13__nv_bfloat16S2_S2_S2_fjLb0ELj1024ELj4ENS_18Kernel_traits_baseILj2560ES2_S2_S2_S2_fjLj1024EEEEELb0ELb1EEEvNS_9BwdParamsE)
        /*0100*/ 	.short	0x0210
        /*0102*/ 	.short	0x0128


	//----- nvinfo : EIATTR_SW_WAR
	.align		4
.L_897:
        /*0104*/ 	.byte	0x04, 0x36
        /*0106*/ 	.short	(.L_899 - .L_898)
.L_898:
        /*0108*/ 	.word	0x00000008
.L_899:


//--------------------- .nv.info._ZN10layer_norm40ln_parallel_residual_bwd_finalize_kernelINS_22Kernel_traits_finalizeILj2560E13__nv_bfloat16S2_S2_S2_fjLb0ELj1024ELj4ENS_18Kernel_traits_baseILj2560ES2_S2_S2_S2_fjLj1024EEEEELb1EEEvNS_9BwdParamsE --------------------------
	.section	.nv.info._ZN10layer_norm40ln_parallel_residual_bwd_finalize_kernelINS_22Kernel_traits_finalizeILj2560E13__nv_bfloat16S2_S2_S2_fjLb0ELj1024ELj4ENS_18Kernel_traits_baseILj2560ES2_S2_S2_S2_fjLj1024EEEEELb1EEEvNS_9BwdParamsE,"",@"SHT_CUDA_INFO"
	.sectionflags	@""
	.align	4


	//----- nvinfo : EIATTR_CUDA_API_VERSION
	.align		4
        /*0000*/ 	.byte	0x04, 0x37
        /*0002*/ 	.short	(.L_901 - .L_900)
.L_900:
        /*0004*/ 	.word	0x00000082


	//----- nvinfo : EIATTR_KPARAM_INFO
	.align		4
.L_901:
        /*0008*/ 	.byte	0x04, 0x17
        /*000a*/ 	.short	(.L_903 - .L_902)
.L_902:
        /*000c*/ 	.word	0x00000000
        /*0010*/ 	.short	0x0000
        /*0012*/ 	.short	0x0000
        /*0014*/ 	.byte	0x00, 0xf0, 0xa1, 0x04


	//----- nvinfo : EIATTR_SPARSE_MMA_MASK
	.align		4
.L_903:
        /*0018*/ 	.byte	0x03, 0x50
        /*001a*/ 	.short	0x0000


	//----- nvinfo : EIATTR_MAXREG_COUNT
	.align		4
        /*001c*/ 	.byte	0x03, 0x1b
        /*001e*/ 	.short	0x0040


	//----- nvinfo : EIATTR_NUM_BARRIERS
	.align		4
        /*0020*/ 	.byte	0x02, 0x4c
        /*0022*/ 	.byte	0x01
	.zero		1


	//----- nvinfo : EIATTR_MERCURY_ISA_VERSION
	.align		4
        /*0024*/ 	.byte	0x03, 0x5f
        /*0026*/ 	.short	0x0101


	//----- nvinfo : EIATTR_COOP_GROUP_MASK_REGIDS
	.align		4
        /*0028*/ 	.byte	0x04, 0x29
        /*002a*/ 	.short	(.L_905 - .L_904)


	//   ....[0]....
.L_904:
        /*002c*/ 	.word	0xffffffff


	//   ....[1]....
        /*0030*/ 	.word	0xffffffff


	//   ....[2]....
        /*0034*/ 	.word	0xffffffff


	//   ....[3]....
        /*0038*/ 	.word	0xffffffff


	//   ....[4]....
        /*003c*/ 	.word	0xffffffff


	//   ....[5]....
        /*0040*/ 	.word	0xffffffff


	//   ....[6]....
        /*0044*/ 	.word	0xffffffff


	//   ....[7]....
        /*0048*/ 	.word	0xffffffff


	//   ....[8]....
        /*004c*/ 	.word	0xffffffff


	//   ....[9]....
        /*0050*/ 	.word	0xffffffff


	//   ....[10]....
        /*0054*/ 	.word	0xffffffff


	//   ....[11]....
        /*0058*/ 	.word	0xffffffff


	//   ....[12]....
        /*005c*/ 	.word	0xffffffff


	//   ....[13]....
        /*0060*/ 	.word	0xffffffff


	//   ....[14]....
        /*0064*/ 	.word	0xffffffff


	//   ....[15]....
        /*0068*/ 	.word	0xffffffff


	//   ....[16]....
        /*006c*/ 	.word	0xffffffff


	//   ....[17]....
        /*0070*/ 	.word	0xffffffff


	//   ....[18]....
        /*0074*/ 	.word	0xffffffff


	//   ....[19]....
        /*0078*/ 	.word	0xffffffff


	//   ....[20]....
        /*007c*/ 	.word	0x0500000b


	//   ....[21]....
        /*0080*/ 	.word	0x0500000b


	//   ....[22]....
        /*0084*/ 	.word	0x0500000b


	//   ....[23]....
        /*0088*/ 	.word	0x0500000b


	//   ....[24]....
        /*008c*/ 	.word	0x0500000b


	//   ....[25]....
        /*0090*/ 	.word	0x0500000b


	//   ....[26]....
        /*0094*/ 	.word	0x0500000b


	//   ....[27]....
        /*0098*/ 	.word	0x0500000b


	//   ....[28]....
        /*009c*/ 	.word	0x0500000b


	//   ....[29]....
        /*00a0*/ 	.word	0x0500000b


	//   ....[30]....
        /*00a4*/ 	.word	0x0500000b


	//   ....[31]....
        /*00a8*/ 	.word	0x0500000b


	//   ....[32]....
        /*00ac*/ 	.word	0x0500000b


	//   ....[33]....
        /*00b0*/ 	.word	0x0500000b


	//   ....[34]....
        /*00b4*/ 	.word	0x0500000b


	//   ....[35]....
        /*00b8*/ 	.word	0x0500000b


	//   ....[36]....
        /*00bc*/ 	.word	0x0500000b


	//   ....[37]....
        /*00c0*/ 	.word	0x0500000b


	//   ....[38]....
        /*00c4*/ 	.word	0x0500000b


	//   ....[39]....
        /*00c8*/ 	.word	0x0500000b


	//----- nvinfo : EIATTR_COOP_GROUP_INSTR_OFFSETS
	.align		4
.L_905:
        /*00cc*/ 	.byte	0x04, 0x28
        /*00ce*/ 	.short	(.L_907 - .L_906)


	//   ....[0]....
.L_906:
        /*00d0*/ 	.word	0x00000ce0


	//   ....[1]....
        /*00d4*/ 	.word	0x00000cf0


	//   ....[2]....
        /*00d8*/ 	.word	0x00000d00


	//   ....[3]....
        /*00dc*/ 	.word	0x00000d10


	//   ....[4]....
        /*00e0*/ 	.word	0x00000d40


	//   ....[5]....
        /*00e4*/ 	.word	0x00000d70


	//   ....[6]....
        /*00e8*/ 	.word	0x00000d80


	//   ....[7]....
        /*00ec*/ 	.word	0x00000d90


	//   ....[8]....
        /*00f0*/ 	.word	0x00000db0


	//   ....[9]....
        /*00f4*/ 	.word	0x00000df0


	//   ....[10]....
        /*00f8*/ 	.word	0x00000e00


	//   ....[11]....
        /*00fc*/ 	.word	0x00000e10


	//   ....[12]....
        /*0100*/ 	.word	0x00000e30


	//   ....[13]....
        /*0104*/ 	.word	0x00000e70


	//   ....[14]....
        /*0108*/ 	.word	0x00000e80


	//   ....[15]....
        /*010c*/ 	.word	0x00000e90


	//   ....[16]....
        /*0110*/ 	.word	0x00000eb0


	//   ....[17]....
        /*0114*/ 	.word	0x00000ee0


	//   ....[18]....
        /*0118*/ 	.word	0x00000f00


	//   ....[19]....
        /*011c*/ 	.word	0x00000f10


	//   ....[20]....
        /*0120*/ 	.word	0x00001210


	//   ....[21]....
        /*0124*/ 	.word	0x00001270


	//   ....[22]....
        /*0128*/ 	.word	0x000012d0


	//   ....[23]....
        /*012c*/ 	.word	0x00001330


	//   ....[24]....
        /*0130*/ 	.word	0x00001390


	//   ....[25]....
        /*0134*/ 	.word	0x000013f0


	//   ....[26]....
        /*0138*/ 	.word	0x00001460


	//   ....[27]....
        /*013c*/ 	.word	0x000014d0


	//   ....[28]....
        /*0140*/ 	.word	0x00001540


	//   ....[29]....
        /*0144*/ 	.word	0x000015b0


	//   ....[30]....
        /*0148*/ 	.word	0x00001610


	//   ....[31]....
        /*014c*/ 	.word	0x00001680


	//   ....[32]....
        /*0150*/ 	.word	0x000016f0


	//   ....[33]....
        /*0154*/ 	.word	0x00001760


	//   ....[34]....
        /*0158*/ 	.word	0x000017d0


	//   ....[35]....
        /*015c*/ 	.word	0x00001830


	//   ....[36]....
        /*0160*/ 	.word	0x000018a0


	//   ....[37]....
        /*0164*/ 	.word	0x00001910


	//   ....[38]....
        /*0168*/ 	.word	0x00001980


	//   ....[39]....
        /*016c*/ 	.word	0x000019f0


	//----- nvinfo : EIATTR_EXIT_INSTR_OFFSETS
	.align		4
.L_907:
        /*0170*/ 	.byte	0x04, 0x1c
        /*0172*/ 	.short	(.L_909 - .L_908)


	//   ....[0]....
.L_908:
        /*0174*/ 	.word	0x00000070


	//   ....[1]....
        /*0178*/ 	.word	0x000011b0


	//----- nvinfo : EIATTR_MAX_THREADS
	.align		4
.L_909:
        /*017c*/ 	.byte	0x04, 0x05
        /*017e*/ 	.short	(.L_911 - .L_910)
.L_910:
        /*0180*/ 	.word	0x00000400
        /*0184*/ 	.word	0x00000001
        /*0188*/ 	.word	0x00000001


	//----- nvinfo : EIATTR_CRS_STACK_SIZE
	.align		4
.L_911:
        /*018c*/ 	.byte	0x04, 0x1e
        /*018e*/ 	.short	(.L_913 - .L_912)
.L_912:
        /*0190*/ 	.word	0x00000000


	//----- nvinfo : EIATTR_CBANK_PARAM_SIZE
	.align		4
.L_913:
        /*0194*/ 	.byte	0x03, 0x19
        /*0196*/ 	.short	0x0128


	//----- nvinfo : EIATTR_PARAM_CBANK
	.align		4
        /*0198*/ 	.byte	0x04, 0x0a
        /*019a*/ 	.short	(.L_915 - .L_914)
	.align		4
.L_914:
        /*019c*/ 	.word	index@(.nv.constant0._ZN10layer_norm40ln_parallel_residual_bwd_finalize_kernelINS_22Kernel_traits_finalizeILj2560E13__nv_bfloat16S2_S2_S2_fjLb0ELj1024ELj4ENS_18Kernel_traits_baseILj2560ES2_S2_S2_S2_fjLj1024EEEEELb1EEEvNS_9BwdParamsE)
        /*01a0*/ 	.short	0x0210
        /*01a2*/ 	.short	0x0128


	//----- nvinfo : EIATTR_SW_WAR
	.align		4
.L_915:
        /*01a4*/ 	.byte	0x04, 0x36
        /*01a6*/ 	.short	(.L_917 - .L_916)
.L_916:
        /*01a8*/ 	.word	0x00000008
.L_917:


//--------------------- .nv.info._ZN10layer_norm31ln_parallel_residual_bwd_kernelINS_13Kernel_traitsI13__nv_bfloat16S2_S2_S2_fjLj2560ELj1ELj1ELj4ELj8ENS_18Kernel_traits_baseILj2560ES2_S2_S2_S2_fjLj128EEEEELb1ELb1ELb1EEEvNS_9BwdParamsE --------------------------
	.section	.nv.info._ZN10layer_norm31ln_parallel_residual_bwd_kernelINS_13Kernel_traitsI13__nv_bfloat16S2_S2_S2_fjLj2560ELj1ELj1ELj4ELj8ENS_18Kernel_traits_baseILj2560ES2_S2_S2_S2_fjLj128EEEEELb1ELb1ELb1EEEvNS_9BwdParamsE,"",@"SHT_CUDA_INFO"
	.sectionflags	@""
	.align	4


	//----- nvinfo : EIATTR_CUDA_API_VERSION
	.align		4
        /*0000*/ 	.byte	0x04, 0x37
        /*0002*/ 	.short	(.L_919 - .L_918)
.L_918:
        /*0004*/ 	.word	0x00000082


	//----- nvinfo : EIATTR_KPARAM_INFO
	.align		4
.L_919:
        /*0008*/ 	.byte	0x04, 0x17
        /*000a*/ 	.short	(.L_921 - .L_920)
.L_920:
        /*000c*/ 	.word	0x00000000
        /*0010*/ 	.short	0x0000
        /*0012*/ 	.short	0x0000
        /*0014*/ 	.byte	0x00, 0xf0, 0xa1, 0x04


	//----- nvinfo : EIATTR_SPARSE_MMA_MASK
	.align		4
.L_921:
        /*0018*/ 	.byte	0x03, 0x50
        /*001a*/ 	.short	0x0000


	//----- nvinfo : EIATTR_MAXREG_COUNT
	.align		4
        /*001c*/ 	.byte	0x03, 0x1b
        /*001e*/ 	.short	0x00ff


	//----- nvinfo : EIATTR_NUM_BARRIERS
	.align		4
        /*0020*/ 	.byte	0x02, 0x4c
        /*0022*/ 	.byte	0x01
	.zero		1


	//----- nvinfo : EIATTR_MERCURY_ISA_VERSION
	.align		4
        /*0024*/ 	.byte	0x03, 0x5f
        /*0026*/ 	.short	0x0101


	//----- nvinfo : EIATTR_COOP_GROUP_MASK_REGIDS
	.align		4
        /*0028*/ 	.byte	0x04, 0x29
        /*002a*/ 	.short	(.L_923 - .L_922)


	//   ....[0]....
.L_922:
        /*002c*/ 	.word	0xffffffff


	//   ....[1]....
        /*0030*/ 	.word	0xffffffff


	//   ....[2]....
        /*0034*/ 	.word	0xffffffff


	//   ....[3]....
        /*0038*/ 	.word	0xffffffff


	//   ....[4]....
        /*003c*/ 	.word	0xffffffff


	//   ....[5]....
        /*0040*/ 	.word	0xffffffff


	//   ....[6]....
        /*0044*/ 	.word	0xffffffff


	//   ....[7]....
        /*0048*/ 	.word	0xffffffff


	//   ....[8]....
        /*004c*/ 	.word	0xffffffff


	//   ....[9]....
        /*0050*/ 	.word	0xffffffff


	//   ....[10]....
        /*0054*/ 	.word	0x0500009a


	//   ....[11]....
        /*0058*/ 	.word	0x0500009a


	//   ....[12]....
        /*005c*/ 	.word	0x0500009a


	//   ....[13]....
        /*0060*/ 	.word	0x0500009a


	//   ....[14]....
        /*0064*/ 	.word	0x0500009a


	//   ....[15]....
        /*0068*/ 	.word	0x0500009a


	//   ....[16]....
        /*006c*/ 	.word	0x0500009a


	//   ....[17]....
        /*0070*/ 	.word	0x0500009a


	//   ....[18]....
        /*0074*/ 	.word	0x0500009a


	//   ....[19]....
        /*0078*/ 	.word	0x0500009a


	//----- nvinfo : EIATTR_COOP_GROUP_INSTR_OFFSETS
	.align		4
.L_923:
        /*007c*/ 	.byte	0x04, 0x28
        /*007e*/ 	.short	(.L_925 - .L_924)


	//   ....[0]....
.L_924:
        /*0080*/ 	.word	0x00001c20


	//   ....[1]....
        /*0084*/ 	.word	0x00001c30


	//   ....[2]....
        /*0088*/ 	.word	0x00001c60


	//   ....[3]....
        /*008c*/ 	.word	0x00001c70


	//   ....[4]....
        /*0090*/ 	.word	0x00001ca0


	//   ....[5]....
        /*0094*/ 	.word	0x00001cb0


	//   ....[6]....
        /*0098*/ 	.word	0x00001ce0


	//   ....[7]....
        /*009c*/ 	.word	0x00001cf0


	//   ....[8]....
        /*00a0*/ 	.word	0x00001d20


	//   ....[9]....
        /*00a4*/ 	.word	0x00001d30


	//   ....[10]....
        /*00a8*/ 	.word	0x00003f00


	//   ....[11]....
        /*00ac*/ 	.word	0x00003f50


	//   ....[12]....
        /*00b0*/ 	.word	0x00003fc0


	//   ....[13]....
        /*00b4*/ 	.word	0x00004020


	//   ....[14]....
        /*00b8*/ 	.word	0x00004090


	//   ....[15]....
        /*00bc*/ 	.word	0x000040f0


	//   ....[16]....
        /*00c0*/ 	.word	0x00004160


	//   ....[17]....
        /*00c4*/ 	.word	0x000041c0


	//   ....[18]....
        /*00c8*/ 	.word	0x00004230


	//   ....[19]....
        /*00cc*/ 	.word	0x00004290


	//----- nvinfo : EIATTR_EXIT_INSTR_OFFSETS
	.align		4
.L_925:
        /*00d0*/ 	.byte	0x04, 0x1c
        /*00d2*/ 	.short	(.L_927 - .L_926)


	//   ....[0]....
.L_926:
        /*00d4*/ 	.word	0x00003ea0


	//----- nvinfo : EIATTR_MAX_THREADS
	.align		4
.L_927:
        /*00d8*/ 	.byte	0x04, 0x05
        /*00da*/ 	.short	(.L_929 - .L_928)
.L_928:
        /*00dc*/ 	.word	0x00000080
        /*00e0*/ 	.word	0x00000001
        /*00e4*/ 	.word	0x00000001


	//----- nvinfo : EIATTR_CRS_STACK_SIZE
	.align		4
.L_929:
        /*00e8*/ 	.byte	0x04, 0x1e
        /*00ea*/ 	.short	(.L_931 - .L_930)
.L_930:
        /*00ec*/ 	.word	0x00000000


	//----- nvinfo : EIATTR_CBANK_PARAM_SIZE
	.align		4
.L_931:
        /*00f0*/ 	.byte	0x03, 0x19
        /*00f2*/ 	.short	0x0128


	//----- nvinfo : EIATTR_PARAM_CBANK
	.align		4
        /*00f4*/ 	.byte	0x04, 0x0a
        /*00f6*/ 	.short	(.L_933 - .L_932)
	.align		4
.L_932:
        /*00f8*/ 	.word	index@(.nv.constant0._ZN10layer_norm31ln_parallel_residual_bwd_kernelINS_13Kernel_traitsI13__nv_bfloat16S2_S2_S2_fjLj2560ELj1ELj1ELj4ELj8ENS_18Kernel_traits_baseILj2560ES2_S2_S2_S2_fjLj128EEEEELb1ELb1ELb1EEEvNS_9BwdParamsE)
        /*00fc*/ 	.short	0x0210
        /*00fe*/ 	.short	0x0128


	//----- nvinfo : EIATTR_SW_WAR
	.align		4
.L_933:
        /*0100*/ 	.byte	0x04, 0x36
        /*0102*/ 	.short	(.L_935 - .L_934)
.L_934:
        /*0104*/ 	.word	0x00000008
.L_935:


//--------------------- .nv.info._ZN10layer_norm31ln_parallel_residual_bwd_kernelINS_13Kernel_traitsI6__halfS2_S2_S2_fjLj2560ELj1ELj1ELj4ELj8ENS_18Kernel_traits_baseILj2560ES2_S2_S2_S2_fjLj128EEEEELb0ELb0ELb0EEEvNS_9BwdParamsE --------------------------
	.section	.nv.info._ZN10layer_norm31ln_parallel_residual_bwd_kernelINS_13Kernel_traitsI6__halfS2_S2_S2_fjLj2560ELj1ELj1ELj4ELj8ENS_18Kernel_traits_baseILj2560ES2_S2_S2_S2_fjLj128EEEEELb0ELb0ELb0EEEvNS_9BwdParamsE,"",@"SHT_CUDA_INFO"
	.sectionflags	@""
	.align	4


	//----- nvinfo : EIATTR_CUDA_API_VERSION
	.align		4
        /*0000*/ 	.byte	0x04, 0x37
        /*0002*/ 	.short	(.L_937 - .L_936)
.L_936:
        /*0004*/ 	.word	0x00000082


	//----- nvinfo : EIATTR_KPARAM_INFO
	.align		4
.L_937:
        /*0008*/ 	.byte	0x04, 0x17
        /*000a*/ 	.short	(.L_939 - .L_938)
.L_938:
        /*000c*/ 	.word	0x00000000
        /*0010*/ 	.short	0x0000
        /*0012*/ 	.short	0x0000
        /*0014*/ 	.byte	0x00, 0xf0, 0xa1, 0x04


	//----- nvinfo : EIATTR_SPARSE_MMA_MASK
	.align		4
.L_939:
        /*0018*/ 	.byte	0x03, 0x50
        /*001a*/ 	.short	0x0000


	//----- nvinfo : EIATTR_MAXREG_COUNT
	.align		4
        /*001c*/ 	.byte	0x03, 0x1b
        /*001e*/ 	.short	0x00ff


	//----- nvinfo : EIATTR_NUM_BARRIERS
	.align		4
        /*0020*/ 	.byte	0x02, 0x4c
        /*0022*/ 	.byte	0x01
	.zero		1


	//----- nvinfo : EIATTR_MERCURY_ISA_VERSION
	.align		4
        /*0024*/ 	.byte	0x03, 0x5f
        /*0026*/ 	.short	0x0101


	//----- nvinfo : EIATTR_COOP_GROUP_MASK_REGIDS
	.align		4
        /*0028*/ 	.byte	0x04, 0x29
        /*002a*/ 	.short	(.L_941 - .L_940)


	//   ....[0]....
.L_940:
        /*002c*/ 	.word	0xffffffff


	//   ....[1]....
        /*0030*/ 	.word	0xffffffff


	//   ....[2]....
        /*0034*/ 	.word	0xffffffff


	//   ....[3]....
        /*0038*/ 	.word	0xffffffff


	//   ....[4]....
        /*003c*/ 	.word	0xffffffff


	//   ....[5]....
        /*0040*/ 	.word	0xffffffff


	//   ....[6]....
        /*0044*/ 	.word	0xffffffff


	//   ....[7]....
        /*0048*/ 	.word	0xffffffff


	//   ....[8]....
        /*004c*/ 	.word	0xffffffff


	//   ....[9]....
        /*0050*/ 	.word	0xffffffff


	//   ....[10]....
        /*0054*/ 	.word	0x050000c7


	//   ....[11]....
        /*0058*/ 	.word	0x050000c7


	//   ....[12]....
        /*005c*/ 	.word	0x050000c7


	//   ....[13]....
        /*0060*/ 	.word	0x050000c7


	//   ....[14]....
        /*0064*/ 	.word	0x050000c7


	//   ....[15]....
        /*0068*/ 	.word	0x050000c7


	//   ....[16]....
        /*006c*/ 	.word	0x050000c7


	//   ....[17]....
        /*0070*/ 	.word	0x050000c7


	//   ....[18]....
        /*0074*/ 	.word	0x050000c7


	//   ....[19]....
        /*0078*/ 	.word	0x050000c7


	//----- nvinfo : EIATTR_COOP_GROUP_INSTR_OFFSETS
	.align		4
.L_941:
        /*007c*/ 	.byte	0x04, 0x28
        /*007e*/ 	.short	(.L_943 - .L_942)


	//   ....[0]....
.L_942:
        /*0080*/ 	.word	0x00002690


	//   ....[1]....
        /*0084*/ 	.word	0x000026a0


	//   ....[2]....
        /*0088*/ 	.word	0x000026d0


	//   ....[3]....
        /*008c*/ 	.word	0x000026e0


	//   ....[4]....
        /*0090*/ 	.word	0x00002710


	//   ....[5]....
        /*0094*/ 	.word	0x00002720


	//   ....[6]....
        /*0098*/ 	.word	0x00002750


	//   ....[7]....
        /*009c*/ 	.word	0x00002760


	//   ....[8]....
        /*00a0*/ 	.word	0x00002790


	//   ....[9]....
        /*00a4*/ 	.word	0x000027a0


	//   ....[10]....
        /*00a8*/ 	.word	0x00004740


	//   ....[11]....
        /*00ac*/ 	.word	0x00004790


	//   ....[12]....
        /*00b0*/ 	.word	0x00004800


	//   ....[13]....
        /*00b4*/ 	.word	0x00004860


	//   ....[14]....
        /*00b8*/ 	.word	0x000048d0


	//   ....[15]....
        /*00bc*/ 	.word	0x00004930


	//   ....[16]....
        /*00c0*/ 	.word	0x000049a0


	//   ....[17]....
        /*00c4*/ 	.word	0x00004a00


	//   ....[18]....
        /*00c8*/ 	.word	0x00004a70


	//   ....[19]....
        /*00cc*/ 	.word	0x00004ad0


	//----- nvinfo : EIATTR_EXIT_INSTR_OFFSETS
	.align		4
.L_943:
        /*00d0*/ 	.byte	0x04, 0x1c
        /*00d2*/ 	.short	(.L_945 - .L_944)


	//   ....[0]....
.L_944:
        /*00d4*/ 	.word	0x00004610


	//   ....[1]....
        /*00d8*/ 	.word	0x000046e0


	//----- nvinfo : EIATTR_MAX_THREADS
	.align		4
.L_945:
        /*00dc*/ 	.byte	0x04, 0x05
        /*00de*/ 	.short	(.L_947 - .L_946)
.L_946:
        /*00e0*/ 	.word	0x00000080
        /*00e4*/ 	.word	0x00000001
        /*00e8*/ 	.word	0x00000001


	//----- nvinfo : EIATTR_CRS_STACK_SIZE
	.align		4
.L_947:
        /*00ec*/ 	.byte	0x04, 0x1e
        /*00ee*/ 	.short	(.L_949 - .L_948)
.L_948:
        /*00f0*/ 	.word	0x00000000


	//----- nvinfo : EIATTR_CBANK_PARAM_SIZE
	.align		4
.L_949:
        /*00f4*/ 	.byte	0x03, 0x19
        /*00f6*/ 	.short	0x0128


	//----- nvinfo : EIATTR_PARAM_CBANK
	.align		4
        /*00f8*/ 	.byte	0x04, 0x0a
        /*00fa*/ 	.short	(.L_951 - .L_950)
	.align		4
.L_950:
        /*00fc*/ 	.word	index@(.nv.constant0._ZN10layer_norm31ln_parallel_residual_bwd_kernelINS_13Kernel_traitsI6__halfS2_S2_S2_fjLj2560ELj1ELj1ELj4ELj8ENS_18Kernel_traits_baseILj2560ES2_S2_S2_S2_fjLj128EEEEELb0ELb0ELb0EEEvNS_9BwdParamsE)
        /*0100*/ 	.short	0x0210
        /*0102*/ 	.short	0x0128


	//----- nvinfo : EIATTR_SW_WAR
	.align		4
.L_951:
        /*0104*/ 	.byte	0x04, 0x36
        /*0106*/ 	.short	(.L_953 - .L_952)
.L_952:
        /*0108*/ 	.word	0x00000008
.L_953:


//--------------------- .nv.info._ZN10layer_norm31ln_parallel_residual_bwd_kernelINS_13Kernel_traitsI6__halfS2_S2_S2_fjLj2560ELj1ELj1ELj4ELj8ENS_18Kernel_traits_baseILj2560ES2_S2_S2_S2_fjLj128EEEEELb0ELb0ELb1EEEvNS_9BwdParamsE --------------------------
	.section	.nv.info._ZN10layer_norm31ln_parallel_residual_bwd_kernelINS_13Kernel_traitsI6__halfS2_S2_S2_fjLj2560ELj1ELj1ELj4ELj8ENS_18Kernel_traits_baseILj2560ES2_S2_S2_S2_fjLj128EEEEELb0ELb0ELb1EEEvNS_9BwdParamsE,"",@"SHT_CUDA_INFO"
	.sectionflags	@""
	.align	4


	//----- nvinfo : EIATTR_CUDA_API_VERSION
	.align		4
        /*0000*/ 	.byte	0x04, 0x37
        /*0002*/ 	.short	(.L_955 - .L_954)
.L_954:
        /*0004*/ 	.word	0x00000082


	//----- nvinfo : EIATTR_KPARAM_INFO
	.align		4
.L_955:
        /*0008*/ 	.byte	0x04, 0x17
        /*000a*/ 	.short	(.L_957 - .L_956)
.L_956:
        /*000c*/ 	.word	0x00000000
        /*0010*/ 	.short	0x0000
        /*0012*/ 	.short	0x0000
        /*0014*/ 	.byte	0x00, 0xf0, 0xa1, 0x04


	//----- nvinfo : EIATTR_SPARSE_MMA_MASK
	.align		4
.L_957:
        /*0018*/ 	.byte	0x03, 0x50
        /*001a*/ 	.short	0x0000


	//----- nvinfo : EIATTR_MAXREG_COUNT
	.align		4
        /*001c*/ 	.byte	0x03, 0x1b
        /*001e*/ 	.short	0x00ff


	//----- nvinfo : EIATTR_NUM_BARRIERS
	.align		4
        /*0020*/ 	.byte	0x02, 0x4c
        /*0022*/ 	.byte	0x01
	.zero		1


	//----- nvinfo : EIATTR_MERCURY_ISA_VERSION
	.align		4
        /*0024*/ 	.byte	0x03, 0x5f
        /*0026*/ 	.short	0x0101


	//----- nvinfo : EIATTR_COOP_GROUP_MASK_REGIDS
	.align		4
        /*0028*/ 	.byte	0x04, 0x29
        /*002a*/ 	.short	(.L_959 - .L_958)


	//   ....[0]....
.L_958:
        /*002c*/ 	.word	0xffffffff


	//   ....[1]....
        /*0030*/ 	.word	0xffffffff


	//   ....[2]....
        /*0034*/ 	.word	0xffffffff


	//   ....[3]....
        /*0038*/ 	.word	0xffffffff


	//   ....[4]....
        /*003c*/ 	.word	0xffffffff


	//   ....[5]....
        /*0040*/ 	.word	0xffffffff


	//   ....[6]....
        /*0044*/ 	.word	0xffffffff


	//   ....[7]....
        /*0048*/ 	.word	0xffffffff


	//   ....[8]....
        /*004c*/ 	.word	0xffffffff


	//   ....[9]....
        /*0050*/ 	.word	0xffffffff


	//   ....[10]....
        /*0054*/ 	.word	0x05000089


	//   ....[11]....
        /*0058*/ 	.word	0x05000089


	//   ....[12]....
        /*005c*/ 	.word	0x05000089


	//   ....[13]....
        /*0060*/ 	.word	0x05000089


	//   ....[14]....
        /*0064*/ 	.word	0x05000089


	//   ....[15]....
        /*0068*/ 	.word	0x05000089


	//   ....[16]....
        /*006c*/ 	.word	0x05000089


	//   ....[17]....
        /*0070*/ 	.word	0x05000089


	//   ....[18]....
        /*0074*/ 	.word	0x05000089


	//   ....[19]....
        /*0078*/ 	.word	0x05000089


	//----- nvinfo : EIATTR_COOP_GROUP_INSTR_OFFSETS
	.align		4
.L_959:
        /*007c*/ 	.byte	0x04, 0x28
        /*007e*/ 	.short	(.L_961 - .L_960)


	//   ....[0]....
.L_960:
        /*0080*/ 	.word	0x000022e0


	//   ....[1]....
        /*0084*/ 	.word	0x000022f0


	//   ....[2]....
        /*0088*/ 	.word	0x00002320


	//   ....[3]....
        /*008c*/ 	.word	0x00002330


	//   ....[4]....
        /*0090*/ 	.word	0x00002370


	//   ....[5]....
        /*0094*/ 	.word	0x00002380


	//   ....[6]....
        /*0098*/ 	.word	0x000023c0


	//   ....[7]....
        /*009c*/ 	.word	0x000023d0


	//   ....[8]....
        /*00a0*/ 	.word	0x00002410


	//   ....[9]....
        /*00a4*/ 	.word	0x00002420


	//   ....[10]....
        /*00a8*/ 	.word	0x00004080


	//   ....[11]....
        /*00ac*/ 	.word	0x000040d0


	//   ....[12]....
        /*00b0*/ 	.word	0x00004140


	//   ....[13]....
        /*00b4*/ 	.word	0x000041a0


	//   ....[14]....
        /*00b8*/ 	.word	0x00004220


	//   ....[15]....
        /*00bc*/ 	.word	0x00004280


	//   ....[16]....
        /*00c0*/ 	.word	0x00004300


	//   ....[17]....
        /*00c4*/ 	.word	0x00004360


	//   ....[18]....
        /*00c8*/ 	.word	0x000043e0


	//   ....[19]....
        /*00cc*/ 	.word	0x00004440


	//----- nvinfo : EIATTR_EXIT_INSTR_OFFSETS
	.align		4
.L_961:
        /*00d0*/ 	.byte	0x04, 0x1c
        /*00d2*/ 	.short	(.L_963 - .L_962)


	//   ....[0]....
.L_962:
        /*00d4*/ 	.word	0x00004020


	//----- nvinfo : EIATTR_MAX_THREADS
	.align		4
.L_963:
        /*00d8*/ 	.byte	0x04, 0x05
        /*00da*/ 	.short	(.L_965 - .L_964)
.L_964:
        /*00dc*/ 	.word	0x00000080
        /*00e0*/ 	.word	0x00000001
        /*00e4*/ 	.word	0x00000001


	//----- nvinfo : EIATTR_CRS_STACK_SIZE
	.align		4
.L_965:
        /*00e8*/ 	.byte	0x04, 0x1e
        /*00ea*/ 	.short	(.L_967 - .L_966)
.L_966:
        /*00ec*/ 	.word	0x00000000


	//----- nvinfo : EIATTR_CBANK_PARAM_SIZE
	.align		4
.L_967:
        /*00f0*/ 	.byte	0x03, 0x19
        /*00f2*/ 	.short	0x0128


	//----- nvinfo : EIATTR_PARAM_CBANK
	.align		4
        /*00f4*/ 	.byte	0x04, 0x0a
        /*00f6*/ 	.short	(.L_969 - .L_968)
	.align		4
.L_968:
        /*00f8*/ 	.word	index@(.nv.constant0._ZN10layer_norm31ln_parallel_residual_bwd_kernelINS_13Kernel_traitsI6__halfS2_S2_S2_fjLj2560ELj1ELj1ELj4ELj8ENS_18Kernel_traits_baseILj2560ES2_S2_S2_S2_fjLj128EEEEELb0ELb0ELb1EEEvNS_9BwdParamsE)
        /*00fc*/ 	.short	0x0210
        /*00fe*/ 	.short	0x0128


	//----- nvinfo : EIATTR_SW_WAR
	.align		4
.L_969:
        /*0100*/ 	.byte	0x04, 0x36
        /*0102*/ 	.short	(.L_971 - .L_970)
.L_970:
        /*0104*/ 	.word	0x00000008
.L_971:


//--------------------- .nv.info._ZN10layer_norm31ln_parallel_residual_bwd_kernelINS_13Kernel_traitsI6__halfS2_S2_S2_fjLj2560ELj1ELj1ELj4ELj8ENS_18Kernel_traits_baseILj2560ES2_S2_S2_S2_fjLj128EEEEELb0ELb1ELb0EEEvNS_9BwdParamsE --------------------------
	.section	.nv.info._ZN10layer_norm31ln_parallel_residual_bwd_kernelINS_13Kernel_traitsI6__halfS2_S2_S2_fjLj2560ELj1ELj1ELj4ELj8ENS_18Kernel_traits_baseILj2560ES2_S2_S2_S2_fjLj128EEEEELb0ELb1ELb0EEEvNS_9BwdParamsE,"",@"SHT_CUDA_INFO"
	.sectionflags	@""
	.align	4


	//----- nvinfo : EIATTR_CUDA_API_VERSION
	.align		4
        /*0000*/ 	.byte	0x04, 0x37
        /*0002*/ 	.short	(.L_973 - .L_972)
.L_972:
        /*0004*/ 	.word	0x00000082


	//----- nvinfo : EIATTR_KPARAM_INFO
	.align		4
.L_973:
        /*0008*/ 	.byte	0x04, 0x17
        /*000a*/ 	.short	(.L_975 - .L_974)
.L_974:
        /*000c*/ 	.word	0x00000000
        /*0010*/ 	.short	0x0000
        /*0012*/ 	.short	0x0000
        /*0014*/ 	.byte	0x00, 0xf0, 0xa1, 0x04


	//----- nvinfo : EIATTR_SPARSE_MMA_MASK
	.align		4
.L_975:
        /*0018*/ 	.byte	0x03, 0x50
        /*001a*/ 	.short	0x0000


	//----- nvinfo : EIATTR_MAXREG_COUNT
	.align		4
        /*001c*/ 	.byte	0x03, 0x1b
        /*001e*/ 	.short	0x00ff


	//----- nvinfo : EIATTR_NUM_BARRIERS
	.align		4
        /*0020*/ 	.byte	0x02, 0x4c
        /*0022*/ 	.byte	0x01
	.zero		1


	//----- nvinfo : EIATTR_MERCURY_ISA_VERSION
	.align		4
        /*0024*/ 	.byte	0x03, 0x5f
        /*0026*/ 	.short	0x0101


	//----- nvinfo : EIATTR_COOP_GROUP_MASK_REGIDS
	.align		4
        /*0028*/ 	.byte	0x04, 0x29
        /*002a*/ 	.short	(.L_977 - .L_976)


	//   ....[0]....
.L_976:
        /*002c*/ 	.word	0xffffffff


	//   ....[1]....
        /*0030*/ 	.word	0xffffffff


	//   ....[2]....
        /*0034*/ 	.word	0xffffffff


	//   ....[3]....
        /*0038*/ 	.word	0xffffffff


	//   ....[4]....
        /*003c*/ 	.word	0xffffffff


	//   ....[5]....
        /*0040*/ 	.word	0xffffffff


	//   ....[6]....
        /*0044*/ 	.word	0xffffffff


	//   ....[7]....
        /*0048*/ 	.word	0xffffffff


	//   ....[8]....
        /*004c*/ 	.word	0xffffffff


	//   ....[9]....
        /*0050*/ 	.word	0xffffffff


	//   ....[10]....
        /*0054*/ 	.word	0x0500008a


	//   ....[11]....
        /*0058*/ 	.word	0x0500008a


	//   ....[12]....
        /*005c*/ 	.word	0x0500008a


	//   ....[13]....
        /*0060*/ 	.word	0x0500008a


	//   ....[14]....
        /*0064*/ 	.word	0x0500008a


	//   ....[15]....
        /*0068*/ 	.word	0x0500008a


	//   ....[16]....
        /*006c*/ 	.word	0x0500008a


	//   ....[17]....
        /*0070*/ 	.word	0x0500008a


	//   ....[18]....
        /*0074*/ 	.word	0x0500008a


	//   ....[19]....
        /*0078*/ 	.word	0x0500008a


	//----- nvinfo : EIATTR_COOP_GROUP_INSTR_OFFSETS
	.align		4
.L_977:
        /*007c*/ 	.byte	0x04, 0x28
        /*007e*/ 	.short	(.L_979 - .L_978)


	//   ....[0]....
.L_978:
        /*0080*/ 	.word	0x00001a70


	//   ....[1]....
        /*0084*/ 	.word	0x00001a80


	//   ....[2]....
        /*0088*/ 	.word	0x00001ab0


	//   ....[3]....
        /*008c*/ 	.word	0x00001ac0


	//   ....[4]....
        /*0090*/ 	.word	0x00001af0


	//   ....[5]....
        /*0094*/ 	.word	0x00001b00


	//   ....[6]....
        /*0098*/ 	.word	0x00001b30


	//   ....[7]....
        /*009c*/ 	.word	0x00001b40


	//   ....[8]....
        /*00a0*/ 	.word	0x00001b70


	//   ....[9]....
        /*00a4*/ 	.word	0x00001b80


	//   ....[10]....
        /*00a8*/ 	.word	0x000038b0


	//   ....[11]....
        /*00ac*/ 	.word	0x00003900


	//   ....[12]....
        /*00b0*/ 	.word	0x00003970


	//   ....[13]....
        /*00b4*/ 	.word	0x000039d0


	//   ....[14]....
        /*00b8*/ 	.word	0x00003a40


	//   ....[15]....
        /*00bc*/ 	.word	0x00003aa0


	//   ....[16]....
        /*00c0*/ 	.word	0x00003b10


	//   ....[17]....
        /*00c4*/ 	.word	0x00003b70


	//   ....[18]....
        /*00c8*/ 	.word	0x00003be0


	//   ....[19]....
        /*00cc*/ 	.word	0x00003c40


	//----- nvinfo : EIATTR_EXIT_INSTR_OFFSETS
	.align		4
.L_979:
        /*00d0*/ 	.byte	0x04, 0x1c
        /*00d2*/ 	.short	(.L_981 - .L_980)


	//   ....[0]....
.L_980:
        /*00d4*/ 	.word	0x000037d0


	//   ....[1]....
        /*00d8*/ 	.word	0x00003850


	//----- nvinfo : EIATTR_MAX_THREADS
	.align		4
.L_981:
        /*00dc*/ 	.byte	0x04, 0x05
        /*00de*/ 	.short	(.L_983 - .L_982)
.L_982:
        /*00e0*/ 	.word	0x00000080
        /*00e4*/ 	.word	0x00000001
        /*00e8*/ 	.word	0x00000001


	//----- nvinfo : EIATTR_CRS_STACK_SIZE
	.align		4
.L_983:
        /*00ec*/ 	.byte	0x04, 0x1e
        /*00ee*/ 	.short	(.L_985 - .L_984)
.L_984:
        /*00f0*/ 	.word	0x00000000


	//----- nvinfo : EIATTR_CBANK_PARAM_SIZE
	.align		4
.L_985:
        /*00f4*/ 	.byte	0x03, 0x19
        /*00f6*/ 	.short	0x0128


	//----- nvinfo : EIATTR_PARAM_CBANK
	.align		4
        /*00f8*/ 	.byte	0x04, 0x0a
        /*00fa*/ 	.short	(.L_987 - .L_986)
	.align		4
.L_986:
        /*00fc*/ 	.word	index@(.nv.constant0._ZN10layer_norm31ln_parallel_residual_bwd_kernelINS_13Kernel_traitsI6__halfS2_S2_S2_fjLj2560ELj1ELj1ELj4ELj8ENS_18Kernel_traits_baseILj2560ES2_S2_S2_S2_fjLj128EEEEELb0ELb1ELb0EEEvNS_9BwdParamsE)
        /*0100*/ 	.short	0x0210
        /*0102*/ 	.short	0x0128


	//----- nvinfo : EIATTR_SW_WAR
	.align		4
.L_987:
        /*0104*/ 	.byte	0x04, 0x36
        /*0106*/ 	.short	(.L_989 - .L_988)
.L_988:
        /*0108*/ 	.word	0x00000008
.L_989:


//--------------------- .nv.info._ZN10layer_norm31ln_parallel_residual_bwd_kernelINS_13Kernel_traitsI6__halfS2_S2_S2_fjLj2560ELj1ELj1ELj4ELj8ENS_18Kernel_traits_baseILj2560ES2_S2_S2_S2_fjLj128EEEEELb0ELb1ELb1EEEvNS_9BwdParamsE --------------------------
	.section	.nv.info._ZN10layer_norm31ln_parallel_residual_bwd_kernelINS_13Kernel_traitsI6__halfS2_S2_S2_fjLj2560ELj1ELj1ELj4ELj8ENS_18Kernel_traits_baseILj2560ES2_S2_S2_S2_fjLj128EEEEELb0ELb1ELb1EEEvNS_9BwdParamsE,"",@"SHT_CUDA_INFO"
	.sectionflags	@""
	.align	4


	//----- nvinfo : EIATTR_CUDA_API_VERSION
	.align		4
        /*0000*/ 	.byte	0x04, 0x37
        /*0002*/ 	.short	(.L_991 - .L_990)
.L_990:
        /*0004*/ 	.word	0x00000082


	//----- nvinfo : EIATTR_KPARAM_INFO
	.align		4
.L_991:
        /*0008*/ 	.byte	0x04, 0x17
        /*000a*/ 	.short	(.L_993 - .L_992)
.L_992:
        /*000c*/ 	.word	0x00000000
        /*0010*/ 	.short	0x0000
        /*0012*/ 	.short	0x0000
        /*0014*/ 	.byte	0x00, 0xf0, 0xa1, 0x04


	//----- nvinfo : EIATTR_SPARSE_MMA_MASK
	.align		4
.L_993:
        /*0018*/ 	.byte	0x03, 0x50
        /*001a*/ 	.short	0x0000


	//----- nvinfo : EIATTR_MAXREG_COUNT
	.align		4
        /*001c*/ 	.byte	0x03, 0x1b
        /*001e*/ 	.short	0x00ff


	//----- nvinfo : EIATTR_NUM_BARRIERS
	.align		4
        /*0020*/ 	.byte	0x02, 0x4c
        /*0022*/ 	.byte	0x01
	.zero		1


	//----- nvinfo : EIATTR_MERCURY_ISA_VERSION
	.align		4
        /*0024*/ 	.byte	0x03, 0x5f
        /*0026*/ 	.short	0x0101


	//----- nvinfo : EIATTR_COOP_GROUP_MASK_REGIDS
	.align		4
        /*0028*/ 	.byte	0x04, 0x29
        /*002a*/ 	.short	(.L_995 - .L_994)


	//   ....[0]....
.L_994:
        /*002c*/ 	.word	0xffffffff


	//   ....[1]....
        /*0030*/ 	.word	0xffffffff


	//   ....[2]....
        /*0034*/ 	.word	0xffffffff


	//   ....[3]....
        /*0038*/ 	.word	0xffffffff


	//   ....[4]....
        /*003c*/ 	.word	0xffffffff


	//   ....[5]....
        /*0040*/ 	.word	0xffffffff


	//   ....[6]....
        /*0044*/ 	.word	0xffffffff


	//   ....[7]....
        /*0048*/ 	.word	0xffffffff


	//   ....[8]....
        /*004c*/ 	.word	0xffffffff


	//   ....[9]....
        /*0050*/ 	.word	0xffffffff


	//   ....[10]....
        /*0054*/ 	.word	0x05000085


	//   ....[11]....
        /*0058*/ 	.word	0x05000085


	//   ....[12]....
        /*005c*/ 	.word	0x05000085


	//   ....[13]....
        /*0060*/ 	.word	0x05000085


	//   ....[14]....
        /*0064*/ 	.word	0x05000085


	//   ....[15]....
        /*0068*/ 	.word	0x05000085


	//   ....[16]....
        /*006c*/ 	.word	0x05000085


	//   ....[17]....
        /*0070*/ 	.word	0x05000085


	//   ....[18]....
        /*0074*/ 	.word	0x05000085


	//   ....[19]....
        /*0078*/ 	.word	0x05000085


	//----- nvinfo : EIATTR_COOP_GROUP_INSTR_OFFSETS
	.align		4
.L_995:
        /*007c*/ 	.byte	0x04, 0x28
        /*007e*/ 	.short	(.L_997 - .L_996)


	//   ....[0]....
.L_996:
        /*0080*/ 	.word	0x00001730


	//   ....[1]....
        /*0084*/ 	.word	0x00001740


	//   ....[2]....
        /*0088*/ 	.word	0x00001770


	//   ....[3]....
        /*008c*/ 	.word	0x00001780


	//   ....[4]....
        /*0090*/ 	.word	0x000017b0


	//   ....[5]....
        /*0094*/ 	.word	0x000017c0


	//   ....[6]....
        /*0098*/ 	.word	0x000017f0


	//   ....[7]....
        /*009c*/ 	.word	0x00001800


	//   ....[8]....
        /*00a0*/ 	.word	0x00001830


	//   ....[9]....
        /*00a4*/ 	.word	0x00001840


	//   ....[10]....
        /*00a8*/ 	.word	0x00003300


	//   ....[11]....
        /*00ac*/ 	.word	0x00003350


	//   ....[12]....
        /*00b0*/ 	.word	0x000033c0


	//   ....[13]....
        /*00b4*/ 	.word	0x00003420


	//   ....[14]....
        /*00b8*/ 	.word	0x00003490


	//   ....[15]....
        /*00bc*/ 	.word	0x000034f0


	//   ....[16]....
        /*00c0*/ 	.word	0x00003560


	//   ....[17]....
        /*00c4*/ 	.word	0x000035c0


	//   ....[18]....
        /*00c8*/ 	.word	0x00003630


	//   ....[19]....
        /*00cc*/ 	.word	0x00003690


	//----- nvinfo : EIATTR_EXIT_INSTR_OFFSETS
	.align		4
.L_997:
        /*00d0*/ 	.byte	0x04, 0x1c
        /*00d2*/ 	.short	(.L_999 - .L_998)


	//   ....[0]....
.L_998:
        /*00d4*/ 	.word	0x000032a0


	//----- nvinfo : EIATTR_MAX_THREADS
	.align		4
.L_999:
        /*00d8*/ 	.byte	0x04, 0x05
        /*00da*/ 	.short	(.L_1001 - .L_1000)
.L_1000:
        /*00dc*/ 	.word	0x00000080
        /*00e0*/ 	.word	0x00000001
        /*00e4*/ 	.word	0x00000001


	//----- nvinfo : EIATTR_CRS_STACK_SIZE
	.align		4
.L_1001:
        /*00e8*/ 	.byte	0x04, 0x1e
        /*00ea*/ 	.short	(.L_1003 - .L_1002)
.L_1002:
        /*00ec*/ 	.word	0x00000000


	//----- nvinfo : EIATTR_CBANK_PARAM_SIZE
	.align		4
.L_1003:
        /*00f0*/ 	.byte	0x03, 0x19
        /*00f2*/ 	.short	0x0128


	//----- nvinfo : EIATTR_PARAM_CBANK
	.align		4
        /*00f4*/ 	.byte	0x04, 0x0a
        /*00f6*/ 	.short	(.L_1005 - .L_1004)
	.align		4
.L_1004:
        /*00f8*/ 	.word	index@(.nv.constant0._ZN10layer_norm31ln_parallel_residual_bwd_kernelINS_13Kernel_traitsI6__halfS2_S2_S2_fjLj2560ELj1ELj1ELj4ELj8ENS_18Kernel_traits_baseILj2560ES2_S2_S2_S2_fjLj128EEEEELb0ELb1ELb1EEEvNS_9BwdParamsE)
        /*00fc*/ 	.short	0x0210
        /*00fe*/ 	.short	0x0128


	//----- nvinfo : EIATTR_SW_WAR
	.align		4
.L_1005:
        /*0100*/ 	.byte	0x04, 0x36
        /*0102*/ 	.short	(.L_1007 - .L_1006)
.L_1006:
        /*0104*/ 	.word	0x00000008
.L_1007:


//--------------------- .nv.info._ZN10layer_norm31ln_parallel_residual_bwd_kernelINS_13Kernel_traitsI6__halfS2_S2_S2_fjLj2560ELj1ELj1ELj4ELj8ENS_18Kernel_traits_baseILj2560ES2_S2_S2_S2_fjLj128EEEEELb1ELb0ELb0EEEvNS_9BwdParamsE --------------------------
	.section	.nv.info._ZN10layer_norm31ln_parallel_residual_bwd_kernelINS_13Kernel_traitsI6__halfS2_S2_S2_fjLj2560ELj1ELj1ELj4ELj8ENS_18Kernel_traits_baseILj2560ES2_S2_S2_S2_fjLj128EEEEELb1ELb0ELb0EEEvNS_9BwdParamsE,"",@"SHT_CUDA_INFO"
	.sectionflags	@""
	.align	4


	//----- nvinfo : EIATTR_CUDA_API_VERSION
	.align		4
        /*0000*/ 	.byte	0x04, 0x37
        /*0002*/ 	.short	(.L_1009 - .L_1008)
.L_1008:
        /*0004*/ 	.word	0x00000082


	//----- nvinfo : EIATTR_KPARAM_INFO
	.align		4
.L_1009:
        /*0008*/ 	.byte	0x04, 0x17
        /*000a*/ 	.short	(.L_1011 - .L_1010)
.L_1010:
        /*000c*/ 	.word	0x00000000
        /*0010*/ 	.short	0x0000
        /*0012*/ 	.short	0x0000
        /*0014*/ 	.byte	0x00, 0xf0, 0xa1, 0x04


	//----- nvinfo : EIATTR_SPARSE_MMA_MASK
	.align		4
.L_1011:
        /*0018*/ 	.byte	0x03, 0x50
        /*001a*/ 	.short	0x0000


	//----- nvinfo : EIATTR_MAXREG_COUNT
	.align		4
        /*001c*/ 	.byte	0x03, 0x1b
        /*001e*/ 	.short	0x00ff


	//----- nvinfo : EIATTR_NUM_BARRIERS
	.align		4
        /*0020*/ 	.byte	0x02, 0x4c
        /*0022*/ 	.byte	0x01
	.zero		1


	//----- nvinfo : EIATTR_MERCURY_ISA_VERSION
	.align		4
        /*0024*/ 	.byte	0x03, 0x5f
        /*0026*/ 	.short	0x0101


	//----- nvinfo : EIATTR_COOP_GROUP_MASK_REGIDS
	.align		4
        /*0028*/ 	.byte	0x04, 0x29
        /*002a*/ 	.short	(.L_1013 - .L_1012)


	//   ....[0]....
.L_1012:
        /*002c*/ 	.word	0xffffffff


	//   ....[1]....
        /*0030*/ 	.word	0xffffffff


	//   ....[2]....
        /*0034*/ 	.word	0xffffffff


	//   ....[3]....
        /*0038*/ 	.word	0xffffffff


	//   ....[4]....
        /*003c*/ 	.word	0xffffffff


	//   ....[5]....
        /*0040*/ 	.word	0xffffffff


	//   ....[6]....
        /*0044*/ 	.word	0xffffffff


	//   ....[7]....
        /*0048*/ 	.word	0xffffffff


	//   ....[8]....
        /*004c*/ 	.word	0xffffffff


	//   ....[9]....
        /*0050*/ 	.word	0xffffffff


	//   ....[10]....
        /*0054*/ 	.word	0x050000cf


	//   ....[11]....
        /*0058*/ 	.word	0x050000cf


	//   ....[12]....
        /*005c*/ 	.word	0x050000cf


	//   ....[13]....
        /*0060*/ 	.word	0x050000cf


	//   ....[14]....
        /*0064*/ 	.word	0x050000cf


	//   ....[15]....
        /*0068*/ 	.word	0x050000cf


	//   ....[16]....
        /*006c*/ 	.word	0x050000cf


	//   ....[17]....
        /*0070*/ 	.word	0x050000cf


	//   ....[18]....
        /*0074*/ 	.word	0x050000cf


	//   ....[19]....
        /*0078*/ 	.word	0x050000cf


	//----- nvinfo : EIATTR_COOP_GROUP_INSTR_OFFSETS
	.align		4
.L_1013:
        /*007c*/ 	.byte	0x04, 0x28
        /*007e*/ 	.short	(.L_1015 - .L_1014)


	//   ....[0]....
.L_1014:
        /*0080*/ 	.word	0x00002ac0


	//   ....[1]....
        /*0084*/ 	.word	0x00002ad0


	//   ....[2]....
        /*0088*/ 	.word	0x00002b00


	//   ....[3]....
        /*008c*/ 	.word	0x00002b10


	//   ....[4]....
        /*0090*/ 	.word	0x00002b40


	//   ....[5]....
        /*0094*/ 	.word	0x00002b50


	//   ....[6]....
        /*0098*/ 	.word	0x00002b80


	//   ....[7]....
        /*009c*/ 	.word	0x00002b90


	//   ....[8]....
        /*00a0*/ 	.word	0x00002bc0


	//   ....[9]....
        /*00a4*/ 	.word	0x00002bd0


	//   ....[10]....
        /*00a8*/ 	.word	0x00005370


	//   ....[11]....
        /*00ac*/ 	.word	0x000053c0


	//   ....[12]....
        /*00b0*/ 	.word	0x00005430


	//   ....[13]....
        /*00b4*/ 	.word	0x00005490


	//   ....[14]....
        /*00b8*/ 	.word	0x00005500


	//   ....[15]....
        /*00bc*/ 	.word	0x00005560


	//   ....[16]....
        /*00c0*/ 	.word	0x000055d0


	//   ....[17]....
        /*00c4*/ 	.word	0x00005630


	//   ....[18]....
        /*00c8*/ 	.word	0x000056a0


	//   ....[19]....
        /*00cc*/ 	.word	0x000056f0


	//----- nvinfo : EIATTR_EXIT_INSTR_OFFSETS
	.align		4
.L_1015:
        /*00d0*/ 	.byte	0x04, 0x1c
        /*00d2*/ 	.short	(.L_1017 - .L_1016)


	//   ....[0]....
.L_1016:
        /*00d4*/ 	.word	0x00005240


	//   ....[1]....
        /*00d8*/ 	.word	0x00005310


	//----- nvinfo : EIATTR_MAX_THREADS
	.align		4
.L_1017:
        /*00dc*/ 	.byte	0x04, 0x05
        /*00de*/ 	.short	(.L_1019 - .L_1018)
.L_1018:
        /*00e0*/ 	.word	0x00000080
        /*00e4*/ 	.word	0x00000001
        /*00e8*/ 	.word	0x00000001


	//----- nvinfo : EIATTR_CRS_STACK_SIZE
	.align		4
.L_1019:
        /*00ec*/ 	.byte	0x04, 0x1e
        /*00ee*/ 	.short	(.L_1021 - .L_1020)
.L_1020:
        /*00f0*/ 	.word	0x00000000


	//----- nvinfo : EIATTR_CBANK_PARAM_SIZE
	.align		4
.L_1021:
        /*00f4*/ 	.byte	0x03, 0x19
        /*00f6*/ 	.short	0x0128


	//----- nvinfo : EIATTR_PARAM_CBANK
	.align		4
        /*00f8*/ 	.byte	0x04, 0x0a
        /*00fa*/ 	.short	(.L_1023 - .L_1022)
	.align		4
.L_1022:
        /*00fc*/ 	.word	index@(.nv.constant0._ZN10layer_norm31ln_parallel_residual_bwd_kernelINS_13Kernel_traitsI6__halfS2_S2_S2_fjLj2560ELj1ELj1ELj4ELj8ENS_18Kernel_traits_baseILj2560ES2_S2_S2_S2_fjLj128EEEEELb1ELb0ELb0EEEvNS_9BwdParamsE)
        /*0100*/ 	.short	0x0210
        /*0102*/ 	.short	0x0128


	//----- nvinfo : EIATTR_SW_WAR
	.align		4
.L_1023:
        /*0104*/ 	.byte	0x04, 0x36
        /*0106*/ 	.short	(.L_1025 - .L_1024)
.L_1024:
        /*0108*/ 	.word	0x00000008
.L_1025:


//--------------------- .nv.info._ZN10layer_norm31ln_parallel_residual_bwd_kernelINS_13Kernel_traitsI6__halfS2_S2_S2_fjLj2560ELj1ELj1ELj4ELj8ENS_18Kernel_traits_baseILj2560ES2_S2_S2_S2_fjLj128EEEEELb1ELb0ELb1EEEvNS_9BwdParamsE --------------------------
	.section	.nv.info._ZN10layer_norm31ln_parallel_residual_bwd_kernelINS_13Kernel_traitsI6__halfS2_S2_S2_fjLj2560ELj1ELj1ELj4ELj8ENS_18Kernel_traits_baseILj2560ES2_S2_S2_S2_fjLj128EEEEELb1ELb0ELb1EEEvNS_9BwdParamsE,"",@"SHT_CUDA_INFO"
	.sectionflags	@""
	.align	4


	//----- nvinfo : EIATTR_CUDA_API_VERSION
	.align		4
        /*0000*/ 	.byte	0x04, 0x37
        /*0002*/ 	.short	(.L_1027 - .L_1026)
.L_1026:
        /*0004*/ 	.word	0x00000082


	//----- nvinfo : EIATTR_KPARAM_INFO
	.align		4
.L_1027:
        /*0008*/ 	.byte	0x04, 0x17
        /*000a*/ 	.short	(.L_1029 - .L_1028)
.L_1028:
        /*000c*/ 	.word	0x00000000
        /*0010*/ 	.short	0x0000
        /*0012*/ 	.short	0x0000
        /*0014*/ 	.byte	0x00, 0xf0, 0xa1, 0x04


	//----- nvinfo : EIATTR_SPARSE_MMA_MASK
	.align		4
.L_1029:
        /*0018*/ 	.byte	0x03, 0x50
        /*001a*/ 	.short	0x0000


	//----- nvinfo : EIATTR_MAXREG_COUNT
	.align		4
        /*001c*/ 	.byte	0x03, 0x1b
        /*001e*/ 	.short	0x00ff


	//----- nvinfo : EIATTR_NUM_BARRIERS
	.align		4
        /*0020*/ 	.byte	0x02, 0x4c
        /*0022*/ 	.byte	0x01
	.zero		1


	//----- nvinfo : EIATTR_MERCURY_ISA_VERSION
	.align		4
        /*0024*/ 	.byte	0x03, 0x5f
        /*0026*/ 	.short	0x0101


	//----- nvinfo : EIATTR_COOP_GROUP_MASK_REGIDS
	.align		4
        /*0028*/ 	.byte	0x04, 0x29
        /*002a*/ 	.short	(.L_1031 - .L_1030)


	//   ....[0]....
.L_1030:
        /*002c*/ 	.word	0xffffffff


	//   ....[1]....
        /*0030*/ 	.word	0xffffffff


	//   ....[2]....
        /*0034*/ 	.word	0xffffffff


	//   ....[3]....
        /*0038*/ 	.word	0xffffffff


	//   ....[4]....
        /*003c*/ 	.word	0xffffffff


	//   ....[5]....
        /*0040*/ 	.word	0xffffffff


	//   ....[6]....
        /*0044*/ 	.word	0xffffffff


	//   ....[7]....
        /*0048*/ 	.word	0xffffffff


	//   ....[8]....
        /*004c*/ 	.word	0xffffffff


	//   ....[9]....
        /*0050*/ 	.word	0xffffffff


	//   ....[10]....
        /*0054*/ 	.word	0x05000091


	//   ....[11]....
        /*0058*/ 	.word	0x05000091


	//   ....[12]....
        /*005c*/ 	.word	0x05000091


	//   ....[13]....
        /*0060*/ 	.word	0x05000091


	//   ....[14]....
        /*0064*/ 	.word	0x05000091


	//   ....[15]....
        /*0068*/ 	.word	0x05000091


	//   ....[16]....
        /*006c*/ 	.word	0x05000091


	//   ....[17]....
        /*0070*/ 	.word	0x05000091


	//   ....[18]....
        /*0074*/ 	.word	0x05000091


	//   ....[19]....
        /*0078*/ 	.word	0x05000091


	//----- nvinfo : EIATTR_COOP_GROUP_INSTR_OFFSETS
	.align		4
.L_1031:
        /*007c*/ 	.byte	0x04, 0x28
        /*007e*/ 	.short	(.L_1033 - .L_1032)


	//   ....[0]....
.L_1032:
        /*0080*/ 	.word	0x00002800


	//   ....[1]....
        /*0084*/ 	.word	0x00002810


	//   ....[2]....
        /*0088*/ 	.word	0x00002840


	//   ....[3]....
        /*008c*/ 	.word	0x00002850


	//   ....[4]....
        /*0090*/ 	.word	0x00002890


	//   ....[5]....
        /*0094*/ 	.word	0x000028b0


	//   ....[6]....
        /*0098*/ 	.word	0x000028e0


	//   ....[7]....
        /*009c*/ 	.word	0x000028f0


	//   ....[8]....
        /*00a0*/ 	.word	0x00002920


	//   ....[9]....
        /*00a4*/ 	.word	0x00002930


	//   ....[10]....
        /*00a8*/ 	.word	0x00004d40


	//   ....[11]....
        /*00ac*/ 	.word	0x00004d90


	//   ....[12]....
        /*00b0*/ 	.word	0x00004e00


	//   ....[13]....
        /*00b4*/ 	.word	0x00004e60


	//   ....[14]....
        /*00b8*/ 	.word	0x00004ee0


	//   ....[15]....
        /*00bc*/ 	.word	0x00004f50


	//   ....[16]....
        /*00c0*/ 	.word	0x00004fc0


	//   ....[17]....
        /*00c4*/ 	.word	0x00005020


	//   ....[18]....
        /*00c8*/ 	.word	0x00005090


	//   ....[19]....
        /*00cc*/ 	.word	0x000050f0


	//----- nvinfo : EIATTR_EXIT_INSTR_OFFSETS
	.align		4
.L_1033:
        /*00d0*/ 	.byte	0x04, 0x1c
        /*00d2*/ 	.short	(.L_1035 - .L_1034)


	//   ....[0]....
.L_1034:
        /*00d4*/ 	.word	0x00004ce0


	//----- nvinfo : EIATTR_MAX_THREADS
	.align		4
.L_1035:
        /*00d8*/ 	.byte	0x04, 0x05
        /*00da*/ 	.short	(.L_1037 - .L_1036)
.L_1036:
        /*00dc*/ 	.word	0x00000080
        /*00e0*/ 	.word	0x00000001
        /*00e4*/ 	.word	0x00000001


	//----- nvinfo : EIATTR_CRS_STACK_SIZE
	.align		4
.L_1037:
        /*00e8*/ 	.byte	0x04, 0x1e
        /*00ea*/ 	.short	(.L_1039 - .L_1038)
.L_1038:
        /*00ec*/ 	.word	0x00000000


	//----- nvinfo : EIATTR_CBANK_PARAM_SIZE
	.align		4
.L_1039:
        /*00f0*/ 	.byte	0x03, 0x19
        /*00f2*/ 	.short	0x0128


	//----- nvinfo : EIATTR_PARAM_CBANK
	.align		4
        /*00f4*/ 	.byte	0x04, 0x0a
        /*00f6*/ 	.short	(.L_1041 - .L_1040)
	.align		4
.L_1040:
        /*00f8*/ 	.word	index@(.nv.constant0._ZN10layer_norm31ln_parallel_residual_bwd_kernelINS_13Kernel_traitsI6__halfS2_S2_S2_fjLj2560ELj1ELj1ELj4ELj8ENS_18Kernel_traits_baseILj2560ES2_S2_S2_S2_fjLj128EEEEELb1ELb0ELb1EEEvNS_9BwdParamsE)
        /*00fc*/ 	.short	0x0210
        /*00fe*/ 	.short	0x0128


	//----- nvinfo : EIATTR_SW_WAR
	.align		4
.L_1041:
        /*0100*/ 	.byte	0x04, 0x36
        /*0102*/ 	.short	(.L_1043 - .L_1042)
.L_1042:
        /*0104*/ 	.word	0x00000008
.L_1043:


//--------------------- .nv.info._ZN10layer_norm22ln_bwd_finalize_kernelINS_22Kernel_traits_finalizeILj2560E6__halfS2_S2_S2_fjLb0ELj1024ELj4ENS_18Kernel_traits_baseILj2560ES2_S2_S2_S2_fjLj1024EEEEELb0ELb0EEEvNS_9BwdParamsE --------------------------
	.section	.nv.info._ZN10layer_norm22ln_bwd_finalize_kernelINS_22Kernel_traits_finalizeILj2560E6__halfS2_S2_S2_fjLb0ELj1024ELj4ENS_18Kernel_traits_baseILj2560ES2_S2_S2_S2_fjLj1024EEEEELb0ELb0EEEvNS_9BwdParamsE,"",@"SHT_CUDA_INFO"
	.sectionflags	@""
	.align	4


	//----- nvinfo : EIATTR_CUDA_API_VERSION
	.align		4
        /*0000*/ 	.byte	0x04, 0x37
        /*0002*/ 	.short	(.L_1045 - .L_1044)
.L_1044:
        /*0004*/ 	.word	0x00000082


	//----- nvinfo : EIATTR_KPARAM_INFO
	.align		4
.L_1045:
        /*0008*/ 	.byte	0x04, 0x17
        /*000a*/ 	.short	(.L_1047 - .L_1046)
.L_1046:
        /*000c*/ 	.word	0x00000000
        /*0010*/ 	.short	0x0000
        /*0012*/ 	.short	0x0000
        /*0014*/ 	.byte	0x00, 0xf0, 0xa1, 0x04


	//----- nvinfo : EIATTR_SPARSE_MMA_MASK
	.align		4
.L_1047:
        /*0018*/ 	.byte	0x03, 0x50
        /*001a*/ 	.short	0x0000


	//----- nvinfo : EIATTR_MAXREG_COUNT
	.align		4
        /*001c*/ 	.byte	0x03, 0x1b
        /*001e*/ 	.short	0x0040


	//----- nvinfo : EIATTR_NUM_BARRIERS
	.align		4
        /*0020*/ 	.byte	0x02, 0x4c
        /*0022*/ 	.byte	0x01
	.zero		1


	//----- nvinfo : EIATTR_MERCURY_ISA_VERSION
	.align		4
        /*0024*/ 	.byte	0x03, 0x5f
        /*0026*/ 	.short	0x0101


	//----- nvinfo : EIATTR_COOP_GROUP_MASK_REGIDS
	.align		4
        /*0028*/ 	.byte	0x04, 0x29
        /*002a*/ 	.short	(.L_1049 - .L_1048)


	//   ....[0]....
.L_1048:
        /*002c*/ 	.word	0xffffffff


	//   ....[1]....
        /*0030*/ 	.word	0xffffffff


	//   ....[2]....
        /*0034*/ 	.word	0xffffffff


	//   ....[3]....
        /*0038*/ 	.word	0xffffffff


	//   ....[4]....
        /*003c*/ 	.word	0xffffffff


	//   ....[5]....
        /*0040*/ 	.word	0xffffffff


	//   ....[6]....
        /*0044*/ 	.word	0xffffffff


	//   ....[7]....
        /*0048*/ 	.word	0xffffffff


	//   ....[8]....
        /*004c*/ 	.word	0xffffffff


	//   ....[9]....
        /*0050*/ 	.word	0xffffffff


	//   ....[10]....
        /*0054*/ 	.word	0x05000013


	//   ....[11]....
        /*0058*/ 	.word	0x05000013


	//   ....[12]....
        /*005c*/ 	.word	0x05000013


	//   ....[13]....
        /*0060*/ 	.word	0x05000013


	//   ....[14]....
        /*0064*/ 	.word	0x05000013


	//   ....[15]....
        /*0068*/ 	.word	0x05000013


	//   ....[16]....
        /*006c*/ 	.word	0x05000013


	//   ....[17]....
        /*0070*/ 	.word	0x05000013


	//   ....[18]....
        /*0074*/ 	.word	0x05000013


	//   ....[19]....
        /*0078*/ 	.word	0x05000013


	//----- nvinfo : EIATTR_COOP_GROUP_INSTR_OFFSETS
	.align		4
.L_1049:
        /*007c*/ 	.byte	0x04, 0x28
        /*007e*/ 	.short	(.L_1051 - .L_1050)


	//   ....[0]....
.L_1050:
        /*0080*/ 	.word	0x000008e0


	//   ....[1]....
        /*0084*/ 	.word	0x000008f0


	//   ....[2]....
        /*0088*/ 	.word	0x00000920


	//   ....[3]....
        /*008c*/ 	.word	0x00000930


	//   ....[4]....
        /*0090*/ 	.word	0x00000960


	//   ....[5]....
        /*0094*/ 	.word	0x00000970


	//   ....[6]....
        /*0098*/ 	.word	0x000009a0


	//   ....[7]....
        /*009c*/ 	.word	0x000009b0


	//   ....[8]....
        /*00a0*/ 	.word	0x000009e0


	//   ....[9]....
        /*00a4*/ 	.word	0x000009f0


	//   ....[10]....
        /*00a8*/ 	.word	0x00000c10


	//   ....[11]....
        /*00ac*/ 	.word	0x00000c80


	//   ....[12]....
        /*00b0*/ 	.word	0x00000cf0


	//   ....[13]....
        /*00b4*/ 	.word	0x00000d60


	//   ....[14]....
        /*00b8*/ 	.word	0x00000dd0


	//   ....[15]....
        /*00bc*/ 	.word	0x00000e30


	//   ....[16]....
        /*00c0*/ 	.word	0x00000ea0


	//   ....[17]....
        /*00c4*/ 	.word	0x00000f10


	//   ....[18]....
        /*00c8*/ 	.word	0x00000f80


	//   ....[19]....
        /*00cc*/ 	.word	0x00000ff0


	//----- nvinfo : EIATTR_EXIT_INSTR_OFFSETS
	.align		4
.L_1051:
        /*00d0*/ 	.byte	0x04, 0x1c
        /*00d2*/ 	.short	(.L_1053 - .L_1052)


	//   ....[0]....
.L_1052:
        /*00d4*/ 	.word	0x00000070


	//   ....[1]....
        /*00d8*/ 	.word	0x00000bb0


	//----- nvinfo : EIATTR_MAX_THREADS
	.align		4
.L_1053:
        /*00dc*/ 	.byte	0x04, 0x05
        /*00de*/ 	.short	(.L_1055 - .L_1054)
.L_1054:
        /*00e0*/ 	.word	0x00000400
        /*00e4*/ 	.word	0x00000001
        /*00e8*/ 	.word	0x00000001


	//----- nvinfo : EIATTR_CRS_STACK_SIZE
	.align		4
.L_1055:
        /*00ec*/ 	.byte	0x04, 0x1e
        /*00ee*/ 	.short	(.L_1057 - .L_1056)
.L_1056:
        /*00f0*/ 	.word	0x00000000


	//----- nvinfo : EIATTR_CBANK_PARAM_SIZE
	.align		4
.L_1057:
        /*00f4*/ 	.byte	0x03, 0x19
        /*00f6*/ 	.short	0x0128


	//----- nvinfo : EIATTR_PARAM_CBANK
	.align		4
        /*00f8*/ 	.byte	0x04, 0x0a
        /*00fa*/ 	.short	(.L_1059 - .L_1058)
	.align		4
.L_1058:
        /*00fc*/ 	.word	index@(.nv.constant0._ZN10layer_norm22ln_bwd_finalize_kernelINS_22Kernel_traits_finalizeILj2560E6__halfS2_S2_S2_fjLb0ELj1024ELj4ENS_18Kernel_traits_baseILj2560ES2_S2_S2_S2_fjLj1024EEEEELb0ELb0EEEvNS_9BwdParamsE)
        /*0100*/ 	.short	0x0210
        /*0102*/ 	.short	0x0128


	//----- nvinfo : EIATTR_SW_WAR
	.align		4
.L_1059:
        /*0104*/ 	.byte	0x04, 0x36
        /*0106*/ 	.short	(.L_1061 - .L_1060)
.L_1060:
        /*0108*/ 	.word	0x00000008
.L_1061:


//--------------------- .nv.info._ZN10layer_norm40ln_parallel_residual_bwd_finalize_kernelINS_22Kernel_traits_finalizeILj2560E6__halfS2_S2_S2_fjLb0ELj1024ELj4ENS_18Kernel_traits_baseILj2560ES2_S2_S2_S2_fjLj1024EEEEELb0EEEvNS_9BwdParamsE --------------------------
	.section	.nv.info._ZN10layer_norm40ln_parallel_residual_bwd_finalize_kernelINS_22Kernel_traits_finalizeILj2560E6__halfS2_S2_S2_fjLb0ELj1024ELj4ENS_18Kernel_traits_baseILj2560ES2_S2_S2_S2_fjLj1024EEEEELb0EEEvNS_9BwdParamsE,"",@"SHT_CUDA_INFO"
	.sectionflags	@""
	.align	4


	//----- nvinfo : EIATTR_CUDA_API_VERSION
	.align		4
        /*0000*/ 	.byte	0x04, 0x37
        /*0002*/ 	.short	(.L_1063 - .L_1062)
.L_1062:
        /*0004*/ 	.word	0x00000082


	//----- nvinfo : EIATTR_KPARAM_INFO
	.align		4
.L_1063:
        /*0008*/ 	.byte	0x04, 0x17
        /*000a*/ 	.short	(.L_1065 - .L_1064)
.L_1064:
        /*000c*/ 	.word	0x00000000
        /*0010*/ 	.short	0x0000
        /*0012*/ 	.short	0x0000
        /*0014*/ 	.byte	0x00, 0xf0, 0xa1, 0x04


	//----- nvinfo : EIATTR_SPARSE_MMA_MASK
	.align		4
.L_1065:
        /*0018*/ 	.byte	0x03, 0x50
        /*001a*/ 	.short	0x0000


	//----- nvinfo : EIATTR_MAXREG_COUNT
	.align		4
        /*001c*/ 	.byte	0x03, 0x1b
        /*001e*/ 	.short	0x0040


	//----- nvinfo : EIATTR_NUM_BARRIERS
	.align		4
        /*0020*/ 	.byte	0x02, 0x4c
        /*0022*/ 	.byte	0x01
	.zero		1


	//----- nvinfo : EIATTR_MERCURY_ISA_VERSION
	.align		4
        /*0024*/ 	.byte	0x03, 0x5f
        /*0026*/ 	.short	0x0101


	//----- nvinfo : EIATTR_COOP_GROUP_MASK_REGIDS
	.align		4
        /*0028*/ 	.byte	0x04, 0x29
        /*002a*/ 	.short	(.L_1067 - .L_1066)


	//   ....[0]....
.L_1066:
        /*002c*/ 	.word	0xffffffff


	//   ....[1]....
        /*0030*/ 	.word	0xffffffff


	//   ....[2]....
        /*0034*/ 	.word	0xffffffff


	//   ....[3]....
        /*0038*/ 	.word	0xffffffff


	//   ....[4]....
        /*003c*/ 	.word	0xffffffff


	//   ....[5]....
        /*0040*/ 	.word	0xffffffff


	//   ....[6]....
        /*0044*/ 	.word	0xffffffff


	//   ....[7]....
        /*0048*/ 	.word	0xffffffff


	//   ....[8]....
        /*004c*/ 	.word	0xffffffff


	//   ....[9]....
        /*0050*/ 	.word	0xffffffff


	//   ....[10]....
        /*0054*/ 	.word	0xffffffff


	//   ....[11]....
        /*0058*/ 	.word	0xffffffff


	//   ....[12]....
        /*005c*/ 	.word	0xffffffff


	//   ....[13]....
        /*0060*/ 	.word	0xffffffff


	//   ....[14]....
        /*0064*/ 	.word	0xffffffff


	//   ....[15]....
        /*0068*/ 	.word	0xffffffff


	//   ....[16]....
        /*006c*/ 	.word	0xffffffff


	//   ....[17]....
        /*0070*/ 	.word	0xffffffff


	//   ....[18]....
        /*0074*/ 	.word	0xffffffff


	//   ....[19]....
        /*0078*/ 	.word	0xffffffff


	//   ....[20]....
        /*007c*/ 	.word	0x0500000c


	//   ....[21]....
        /*0080*/ 	.word	0x0500000c


	//   ....[22]....
        /*0084*/ 	.word	0x0500000c


	//   ....[23]....
        /*0088*/ 	.word	0x0500000c


	//   ....[24]....
        /*008c*/ 	.word	0x0500000c


	//   ....[25]....
        /*0090*/ 	.word	0x0500000c


	//   ....[26]....
        /*0094*/ 	.word	0x0500000c


	//   ....[27]....
        /*0098*/ 	.word	0x0500000c


	//   ....[28]....
        /*009c*/ 	.word	0x0500000c


	//   ....[29]....
        /*00a0*/ 	.word	0x0500000c


	//   ....[30]....
        /*00a4*/ 	.word	0x0500000c


	//   ....[31]....
        /*00a8*/ 	.word	0x0500000c


	//   ....[32]....
        /*00ac*/ 	.word	0x0500000c


	//   ....[33]....
        /*00b0*/ 	.word	0x0500000c


	//   ....[34]....
        /*00b4*/ 	.word	0x0500000c


	//   ....[35]....
        /*00b8*/ 	.word	0x0500000c


	//   ....[36]....
        /*00bc*/ 	.word	0x0500000c


	//   ....[37]....
        /*00c0*/ 	.word	0x0500000c


	//   ....[38]....
        /*00c4*/ 	.word	0x0500000c


	//   ....[39]....
        /*00c8*/ 	.word	0x0500000c


	//----- nvinfo : EIATTR_COOP_GROUP_INSTR_OFFSETS
	.align		4
.L_1067:
        /*00cc*/ 	.byte	0x04, 0x28
        /*00ce*/ 	.short	(.L_1069 - .L_1068)


	//   ....[0]....
.L_1068:
        /*00d0*/ 	.word	0x00000ce0


	//   ....[1]....
        /*00d4*/ 	.word	0x00000cf0


	//   ....[2]....
        /*00d8*/ 	.word	0x00000d00


	//   ....[3]....
        /*00dc*/ 	.word	0x00000d10


	//   ....[4]....
        /*00e0*/ 	.word	0x00000d40


	//   ....[5]....
        /*00e4*/ 	.word	0x00000d70


	//   ....[6]....
        /*00e8*/ 	.word	0x00000d80


	//   ....[7]....
        /*00ec*/ 	.word	0x00000d90


	//   ....[8]....
        /*00f0*/ 	.word	0x00000db0


	//   ....[9]....
        /*00f4*/ 	.word	0x00000df0


	//   ....[10]....
        /*00f8*/ 	.word	0x00000e00


	//   ....[11]....
        /*00fc*/ 	.word	0x00000e10


	//   ....[12]....
        /*0100*/ 	.word	0x00000e30


	//   ....[13]....
        /*0104*/ 	.word	0x00000e70


	//   ....[14]....
        /*0108*/ 	.word	0x00000e80


	//   ....[15]....
        /*010c*/ 	.word	0x00000e90


	//   ....[16]....
        /*0110*/ 	.word	0x00000eb0


	//   ....[17]....
        /*0114*/ 	.word	0x00000ee0


	//   ....[18]....
        /*0118*/ 	.word	0x00000f00


	//   ....[19]....
        /*011c*/ 	.word	0x00000f10


	//   ....[20]....
        /*0120*/ 	.word	0x00001230


	//   ....[21]....
        /*0124*/ 	.word	0x00001290


	//   ....[22]....
        /*0128*/ 	.word	0x000012f0


	//   ....[23]....
        /*012c*/ 	.word	0x00001350


	//   ....[24]....
        /*0130*/ 	.word	0x000013b0


	//   ....[25]....
        /*0134*/ 	.word	0x00001410


	//   ....[26]....
        /*0138*/ 	.word	0x00001480


	//   ....[27]....
        /*013c*/ 	.word	0x000014f0


	//   ....[28]....
        /*0140*/ 	.word	0x00001560


	//   ....[29]....
        /*0144*/ 	.word	0x000015d0


	//   ....[30]....
        /*0148*/ 	.word	0x00001630


	//   ....[31]....
        /*014c*/ 	.word	0x000016a0


	//   ....[32]....
        /*0150*/ 	.word	0x00001710


	//   ....[33]....
        /*0154*/ 	.word	0x00001780


	//   ....[34]....
        /*0158*/ 	.word	0x000017f0


	//   ....[35]....
        /*015c*/ 	.word	0x00001850


	//   ....[36]....
        /*0160*/ 	.word	0x000018c0


	//   ....[37]....
        /*0164*/ 	.word	0x00001930


	//   ....[38]....
        /*0168*/ 	.word	0x000019a0


	//   ....[39]....
        /*016c*/ 	.word	0x00001a10


	//----- nvinfo : EIATTR_EXIT_INSTR_OFFSETS
	.align		4
.L_1069:
        /*0170*/ 	.byte	0x04, 0x1c
        /*0172*/ 	.short	(.L_1071 - .L_1070)


	//   ....[0]....
.L_1070:
        /*0174*/ 	.word	0x00000070


	//   ....[1]....
        /*0178*/ 	.word	0x000011d0


	//----- nvinfo : EIATTR_MAX_THREADS
	.align		4
.L_1071:
        /*017c*/ 	.byte	0x04, 0x05
        /*017e*/ 	.short	(.L_1073 - .L_1072)
.L_1072:
        /*0180*/ 	.word	0x00000400
        /*0184*/ 	.word	0x00000001
        /*0188*/ 	.word	0x00000001


	//----- nvinfo : EIATTR_CRS_STACK_SIZE
	.align		4
.L_1073:
        /*018c*/ 	.byte	0x04, 0x1e
        /*018e*/ 	.short	(.L_1075 - .L_1074)
.L_1074:
        /*0190*/ 	.word	0x00000000


	//----- nvinfo : EIATTR_CBANK_PARAM_SIZE
	.align		4
.L_1075:
        /*0194*/ 	.byte	0x03, 0x19
        /*0196*/ 	.short	0x0128


	//----- nvinfo : EIATTR_PARAM_CBANK
	.align		4
        /*0198*/ 	.byte	0x04, 0x0a
        /*019a*/ 	.short	(.L_1077 - .L_1076)
	.align		4
.L_1076:
        /*019c*/ 	.word	index@(.nv.constant0._ZN10layer_norm40ln_parallel_residual_bwd_finalize_kernelINS_22Kernel_traits_finalizeILj2560E6__halfS2_S2_S2_fjLb0ELj1024ELj4ENS_18Kernel_traits_baseILj2560ES2_S2_S2_S2_fjLj1024EEEEELb0EEEvNS_9BwdParamsE)
        /*01a0*/ 	.short	0x0210
        /*01a2*/ 	.short	0x0128


	//----- nvinfo : EIATTR_SW_WAR
	.align		4
.L_1077:
        /*01a4*/ 	.byte	0x04, 0x36
        /*01a6*/ 	.short	(.L_1079 - .L_1078)
.L_1078:
        /*01a8*/ 	.word	0x00000008
.L_1079:


//--------------------- .nv.info._ZN10layer_norm31ln_parallel_residual_bwd_kernelINS_13Kernel_traitsI6__halfS2_S2_S2_fjLj2560ELj1ELj1ELj4ELj8ENS_18Kernel_traits_baseILj2560ES2_S2_S2_S2_fjLj128EEEEELb1ELb1ELb0EEEvNS_9BwdParamsE --------------------------
	.section	.nv.info._ZN10layer_norm31ln_parallel_residual_bwd_kernelINS_13Kernel_traitsI6__halfS2_S2_S2_fjLj2560ELj1ELj1ELj4ELj8ENS_18Kernel_traits_baseILj2560ES2_S2_S2_S2_fjLj128EEEEELb1ELb1ELb0EEEvNS_9BwdParamsE,"",@"SHT_CUDA_INFO"
	.sectionflags	@""
	.align	4


	//----- nvinfo : EIATTR_CUDA_API_VERSION
	.align		4
        /*0000*/ 	.byte	0x04, 0x37
        /*0002*/ 	.short	(.L_1081 - .L_1080)
.L_1080:
        /*0004*/ 	.word	0x00000082


	//----- nvinfo : EIATTR_KPARAM_INFO
	.align		4
.L_1081:
        /*0008*/ 	.byte	0x04, 0x17
        /*000a*/ 	.short	(.L_1083 - .L_1082)
.L_1082:
        /*000c*/ 	.word	0x00000000
        /*0010*/ 	.short	0x0000
        /*0012*/ 	.short	0x0000
        /*0014*/ 	.byte	0x00, 0xf0, 0xa1, 0x04


	//----- nvinfo : EIATTR_SPARSE_MMA_MASK
	.align		4
.L_1083:
        /*0018*/ 	.byte	0x03, 0x50
        /*001a*/ 	.short	0x0000


	//----- nvinfo : EIATTR_MAXREG_COUNT
	.align		4
        /*001c*/ 	.byte	0x03, 0x1b
        /*001e*/ 	.short	0x00ff


	//----- nvinfo : EIATTR_NUM_BARRIERS
	.align		4
        /*0020*/ 	.byte	0x02, 0x4c
        /*0022*/ 	.byte	0x01
	.zero		1


	//----- nvinfo : EIATTR_MERCURY_ISA_VERSION
	.align		4
        /*0024*/ 	.byte	0x03, 0x5f
        /*0026*/ 	.short	0x0101


	//----- nvinfo : EIATTR_COOP_GROUP_MASK_REGIDS
	.align		4
        /*0028*/ 	.byte	0x04, 0x29
        /*002a*/ 	.short	(.L_1085 - .L_1084)


	//   ....[0]....
.L_1084:
        /*002c*/ 	.word	0xffffffff


	//   ....[1]....
        /*0030*/ 	.word	0xffffffff


	//   ....[2]....
        /*0034*/ 	.word	0xffffffff


	//   ....[3]....
        /*0038*/ 	.word	0xffffffff


	//   ....[4]....
        /*003c*/ 	.word	0xffffffff


	//   ....[5]....
        /*0040*/ 	.word	0xffffffff


	//   ....[6]....
        /*0044*/ 	.word	0xffffffff


	//   ....[7]....
        /*0048*/ 	.word	0xffffffff


	//   ....[8]....
        /*004c*/ 	.word	0xffffffff


	//   ....[9]....
        /*0050*/ 	.word	0xffffffff


	//   ....[10]....
        /*0054*/ 	.word	0x05000093


	//   ....[11]....
        /*0058*/ 	.word	0x05000093


	//   ....[12]....
        /*005c*/ 	.word	0x05000093


	//   ....[13]....
        /*0060*/ 	.word	0x05000093


	//   ....[14]....
        /*0064*/ 	.word	0x05000093


	//   ....[15]....
        /*0068*/ 	.word	0x05000093


	//   ....[16]....
        /*006c*/ 	.word	0x05000093


	//   ....[17]....
        /*0070*/ 	.word	0x05000093


	//   ....[18]....
        /*0074*/ 	.word	0x05000093


	//   ....[19]....
        /*0078*/ 	.word	0x05000093


	//----- nvinfo : EIATTR_COOP_GROUP_INSTR_OFFSETS
	.align		4
.L_1085:
        /*007c*/ 	.byte	0x04, 0x28
        /*007e*/ 	.short	(.L_1087 - .L_1086)


	//   ....[0]....
.L_1086:
        /*0080*/ 	.word	0x00001ed0


	//   ....[1]....
        /*0084*/ 	.word	0x00001ee0


	//   ....[2]....
        /*0088*/ 	.word	0x00001f10


	//   ....[3]....
        /*008c*/ 	.word	0x00001f20


	//   ....[4]....
        /*0090*/ 	.word	0x00001f50


	//   ....[5]....
        /*0094*/ 	.word	0x00001f60


	//   ....[6]....
        /*0098*/ 	.word	0x00001f90


	//   ....[7]....
        /*009c*/ 	.word	0x00001fa0


	//   ....[8]....
        /*00a0*/ 	.word	0x00001fd0


	//   ....[9]....
        /*00a4*/ 	.word	0x00001fe0


	//   ....[10]....
        /*00a8*/ 	.word	0x000044e0


	//   ....[11]....
        /*00ac*/ 	.word	0x00004530


	//   ....[12]....
        /*00b0*/ 	.word	0x000045a0


	//   ....[13]....
        /*00b4*/ 	.word	0x00004600


	//   ....[14]....
        /*00b8*/ 	.word	0x00004670


	//   ....[15]....
        /*00bc*/ 	.word	0x000046d0


	//   ....[16]....
        /*00c0*/ 	.word	0x00004740


	//   ....[17]....
        /*00c4*/ 	.word	0x000047a0


	//   ....[18]....
        /*00c8*/ 	.word	0x00004810


	//   ....[19]....
        /*00cc*/ 	.word	0x00004870


	//----- nvinfo : EIATTR_EXIT_INSTR_OFFSETS
	.align		4
.L_1087:
        /*00d0*/ 	.byte	0x04, 0x1c
        /*00d2*/ 	.short	(.L_1089 - .L_1088)


	//   ....[0]....
.L_1088:
        /*00d4*/ 	.word	0x00004400


	//   ....[1]....
        /*00d8*/ 	.word	0x00004480


	//----- nvinfo : EIATTR_MAX_THREADS
	.align		4
.L_1089:
        /*00dc*/ 	.byte	0x04, 0x05
        /*00de*/ 	.short	(.L_1091 - .L_1090)
.L_1090:
        /*00e0*/ 	.word	0x00000080
        /*00e4*/ 	.word	0x00000001
        /*00e8*/ 	.word	0x00000001


	//----- nvinfo : EIATTR_CRS_STACK_SIZE
	.align		4
.L_1091:
        /*00ec*/ 	.byte	0x04, 0x1e
        /*00ee*/ 	.short	(.L_1093 - .L_1092)
.L_1092:
        /*00f0*/ 	.word	0x00000000


	//----- nvinfo : EIATTR_CBANK_PARAM_SIZE
	.align		4
.L_1093:
        /*00f4*/ 	.byte	0x03, 0x19
        /*00f6*/ 	.short	0x0128


	//----- nvinfo : EIATTR_PARAM_CBANK
	.align		4
        /*00f8*/ 	.byte	0x04, 0x0a
        /*00fa*/ 	.short	(.L_1095 - .L_1094)
	.align		4
.L_1094:
        /*00fc*/ 	.word	index@(.nv.constant0._ZN10layer_norm31ln_parallel_residual_bwd_kernelINS_13Kernel_traitsI6__halfS2_S2_S2_fjLj2560ELj1ELj1ELj4ELj8ENS_18Kernel_traits_baseILj2560ES2_S2_S2_S2_fjLj128EEEEELb1ELb1ELb0EEEvNS_9BwdParamsE)
        /*0100*/ 	.short	0x0210
        /*0102*/ 	.short	0x0128


	//----- nvinfo : EIATTR_SW_WAR
	.align		4
.L_1095:
        /*0104*/ 	.byte	0x04, 0x36
        /*0106*/ 	.short	(.L_1097 - .L_1096)
.L_1096:
        /*0108*/ 	.word	0x00000008
.L_1097:


//--------------------- .nv.info._ZN10layer_norm22ln_bwd_finalize_kernelINS_22Kernel_traits_finalizeILj2560E6__halfS2_S2_S2_fjLb0ELj1024ELj4ENS_18Kernel_traits_baseILj2560ES2_S2_S2_S2_fjLj1024EEEEELb0ELb1EEEvNS_9BwdParamsE --------------------------
	.section	.nv.info._ZN10layer_norm22ln_bwd_finalize_kernelINS_22Kernel_traits_finalizeILj2560E6__halfS2_S2_S2_fjLb0ELj1024ELj4ENS_18Kernel_traits_baseILj2560ES2_S2_S2_S2_fjLj1024EEEEELb0ELb1EEEvNS_9BwdParamsE,"",@"SHT_CUDA_INFO"
	.sectionflags	@""
	.align	4


	//----- nvinfo : EIATTR_CUDA_API_VERSION
	.align		4
        /*0000*/ 	.byte	0x04, 0x37
        /*0002*/ 	.short	(.L_1099 - .L_1098)
.L_1098:
        /*0004*/ 	.word	0x00000082


	//----- nvinfo : EIATTR_KPARAM_INFO
	.align		4
.L_1099:
        /*0008*/ 	.byte	0x04, 0x17
        /*000a*/ 	.short	(.L_1101 - .L_1100)
.L_1100:
        /*000c*/ 	.word	0x00000000
        /*0010*/ 	.short	0x0000
        /*0012*/ 	.short	0x0000
        /*0014*/ 	.byte	0x00, 0xf0, 0xa1, 0x04


	//----- nvinfo : EIATTR_SPARSE_MMA_MASK
	.align		4
.L_1101:
        /*0018*/ 	.byte	0x03, 0x50
        /*001a*/ 	.short	0x0000


	//----- nvinfo : EIATTR_MAXREG_COUNT
	.align		4
        /*001c*/ 	.byte	0x03, 0x1b
        /*001e*/ 	.short	0x0040


	//----- nvinfo : EIATTR_NUM_BARRIERS
	.align		4
        /*0020*/ 	.byte	0x02, 0x4c
        /*0022*/ 	.byte	0x01
	.zero		1


	//----- nvinfo : EIATTR_MERCURY_ISA_VERSION
	.align		4
        /*0024*/ 	.byte	0x03, 0x5f
        /*0026*/ 	.short	0x0101


	//----- nvinfo : EIATTR_COOP_GROUP_MASK_REGIDS
	.align		4
        /*0028*/ 	.byte	0x04, 0x29
        /*002a*/ 	.short	(.L_1103 - .L_1102)


	//   ....[0]....
.L_1102:
        /*002c*/ 	.word	0xffffffff


	//   ....[1]....
        /*0030*/ 	.word	0xffffffff


	//   ....[2]....
        /*0034*/ 	.word	0xffffffff


	//   ....[3]....
        /*0038*/ 	.word	0xffffffff


	//   ....[4]....
        /*003c*/ 	.word	0xffffffff


	//   ....[5]....
        /*0040*/ 	.word	0xffffffff


	//   ....[6]....
        /*0044*/ 	.word	0xffffffff


	//   ....[7]....
        /*0048*/ 	.word	0xffffffff


	//   ....[8]....
        /*004c*/ 	.word	0xffffffff


	//   ....[9]....
        /*0050*/ 	.word	0xffffffff


	//   ....[10]....
        /*0054*/ 	.word	0x05000011


	//   ....[11]....
        /*0058*/ 	.word	0x05000011


	//   ....[12]....
        /*005c*/ 	.word	0x05000011


	//   ....[13]....
        /*0060*/ 	.word	0x05000011


	//   ....[14]....
        /*0064*/ 	.word	0x05000011


	//   ....[15]....
        /*0068*/ 	.word	0x05000011


	//   ....[16]....
        /*006c*/ 	.word	0x05000011


	//   ....[17]....
        /*0070*/ 	.word	0x05000011


	//   ....[18]....
        /*0074*/ 	.word	0x05000011


	//   ....[19]....
        /*0078*/ 	.word	0x05000011


	//----- nvinfo : EIATTR_COOP_GROUP_INSTR_OFFSETS
	.align		4
.L_1103:
        /*007c*/ 	.byte	0x04, 0x28
        /*007e*/ 	.short	(.L_1105 - .L_1104)


	//   ....[0]....
.L_1104:
        /*0080*/ 	.word	0x000008e0


	//   ....[1]....
        /*0084*/ 	.word	0x000008f0


	//   ....[2]....
        /*0088*/ 	.word	0x00000920


	//   ....[3]....
        /*008c*/ 	.word	0x00000930


	//   ....[4]....
        /*0090*/ 	.word	0x00000960


	//   ....[5]....
        /*0094*/ 	.word	0x00000970


	//   ....[6]....
        /*0098*/ 	.word	0x000009a0


	//   ....[7]....
        /*009c*/ 	.word	0x000009b0


	//   ....[8]....
        /*00a0*/ 	.word	0x000009e0


	//   ....[9]....
        /*00a4*/ 	.word	0x000009f0


	//   ....[10]....
        /*00a8*/ 	.word	0x00000bf0


	//   ....[11]....
        /*00ac*/ 	.word	0x00000c60


	//   ....[12]....
        /*00b0*/ 	.word	0x00000cd0


	//   ....[13]....
        /*00b4*/ 	.word	0x00000d40


	//   ....[14]....
        /*00b8*/ 	.word	0x00000db0


	//   ....[15]....
        /*00bc*/ 	.word	0x00000e10


	//   ....[16]....
        /*00c0*/ 	.word	0x00000e80


	//   ....[17]....
        /*00c4*/ 	.word	0x00000ef0


	//   ....[18]....
        /*00c8*/ 	.word	0x00000f60


	//   ....[19]....
        /*00cc*/ 	.word	0x00000fd0


	//----- nvinfo : EIATTR_EXIT_INSTR_OFFSETS
	.align		4
.L_1105:
        /*00d0*/ 	.byte	0x04, 0x1c
        /*00d2*/ 	.short	(.L_1107 - .L_1106)


	//   ....[0]....
.L_1106:
        /*00d4*/ 	.word	0x00000070


	//   ....[1]....
        /*00d8*/ 	.word	0x00000b90


	//----- nvinfo : EIATTR_MAX_THREADS
	.align		4
.L_1107:
        /*00dc*/ 	.byte	0x04, 0x05
        /*00de*/ 	.short	(.L_1109 - .L_1108)
.L_1108:
        /*00e0*/ 	.word	0x00000400
        /*00e4*/ 	.word	0x00000001
        /*00e8*/ 	.word	0x00000001


	//----- nvinfo : EIATTR_CRS_STACK_SIZE
	.align		4
.L_1109:
        /*00ec*/ 	.byte	0x04, 0x1e
        /*00ee*/ 	.short	(.L_1111 - .L_1110)
.L_1110:
        /*00f0*/ 	.word	0x00000000


	//----- nvinfo : EIATTR_CBANK_PARAM_SIZE
	.align		4
.L_1111:
        /*00f4*/ 	.byte	0x03, 0x19
        /*00f6*/ 	.short	0x0128


	//----- nvinfo : EIATTR_PARAM_CBANK
	.align		4
        /*00f8*/ 	.byte	0x04, 0x0a
        /*00fa*/ 	.short	(.L_1113 - .L_1112)
	.align		4
.L_1112:
        /*00fc*/ 	.word	index@(.nv.constant0._ZN10layer_norm22ln_bwd_finalize_kernelINS_22Kernel_traits_finalizeILj2560E6__halfS2_S2_S2_fjLb0ELj1024ELj4ENS_18Kernel_traits_baseILj2560ES2_S2_S2_S2_fjLj1024EEEEELb0ELb1EEEvNS_9BwdParamsE)
        /*0100*/ 	.short	0x0210
        /*0102*/ 	.short	0x0128


	//----- nvinfo : EIATTR_SW_WAR
	.align		4
.L_1113:
        /*0104*/ 	.byte	0x04, 0x36
        /*0106*/ 	.short	(.L_1115 - .L_1114)
.L_1114:
        /*0108*/ 	.word	0x00000008
.L_1115:


//--------------------- .nv.info._ZN10layer_norm40ln_parallel_residual_bwd_finalize_kernelINS_22Kernel_traits_finalizeILj2560E6__halfS2_S2_S2_fjLb0ELj1024ELj4ENS_18Kernel_traits_baseILj2560ES2_S2_S2_S2_fjLj1024EEEEELb1EEEvNS_9BwdParamsE --------------------------
	.section	.nv.info._ZN10layer_norm40ln_parallel_residual_bwd_finalize_kernelINS_22Kernel_traits_finalizeILj2560E6__halfS2_S2_S2_fjLb0ELj1024ELj4ENS_18Kernel_traits_baseILj2560ES2_S2_S2_S2_fjLj1024EEEEELb1EEEvNS_9BwdParamsE,"",@"SHT_CUDA_INFO"
	.sectionflags	@""
	.align	4


	//----- nvinfo : EIATTR_CUDA_API_VERSION
	.align		4
        /*0000*/ 	.byte	0x04, 0x37
        /*0002*/ 	.short	(.L_1117 - .L_1116)
.L_1116:
        /*0004*/ 	.word	0x00000082


	//----- nvinfo : EIATTR_KPARAM_INFO
	.align		4
.L_1117:
        /*0008*/ 	.byte	0x04, 0x17
        /*000a*/ 	.short	(.L_1119 - .L_1118)
.L_1118:
        /*000c*/ 	.word	0x00000000
        /*0010*/ 	.short	0x0000
        /*0012*/ 	.short	0x0000
        /*0014*/ 	.byte	0x00, 0xf0, 0xa1, 0x04


	//----- nvinfo : EIATTR_SPARSE_MMA_MASK
	.align		4
.L_1119:
        /*0018*/ 	.byte	0x03, 0x50
        /*001a*/ 	.short	0x0000


	//----- nvinfo : EIATTR_MAXREG_COUNT
	.align		4
        /*001c*/ 	.byte	0x03, 0x1b
        /*001e*/ 	.short	0x0040


	//----- nvinfo : EIATTR_NUM_BARRIERS
	.align		4
        /*0020*/ 	.byte	0x02, 0x4c
        /*0022*/ 	.byte	0x01
	.zero		1


	//----- nvinfo : EIATTR_MERCURY_ISA_VERSION
	.align		4
        /*0024*/ 	.byte	0x03, 0x5f
        /*0026*/ 	.short	0x0101


	//----- nvinfo : EIATTR_COOP_GROUP_MASK_REGIDS
	.align		4
        /*0028*/ 	.byte	0x04, 0x29
        /*002a*/ 	.short	(.L_1121 - .L_1120)


	//   ....[0]....
.L_1120:
        /*002c*/ 	.word	0xffffffff


	//   ....[1]....
        /*0030*/ 	.word	0xffffffff


	//   ....[2]....
        /*0034*/ 	.word	0xffffffff


	//   ....[3]....
        /*0038*/ 	.word	0xffffffff


	//   ....[4]....
        /*003c*/ 	.word	0xffffffff


	//   ....[5]....
        /*0040*/ 	.word	0xffffffff


	//   ....[6]....
        /*0044*/ 	.word	0xffffffff


	//   ....[7]....
        /*0048*/ 	.word	0xffffffff


	//   ....[8]....
        /*004c*/ 	.word	0xffffffff


	//   ....[9]....
        /*0050*/ 	.word	0xffffffff


	//   ....[10]....
        /*0054*/ 	.word	0xffffffff


	//   ....[11]....
        /*0058*/ 	.word	0xffffffff


	//   ....[12]....
        /*005c*/ 	.word	0xffffffff


	//   ....[13]....
        /*0060*/ 	.word	0xffffffff


	//   ....[14]....
        /*0064*/ 	.word	0xffffffff


	//   ....[15]....
        /*0068*/ 	.word	0xffffffff


	//   ....[16]....
        /*006c*/ 	.word	0xffffffff


	//   ....[17]....
        /*0070*/ 	.word	0xffffffff


	//   ....[18]....
        /*0074*/ 	.word	0xffffffff


	//   ....[19]....
        /*0078*/ 	.word	0xffffffff


	//   ....[20]....
        /*007c*/ 	.word	0x0500000b


	//   ....[21]....
        /*0080*/ 	.word	0x0500000b


	//   ....[22]....
        /*0084*/ 	.word	0x0500000b


	//   ....[23]....
        /*0088*/ 	.word	0x0500000b


	//   ....[24]....
        /*008c*/ 	.word	0x0500000b


	//   ....[25]....
        /*0090*/ 	.word	0x0500000b


	//   ....[26]....
        /*0094*/ 	.word	0x0500000b


	//   ....[27]....
        /*0098*/ 	.word	0x0500000b


	//   ....[28]....
        /*009c*/ 	.word	0x0500000b


	//   ....[29]....
        /*00a0*/ 	.word	0x0500000b


	//   ....[30]....
        /*00a4*/ 	.word	0x0500000b


	//   ....[31]....
        /*00a8*/ 	.word	0x0500000b


	//   ....[32]....
        /*00ac*/ 	.word	0x0500000b


	//   ....[33]....
        /*00b0*/ 	.word	0x0500000b


	//   ....[34]....
        /*00b4*/ 	.word	0x0500000b


	//   ....[35]....
        /*00b8*/ 	.word	0x0500000b


	//   ....[36]....
        /*00bc*/ 	.word	0x0500000b


	//   ....[37]....
        /*00c0*/ 	.word	0x0500000b


	//   ....[38]....
        /*00c4*/ 	.word	0x0500000b


	//   ....[39]....
        /*00c8*/ 	.word	0x0500000b


	//----- nvinfo : EIATTR_COOP_GROUP_INSTR_OFFSETS
	.align		4
.L_1121:
        /*00cc*/ 	.byte	0x04, 0x28
        /*00ce*/ 	.short	(.L_1123 - .L_1122)


	//   ....[0]....
.L_1122:
        /*00d0*/ 	.word	0x00000ce0


	//   ....[1]....
        /*00d4*/ 	.word	0x00000cf0


	//   ....[2]....
        /*00d8*/ 	.word	0x00000d00


	//   ....[3]....
        /*00dc*/ 	.word	0x00000d10


	//   ....[4]....
        /*00e0*/ 	.word	0x00000d40


	//   ....[5]....
        /*00e4*/ 	.word	0x00000d70


	//   ....[6]....
        /*00e8*/ 	.word	0x00000d80


	//   ....[7]....
        /*00ec*/ 	.word	0x00000d90


	//   ....[8]....
        /*00f0*/ 	.word	0x00000db0


	//   ....[9]....
        /*00f4*/ 	.word	0x00000df0


	//   ....[10]....
        /*00f8*/ 	.word	0x00000e00


	//   ....[11]....
        /*00fc*/ 	.word	0x00000e10


	//   ....[12]....
        /*0100*/ 	.word	0x00000e30


	//   ....[13]....
        /*0104*/ 	.word	0x00000e70


	//   ....[14]....
        /*0108*/ 	.word	0x00000e80


	//   ....[15]....
        /*010c*/ 	.word	0x00000e90


	//   ....[16]....
        /*0110*/ 	.word	0x00000eb0


	//   ....[17]....
        /*0114*/ 	.word	0x00000ee0


	//   ....[18]....
        /*0118*/ 	.word	0x00000f00


	//   ....[19]....
        /*011c*/ 	.word	0x00000f10


	//   ....[20]....
        /*0120*/ 	.word	0x00001210


	//   ....[21]....
        /*0124*/ 	.word	0x00001270


	//   ....[22]....
        /*0128*/ 	.word	0x000012d0


	//   ....[23]....
        /*012c*/ 	.word	0x00001330


	//   ....[24]....
        /*0130*/ 	.word	0x00001390


	//   ....[25]....
        /*0134*/ 	.word	0x000013f0


	//   ....[26]....
        /*0138*/ 	.word	0x00001460


	//   ....[27]....
        /*013c*/ 	.word	0x000014d0


	//   ....[28]....
        /*0140*/ 	.word	0x00001540


	//   ....[29]....
        /*0144*/ 	.word	0x000015b0


	//   ....[30]....
        /*0148*/ 	.word	0x00001610


	//   ....[31]....
        /*014c*/ 	.word	0x00001680


	//   ....[32]....
        /*0150*/ 	.word	0x000016f0


	//   ....[33]....
        /*0154*/ 	.word	0x00001760


	//   ....[34]....
        /*0158*/ 	.word	0x000017d0


	//   ....[35]....
        /*015c*/ 	.word	0x00001830


	//   ....[36]....
        /*0160*/ 	.word	0x000018a0


	//   ....[37]....
        /*0164*/ 	.word	0x00001910


	//   ....[38]....
        /*0168*/ 	.word	0x00001980


	//   ....[39]....
        /*016c*/ 	.word	0x000019f0


	//----- nvinfo : EIATTR_EXIT_INSTR_OFFSETS
	.align		4
.L_1123:
        /*0170*/ 	.byte	0x04, 0x1c
        /*0172*/ 	.short	(.L_1125 - .L_1124)


	//   ....[0]....
.L_1124:
        /*0174*/ 	.word	0x00000070


	//   ....[1]....
        /*0178*/ 	.word	0x000011b0


	//----- nvinfo : EIATTR_MAX_THREADS
	.align		4
.L_1125:
        /*017c*/ 	.byte	0x04, 0x05
        /*017e*/ 	.short	(.L_1127 - .L_1126)
.L_1126:
        /*0180*/ 	.word	0x00000400
        /*0184*/ 	.word	0x00000001
        /*0188*/ 	.word	0x00000001


	//----- nvinfo : EIATTR_CRS_STACK_SIZE
	.align		4
.L_1127:
        /*018c*/ 	.byte	0x04, 0x1e
        /*018e*/ 	.short	(.L_1129 - .L_1128)
.L_1128:
        /*0190*/ 	.word	0x00000000


	//----- nvinfo : EIATTR_CBANK_PARAM_SIZE
	.align		4
.L_1129:
        /*0194*/ 	.byte	0x03, 0x19
        /*0196*/ 	.short	0x0128


	//----- nvinfo : EIATTR_PARAM_CBANK
	.align		4
        /*0198*/ 	.byte	0x04, 0x0a
        /*019a*/ 	.short	(.L_1131 - .L_1130)
	.align		4
.L_1130:
        /*019c*/ 	.word	index@(.nv.constant0._ZN10layer_norm40ln_parallel_residual_bwd_finalize_kernelINS_22Kernel_traits_finalizeILj2560E6__halfS2_S2_S2_fjLb0ELj1024ELj4ENS_18Kernel_traits_baseILj2560ES2_S2_S2_S2_fjLj1024EEEEELb1EEEvNS_9BwdParamsE)
        /*01a0*/ 	.short	0x0210
        /*01a2*/ 	.short	0x0128


	//----- nvinfo : EIATTR_SW_WAR
	.align		4
.L_1131:
        /*01a4*/ 	.byte	0x04, 0x36
        /*01a6*/ 	.short	(.L_1133 - .L_1132)
.L_1132:
        /*01a8*/ 	.word	0x00000008
.L_1133:


//--------------------- .nv.info._ZN10layer_norm31ln_parallel_residual_bwd_kernelINS_13Kernel_traitsI6__halfS2_S2_S2_fjLj2560ELj1ELj1ELj4ELj8ENS_18Kernel_traits_baseILj2560ES2_S2_S2_S2_fjLj128EEEEELb1ELb1ELb1EEEvNS_9BwdParamsE --------------------------
	.section	.nv.info._ZN10layer_norm31ln_parallel_residual_bwd_kernelINS_13Kernel_traitsI6__halfS2_S2_S2_fjLj2560ELj1ELj1ELj4ELj8ENS_18Kernel_traits_baseILj2560ES2_S2_S2_S2_fjLj128EEEEELb1ELb1ELb1EEEvNS_9BwdParamsE,"",@"SHT_CUDA_INFO"
	.sectionflags	@""
	.align	4


	//----- nvinfo : EIATTR_CUDA_API_VERSION
	.align		4
        /*0000*/ 	.byte	0x04, 0x37
        /*0002*/ 	.short	(.L_1135 - .L_1134)
.L_1134:
        /*0004*/ 	.word	0x00000082


	//----- nvinfo : EIATTR_KPARAM_INFO
	.align		4
.L_1135:
        /*0008*/ 	.byte	0x04, 0x17
        /*000a*/ 	.short	(.L_1137 - .L_1136)
.L_1136:
        /*000c*/ 	.word	0x00000000
        /*0010*/ 	.short	0x0000
        /*0012*/ 	.short	0x0000
        /*0014*/ 	.byte	0x00, 0xf0, 0xa1, 0x04


	//----- nvinfo : EIATTR_SPARSE_MMA_MASK
	.align		4
.L_1137:
        /*0018*/ 	.byte	0x03, 0x50
        /*001a*/ 	.short	0x0000


	//----- nvinfo : EIATTR_MAXREG_COUNT
	.align		4
        /*001c*/ 	.byte	0x03, 0x1b
        /*001e*/ 	.short	0x00ff


	//----- nvinfo : EIATTR_NUM_BARRIERS
	.align		4
        /*0020*/ 	.byte	0x02, 0x4c
        /*0022*/ 	.byte	0x01
	.zero		1


	//----- nvinfo : EIATTR_MERCURY_ISA_VERSION
	.align		4
        /*0024*/ 	.byte	0x03, 0x5f
        /*0026*/ 	.short	0x0101


	//----- nvinfo : EIATTR_COOP_GROUP_MASK_REGIDS
	.align		4
        /*0028*/ 	.byte	0x04, 0x29
        /*002a*/ 	.short	(.L_1139 - .L_1138)


	//   ....[0]....
.L_1138:
        /*002c*/ 	.word	0xffffffff


	//   ....[1]....
        /*0030*/ 	.word	0xffffffff


	//   ....[2]....
        /*0034*/ 	.word	0xffffffff


	//   ....[3]....
        /*0038*/ 	.word	0xffffffff


	//   ....[4]....
        /*003c*/ 	.word	0xffffffff


	//   ....[5]....
        /*0040*/ 	.word	0xffffffff


	//   ....[6]....
        /*0044*/ 	.word	0xffffffff


	//   ....[7]....
        /*0048*/ 	.word	0xffffffff


	//   ....[8]....
        /*004c*/ 	.word	0xffffffff


	//   ....[9]....
        /*0050*/ 	.word	0xffffffff


	//   ....[10]....
        /*0054*/ 	.word	0x05000092


	//   ....[11]....
        /*0058*/ 	.word	0x05000092


	//   ....[12]....
        /*005c*/ 	.word	0x05000092


	//   ....[13]....
        /*0060*/ 	.word	0x05000092


	//   ....[14]....
        /*0064*/ 	.word	0x05000092


	//   ....[15]....
        /*0068*/ 	.word	0x05000092


	//   ....[16]....
        /*006c*/ 	.word	0x05000092


	//   ....[17]....
        /*0070*/ 	.word	0x05000092


	//   ....[18]....
        /*0074*/ 	.word	0x05000092


	//   ....[19]....
        /*0078*/ 	.word	0x05000092


	//----- nvinfo : EIATTR_COOP_GROUP_INSTR_OFFSETS
	.align		4
.L_1139:
        /*007c*/ 	.byte	0x04, 0x28
        /*007e*/ 	.short	(.L_1141 - .L_1140)


	//   ....[0]....
.L_1140:
        /*0080*/ 	.word	0x00001c20


	//   ....[1]....
        /*0084*/ 	.word	0x00001c30


	//   ....[2]....
        /*0088*/ 	.word	0x00001c60


	//   ....[3]....
        /*008c*/ 	.word	0x00001c70


	//   ....[4]....
        /*0090*/ 	.word	0x00001ca0


	//   ....[5]....
        /*0094*/ 	.word	0x00001cb0


	//   ....[6]....
        /*0098*/ 	.word	0x00001ce0


	//   ....[7]....
        /*009c*/ 	.word	0x00001cf0


	//   ....[8]....
        /*00a0*/ 	.word	0x00001d20


	//   ....[9]....
        /*00a4*/ 	.word	0x00001d30


	//   ....[10]....
        /*00a8*/ 	.word	0x00003f00


	//   ....[11]....
        /*00ac*/ 	.word	0x00003f50


	//   ....[12]....
        /*00b0*/ 	.word	0x00003fc0


	//   ....[13]....
        /*00b4*/ 	.word	0x00004020


	//   ....[14]....
        /*00b8*/ 	.word	0x00004090


	//   ....[15]....
        /*00bc*/ 	.word	0x000040f0


	//   ....[16]....
        /*00c0*/ 	.word	0x00004160


	//   ....[17]....
        /*00c4*/ 	.word	0x000041c0


	//   ....[18]....
        /*00c8*/ 	.word	0x00004230


	//   ....[19]....
        /*00cc*/ 	.word	0x00004290


	//----- nvinfo : EIATTR_EXIT_INSTR_OFFSETS
	.align		4
.L_1141:
        /*00d0*/ 	.byte	0x04, 0x1c
        /*00d2*/ 	.short	(.L_1143 - .L_1142)


	//   ....[0]....
.L_1142:
        /*00d4*/ 	.word	0x00003ea0


	//----- nvinfo : EIATTR_MAX_THREADS
	.align		4
.L_1143:
        /*00d8*/ 	.byte	0x04, 0x05
        /*00da*/ 	.short	(.L_1145 - .L_1144)
.L_1144:
        /*00dc*/ 	.word	0x00000080
        /*00e0*/ 	.word	0x00000001
        /*00e4*/ 	.word	0x00000001


	//----- nvinfo : EIATTR_CRS_STACK_SIZE
	.align		4
.L_1145:
        /*00e8*/ 	.byte	0x04, 0x1e
        /*00ea*/ 	.short	(.L_1147 - .L_1146)
.L_1146:
        /*00ec*/ 	.word	0x00000000


	//----- nvinfo : EIATTR_CBANK_PARAM_SIZE
	.align		4
.L_1147:
        /*00f0*/ 	.byte	0x03, 0x19
        /*00f2*/ 	.short	0x0128


	//----- nvinfo : EIATTR_PARAM_CBANK
	.align		4
        /*00f4*/ 	.byte	0x04, 0x0a
        /*00f6*/ 	.short	(.L_1149 - .L_1148)
	.align		4
.L_1148:
        /*00f8*/ 	.word	index@(.nv.constant0._ZN10layer_norm31ln_parallel_residual_bwd_kernelINS_13Kernel_traitsI6__halfS2_S2_S2_fjLj2560ELj1ELj1ELj4ELj8ENS_18Kernel_traits_baseILj2560ES2_S2_S2_S2_fjLj128EEEEELb1ELb1ELb1EEEvNS_9BwdParamsE)
        /*00fc*/ 	.short	0x0210
        /*00fe*/ 	.short	0x0128


	//----- nvinfo : EIATTR_SW_WAR
	.align		4
.L_1149:
        /*0100*/ 	.byte	0x04, 0x36
        /*0102*/ 	.short	(.L_1151 - .L_1150)
.L_1150:
        /*0104*/ 	.word	0x00000008
.L_1151:


//--------------------- .nv.info._ZN10layer_norm31ln_parallel_residual_bwd_kernelINS_13Kernel_traitsIf13__nv_bfloat16S2_S2_fjLj2560ELj1ELj1ELj4ELj8ENS_18Kernel_traits_baseILj2560EfS2_S2_S2_fjLj128EEEEELb0ELb0ELb0EEEvNS_9BwdParamsE --------------------------
	.section	.nv.info._ZN10layer_norm31ln_parallel_residual_bwd_kernelINS_13Kernel_traitsIf13__nv_bfloat16S2_S2_fjLj2560ELj1ELj1ELj4ELj8ENS_18Kernel_traits_baseILj2560EfS2_S2_S2_fjLj128EEEEELb0ELb0ELb0EEEvNS_9BwdParamsE,"",@"SHT_CUDA_INFO"
	.sectionflags	@""
	.align	4


	//----- nvinfo : EIATTR_CUDA_API_VERSION
	.align		4
        /*0000*/ 	.byte	0x04, 0x37
        /*0002*/ 	.short	(.L_1153 - .L_1152)
.L_1152:
        /*0004*/ 	.word	0x00000082


	//----- nvinfo : EIATTR_KPARAM_INFO
	.align		4
.L_1153:
        /*0008*/ 	.byte	0x04, 0x17
        /*000a*/ 	.short	(.L_1155 - .L_1154)
.L_1154:
        /*000c*/ 	.word	0x00000000
        /*0010*/ 	.short	0x0000
        /*0012*/ 	.short	0x0000
        /*0014*/ 	.byte	0x00, 0xf0, 0xa1, 0x04


	//----- nvinfo : EIATTR_SPARSE_MMA_MASK
	.align		4
.L_1155:
        /*0018*/ 	.byte	0x03, 0x50
        /*001a*/ 	.short	0x0000


	//----- nvinfo : EIATTR_MAXREG_COUNT
	.align		4
        /*001c*/ 	.byte	0x03, 0x1b
        /*001e*/ 	.short	0x00ff


	//----- nvinfo : EIATTR_NUM_BARRIERS
	.align		4
        /*0020*/ 	.byte	0x02, 0x4c
        /*0022*/ 	.byte	0x01
	.zero		1


	//----- nvinfo : EIATTR_MERCURY_ISA_VERSION
	.align		4
        /*0024*/ 	.byte	0x03, 0x5f
        /*0026*/ 	.short	0x0101


	//----- nvinfo : EIATTR_COOP_GROUP_MASK_REGIDS
	.align		4
        /*0028*/ 	.byte	0x04, 0x29
        /*002a*/ 	.short	(.L_1157 - .L_1156)


	//   ....[0]....
.L_1156:
        /*002c*/ 	.word	0xffffffff


	//   ....[1]....
        /*0030*/ 	.word	0xffffffff


	//   ....[2]....
        /*0034*/ 	.word	0xffffffff


	//   ....[3]....
        /*0038*/ 	.word	0xffffffff


	//   ....[4]....
        /*003c*/ 	.word	0xffffffff


	//   ....[5]....
        /*0040*/ 	.word	0xffffffff


	//   ....[6]....
        /*0044*/ 	.word	0xffffffff


	//   ....[7]....
        /*0048*/ 	.word	0xffffffff


	//   ....[8]....
        /*004c*/ 	.word	0xffffffff


	//   ....[9]....
        /*0050*/ 	.word	0xffffffff


	//   ....[10]....
        /*0054*/ 	.word	0x050000c5


	//   ....[11]....
        /*0058*/ 	.word	0x050000c5


	//   ....[12]....
        /*005c*/ 	.word	0x050000c5


	//   ....[13]....
        /*0060*/ 	.word	0x050000c5


	//   ....[14]....
        /*0064*/ 	.word	0x050000c5


	//   ....[15]....
        /*0068*/ 	.word	0x050000c5


	//   ....[16]....
        /*006c*/ 	.word	0x050000c5


	//   ....[17]....
        /*0070*/ 	.word	0x050000c5


	//   ....[18]....
        /*0074*/ 	.word	0x050000c5


	//   ....[19]....
        /*0078*/ 	.word	0x050000c5


	//----- nvinfo : EIATTR_COOP_GROUP_INSTR_OFFSETS
	.align		4
.L_1157:
        /*007c*/ 	.byte	0x04, 0x28
        /*007e*/ 	.short	(.L_1159 - .L_1158)


	//   ....[0]....
.L_1158:
        /*0080*/ 	.word	0x00002190


	//   ....[1]....
        /*0084*/ 	.word	0x000021a0


	//   ....[2]....
        /*0088*/ 	.word	0x000021d0


	//   ....[3]....
        /*008c*/ 	.word	0x000021e0


	//   ....[4]....
        /*0090*/ 	.word	0x00002210


	//   ....[5]....
        /*0094*/ 	.word	0x00002220


	//   ....[6]....
        /*0098*/ 	.word	0x00002250


	//   ....[7]....
        /*009c*/ 	.word	0x00002260


	//   ....[8]....
        /*00a0*/ 	.word	0x00002290


	//   ....[9]....
        /*00a4*/ 	.word	0x000022a0


	//   ....[10]....
        /*00a8*/ 	.word	0x00004240


	//   ....[11]....
        /*00ac*/ 	.word	0x00004290


	//   ....[12]....
        /*00b0*/ 	.word	0x00004300


	//   ....[13]....
        /*00b4*/ 	.word	0x00004360


	//   ....[14]....
        /*00b8*/ 	.word	0x000043d0


	//   ....[15]....
        /*00bc*/ 	.word	0x00004430


	//   ....[16]....
        /*00c0*/ 	.word	0x000044a0


	//   ....[17]....
        /*00c4*/ 	.word	0x00004500


	//   ....[18]....
        /*00c8*/ 	.word	0x00004570


	//   ....[19]....
        /*00cc*/ 	.word	0x000045d0


	//----- nvinfo : EIATTR_EXIT_INSTR_OFFSETS
	.align		4
.L_1159:
        /*00d0*/ 	.byte	0x04, 0x1c
        /*00d2*/ 	.short	(.L_1161 - .L_1160)


	//   ....[0]....
.L_1160:
        /*00d4*/ 	.word	0x00004110


	//   ....[1]....
        /*00d8*/ 	.word	0x000041e0


	//----- nvinfo : EIATTR_MAX_THREADS
	.align		4
.L_1161:
        /*00dc*/ 	.byte	0x04, 0x05
        /*00de*/ 	.short	(.L_1163 - .L_1162)
.L_1162:
        /*00e0*/ 	.word	0x00000080
        /*00e4*/ 	.word	0x00000001
        /*00e8*/ 	.word	0x00000001


	//----- nvinfo : EIATTR_CRS_STACK_SIZE
	.align		4
.L_1163:
        /*00ec*/ 	.byte	0x04, 0x1e
        /*00ee*/ 	.short	(.L_1165 - .L_1164)
.L_1164:
        /*00f0*/ 	.word	0x00000000


	//----- nvinfo : EIATTR_CBANK_PARAM_SIZE
	.align		4
.L_1165:
        /*00f4*/ 	.byte	0x03, 0x19
        /*00f6*/ 	.short	0x0128


	//----- nvinfo : EIATTR_PARAM_CBANK
	.align		4
        /*00f8*/ 	.byte	0x04, 0x0a
        /*00fa*/ 	.short	(.L_1167 - .L_1166)
	.align		4
.L_1166:
        /*00fc*/ 	.word	index@(.nv.constant0._ZN10layer_norm31ln_parallel_residual_bwd_kernelINS_13Kernel_traitsIf13__nv_bfloat16S2_S2_fjLj2560ELj1ELj1ELj4ELj8ENS_18Kernel_traits_baseILj2560EfS2_S2_S2_fjLj128EEEEELb0ELb0ELb0EEEvNS_9BwdParamsE)
        /*0100*/ 	.short	0x0210
        /*0102*/ 	.short	0x0128


	//----- nvinfo : EIATTR_SW_WAR
	.align		4
.L_1167:
        /*0104*/ 	.byte	0x04, 0x36
        /*0106*/ 	.short	(.L_1169 - .L_1168)
.L_1168:
        /*0108*/ 	.word	0x00000008
.L_1169:


//--------------------- .nv.info._ZN10layer_norm31ln_parallel_residual_bwd_kernelINS_13Kernel_traitsIf13__nv_bfloat16S2_S2_fjLj2560ELj1ELj1ELj4ELj8ENS_18Kernel_traits_baseILj2560EfS2_S2_S2_fjLj128EEEEELb0ELb0ELb1EEEvNS_9BwdParamsE --------------------------
	.section	.nv.info._ZN10layer_norm31ln_parallel_residual_bwd_kernelINS_13Kernel_traitsIf13__nv_bfloat16S2_S2_fjLj2560ELj1ELj1ELj4ELj8ENS_18Kernel_traits_baseILj2560EfS2_S2_S2_fjLj128EEEEELb0ELb0ELb1EEEvNS_9BwdParamsE,"",@"SHT_CUDA_INFO"
	.sectionflags	@""
	.align	4


	//----- nvinfo : EIATTR_CUDA_API_VERSION
	.align		4
        /*0000*/ 	.byte	0x04, 0x37
        /*0002*/ 	.short	(.L_1171 - .L_1170)
.L_1170:
        /*0004*/ 	.word	0x00000082


	//----- nvinfo : EIATTR_KPARAM_INFO
	.align		4
.L_1171:
        /*0008*/ 	.byte	0x04, 0x17
        /*000a*/ 	.short	(.L_1173 - .L_1172)
.L_1172:
        /*000c*/ 	.word	0x00000000
        /*0010*/ 	.short	0x0000
        /*0012*/ 	.short	0x0000
        /*0014*/ 	.byte	0x00, 0xf0, 0xa1, 0x04


	//----- nvinfo : EIATTR_SPARSE_MMA_MASK
	.align		4
.L_1173:
        /*0018*/ 	.byte	0x03, 0x50
        /*001a*/ 	.short	0x0000


	//----- nvinfo : EIATTR_MAXREG_COUNT
	.align		4
        /*001c*/ 	.byte	0x03, 0x1b
        /*001e*/ 	.short	0x00ff


	//----- nvinfo : EIATTR_NUM_BARRIERS
	.align		4
        /*0020*/ 	.byte	0x02, 0x4c
        /*0022*/ 	.byte	0x01
	.zero		1


	//----- nvinfo : EIATTR_MERCURY_ISA_VERSION
	.align		4
        /*0024*/ 	.byte	0x03, 0x5f
        /*0026*/ 	.short	0x0101


	//----- nvinfo : EIATTR_COOP_GROUP_MASK_REGIDS
	.align		4
        /*0028*/ 	.byte	0x04, 0x29
        /*002a*/ 	.short	(.L_1175 - .L_1174)


	//   ....[0]....
.L_1174:
        /*002c*/ 	.word	0xffffffff


	//   ....[1]....
        /*0030*/ 	.word	0xffffffff


	//   ....[2]....
        /*0034*/ 	.word	0xffffffff


	//   ....[3]....
        /*0038*/ 	.word	0xffffffff


	//   ....[4]....
        /*003c*/ 	.word	0xffffffff


	//   ....[5]....
        /*0040*/ 	.word	0xffffffff


	//   ....[6]....
        /*0044*/ 	.word	0xffffffff


	//   ....[7]....
        /*0048*/ 	.word	0xffffffff


	//   ....[8]....
        /*004c*/ 	.word	0xffffffff


	//   ....[9]....
        /*0050*/ 	.word	0xffffffff


	//   ....[10]....
        /*0054*/ 	.word	0x0500009b


	//   ....[11]....
        /*0058*/ 	.word	0x0500009b


	//   ....[12]....
        /*005c*/ 	.word	0x0500009b


	//   ....[13]....
        /*0060*/ 	.word	0x0500009b


	//   ....[14]....
        /*0064*/ 	.word	0x0500009b


	//   ....[15]....
        /*0068*/ 	.word	0x0500009b


	//   ....[16]....
        /*006c*/ 	.word	0x0500009b


	//   ....[17]....
        /*0070*/ 	.word	0x0500009b


	//   ....[18]....
        /*0074*/ 	.word	0x0500009b


	//   ....[19]....
        /*0078*/ 	.word	0x0500009b


	//----- nvinfo : EIATTR_COOP_GROUP_INSTR_OFFSETS
	.align		4
.L_1175:
        /*007c*/ 	.byte	0x04, 0x28
        /*007e*/ 	.short	(.L_1177 - .L_1176)


	//   ....[0]....
.L_1176:
        /*0080*/ 	.word	0x00002050


	//   ....[1]....
        /*0084*/ 	.word	0x00002060


	//   ....[2]....
        /*0088*/ 	.word	0x00002090


	//   ....[3]....
        /*008c*/ 	.word	0x000020a0


	//   ....[4]....
        /*0090*/ 	.word	0x000020d0


	//   ....[5]....
        /*0094*/ 	.word	0x000020e0


	//   ....[6]....
        /*0098*/ 	.word	0x00002120


	//   ....[7]....
        /*009c*/ 	.word	0x00002130


	//   ....[8]....
        /*00a0*/ 	.word	0x00002170


	//   ....[9]....
        /*00a4*/ 	.word	0x00002190


	//   ....[10]....
        /*00a8*/ 	.word	0x00003ff0


	//   ....[11]....
        /*00ac*/ 	.word	0x00004040


	//   ....[12]....
        /*00b0*/ 	.word	0x000040b0


	//   ....[13]....
        /*00b4*/ 	.word	0x00004110


	//   ....[14]....
        /*00b8*/ 	.word	0x00004180


	//   ....[15]....
        /*00bc*/ 	.word	0x000041e0


	//   ....[16]....
        /*00c0*/ 	.word	0x00004260


	//   ....[17]....
        /*00c4*/ 	.word	0x000042c0


	//   ....[18]....
        /*00c8*/ 	.word	0x00004340


	//   ....[19]....
        /*00cc*/ 	.word	0x000043b0


	//----- nvinfo : EIATTR_EXIT_INSTR_OFFSETS
	.align		4
.L_1177:
        /*00d0*/ 	.byte	0x04, 0x1c
        /*00d2*/ 	.short	(.L_1179 - .L_1178)


	//   ....[0]....
.L_1178:
        /*00d4*/ 	.word	0x00003f90


	//----- nvinfo : EIATTR_MAX_THREADS
	.align		4
.L_1179:
        /*00d8*/ 	.byte	0x04, 0x05
        /*00da*/ 	.short	(.L_1181 - .L_1180)
.L_1180:
        /*00dc*/ 	.word	0x00000080
        /*00e0*/ 	.word	0x00000001
        /*00e4*/ 	.word	0x00000001


	//----- nvinfo : EIATTR_CRS_STACK_SIZE
	.align		4
.L_1181:
        /*00e8*/ 	.byte	0x04, 0x1e
        /*00ea*/ 	.short	(.L_1183 - .L_1182)
.L_1182:
        /*00ec*/ 	.word	0x00000000


	//----- nvinfo : EIATTR_CBANK_PARAM_SIZE
	.align		4
.L_1183:
        /*00f0*/ 	.byte	0x03, 0x19
        /*00f2*/ 	.short	0x0128


	//----- nvinfo : EIATTR_PARAM_CBANK
	.align		4
        /*00f4*/ 	.byte	0x04, 0x0a
        /*00f6*/ 	.short	(.L_1185 - .L_1184)
	.align		4
.L_1184:
        /*00f8*/ 	.word	index@(.nv.constant0._ZN10layer_norm31ln_parallel_residual_bwd_kernelINS_13Kernel_traitsIf13__nv_bfloat16S2_S2_fjLj2560ELj1ELj1ELj4ELj8ENS_18Kernel_traits_baseILj2560EfS2_S2_S2_fjLj128EEEEELb0ELb0ELb1EEEvNS_9BwdParamsE)
        /*00fc*/ 	.short	0x0210
        /*00fe*/ 	.short	0x0128


	//----- nvinfo : EIATTR_SW_WAR
	.align		4
.L_1185:
        /*0100*/ 	.byte	0x04, 0x36
        /*0102*/ 	.short	(.L_1187 - .L_1186)
.L_1186:
        /*0104*/ 	.word	0x00000008
.L_1187:


//--------------------- .nv.info._ZN10layer_norm31ln_parallel_residual_bwd_kernelINS_13Kernel_traitsIf13__nv_bfloat16S2_S2_fjLj2560ELj1ELj1ELj4ELj8ENS_18Kernel_traits_baseILj2560EfS2_S2_S2_fjLj128EEEEELb0ELb1ELb0EEEvNS_9BwdParamsE --------------------------
	.section	.nv.info._ZN10layer_norm31ln_parallel_residual_bwd_kernelINS_13Kernel_traitsIf13__nv_bfloat16S2_S2_fjLj2560ELj1ELj1ELj4ELj8ENS_18Kernel_traits_baseILj2560EfS2_S2_S2_fjLj128EEEEELb0ELb1ELb0EEEvNS_9BwdParamsE,"",@"SHT_CUDA_INFO"
	.sectionflags	@""
	.align	4


	//----- nvinfo : EIATTR_CUDA_API_VERSION
	.align		4
        /*0000*/ 	.byte	0x04, 0x37
        /*0002*/ 	.short	(.L_1189 - .L_1188)
.L_1188:
        /*0004*/ 	.word	0x00000082


	//----- nvinfo : EIATTR_KPARAM_INFO
	.align		4
.L_1189:
        /*0008*/ 	.byte	0x04, 0x17
        /*000a*/ 	.short	(.L_1191 - .L_1190)
.L_1190:
        /*000c*/ 	.word	0x00000000
        /*0010*/ 	.short	0x0000
        /*0012*/ 	.short	0x0000
        /*0014*/ 	.byte	0x00, 0xf0, 0xa1, 0x04


	//----- nvinfo : EIATTR_SPARSE_MMA_MASK
	.align		4
.L_1191:
        /*0018*/ 	.byte	0x03, 0x50
        /*001a*/ 	.short	0x0000


	//----- nvinfo : EIATTR_MAXREG_COUNT
	.align		4
        /*001c*/ 	.byte	0x03, 0x1b
        /*001e*/ 	.short	0x00ff


	//----- nvinfo : EIATTR_NUM_BARRIERS
	.align		4
        /*0020*/ 	.byte	0x02, 0x4c
        /*0022*/ 	.byte	0x01
	.zero		1


	//----- nvinfo : EIATTR_MERCURY_ISA_VERSION
	.align		4
        /*0024*/ 	.byte	0x03, 0x5f
        /*0026*/ 	.short	0x0101


	//----- nvinfo : EIATTR_COOP_GROUP_MASK_REGIDS
	.align		4
        /*0028*/ 	.byte	0x04, 0x29
        /*002a*/ 	.short	(.L_1193 - .L_1192)


	//   ....[0]....
.L_1192:
        /*002c*/ 	.word	0xffffffff


	//   ....[1]....
        /*0030*/ 	.word	0xffffffff


	//   ....[2]....
        /*0034*/ 	.word	0xffffffff


	//   ....[3]....
        /*0038*/ 	.word	0xffffffff


	//   ....[4]....
        /*003c*/ 	.word	0xffffffff


	//   ....[5]....
        /*0040*/ 	.word	0xffffffff


	//   ....[6]....
        /*0044*/ 	.word	0xffffffff


	//   ....[7]....
        /*0048*/ 	.word	0xffffffff


	//   ....[8]....
        /*004c*/ 	.word	0xffffffff


	//   ....[9]....
        /*0050*/ 	.word	0xffffffff


	//   ....[10]....
        /*0054*/ 	.word	0x0500008a


	//   ....[11]....
        /*0058*/ 	.word	0x0500008a


	//   ....[12]....
        /*005c*/ 	.word	0x0500008a


	//   ....[13]....
        /*0060*/ 	.word	0x0500008a


	//   ....[14]....
        /*0064*/ 	.word	0x0500008a


	//   ....[15]....
        /*0068*/ 	.word	0x0500008a


	//   ....[16]....
        /*006c*/ 	.word	0x0500008a


	//   ....[17]....
        /*0070*/ 	.word	0x0500008a


	//   ....[18]....
        /*0074*/ 	.word	0x0500008a


	//   ....[19]....
        /*0078*/ 	.word	0x0500008a


	//----- nvinfo : EIATTR_COOP_GROUP_INSTR_OFFSETS
	.align		4
.L_1193:
        /*007c*/ 	.byte	0x04, 0x28
        /*007e*/ 	.short	(.L_1195 - .L_1194)


	//   ....[0]....
.L_1194:
        /*0080*/ 	.word	0x000017f0


	//   ....[1]....
        /*0084*/ 	.word	0x00001800


	//   ....[2]....
        /*0088*/ 	.word	0x00001830


	//   ....[3]....
        /*008c*/ 	.word	0x00001840


	//   ....[4]....
        /*0090*/ 	.word	0x00001870


	//   ....[5]....
        /*0094*/ 	.word	0x00001880


	//   ....[6]....
        /*0098*/ 	.word	0x000018b0


	//   ....[7]....
        /*009c*/ 	.word	0x000018c0


	//   ....[8]....
        /*00a0*/ 	.word	0x000018f0


	//   ....[9]....
        /*00a4*/ 	.word	0x00001900


	//   ....[10]....
        /*00a8*/ 	.word	0x00003630


	//   ....[11]....
        /*00ac*/ 	.word	0x00003680


	//   ....[12]....
        /*00b0*/ 	.word	0x000036f0


	//   ....[13]....
        /*00b4*/ 	.word	0x00003750


	//   ....[14]....
        /*00b8*/ 	.word	0x000037c0


	//   ....[15]....
        /*00bc*/ 	.word	0x00003820


	//   ....[16]....
        /*00c0*/ 	.word	0x00003890


	//   ....[17]....
        /*00c4*/ 	.word	0x000038f0


	//   ....[18]....
        /*00c8*/ 	.word	0x00003960


	//   ....[19]....
        /*00cc*/ 	.word	0x000039c0


	//----- nvinfo : EIATTR_EXIT_INSTR_OFFSETS
	.align		4
.L_1195:
        /*00d0*/ 	.byte	0x04, 0x1c
        /*00d2*/ 	.short	(.L_1197 - .L_1196)


	//   ....[0]....
.L_1196:
        /*00d4*/ 	.word	0x00003550


	//   ....[1]....
        /*00d8*/ 	.word	0x000035d0


	//----- nvinfo : EIATTR_MAX_THREADS
	.align		4
.L_1197:
        /*00dc*/ 	.byte	0x04, 0x05
        /*00de*/ 	.short	(.L_1199 - .L_1198)
.L_1198:
        /*00e0*/ 	.word	0x00000080
        /*00e4*/ 	.word	0x00000001
        /*00e8*/ 	.word	0x00000001


	//----- nvinfo : EIATTR_CRS_STACK_SIZE
	.align		4
.L_1199:
        /*00ec*/ 	.byte	0x04, 0x1e
        /*00ee*/ 	.short	(.L_1201 - .L_1200)
.L_1200:
        /*00f0*/ 	.word	0x00000000


	//----- nvinfo : EIATTR_CBANK_PARAM_SIZE
	.align		4
.L_1201:
        /*00f4*/ 	.byte	0x03, 0x19
        /*00f6*/ 	.short	0x0128


	//----- nvinfo : EIATTR_PARAM_CBANK
	.align		4
        /*00f8*/ 	.byte	0x04, 0x0a
        /*00fa*/ 	.short	(.L_1203 - .L_1202)
	.align		4
.L_1202:
        /*00fc*/ 	.word	index@(.nv.constant0._ZN10layer_norm31ln_parallel_residual_bwd_kernelINS_13Kernel_traitsIf13__nv_bfloat16S2_S2_fjLj2560ELj1ELj1ELj4ELj8ENS_18Kernel_traits_baseILj2560EfS2_S2_S2_fjLj128EEEEELb0ELb1ELb0EEEvNS_9BwdParamsE)
        /*0100*/ 	.short	0x0210
        /*0102*/ 	.short	0x0128


	//----- nvinfo : EIATTR_SW_WAR
	.align		4
.L_1203:
        /*0104*/ 	.byte	0x04, 0x36
        /*0106*/ 	.short	(.L_1205 - .L_1204)
.L_1204:
        /*0108*/ 	.word	0x00000008
.L_1205:


//--------------------- .nv.info._ZN10layer_norm31ln_parallel_residual_bwd_kernelINS_13Kernel_traitsIf13__nv_bfloat16S2_S2_fjLj2560ELj1ELj1ELj4ELj8ENS_18Kernel_traits_baseILj2560EfS2_S2_S2_fjLj128EEEEELb0ELb1ELb1EEEvNS_9BwdParamsE --------------------------
	.section	.nv.info._ZN10layer_norm31ln_parallel_residual_bwd_kernelINS_13Kernel_traitsIf13__nv_bfloat16S2_S2_fjLj2560ELj1ELj1ELj4ELj8ENS_18Kernel_traits_baseILj2560EfS2_S2_S2_fjLj128EEEEELb0ELb1ELb1EEEvNS_9BwdParamsE,"",@"SHT_CUDA_INFO"
	.sectionflags	@""
	.align	4


	//----- nvinfo : EIATTR_CUDA_API_VERSION
	.align		4
        /*0000*/ 	.byte	0x04, 0x37
        /*0002*/ 	.short	(.L_1207 - .L_1206)
.L_1206:
        /*0004*/ 	.word	0x00000082


	//----- nvinfo : EIATTR_KPARAM_INFO
	.align		4
.L_1207:
        /*0008*/ 	.byte	0x04, 0x17
        /*000a*/ 	.short	(.L_1209 - .L_1208)
.L_1208:
        /*000c*/ 	.word	0x00000000
        /*0010*/ 	.short	0x0000
        /*0012*/ 	.short	0x0000
        /*0014*/ 	.byte	0x00, 0xf0, 0xa1, 0x04


	//----- nvinfo : EIATTR_SPARSE_MMA_MASK
	.align		4
.L_1209:
        /*0018*/ 	.byte	0x03, 0x50
        /*001a*/ 	.short	0x0000


	//----- nvinfo : EIATTR_MAXREG_COUNT
	.align		4
        /*001c*/ 	.byte	0x03, 0x1b
        /*001e*/ 	.short	0x00ff


	//----- nvinfo : EIATTR_NUM_BARRIERS
	.align		4
        /*0020*/ 	.byte	0x02, 0x4c
        /*0022*/ 	.byte	0x01
	.zero		1


	//----- nvinfo : EIATTR_MERCURY_ISA_VERSION
	.align		4
        /*0024*/ 	.byte	0x03, 0x5f
        /*0026*/ 	.short	0x0101


	//----- nvinfo : EIATTR_COOP_GROUP_MASK_REGIDS
	.align		4
        /*0028*/ 	.byte	0x04, 0x29
        /*002a*/ 	.short	(.L_1211 - .L_1210)


	//   ....[0]....
.L_1210:
        /*002c*/ 	.word	0xffffffff


	//   ....[1]....
        /*0030*/ 	.word	0xffffffff


	//   ....[2]....
        /*0034*/ 	.word	0xffffffff


	//   ....[3]....
        /*0038*/ 	.word	0xffffffff


	//   ....[4]....
        /*003c*/ 	.word	0xffffffff


	//   ....[5]....
        /*0040*/ 	.word	0xffffffff


	//   ....[6]....
        /*0044*/ 	.word	0xffffffff


	//   ....[7]....
        /*0048*/ 	.word	0xffffffff


	//   ....[8]....
        /*004c*/ 	.word	0xffffffff


	//   ....[9]....
        /*0050*/ 	.word	0xffffffff


	//   ....[10]....
        /*0054*/ 	.word	0x05000083


	//   ....[11]....
        /*0058*/ 	.word	0x05000083


	//   ....[12]....
        /*005c*/ 	.word	0x05000083


	//   ....[13]....
        /*0060*/ 	.word	0x05000083


	//   ....[14]....
        /*0064*/ 	.word	0x05000083


	//   ....[15]....
        /*0068*/ 	.word	0x05000083


	//   ....[16]....
        /*006c*/ 	.word	0x05000083


	//   ....[17]....
        /*0070*/ 	.word	0x05000083


	//   ....[18]....
        /*0074*/ 	.word	0x05000083


	//   ....[19]....
        /*0078*/ 	.word	0x05000083


	//----- nvinfo : EIATTR_COOP_GROUP_INSTR_OFFSETS
	.align		4
.L_1211:
        /*007c*/ 	.byte	0x04, 0x28
        /*007e*/ 	.short	(.L_1213 - .L_1212)


	//   ....[0]....
.L_1212:
        /*0080*/ 	.word	0x00001550


	//   ....[1]....
        /*0084*/ 	.word	0x00001560


	//   ....[2]....
        /*0088*/ 	.word	0x00001590


	//   ....[3]....
        /*008c*/ 	.word	0x000015a0


	//   ....[4]....
        /*0090*/ 	.word	0x000015d0


	//   ....[5]....
        /*0094*/ 	.word	0x000015e0


	//   ....[6]....
        /*0098*/ 	.word	0x00001610


	//   ....[7]....
        /*009c*/ 	.word	0x00001620


	//   ....[8]....
        /*00a0*/ 	.word	0x00001650


	//   ....[9]....
        /*00a4*/ 	.word	0x00001660


	//   ....[10]....
        /*00a8*/ 	.word	0x00003110


	//   ....[11]....
        /*00ac*/ 	.word	0x00003160


	//   ....[12]....
        /*00b0*/ 	.word	0x000031d0


	//   ....[13]....
        /*00b4*/ 	.word	0x00003230


	//   ....[14]....
        /*00b8*/ 	.word	0x000032a0


	//   ....[15]....
        /*00bc*/ 	.word	0x00003300


	//   ....[16]....
        /*00c0*/ 	.word	0x00003370


	//   ....[17]....
        /*00c4*/ 	.word	0x000033d0


	//   ....[18]....
        /*00c8*/ 	.word	0x00003440


	//   ....[19]....
        /*00cc*/ 	.word	0x000034a0


	//----- nvinfo : EIATTR_EXIT_INSTR_OFFSETS
	.align		4
.L_1213:
        /*00d0*/ 	.byte	0x04, 0x1c
        /*00d2*/ 	.short	(.L_1215 - .L_1214)


	//   ....[0]....
.L_1214:
        /*00d4*/ 	.word	0x000030b0


	//----- nvinfo : EIATTR_MAX_THREADS
	.align		4
.L_1215:
        /*00d8*/ 	.byte	0x04, 0x05
        /*00da*/ 	.short	(.L_1217 - .L_1216)
.L_1216:
        /*00dc*/ 	.word	0x00000080
        /*00e0*/ 	.word	0x00000001
        /*00e4*/ 	.word	0x00000001


	//----- nvinfo : EIATTR_CRS_STACK_SIZE
	.align		4
.L_1217:
        /*00e8*/ 	.byte	0x04, 0x1e
        /*00ea*/ 	.short	(.L_1219 - .L_1218)
.L_1218:
        /*00ec*/ 	.word	0x00000000


	//----- nvinfo : EIATTR_CBANK_PARAM_SIZE
	.align		4
.L_1219:
        /*00f0*/ 	.byte	0x03, 0x19
        /*00f2*/ 	.short	0x0128


	//----- nvinfo : EIATTR_PARAM_CBANK
	.align		4
        /*00f4*/ 	.byte	0x04, 0x0a
        /*00f6*/ 	.short	(.L_1221 - .L_1220)
	.align		4
.L_1220:
        /*00f8*/ 	.word	index@(.nv.constant0._ZN10layer_norm31ln_parallel_residual_bwd_kernelINS_13Kernel_traitsIf13__nv_bfloat16S2_S2_fjLj2560ELj1ELj1ELj4ELj8ENS_18Kernel_traits_baseILj2560EfS2_S2_S2_fjLj128EEEEELb0ELb1ELb1EEEvNS_9BwdParamsE)
        /*00fc*/ 	.short	0x0210
        /*00fe*/ 	.short	0x0128


	//----- nvinfo : EIATTR_SW_WAR
	.align		4
.L_1221:
        /*0100*/ 	.byte	0x04, 0x36
        /*0102*/ 	.short	(.L_1223 - .L_1222)
.L_1222:
        /*0104*/ 	.word	0x00000008
.L_1223:


//--------------------- .nv.info._ZN10layer_norm31ln_parallel_residual_bwd_kernelINS_13Kernel_traitsIf13__nv_bfloat16S2_S2_fjLj2560ELj1ELj1ELj4ELj8ENS_18Kernel_traits_baseILj2560EfS2_S2_S2_fjLj128EEEEELb1ELb0ELb0EEEvNS_9BwdParamsE --------------------------
	.section	.nv.info._ZN10layer_norm31ln_parallel_residual_bwd_kernelINS_13Kernel_traitsIf13__nv_bfloat16S2_S2_fjLj2560ELj1ELj1ELj4ELj8ENS_18Kernel_traits_baseILj2560EfS2_S2_S2_fjLj128EEEEELb1ELb0ELb0EEEvNS_9BwdParamsE,"",@"SHT_CUDA_INFO"
	.sectionflags	@""
	.align	4


	//----- nvinfo : EIATTR_CUDA_API_VERSION
	.align		4
        /*0000*/ 	.byte	0x04, 0x37
        /*0002*/ 	.short	(.L_1225 - .L_1224)
.L_1224:
        /*0004*/ 	.word	0x00000082


	//----- nvinfo : EIATTR_KPARAM_INFO
	.align		4
.L_1225:
        /*0008*/ 	.byte	0x04, 0x17
        /*000a*/ 	.short	(.L_1227 - .L_1226)
.L_1226:
        /*000c*/ 	.word	0x00000000
        /*0010*/ 	.short	0x0000
        /*0012*/ 	.short	0x0000
        /*0014*/ 	.byte	0x00, 0xf0, 0xa1, 0x04


	//----- nvinfo : EIATTR_SPARSE_MMA_MASK
	.align		4
.L_1227:
        /*0018*/ 	.byte	0x03, 0x50
        /*001a*/ 	.short	0x0000


	//----- nvinfo : EIATTR_MAXREG_COUNT
	.align		4
        /*001c*/ 	.byte	0x03, 0x1b
        /*001e*/ 	.short	0x00ff


	//----- nvinfo : EIATTR_NUM_BARRIERS
	.align		4
        /*0020*/ 	.byte	0x02, 0x4c
        /*0022*/ 	.byte	0x01
	.zero		1


	//----- nvinfo : EIATTR_MERCURY_ISA_VERSION
	.align		4
        /*0024*/ 	.byte	0x03, 0x5f
        /*0026*/ 	.short	0x0101


	//----- nvinfo : EIATTR_COOP_GROUP_MASK_REGIDS
	.align		4
        /*0028*/ 	.byte	0x04, 0x29
        /*002a*/ 	.short	(.L_1229 - .L_1228)


	//   ....[0]....
.L_1228:
        /*002c*/ 	.word	0xffffffff


	//   ....[1]....
        /*0030*/ 	.word	0xffffffff


	//   ....[2]....
        /*0034*/ 	.word	0xffffffff


	//   ....[3]....
        /*0038*/ 	.word	0xffffffff


	//   ....[4]....
        /*003c*/ 	.word	0xffffffff


	//   ....[5]....
        /*0040*/ 	.word	0xffffffff


	//   ....[6]....
        /*0044*/ 	.word	0xffffffff


	//   ....[7]....
        /*0048*/ 	.word	0xffffffff


	//   ....[8]....
        /*004c*/ 	.word	0xffffffff


	//   ....[9]....
        /*0050*/ 	.word	0xffffffff


	//   ....[10]....
        /*0054*/ 	.word	0x050000d0


	//   ....[11]....
        /*0058*/ 	.word	0x050000d0


	//   ....[12]....
        /*005c*/ 	.word	0x050000d0


	//   ....[13]....
        /*0060*/ 	.word	0x050000d0


	//   ....[14]....
        /*0064*/ 	.word	0x050000d0


	//   ....[15]....
        /*0068*/ 	.word	0x050000d0


	//   ....[16]....
        /*006c*/ 	.word	0x050000d0


	//   ....[17]....
        /*0070*/ 	.word	0x050000d0


	//   ....[18]....
        /*0074*/ 	.word	0x050000d0


	//   ....[19]....
        /*0078*/ 	.word	0x050000d0


	//----- nvinfo : EIATTR_COOP_GROUP_INSTR_OFFSETS
	.align		4
.L_1229:
        /*007c*/ 	.byte	0x04, 0x28
        /*007e*/ 	.short	(.L_1231 - .L_1230)


	//   ....[0]....
.L_1230:
        /*0080*/ 	.word	0x000025c0


	//   ....[1]....
        /*0084*/ 	.word	0x000025d0


	//   ....[2]....
        /*0088*/ 	.word	0x00002600


	//   ....[3]....
        /*008c*/ 	.word	0x00002610


	//   ....[4]....
        /*0090*/ 	.word	0x00002640


	//   ....[5]....
        /*0094*/ 	.word	0x00002650


	//   ....[6]....
        /*0098*/ 	.word	0x00002680


	//   ....[7]....
        /*009c*/ 	.word	0x00002690


	//   ....[8]....
        /*00a0*/ 	.word	0x000026c0


	//   ....[9]....
        /*00a4*/ 	.word	0x000026d0


	//   ....[10]....
        /*00a8*/ 	.word	0x00004e70


	//   ....[11]....
        /*00ac*/ 	.word	0x00004ec0


	//   ....[12]....
        /*00b0*/ 	.word	0x00004f30


	//   ....[13]....
        /*00b4*/ 	.word	0x00004f90


	//   ....[14]....
        /*00b8*/ 	.word	0x00005000


	//   ....[15]....
        /*00bc*/ 	.word	0x00005060


	//   ....[16]....
        /*00c0*/ 	.word	0x000050d0


	//   ....[17]....
        /*00c4*/ 	.word	0x00005130


	//   ....[18]....
        /*00c8*/ 	.word	0x000051a0


	//   ....[19]....
        /*00cc*/ 	.word	0x00005200


	//----- nvinfo : EIATTR_EXIT_INSTR_OFFSETS
	.align		4
.L_1231:
        /*00d0*/ 	.byte	0x04, 0x1c
        /*00d2*/ 	.short	(.L_1233 - .L_1232)


	//   ....[0]....
.L_1232:
        /*00d4*/ 	.word	0x00004d40


	//   ....[1]....
        /*00d8*/ 	.word	0x00004e10


	//----- nvinfo : EIATTR_MAX_THREADS
	.align		4
.L_1233:
        /*00dc*/ 	.byte	0x04, 0x05
        /*00de*/ 	.short	(.L_1235 - .L_1234)
.L_1234:
        /*00e0*/ 	.word	0x00000080
        /*00e4*/ 	.word	0x00000001
        /*00e8*/ 	.word	0x00000001


	//----- nvinfo : EIATTR_CRS_STACK_SIZE
	.align		4
.L_1235:
        /*00ec*/ 	.byte	0x04, 0x1e
        /*00ee*/ 	.short	(.L_1237 - .L_1236)
.L_1236:
        /*00f0*/ 	.word	0x00000000


	//----- nvinfo : EIATTR_CBANK_PARAM_SIZE
	.align		4
.L_1237:
        /*00f4*/ 	.byte	0x03, 0x19
        /*00f6*/ 	.short	0x0128


	//----- nvinfo : EIATTR_PARAM_CBANK
	.align		4
        /*00f8*/ 	.byte	0x04, 0x0a
        /*00fa*/ 	.short	(.L_1239 - .L_1238)
	.align		4
.L_1238:
        /*00fc*/ 	.word	index@(.nv.constant0._ZN10layer_norm31ln_parallel_residual_bwd_kernelINS_13Kernel_traitsIf13__nv_bfloat16S2_S2_fjLj2560ELj1ELj1ELj4ELj8ENS_18Kernel_traits_baseILj2560EfS2_S2_S2_fjLj128EEEEELb1ELb0ELb0EEEvNS_9BwdParamsE)
        /*0100*/ 	.short	0x0210
        /*0102*/ 	.short	0x0128


	//----- nvinfo : EIATTR_SW_WAR
	.align		4
.L_1239:
        /*0104*/ 	.byte	0x04, 0x36
        /*0106*/ 	.short	(.L_1241 - .L_1240)
.L_1240:
        /*0108*/ 	.word	0x00000008
.L_1241:


//--------------------- .nv.info._ZN10layer_norm31ln_parallel_residual_bwd_kernelINS_13Kernel_traitsIf13__nv_bfloat16S2_S2_fjLj2560ELj1ELj1ELj4ELj8ENS_18Kernel_traits_baseILj2560EfS2_S2_S2_fjLj128EEEEELb1ELb0ELb1EEEvNS_9BwdParamsE --------------------------
	.section	.nv.info._ZN10layer_norm31ln_parallel_residual_bwd_kernelINS_13Kernel_traitsIf13__nv_bfloat16S2_S2_fjLj2560ELj1ELj1ELj4ELj8ENS_18Kernel_traits_baseILj2560EfS2_S2_S2_fjLj128EEEEELb1ELb0ELb1EEEvNS_9BwdParamsE,"",@"SHT_CUDA_INFO"
	.sectionflags	@""
	.align	4


	//----- nvinfo : EIATTR_CUDA_API_VERSION
	.align		4
        /*0000*/ 	.byte	0x04, 0x37
        /*0002*/ 	.short	(.L_1243 - .L_1242)
.L_1242:
        /*0004*/ 	.word	0x00000082


	//----- nvinfo : EIATTR_KPARAM_INFO
	.align		4
.L_1243:
        /*0008*/ 	.byte	0x04, 0x17
        /*000a*/ 	.short	(.L_1245 - .L_1244)
.L_1244:
        /*000c*/ 	.word	0x00000000
        /*0010*/ 	.short	0x0000
        /*0012*/ 	.short	0x0000
        /*0014*/ 	.byte	0x00, 0xf0, 0xa1, 0x04


	//----- nvinfo : EIATTR_SPARSE_MMA_MASK
	.align		4
.L_1245:
        /*0018*/ 	.byte	0x03, 0x50
        /*001a*/ 	.short	0x0000


	//----- nvinfo : EIATTR_MAXREG_COUNT
	.align		4
        /*001c*/ 	.byte	0x03, 0x1b
        /*001e*/ 	.short	0x00ff


	//----- nvinfo : EIATTR_NUM_BARRIERS
	.align		4
        /*0020*/ 	.byte	0x02, 0x4c
        /*0022*/ 	.byte	0x01
	.zero		1


	//----- nvinfo : EIATTR_MERCURY_ISA_VERSION
	.align		4
        /*0024*/ 	.byte	0x03, 0x5f
        /*0026*/ 	.short	0x0101


	//----- nvinfo : EIATTR_COOP_GROUP_MASK_REGIDS
	.align		4
        /*0028*/ 	.byte	0x04, 0x29
        /*002a*/ 	.short	(.L_1247 - .L_1246)


	//   ....[0]....
.L_1246:
        /*002c*/ 	.word	0xffffffff


	//   ....[1]....
        /*0030*/ 	.word	0xffffffff


	//   ....[2]....
        /*0034*/ 	.word	0xffffffff


	//   ....[3]....
        /*0038*/ 	.word	0xffffffff


	//   ....[4]....
        /*003c*/ 	.word	0xffffffff


	//   ....[5]....
        /*0040*/ 	.word	0xffffffff


	//   ....[6]....
        /*0044*/ 	.word	0xffffffff


	//   ....[7]....
        /*0048*/ 	.word	0xffffffff


	//   ....[8]....
        /*004c*/ 	.word	0xffffffff


	//   ....[9]....
        /*0050*/ 	.word	0xffffffff


	//   ....[10]....
        /*0054*/ 	.word	0x050000a0


	//   ....[11]....
        /*0058*/ 	.word	0x050000a0


	//   ....[12]....
        /*005c*/ 	.word	0x050000a0


	//   ....[13]....
        /*0060*/ 	.word	0x050000a0


	//   ....[14]....
        /*0064*/ 	.word	0x050000a0


	//   ....[15]....
        /*0068*/ 	.word	0x050000a0


	//   ....[16]....
        /*006c*/ 	.word	0x050000a0


	//   ....[17]....
        /*0070*/ 	.word	0x050000a0


	//   ....[18]....
        /*0074*/ 	.word	0x050000a0


	//   ....[19]....
        /*0078*/ 	.word	0x050000a0


	//----- nvinfo : EIATTR_COOP_GROUP_INSTR_OFFSETS
	.align		4
.L_1247:
        /*007c*/ 	.byte	0x04, 0x28
        /*007e*/ 	.short	(.L_1249 - .L_1248)


	//   ....[0]....
.L_1248:
        /*0080*/ 	.word	0x00002400


	//   ....[1]....
        /*0084*/ 	.word	0x00002410


	//   ....[2]....
        /*0088*/ 	.word	0x00002440


	//   ....[3]....
        /*008c*/ 	.word	0x00002450


	//   ....[4]....
        /*0090*/ 	.word	0x00002480


	//   ....[5]....
        /*0094*/ 	.word	0x00002490


	//   ....[6]....
        /*0098*/ 	.word	0x000024c0


	//   ....[7]....
        /*009c*/ 	.word	0x000024d0


	//   ....[8]....
        /*00a0*/ 	.word	0x00002510


	//   ....[9]....
        /*00a4*/ 	.word	0x00002520


	//   ....[10]....
        /*00a8*/ 	.word	0x00004ad0


	//   ....[11]....
        /*00ac*/ 	.word	0x00004b20


	//   ....[12]....
        /*00b0*/ 	.word	0x00004b90


	//   ....[13]....
        /*00b4*/ 	.word	0x00004bf0


	//   ....[14]....
        /*00b8*/ 	.word	0x00004c60


	//   ....[15]....
        /*00bc*/ 	.word	0x00004cc0


	//   ....[16]....
        /*00c0*/ 	.word	0x00004d30


	//   ....[17]....
        /*00c4*/ 	.word	0x00004d90


	//   ....[18]....
        /*00c8*/ 	.word	0x00004e10


	//   ....[19]....
        /*00cc*/ 	.word	0x00004e70


	//----- nvinfo : EIATTR_EXIT_INSTR_OFFSETS
	.align		4
.L_1249:
        /*00d0*/ 	.byte	0x04, 0x1c
        /*00d2*/ 	.short	(.L_1251 - .L_1250)


	//   ....[0]....
.L_1250:
        /*00d4*/ 	.word	0x00004a70


	//----- nvinfo : EIATTR_MAX_THREADS
	.align		4
.L_1251:
        /*00d8*/ 	.byte	0x04, 0x05
        /*00da*/ 	.short	(.L_1253 - .L_1252)
.L_1252:
        /*00dc*/ 	.word	0x00000080
        /*00e0*/ 	.word	0x00000001
        /*00e4*/ 	.word	0x00000001


	//----- nvinfo : EIATTR_CRS_STACK_SIZE
	.align		4
.L_1253:
        /*00e8*/ 	.byte	0x04, 0x1e
        /*00ea*/ 	.short	(.L_1255 - .L_1254)
.L_1254:
        /*00ec*/ 	.word	0x00000000


	//----- nvinfo : EIATTR_CBANK_PARAM_SIZE
	.align		4
.L_1255:
        /*00f0*/ 	.byte	0x03, 0x19
        /*00f2*/ 	.short	0x0128


	//----- nvinfo : EIATTR_PARAM_CBANK
	.align		4
        /*00f4*/ 	.byte	0x04, 0x0a
        /*00f6*/ 	.short	(.L_1257 - .L_1256)
	.align		4
.L_1256:
        /*00f8*/ 	.word	index@(.nv.constant0._ZN10layer_norm31ln_parallel_residual_bwd_kernelINS_13Kernel_traitsIf13__nv_bfloat16S2_S2_fjLj2560ELj1ELj1ELj4ELj8ENS_18Kernel_traits_baseILj2560EfS2_S2_S2_fjLj128EEEEELb1ELb0ELb1EEEvNS_9BwdParamsE)
        /*00fc*/ 	.short	0x0210
        /*00fe*/ 	.short	0x0128


	//----- nvinfo : EIATTR_SW_WAR
	.align		4
.L_1257:
        /*0100*/ 	.byte	0x04, 0x36
        /*0102*/ 	.short	(.L_1259 - .L_1258)
.L_1258:
        /*0104*/ 	.word	0x00000008
.L_1259:


//--------------------- .nv.info._ZN10layer_norm22ln_bwd_finalize_kernelINS_22Kernel_traits_finalizeILj2560Ef13__nv_bfloat16S2_S2_fjLb0ELj1024ELj4ENS_18Kernel_traits_baseILj2560EfS2_S2_S2_fjLj1024EEEEELb0ELb0EEEvNS_9BwdParamsE --------------------------
	.section	.nv.info._ZN10layer_norm22ln_bwd_finalize_kernelINS_22Kernel_traits_finalizeILj2560Ef13__nv_bfloat16S2_S2_fjLb0ELj1024ELj4ENS_18Kernel_traits_baseILj2560EfS2_S2_S2_fjLj1024EEEEELb0ELb0EEEvNS_9BwdParamsE,"",@"SHT_CUDA_INFO"
	.sectionflags	@""
	.align	4


	//----- nvinfo : EIATTR_CUDA_API_VERSION
	.align		4
        /*0000*/ 	.byte	0x04, 0x37
        /*0002*/ 	.short	(.L_1261 - .L_1260)
.L_1260:
        /*0004*/ 	.word	0x00000082


	//----- nvinfo : EIATTR_KPARAM_INFO
	.align		4
.L_1261:
        /*0008*/ 	.byte	0x04, 0x17
        /*000a*/ 	.short	(.L_1263 - .L_1262)
.L_1262:
        /*000c*/ 	.word	0x00000000
        /*0010*/ 	.short	0x0000
        /*0012*/ 	.short	0x0000
        /*0014*/ 	.byte	0x00, 0xf0, 0xa1, 0x04


	//----- nvinfo : EIATTR_SPARSE_MMA_MASK
	.align		4
.L_1263:
        /*0018*/ 	.byte	0x03, 0x50
        /*001a*/ 	.short	0x0000


	//----- nvinfo : EIATTR_MAXREG_COUNT
	.align		4
        /*001c*/ 	.byte	0x03, 0x1b
        /*001e*/ 	.short	0x0040


	//----- nvinfo : EIATTR_NUM_BARRIERS
	.align		4
        /*0020*/ 	.byte	0x02, 0x4c
        /*0022*/ 	.byte	0x01
	.zero		1


	//----- nvinfo : EIATTR_MERCURY_ISA_VERSION
	.align		4
        /*0024*/ 	.byte	0x03, 0x5f
        /*0026*/ 	.short	0x0101


	//----- nvinfo : EIATTR_COOP_GROUP_MASK_REGIDS
	.align		4
        /*0028*/ 	.byte	0x04, 0x29
        /*002a*/ 	.short	(.L_1265 - .L_1264)


	//   ....[0]....
.L_1264:
        /*002c*/ 	.word	0xffffffff


	//   ....[1]....
        /*0030*/ 	.word	0xffffffff


	//   ....[2]....
        /*0034*/ 	.word	0xffffffff


	//   ....[3]....
        /*0038*/ 	.word	0xffffffff


	//   ....[4]....
        /*003c*/ 	.word	0xffffffff


	//   ....[5]....
        /*0040*/ 	.word	0xffffffff


	//   ....[6]....
        /*0044*/ 	.word	0xffffffff


	//   ....[7]....
        /*0048*/ 	.word	0xffffffff


	//   ....[8]....
        /*004c*/ 	.word	0xffffffff


	//   ....[9]....
        /*0050*/ 	.word	0xffffffff


	//   ....[10]....
        /*0054*/ 	.word	0x05000013


	//   ....[11]....
        /*0058*/ 	.word	0x05000013


	//   ....[12]....
        /*005c*/ 	.word	0x05000013


	//   ....[13]....
        /*0060*/ 	.word	0x05000013


	//   ....[14]....
        /*0064*/ 	.word	0x05000013


	//   ....[15]....
        /*0068*/ 	.word	0x05000013


	//   ....[16]....
        /*006c*/ 	.word	0x05000013


	//   ....[17]....
        /*0070*/ 	.word	0x05000013


	//   ....[18]....
        /*0074*/ 	.word	0x05000013


	//   ....[19]....
        /*0078*/ 	.word	0x05000013


	//----- nvinfo : EIATTR_COOP_GROUP_INSTR_OFFSETS
	.align		4
.L_1265:
        /*007c*/ 	.byte	0x04, 0x28
        /*007e*/ 	.short	(.L_1267 - .L_1266)


	//   ....[0]....
.L_1266:
        /*0080*/ 	.word	0x000008e0


	//   ....[1]....
        /*0084*/ 	.word	0x000008f0


	//   ....[2]....
        /*0088*/ 	.word	0x00000920


	//   ....[3]....
        /*008c*/ 	.word	0x00000930


	//   ....[4]....
        /*0090*/ 	.word	0x00000960


	//   ....[5]....
        /*0094*/ 	.word	0x00000970


	//   ....[6]....
        /*0098*/ 	.word	0x000009a0


	//   ....[7]....
        /*009c*/ 	.word	0x000009b0


	//   ....[8]....
        /*00a0*/ 	.word	0x000009e0


	//   ....[9]....
        /*00a4*/ 	.word	0x000009f0


	//   ....[10]....
        /*00a8*/ 	.word	0x00000bf0


	//   ....[11]....
        /*00ac*/ 	.word	0x00000c60


	//   ....[12]....
        /*00b0*/ 	.word	0x00000cd0


	//   ....[13]....
        /*00b4*/ 	.word	0x00000d40


	//   ....[14]....
        /*00b8*/ 	.word	0x00000db0


	//   ....[15]....
        /*00bc*/ 	.word	0x00000e10


	//   ....[16]....
        /*00c0*/ 	.word	0x00000e80


	//   ....[17]....
        /*00c4*/ 	.word	0x00000ef0


	//   ....[18]....
        /*00c8*/ 	.word	0x00000f60


	//   ....[19]....
        /*00cc*/ 	.word	0x00000fd0


	//----- nvinfo : EIATTR_EXIT_INSTR_OFFSETS
	.align		4
.L_1267:
        /*00d0*/ 	.byte	0x04, 0x1c
        /*00d2*/ 	.short	(.L_1269 - .L_1268)


	//   ....[0]....
.L_1268:
        /*00d4*/ 	.word	0x00000070


	//   ....[1]....
        /*00d8*/ 	.word	0x00000b90


	//----- nvinfo : EIATTR_MAX_THREADS
	.align		4
.L_1269:
        /*00dc*/ 	.byte	0x04, 0x05
        /*00de*/ 	.short	(.L_1271 - .L_1270)
.L_1270:
        /*00e0*/ 	.word	0x00000400
        /*00e4*/ 	.word	0x00000001
        /*00e8*/ 	.word	0x00000001


	//----- nvinfo : EIATTR_CRS_STACK_SIZE
	.align		4
.L_1271:
        /*00ec*/ 	.byte	0x04, 0x1e
        /*00ee*/ 	.short	(.L_1273 - .L_1272)
.L_1272:
        /*00f0*/ 	.word	0x00000000


	//----- nvinfo : EIATTR_CBANK_PARAM_SIZE
	.align		4
.L_1273:
        /*00f4*/ 	.byte	0x03, 0x19
        /*00f6*/ 	.short	0x0128


	//----- nvinfo : EIATTR_PARAM_CBANK
	.align		4
        /*00f8*/ 	.byte	0x04, 0x0a
        /*00fa*/ 	.short	(.L_1275 - .L_1274)
	.align		4
.L_1274:
        /*00fc*/ 	.word	index@(.nv.constant0._ZN10layer_norm22ln_bwd_finalize_kernelINS_22Kernel_traits_finalizeILj2560Ef13__nv_bfloat16S2_S2_fjLb0ELj1024ELj4ENS_18Kernel_traits_baseILj2560EfS2_S2_S2_fjLj1024EEEEELb0ELb0EEEvNS_9BwdParamsE)
        /*0100*/ 	.short	0x0210
        /*0102*/ 	.short	0x0128


	//----- nvinfo : EIATTR_SW_WAR
	.align		4
.L_1275:
        /*0104*/ 	.byte	0x04, 0x36
        /*0106*/ 	.short	(.L_1277 - .L_1276)
.L_1276:
        /*0108*/ 	.word	0x00000008
.L_1277:


//--------------------- .nv.info._ZN10layer_norm40ln_parallel_residual_bwd_finalize_kernelINS_22Kernel_traits_finalizeILj2560Ef13__nv_bfloat16S2_S2_fjLb0ELj1024ELj4ENS_18Kernel_traits_baseILj2560EfS2_S2_S2_fjLj1024EEEEELb0EEEvNS_9BwdParamsE --------------------------
	.section	.nv.info._ZN10layer_norm40ln_parallel_residual_bwd_finalize_kernelINS_22Kernel_traits_finalizeILj2560Ef13__nv_bfloat16S2_S2_fjLb0ELj1024ELj4ENS_18Kernel_traits_baseILj2560EfS2_S2_S2_fjLj1024EEEEELb0EEEvNS_9BwdParamsE,"",@"SHT_CUDA_INFO"
	.sectionflags	@""
	.align	4


	//----- nvinfo : EIATTR_CUDA_API_VERSION
	.align		4
        /*0000*/ 	.byte	0x04, 0x37
        /*0002*/ 	.short	(.L_1279 - .L_1278)
.L_1278:
        /*0004*/ 	.word	0x00000082


	//----- nvinfo : EIATTR_KPARAM_INFO
	.align		4
.L_1279:
        /*0008*/ 	.byte	0x04, 0x17
        /*000a*/ 	.short	(.L_1281 - .L_1280)
.L_1280:
        /*000c*/ 	.word	0x00000000
        /*0010*/ 	.short	0x0000
        /*0012*/ 	.short	0x0000
        /*0014*/ 	.byte	0x00, 0xf0, 0xa1, 0x04


	//----- nvinfo : EIATTR_SPARSE_MMA_MASK
	.align		4
.L_1281:
        /*0018*/ 	.byte	0x03, 0x50
        /*001a*/ 	.short	0x0000


	//----- nvinfo : EIATTR_MAXREG_COUNT
	.align		4
        /*001c*/ 	.byte	0x03, 0x1b
        /*001e*/ 	.short	0x0040


	//----- nvinfo : EIATTR_NUM_BARRIERS
	.align		4
        /*0020*/ 	.byte	0x02, 0x4c
        /*0022*/ 	.byte	0x01
	.zero		1


	//----- nvinfo : EIATTR_MERCURY_ISA_VERSION
	.align		4
        /*0024*/ 	.byte	0x03, 0x5f
        /*0026*/ 	.short	0x0101


	//----- nvinfo : EIATTR_COOP_GROUP_MASK_REGIDS
	.align		4
        /*0028*/ 	.byte	0x04, 0x29
        /*002a*/ 	.short	(.L_1283 - .L_1282)


	//   ....[0]....
.L_1282:
        /*002c*/ 	.word	0xffffffff


	//   ....[1]....
        /*0030*/ 	.word	0xffffffff


	//   ....[2]....
        /*0034*/ 	.word	0xffffffff


	//   ....[3]....
        /*0038*/ 	.word	0xffffffff


	//   ....[4]....
        /*003c*/ 	.word	0xffffffff


	//   ....[5]....
        /*0040*/ 	.word	0xffffffff


	//   ....[6]....
        /*0044*/ 	.word	0xffffffff


	//   ....[7]....
        /*0048*/ 	.word	0xffffffff


	//   ....[8]....
        /*004c*/ 	.word	0xffffffff


	//   ....[9]....
        /*0050*/ 	.word	0xffffffff


	//   ....[10]....
        /*0054*/ 	.word	0xffffffff


	//   ....[11]....
        /*0058*/ 	.word	0xffffffff


	//   ....[12]....
        /*005c*/ 	.word	0xffffffff


	//   ....[13]....
        /*0060*/ 	.word	0xffffffff


	//   ....[14]....
        /*0064*/ 	.word	0xffffffff


	//   ....[15]....
        /*0068*/ 	.word	0xffffffff


	//   ....[16]....
        /*006c*/ 	.word	0xffffffff


	//   ....[17]....
        /*0070*/ 	.word	0xffffffff


	//   ....[18]....
        /*0074*/ 	.word	0xffffffff


	//   ....[19]....
        /*0078*/ 	.word	0xffffffff


	//   ....[20]....
        /*007c*/ 	.word	0x0500000c


	//   ....[21]....
        /*0080*/ 	.word	0x0500000c


	//   ....[22]....
        /*0084*/ 	.word	0x0500000c


	//   ....[23]....
        /*0088*/ 	.word	0x0500000c


	//   ....[24]....
        /*008c*/ 	.word	0x0500000c


	//   ....[25]....
        /*0090*/ 	.word	0x0500000c


	//   ....[26]....
        /*0094*/ 	.word	0x0500000c


	//   ....[27]....
        /*0098*/ 	.word	0x0500000c


	//   ....[28]....
        /*009c*/ 	.word	0x0500000c


	//   ....[29]....
        /*00a0*/ 	.word	0x0500000c


	//   ....[30]....
        /*00a4*/ 	.word	0x0500000c


	//   ....[31]....
        /*00a8*/ 	.word	0x0500000c


	//   ....[32]....
        /*00ac*/ 	.word	0x0500000c


	//   ....[33]....
        /*00b0*/ 	.word	0x0500000c


	//   ....[34]....
        /*00b4*/ 	.word	0x0500000c


	//   ....[35]....
        /*00b8*/ 	.word	0x0500000c


	//   ....[36]....
        /*00bc*/ 	.word	0x0500000c


	//   ....[37]....
        /*00c0*/ 	.word	0x0500000c


	//   ....[38]....
        /*00c4*/ 	.word	0x0500000c


	//   ....[39]....
        /*00c8*/ 	.word	0x0500000c


	//----- nvinfo : EIATTR_COOP_GROUP_INSTR_OFFSETS
	.align		4
.L_1283:
        /*00cc*/ 	.byte	0x04, 0x28
        /*00ce*/ 	.short	(.L_1285 - .L_1284)


	//   ....[0]....
.L_1284:
        /*00d0*/ 	.word	0x00000ce0


	//   ....[1]....
        /*00d4*/ 	.word	0x00000cf0


	//   ....[2]....
        /*00d8*/ 	.word	0x00000d00


	//   ....[3]....
        /*00dc*/ 	.word	0x00000d10


	//   ....[4]....
        /*00e0*/ 	.word	0x00000d40


	//   ....[5]....
        /*00e4*/ 	.word	0x00000d70


	//   ....[6]....
        /*00e8*/ 	.word	0x00000d80


	//   ....[7]....
        /*00ec*/ 	.word	0x00000d90


	//   ....[8]....
        /*00f0*/ 	.word	0x00000db0


	//   ....[9]....
        /*00f4*/ 	.word	0x00000df0


	//   ....[10]....
        /*00f8*/ 	.word	0x00000e00


	//   ....[11]....
        /*00fc*/ 	.word	0x00000e10


	//   ....[12]....
        /*0100*/ 	.word	0x00000e30


	//   ....[13]....
        /*0104*/ 	.word	0x00000e70


	//   ....[14]....
        /*0108*/ 	.word	0x00000e80


	//   ....[15]....
        /*010c*/ 	.word	0x00000e90


	//   ....[16]....
        /*0110*/ 	.word	0x00000eb0


	//   ....[17]....
        /*0114*/ 	.word	0x00000ee0


	//   ....[18]....
        /*0118*/ 	.word	0x00000f00


	//   ....[19]....
        /*011c*/ 	.word	0x00000f10


	//   ....[20]....
        /*0120*/ 	.word	0x000011f0


	//   ....[21]....
        /*0124*/ 	.word	0x00001250


	//   ....[22]....
        /*0128*/ 	.word	0x000012b0


	//   ....[23]....
        /*012c*/ 	.word	0x00001310


	//   ....[24]....
        /*0130*/ 	.word	0x00001370


	//   ....[25]....
        /*0134*/ 	.word	0x000013d0


	//   ....[26]....
        /*0138*/ 	.word	0x00001440


	//   ....[27]....
        /*013c*/ 	.word	0x000014b0


	//   ....[28]....
        /*0140*/ 	.word	0x00001520


	//   ....[29]....
        /*0144*/ 	.word	0x00001590


	//   ....[30]....
        /*0148*/ 	.word	0x000015f0


	//   ....[31]....
        /*014c*/ 	.word	0x00001660


	//   ....[32]....
        /*0150*/ 	.word	0x000016d0


	//   ....[33]....
        /*0154*/ 	.word	0x00001740


	//   ....[34]....
        /*0158*/ 	.word	0x000017b0


	//   ....[35]....
        /*015c*/ 	.word	0x00001810


	//   ....[36]....
        /*0160*/ 	.word	0x00001880


	//   ....[37]....
        /*0164*/ 	.word	0x000018f0


	//   ....[38]....
        /*0168*/ 	.word	0x00001960


	//   ....[39]....
        /*016c*/ 	.word	0x000019d0


	//----- nvinfo : EIATTR_EXIT_INSTR_OFFSETS
	.align		4
.L_1285:
        /*0170*/ 	.byte	0x04, 0x1c
        /*0172*/ 	.short	(.L_1287 - .L_1286)


	//   ....[0]....
.L_1286:
        /*0174*/ 	.word	0x00000070


	//   ....[1]....
        /*0178*/ 	.word	0x00001190


	//----- nvinfo : EIATTR_MAX_THREADS
	.align		4
.L_1287:
        /*017c*/ 	.byte	0x04, 0x05
        /*017e*/ 	.short	(.L_1289 - .L_1288)
.L_1288:
        /*0180*/ 	.word	0x00000400
        /*0184*/ 	.word	0x00000001
        /*0188*/ 	.word	0x00000001


	//----- nvinfo : EIATTR_CRS_STACK_SIZE
	.align		4
.L_1289:
        /*018c*/ 	.byte	0x04, 0x1e
        /*018e*/ 	.short	(.L_1291 - .L_1290)
.L_1290:
        /*0190*/ 	.word	0x00000000


	//----- nvinfo : EIATTR_CBANK_PARAM_SIZE
	.align		4
.L_1291:
        /*0194*/ 	.byte	0x03, 0x19
        /*0196*/ 	.short	0x0128


	//----- nvinfo : EIATTR_PARAM_CBANK
	.align		4
        /*0198*/ 	.byte	0x04, 0x0a
        /*019a*/ 	.short	(.L_1293 - .L_1292)
	.align		4
.L_1292:
        /*019c*/ 	.word	index@(.nv.constant0._ZN10layer_norm40ln_parallel_residual_bwd_finalize_kernelINS_22Kernel_traits_finalizeILj2560Ef13__nv_bfloat16S2_S2_fjLb0ELj1024ELj4ENS_18Kernel_traits_baseILj2560EfS2_S2_S2_fjLj1024EEEEELb0EEEvNS_9BwdParamsE)
        /*01a0*/ 	.short	0x0210
        /*01a2*/ 	.short	0x0128


	//----- nvinfo : EIATTR_SW_WAR
	.align		4
.L_1293:
        /*01a4*/ 	.byte	0x04, 0x36
        /*01a6*/ 	.short	(.L_1295 - .L_1294)
.L_1294:
        /*01a8*/ 	.word	0x00000008
.L_1295:


//--------------------- .nv.info._ZN10layer_norm31ln_parallel_residual_bwd_kernelINS_13Kernel_traitsIf13__nv_bfloat16S2_S2_fjLj2560ELj1ELj1ELj4ELj8ENS_18Kernel_traits_baseILj2560EfS2_S2_S2_fjLj128EEEEELb1ELb1ELb0EEEvNS_9BwdParamsE --------------------------
	.section	.nv.info._ZN10layer_norm31ln_parallel_residual_bwd_kernelINS_13Kernel_traitsIf13__nv_bfloat16S2_S2_fjLj2560ELj1ELj1ELj4ELj8ENS_18Kernel_traits_baseILj2560EfS2_S2_S2_fjLj128EEEEELb1ELb1ELb0EEEvNS_9BwdParamsE,"",@"SHT_CUDA_INFO"
	.sectionflags	@""
	.align	4


	//----- nvinfo : EIATTR_CUDA_API_VERSION
	.align		4
        /*0000*/ 	.byte	0x04, 0x37
        /*0002*/ 	.short	(.L_1297 - .L_1296)
.L_1296:
        /*0004*/ 	.word	0x00000082


	//----- nvinfo : EIATTR_KPARAM_INFO
	.align		4
.L_1297:
        /*0008*/ 	.byte	0x04, 0x17
        /*000a*/ 	.short	(.L_1299 - .L_1298)
.L_1298:
        /*000c*/ 	.word	0x00000000
        /*0010*/ 	.short	0x0000
        /*0012*/ 	.short	0x0000
        /*0014*/ 	.byte	0x00, 0xf0, 0xa1, 0x04


	//----- nvinfo : EIATTR_SPARSE_MMA_MASK
	.align		4
.L_1299:
        /*0018*/ 	.byte	0x03, 0x50
        /*001a*/ 	.short	0x0000


	//----- nvinfo : EIATTR_MAXREG_COUNT
	.align		4
        /*001c*/ 	.byte	0x03, 0x1b
        /*001e*/ 	.short	0x00ff


	//----- nvinfo : EIATTR_NUM_BARRIERS
	.align		4
        /*0020*/ 	.byte	0x02, 0x4c
        /*0022*/ 	.byte	0x01
	.zero		1


	//----- nvinfo : EIATTR_MERCURY_ISA_VERSION
	.align		4
        /*0024*/ 	.byte	0x03, 0x5f
        /*0026*/ 	.short	0x0101


	//----- nvinfo : EIATTR_COOP_GROUP_MASK_REGIDS
	.align		4
        /*0028*/ 	.byte	0x04, 0x29
        /*002a*/ 	.short	(.L_1301 - .L_1300)


	//   ....[0]....
.L_1300:
        /*002c*/ 	.word	0xffffffff


	//   ....[1]....
        /*0030*/ 	.word	0xffffffff


	//   ....[2]....
        /*0034*/ 	.word	0xffffffff


	//   ....[3]....
        /*0038*/ 	.word	0xffffffff


	//   ....[4]....
        /*003c*/ 	.word	0xffffffff


	//   ....[5]....
        /*0040*/ 	.word	0xffffffff


	//   ....[6]....
        /*0044*/ 	.word	0xffffffff


	//   ....[7]....
        /*0048*/ 	.word	0xffffffff


	//   ....[8]....
        /*004c*/ 	.word	0xffffffff


	//   ....[9]....
        /*0050*/ 	.word	0xffffffff


	//   ....[10]....
        /*0054*/ 	.word	0x05000093


	//   ....[11]....
        /*0058*/ 	.word	0x05000093


	//   ....[12]....
        /*005c*/ 	.word	0x05000093


	//   ....[13]....
        /*0060*/ 	.word	0x05000093


	//   ....[14]....
        /*0064*/ 	.word	0x05000093


	//   ....[15]....
        /*0068*/ 	.word	0x05000093


	//   ....[16]....
        /*006c*/ 	.word	0x05000093


	//   ....[17]....
        /*0070*/ 	.word	0x05000093


	//   ....[18]....
        /*0074*/ 	.word	0x05000093


	//   ....[19]....
        /*0078*/ 	.word	0x05000093


	//----- nvinfo : EIATTR_COOP_GROUP_INSTR_OFFSETS
	.align		4
.L_1301:
        /*007c*/ 	.byte	0x04, 0x28
        /*007e*/ 	.short	(.L_1303 - .L_1302)


	//   ....[0]....
.L_1302:
        /*0080*/ 	.word	0x00001c50


	//   ....[1]....
        /*0084*/ 	.word	0x00001c60


	//   ....[2]....
        /*0088*/ 	.word	0x00001c90


	//   ....[3]....
        /*008c*/ 	.word	0x00001ca0


	//   ....[4]....
        /*0090*/ 	.word	0x00001cd0


	//   ....[5]....
        /*0094*/ 	.word	0x00001ce0


	//   ....[6]....
        /*0098*/ 	.word	0x00001d10


	//   ....[7]....
        /*009c*/ 	.word	0x00001d20


	//   ....[8]....
        /*00a0*/ 	.word	0x00001d50


	//   ....[9]....
        /*00a4*/ 	.word	0x00001d60


	//   ....[10]....
        /*00a8*/ 	.word	0x00004260


	//   ....[11]....
        /*00ac*/ 	.word	0x000042b0


	//   ....[12]....
        /*00b0*/ 	.word	0x00004320


	//   ....[13]....
        /*00b4*/ 	.word	0x00004380


	//   ....[14]....
        /*00b8*/ 	.word	0x000043f0


	//   ....[15]....
        /*00bc*/ 	.word	0x00004450


	//   ....[16]....
        /*00c0*/ 	.word	0x000044c0


	//   ....[17]....
        /*00c4*/ 	.word	0x00004520


	//   ....[18]....
        /*00c8*/ 	.word	0x00004590


	//   ....[19]....
        /*00cc*/ 	.word	0x000045f0


	//----- nvinfo : EIATTR_EXIT_INSTR_OFFSETS
	.align		4
.L_1303:
        /*00d0*/ 	.byte	0x04, 0x1c
        /*00d2*/ 	.short	(.L_1305 - .L_1304)


	//   ....[0]....
.L_1304:
        /*00d4*/ 	.word	0x00004180


	//   ....[1]....
        /*00d8*/ 	.word	0x00004200


	//----- nvinfo : EIATTR_MAX_THREADS
	.align		4
.L_1305:
        /*00dc*/ 	.byte	0x04, 0x05
        /*00de*/ 	.short	(.L_1307 - .L_1306)
.L_1306:
        /*00e0*/ 	.word	0x00000080
        /*00e4*/ 	.word	0x00000001
        /*00e8*/ 	.word	0x00000001


	//----- nvinfo : EIATTR_CRS_STACK_SIZE
	.align		4
.L_1307:
        /*00ec*/ 	.byte	0x04, 0x1e
        /*00ee*/ 	.short	(.L_1309 - .L_1308)
.L_1308:
        /*00f0*/ 	.word	0x00000000


	//----- nvinfo : EIATTR_CBANK_PARAM_SIZE
	.align		4
.L_1309:
        /*00f4*/ 	.byte	0x03, 0x19
        /*00f6*/ 	.short	0x0128


	//----- nvinfo : EIATTR_PARAM_CBANK
	.align		4
        /*00f8*/ 	.byte	0x04, 0x0a
        /*00fa*/ 	.short	(.L_1311 - .L_1310)
	.align		4
.L_1310:
        /*00fc*/ 	.word	index@(.nv.constant0._ZN10layer_norm31ln_parallel_residual_bwd_kernelINS_13Kernel_traitsIf13__nv_bfloat16S2_S2_fjLj2560ELj1ELj1ELj4ELj8ENS_18Kernel_traits_baseILj2560EfS2_S2_S2_fjLj128EEEEELb1ELb1ELb0EEEvNS_9BwdParamsE)
        /*0100*/ 	.short	0x0210
        /*0102*/ 	.short	0x0128


	//----- nvinfo : EIATTR_SW_WAR
	.align		4
.L_1311:
        /*0104*/ 	.byte	0x04, 0x36
        /*0106*/ 	.short	(.L_1313 - .L_1312)
.L_1312:
        /*0108*/ 	.word	0x00000008
.L_1313:


//--------------------- .nv.info._ZN10layer_norm22ln_bwd_finalize_kernelINS_22Kernel_traits_finalizeILj2560Ef13__nv_bfloat16S2_S2_fjLb0ELj1024ELj4ENS_18Kernel_traits_baseILj2560EfS2_S2_S2_fjLj1024EEEEELb0ELb1EEEvNS_9BwdParamsE --------------------------
	.section	.nv.info._ZN10layer_norm22ln_bwd_finalize_kernelINS_22Kernel_traits_finalizeILj2560Ef13__nv_bfloat16S2_S2_fjLb0ELj1024ELj4ENS_18Kernel_traits_baseILj2560EfS2_S2_S2_fjLj1024EEEEELb0ELb1EEEvNS_9BwdParamsE,"",@"SHT_CUDA_INFO"
	.sectionflags	@""
	.align	4


	//----- nvinfo : EIATTR_CUDA_API_VERSION
	.align		4
        /*0000*/ 	.byte	0x04, 0x37
        /*0002*/ 	.short	(.L_1315 - .L_1314)
.L_1314:
        /*0004*/ 	.word	0x00000082


	//----- nvinfo : EIATTR_KPARAM_INFO
	.align		4
.L_1315:
        /*0008*/ 	.byte	0x04, 0x17
        /*000a*/ 	.short	(.L_1317 - .L_1316)
.L_1316:
        /*000c*/ 	.word	0x00000000
        /*0010*/ 	.short	0x0000
        /*0012*/ 	.short	0x0000
        /*0014*/ 	.byte	0x00, 0xf0, 0xa1, 0x04


	//----- nvinfo : EIATTR_SPARSE_MMA_MASK
	.align		4
.L_1317:
        /*0018*/ 	.byte	0x03, 0x50
        /*001a*/ 	.short	0x0000


	//----- nvinfo : EIATTR_MAXREG_COUNT
	.align		4
        /*001c*/ 	.byte	0x03, 0x1b
        /*001e*/ 	.short	0x0040


	//----- nvinfo : EIATTR_NUM_BARRIERS
	.align		4
        /*0020*/ 	.byte	0x02, 0x4c
        /*0022*/ 	.byte	0x01
	.zero		1


	//----- nvinfo : EIATTR_MERCURY_ISA_VERSION
	.align		4
        /*0024*/ 	.byte	0x03, 0x5f
        /*0026*/ 	.short	0x0101


	//----- nvinfo : EIATTR_COOP_GROUP_MASK_REGIDS
	.align		4
        /*0028*/ 	.byte	0x04, 0x29
        /*002a*/ 	.short	(.L_1319 - .L_1318)


	//   ....[0]....
.L_1318:
        /*002c*/ 	.word	0xffffffff


	//   ....[1]....
        /*0030*/ 	.word	0xffffffff


	//   ....[2]....
        /*0034*/ 	.word	0xffffffff


	//   ....[3]....
        /*0038*/ 	.word	0xffffffff


	//   ....[4]....
        /*003c*/ 	.word	0xffffffff


	//   ....[5]....
        /*0040*/ 	.word	0xffffffff


	//   ....[6]....
        /*0044*/ 	.word	0xffffffff


	//   ....[7]....
        /*0048*/ 	.word	0xffffffff


	//   ....[8]....
        /*004c*/ 	.word	0xffffffff


	//   ....[9]....
        /*0050*/ 	.word	0xffffffff


	//   ....[10]....
        /*0054*/ 	.word	0x05000011


	//   ....[11]....
        /*0058*/ 	.word	0x05000011


	//   ....[12]....
        /*005c*/ 	.word	0x05000011


	//   ....[13]....
        /*0060*/ 	.word	0x05000011


	//   ....[14]....
        /*0064*/ 	.word	0x05000011


	//   ....[15]....
        /*0068*/ 	.word	0x05000011


	//   ....[16]....
        /*006c*/ 	.word	0x05000011


	//   ....[17]....
        /*0070*/ 	.word	0x05000011


	//   ....[18]....
        /*0074*/ 	.word	0x05000011


	//   ....[19]....
        /*0078*/ 	.word	0x05000011


	//----- nvinfo : EIATTR_COOP_GROUP_INSTR_OFFSETS
	.align		4
.L_1319:
        /*007c*/ 	.byte	0x04, 0x28
        /*007e*/ 	.short	(.L_1321 - .L_1320)


	//   ....[0]....
.L_1320:
        /*0080*/ 	.word	0x000008e0


	//   ....[1]....
        /*0084*/ 	.word	0x000008f0


	//   ....[2]....
        /*0088*/ 	.word	0x00000920


	//   ....[3]....
        /*008c*/ 	.word	0x00000930


	//   ....[4]....
        /*0090*/ 	.word	0x00000960


	//   ....[5]....
        /*0094*/ 	.word	0x00000970


	//   ....[6]....
        /*0098*/ 	.word	0x000009a0


	//   ....[7]....
        /*009c*/ 	.word	0x000009b0


	//   ....[8]....
        /*00a0*/ 	.word	0x000009e0


	//   ....[9]....
        /*00a4*/ 	.word	0x000009f0


	//   ....[10]....
        /*00a8*/ 	.word	0x00000ba0


	//   ....[11]....
        /*00ac*/ 	.word	0x00000c10


	//   ....[12]....
        /*00b0*/ 	.word	0x00000c80


	//   ....[13]....
        /*00b4*/ 	.word	0x00000cf0


	//   ....[14]....
        /*00b8*/ 	.word	0x00000d60


	//   ....[15]....
        /*00bc*/ 	.word	0x00000dc0


	//   ....[16]....
        /*00c0*/ 	.word	0x00000e30


	//   ....[17]....
        /*00c4*/ 	.word	0x00000ea0


	//   ....[18]....
        /*00c8*/ 	.word	0x00000f10


	//   ....[19]....
        /*00cc*/ 	.word	0x00000f80


	//----- nvinfo : EIATTR_EXIT_INSTR_OFFSETS
	.align		4
.L_1321:
        /*00d0*/ 	.byte	0x04, 0x1c
        /*00d2*/ 	.short	(.L_1323 - .L_1322)


	//   ....[0]....
.L_1322:
        /*00d4*/ 	.word	0x00000070


	//   ....[1]....
        /*00d8*/ 	.word	0x00000b40


	//----- nvinfo : EIATTR_MAX_THREADS
	.align		4
.L_1323:
        /*00dc*/ 	.byte	0x04, 0x05
        /*00de*/ 	.short	(.L_1325 - .L_1324)
.L_1324:
        /*00e0*/ 	.word	0x00000400
        /*00e4*/ 	.word	0x00000001
        /*00e8*/ 	.word	0x00000001


	//----- nvinfo : EIATTR_CRS_STACK_SIZE
	.align		4
.L_1325:
        /*00ec*/ 	.byte	0x04, 0x1e
        /*00ee*/ 	.short	(.L_1327 - .L_1326)
.L_1326:
        /*00f0*/ 	.word	0x00000000


	//----- nvinfo : EIATTR_CBANK_PARAM_SIZE
	.align		4
.L_1327:
        /*00f4*/ 	.byte	0x03, 0x19
        /*00f6*/ 	.short	0x0128


	//----- nvinfo : EIATTR_PARAM_CBANK
	.align		4
        /*00f8*/ 	.byte	0x04, 0x0a
        /*00fa*/ 	.short	(.L_1329 - .L_1328)
	.align		4
.L_1328:
        /*00fc*/ 	.word	index@(.nv.constant0._ZN10layer_norm22ln_bwd_finalize_kernelINS_22Kernel_traits_finalizeILj2560Ef13__nv_bfloat16S2_S2_fjLb0ELj1024ELj4ENS_18Kernel_traits_baseILj2560EfS2_S2_S2_fjLj1024EEEEELb0ELb1EEEvNS_9BwdParamsE)
        /*0100*/ 	.short	0x0210
        /*0102*/ 	.short	0x0128


	//----- nvinfo : EIATTR_SW_WAR
	.align		4
.L_1329:
        /*0104*/ 	.byte	0x04, 0x36
        /*0106*/ 	.short	(.L_1331 - .L_1330)
.L_1330:
        /*0108*/ 	.word	0x00000008
.L_1331:


//--------------------- .nv.info._ZN10layer_norm40ln_parallel_residual_bwd_finalize_kernelINS_22Kernel_traits_finalizeILj2560Ef13__nv_bfloat16S2_S2_fjLb0ELj1024ELj4ENS_18Kernel_traits_baseILj2560EfS2_S2_S2_fjLj1024EEEEELb1EEEvNS_9BwdParamsE --------------------------
	.section	.nv.info._ZN10layer_norm40ln_parallel_residual_bwd_finalize_kernelINS_22Kernel_traits_finalizeILj2560Ef13__nv_bfloat16S2_S2_fjLb0ELj1024ELj4ENS_18Kernel_traits_baseILj2560EfS2_S2_S2_fjLj1024EEEEELb1EEEvNS_9BwdParamsE,"",@"SHT_CUDA_INFO"
	.sectionflags	@""
	.align	4


	//----- nvinfo : EIATTR_CUDA_API_VERSION
	.align		4
        /*0000*/ 	.byte	0x04, 0x37
        /*0002*/ 	.short	(.L_1333 - .L_1332)
.L_1332:
        /*0004*/ 	.word	0x00000082


	//----- nvinfo : EIATTR_KPARAM_INFO
	.align		4
.L_1333:
        /*0008*/ 	.byte	0x04, 0x17
        /*000a*/ 	.short	(.L_1335 - .L_1334)
.L_1334:
        /*000c*/ 	.word	0x00000000
        /*0010*/ 	.short	0x0000
        /*0012*/ 	.short	0x0000
        /*0014*/ 	.byte	0x00, 0xf0, 0xa1, 0x04


	//----- nvinfo : EIATTR_SPARSE_MMA_MASK
	.align		4
.L_1335:
        /*0018*/ 	.byte	0x03, 0x50
        /*001a*/ 	.short	0x0000


	//----- nvinfo : EIATTR_MAXREG_COUNT
	.align		4
        /*001c*/ 	.byte	0x03, 0x1b
        /*001e*/ 	.short	0x0040


	//----- nvinfo : EIATTR_NUM_BARRIERS
	.align		4
        /*0020*/ 	.byte	0x02, 0x4c
        /*0022*/ 	.byte	0x01
	.zero		1


	//----- nvinfo : EIATTR_MERCURY_ISA_VERSION
	.align		4
        /*0024*/ 	.byte	0x03, 0x5f
        /*0026*/ 	.short	0x0101


	//----- nvinfo : EIATTR_COOP_GROUP_MASK_REGIDS
	.align		4
        /*0028*/ 	.byte	0x04, 0x29
        /*002a*/ 	.short	(.L_1337 - .L_1336)


	//   ....[0]....
.L_1336:
        /*002c*/ 	.word	0xffffffff


	//   ....[1]....
        /*0030*/ 	.word	0xffffffff


	//   ....[2]....
        /*0034*/ 	.word	0xffffffff


	//   ....[3]....
        /*0038*/ 	.word	0xffffffff


	//   ....[4]....
        /*003c*/ 	.word	0xffffffff


	//   ....[5]....
        /*0040*/ 	.word	0xffffffff


	//   ....[6]....
        /*0044*/ 	.word	0xffffffff


	//   ....[7]....
        /*0048*/ 	.word	0xffffffff


	//   ....[8]....
        /*004c*/ 	.word	0xffffffff


	//   ....[9]....
        /*0050*/ 	.word	0xffffffff


	//   ....[10]....
        /*0054*/ 	.word	0xffffffff


	//   ....[11]....
        /*0058*/ 	.word	0xffffffff


	//   ....[12]....
        /*005c*/ 	.word	0xffffffff


	//   ....[13]....
        /*0060*/ 	.word	0xffffffff


	//   ....[14]....
        /*0064*/ 	.word	0xffffffff


	//   ....[15]....
        /*0068*/ 	.word	0xffffffff


	//   ....[16]....
        /*006c*/ 	.word	0xffffffff


	//   ....[17]....
        /*0070*/ 	.word	0xffffffff


	//   ....[18]....
        /*0074*/ 	.word	0xffffffff


	//   ....[19]....
        /*0078*/ 	.word	0xffffffff


	//   ....[20]....
        /*007c*/ 	.word	0x0500000b


	//   ....[21]....
        /*0080*/ 	.word	0x0500000b


	//   ....[22]....
        /*0084*/ 	.word	0x0500000b


	//   ....[23]....
        /*0088*/ 	.word	0x0500000b


	//   ....[24]....
        /*008c*/ 	.word	0x0500000b


	//   ....[25]....
        /*0090*/ 	.word	0x0500000b


	//   ....[26]....
        /*0094*/ 	.word	0x0500000b


	//   ....[27]....
        /*0098*/ 	.word	0x0500000b


	//   ....[28]....
        /*009c*/ 	.word	0x0500000b


	//   ....[29]....
        /*00a0*/ 	.word	0x0500000b


	//   ....[30]....
        /*00a4*/ 	.word	0x0500000b


	//   ....[31]....
        /*00a8*/ 	.word	0x0500000b


	//   ....[32]....
        /*00ac*/ 	.word	0x0500000b


	//   ....[33]....
        /*00b0*/ 	.word	0x0500000b


	//   ....[34]....
        /*00b4*/ 	.word	0x0500000b


	//   ....[35]....
        /*00b8*/ 	.word	0x0500000b


	//   ....[36]....
        /*00bc*/ 	.word	0x0500000b


	//   ....[37]....
        /*00c0*/ 	.word	0x0500000b


	//   ....[38]....
        /*00c4*/ 	.word	0x0500000b


	//   ....[39]....
        /*00c8*/ 	.word	0x0500000b


	//----- nvinfo : EIATTR_COOP_GROUP_INSTR_OFFSETS
	.align		4
.L_1337:
        /*00cc*/ 	.byte	0x04, 0x28
        /*00ce*/ 	.short	(.L_1339 - .L_1338)


	//   ....[0]....
.L_1338:
        /*00d0*/ 	.word	0x00000ce0


	//   ....[1]....
        /*00d4*/ 	.word	0x00000cf0


	//   ....[2]....
        /*00d8*/ 	.word	0x00000d00


	//   ....[3]....
        /*00dc*/ 	.word	0x00000d10


	//   ....[4]....
        /*00e0*/ 	.word	0x00000d40


	//   ....[5]....
        /*00e4*/ 	.word	0x00000d70


	//   ....[6]....
        /*00e8*/ 	.word	0x00000d80


	//   ....[7]....
        /*00ec*/ 	.word	0x00000d90


	//   ....[8]....
        /*00f0*/ 	.word	0x00000db0


	//   ....[9]....
        /*00f4*/ 	.word	0x00000df0


	//   ....[10]....
        /*00f8*/ 	.word	0x00000e00


	//   ....[11]....
        /*00fc*/ 	.word	0x00000e10


	//   ....[12]....
        /*0100*/ 	.word	0x00000e30


	//   ....[13]....
        /*0104*/ 	.word	0x00000e70


	//   ....[14]....
        /*0108*/ 	.word	0x00000e80


	//   ....[15]....
        /*010c*/ 	.word	0x00000e90


	//   ....[16]....
        /*0110*/ 	.word	0x00000eb0


	//   ....[17]....
        /*0114*/ 	.word	0x00000ee0


	//   ....[18]....
        /*0118*/ 	.word	0x00000f00


	//   ....[19]....
        /*011c*/ 	.word	0x00000f10


	//   ....[20]....
        /*0120*/ 	.word	0x000011d0


	//   ....[21]....
        /*0124*/ 	.word	0x00001230


	//   ....[22]....
        /*0128*/ 	.word	0x00001290


	//   ....[23]....
        /*012c*/ 	.word	0x000012f0


	//   ....[24]....
        /*0130*/ 	.word	0x00001350


	//   ....[25]....
        /*0134*/ 	.word	0x000013b0


	//   ....[26]....
        /*0138*/ 	.word	0x00001420


	//   ....[27]....
        /*013c*/ 	.word	0x00001490


	//   ....[28]....
        /*0140*/ 	.word	0x00001500


	//   ....[29]....
        /*0144*/ 	.word	0x00001570


	//   ....[30]....
        /*0148*/ 	.word	0x000015d0


	//   ....[31]....
        /*014c*/ 	.word	0x00001640


	//   ....[32]....
        /*0150*/ 	.word	0x000016b0


	//   ....[33]....
        /*0154*/ 	.word	0x00001720


	//   ....[34]....
        /*0158*/ 	.word	0x00001790


	//   ....[35]....
        /*015c*/ 	.word	0x000017f0


	//   ....[36]....
        /*0160*/ 	.word	0x00001860


	//   ....[37]....
        /*0164*/ 	.word	0x000018d0


	//   ....[38]....
        /*0168*/ 	.word	0x00001940


	//   ....[39]....
        /*016c*/ 	.word	0x000019b0


	//----- nvinfo : EIATTR_EXIT_INSTR_OFFSETS
	.align		4
.L_1339:
        /*0170*/ 	.byte	0x04, 0x1c
        /*0172*/ 	.short	(.L_1341 - .L_1340)


	//   ....[0]....
.L_1340:
        /*0174*/ 	.word	0x00000070


	//   ....[1]....
        /*0178*/ 	.word	0x00001170


	//----- nvinfo : EIATTR_MAX_THREADS
	.align		4
.L_1341:
        /*017c*/ 	.byte	0x04, 0x05
        /*017e*/ 	.short	(.L_1343 - .L_1342)
.L_1342:
        /*0180*/ 	.word	0x00000400
        /*0184*/ 	.word	0x00000001
        /*0188*/ 	.word	0x00000001


	//----- nvinfo : EIATTR_CRS_STACK_SIZE
	.align		4
.L_1343:
        /*018c*/ 	.byte	0x04, 0x1e
        /*018e*/ 	.short	(.L_1345 - .L_1344)
.L_1344:
        /*0190*/ 	.word	0x00000000


	//----- nvinfo : EIATTR_CBANK_PARAM_SIZE
	.align		4
.L_1345:
        /*0194*/ 	.byte	0x03, 0x19
        /*0196*/ 	.short	0x0128


	//----- nvinfo : EIATTR_PARAM_CBANK
	.align		4
        /*0198*/ 	.byte	0x04, 0x0a
        /*019a*/ 	.short	(.L_1347 - .L_1346)
	.align		4
.L_1346:
        /*019c*/ 	.word	index@(.nv.constant0._ZN10layer_norm40ln_parallel_residual_bwd_finalize_kernelINS_22Kernel_traits_finalizeILj2560Ef13__nv_bfloat16S2_S2_fjLb0ELj1024ELj4ENS_18Kernel_traits_baseILj2560EfS2_S2_S2_fjLj1024EEEEELb1EEEvNS_9BwdParamsE)
        /*01a0*/ 	.short	0x0210
        /*01a2*/ 	.short	0x0128


	//----- nvinfo : EIATTR_SW_WAR
	.align		4
.L_1347:
        /*01a4*/ 	.byte	0x04, 0x36
        /*01a6*/ 	.short	(.L_1349 - .L_1348)
.L_1348:
        /*01a8*/ 	.word	0x00000008
.L_1349:


//--------------------- .nv.info._ZN10layer_norm31ln_parallel_residual_bwd_kernelINS_13Kernel_traitsIf13__nv_bfloat16S2_S2_fjLj2560ELj1ELj1ELj4ELj8ENS_18Kernel_traits_baseILj2560EfS2_S2_S2_fjLj128EEEEELb1ELb1ELb1EEEvNS_9BwdParamsE --------------------------
	.section	.nv.info._ZN10layer_norm31ln_parallel_residual_bwd_kernelINS_13Kernel_traitsIf13__nv_bfloat16S2_S2_fjLj2560ELj1ELj1ELj4ELj8ENS_18Kernel_traits_baseILj2560EfS2_S2_S2_fjLj128EEEEELb1ELb1ELb1EEEvNS_9BwdParamsE,"",@"SHT_CUDA_INFO"
	.sectionflags	@""
	.align	4


	//----- nvinfo : EIATTR_CUDA_API_VERSION
	.align		4
        /*0000*/ 	.byte	0x04, 0x37
        /*0002*/ 	.short	(.L_1351 - .L_1350)
.L_1350:
        /*0004*/ 	.word	0x00000082


	//----- nvinfo : EIATTR_KPARAM_INFO
	.align		4
.L_1351:
        /*0008*/ 	.byte	0x04, 0x17
        /*000a*/ 	.short	(.L_1353 - .L_1352)
.L_1352:
        /*000c*/ 	.word	0x00000000
        /*0010*/ 	.short	0x0000
        /*0012*/ 	.short	0x0000
        /*0014*/ 	.byte	0x00, 0xf0, 0xa1, 0x04


	//----- nvinfo : EIATTR_SPARSE_MMA_MASK
	.align		4
.L_1353:
        /*0018*/ 	.byte	0x03, 0x50
        /*001a*/ 	.short	0x0000


	//----- nvinfo : EIATTR_MAXREG_COUNT
	.align		4
        /*001c*/ 	.byte	0x03, 0x1b
        /*001e*/ 	.short	0x00ff


	//----- nvinfo : EIATTR_NUM_BARRIERS
	.align		4
        /*0020*/ 	.byte	0x02, 0x4c
        /*0022*/ 	.byte	0x01
	.zero		1


	//----- nvinfo : EIATTR_MERCURY_ISA_VERSION
	.align		4
        /*0024*/ 	.byte	0x03, 0x5f
        /*0026*/ 	.short	0x0101


	//----- nvinfo : EIATTR_COOP_GROUP_MASK_REGIDS
	.align		4
        /*0028*/ 	.byte	0x04, 0x29
        /*002a*/ 	.short	(.L_1355 - .L_1354)


	//   ....[0]....
.L_1354:
        /*002c*/ 	.word	0xffffffff


	//   ....[1]....
        /*0030*/ 	.word	0xffffffff


	//   ....[2]....
        /*0034*/ 	.word	0xffffffff


	//   ....[3]....
        /*0038*/ 	.word	0xffffffff


	//   ....[4]....
        /*003c*/ 	.word	0xffffffff


	//   ....[5]....
        /*0040*/ 	.word	0xffffffff


	//   ....[6]....
        /*0044*/ 	.word	0xffffffff


	//   ....[7]....
        /*0048*/ 	.word	0xffffffff


	//   ....[8]....
        /*004c*/ 	.word	0xffffffff


	//   ....[9]....
        /*0050*/ 	.word	0xffffffff


	//   ....[10]....
        /*0054*/ 	.word	0x0500009a


	//   ....[11]....
        /*0058*/ 	.word	0x0500009a


	//   ....[12]....
        /*005c*/ 	.word	0x0500009a


	//   ....[13]....
        /*0060*/ 	.word	0x0500009a


	//   ....[14]....
        /*0064*/ 	.word	0x0500009a


	//   ....[15]....
        /*0068*/ 	.word	0x0500009a


	//   ....[16]....
        /*006c*/ 	.word	0x0500009a


	//   ....[17]....
        /*0070*/ 	.word	0x0500009a


	//   ....[18]....
        /*0074*/ 	.word	0x0500009a


	//   ....[19]....
        /*0078*/ 	.word	0x0500009a


	//----- nvinfo : EIATTR_COOP_GROUP_INSTR_OFFSETS
	.align		4
.L_1355:
        /*007c*/ 	.byte	0x04, 0x28
        /*007e*/ 	.short	(.L_1357 - .L_1356)


	//   ....[0]....
.L_1356:
        /*0080*/ 	.word	0x00001a40


	//   ....[1]....
        /*0084*/ 	.word	0x00001a50


	//   ....[2]....
        /*0088*/ 	.word	0x00001a80


	//   ....[3]....
        /*008c*/ 	.word	0x00001a90


	//   ....[4]....
        /*0090*/ 	.word	0x00001ac0


	//   ....[5]....
        /*0094*/ 	.word	0x00001ad0


	//   ....[6]....
        /*0098*/ 	.word	0x00001b00


	//   ....[7]....
        /*009c*/ 	.word	0x00001b10


	//   ....[8]....
        /*00a0*/ 	.word	0x00001b40


	//   ....[9]....
        /*00a4*/ 	.word	0x00001b50


	//   ....[10]....
        /*00a8*/ 	.word	0x00003d20


	//   ....[11]....
        /*00ac*/ 	.word	0x00003d70


	//   ....[12]....
        /*00b0*/ 	.word	0x00003de0


	//   ....[13]....
        /*00b4*/ 	.word	0x00003e40


	//   ....[14]....
        /*00b8*/ 	.word	0x00003eb0


	//   ....[15]....
        /*00bc*/ 	.word	0x00003f10


	//   ....[16]....
        /*00c0*/ 	.word	0x00003f80


	//   ....[17]....
        /*00c4*/ 	.word	0x00003fe0


	//   ....[18]....
        /*00c8*/ 	.word	0x00004050


	//   ....[19]....
        /*00cc*/ 	.word	0x000040b0


	//----- nvinfo : EIATTR_EXIT_INSTR_OFFSETS
	.align		4
.L_1357:
        /*00d0*/ 	.byte	0x04, 0x1c
        /*00d2*/ 	.short	(.L_1359 - .L_1358)


	//   ....[0]....
.L_1358:
        /*00d4*/ 	.word	0x00003cc0


	//----- nvinfo : EIATTR_MAX_THREADS
	.align		4
.L_1359:
        /*00d8*/ 	.byte	0x04, 0x05
        /*00da*/ 	.short	(.L_1361 - .L_1360)
.L_1360:
        /*00dc*/ 	.word	0x00000080
        /*00e0*/ 	.word	0x00000001
        /*00e4*/ 	.word	0x00000001


	//----- nvinfo : EIATTR_CRS_STACK_SIZE
	.align		4
.L_1361:
        /*00e8*/ 	.byte	0x04, 0x1e
        /*00ea*/ 	.short	(.L_1363 - .L_1362)
.L_1362:
        /*00ec*/ 	.word	0x00000000


	//----- nvinfo : EIATTR_CBANK_PARAM_SIZE
	.align		4
.L_1363:
        /*00f0*/ 	.byte	0x03, 0x19
        /*00f2*/ 	.short	0x0128


	//----- nvinfo : EIATTR_PARAM_CBANK
	.align		4
        /*00f4*/ 	.byte	0x04, 0x0a
        /*00f6*/ 	.short	(.L_1365 - .L_1364)
	.align		4
.L_1364:
        /*00f8*/ 	.word	index@(.nv.constant0._ZN10layer_norm31ln_parallel_residual_bwd_kernelINS_13Kernel_traitsIf13__nv_bfloat16S2_S2_fjLj2560ELj1ELj1ELj4ELj8ENS_18Kernel_traits_baseILj2560EfS2_S2_S2_fjLj128EEEEELb1ELb1ELb1EEEvNS_9BwdParamsE)
        /*00fc*/ 	.short	0x0210
        /*00fe*/ 	.short	0x0128


	//----- nvinfo : EIATTR_SW_WAR
	.align		4
.L_1365:
        /*0100*/ 	.byte	0x04, 0x36
        /*0102*/ 	.short	(.L_1367 - .L_1366)
.L_1366:
        /*0104*/ 	.word	0x00000008
.L_1367:


//--------------------- .nv.info._ZN10layer_norm31ln_parallel_residual_bwd_kernelINS_13Kernel_traitsI13__nv_bfloat16S2_fS2_fjLj2560ELj1ELj1ELj4ELj8ENS_18Kernel_traits_baseILj2560ES2_S2_fS2_fjLj128EEEEELb0ELb0ELb0EEEvNS_9BwdParamsE --------------------------
	.section	.nv.info._ZN10layer_norm31ln_parallel_residual_bwd_kernelINS_13Kernel_traitsI13__nv_bfloat16S2_fS2_fjLj2560ELj1ELj1ELj4ELj8ENS_18Kernel_traits_baseILj2560ES2_S2_fS2_fjLj128EEEEELb0ELb0ELb0EEEvNS_9BwdParamsE,"",@"SHT_CUDA_INFO"
	.sectionflags	@""
	.align	4


	//----- nvinfo : EIATTR_CUDA_API_VERSION
	.align		4
        /*0000*/ 	.byte	0x04, 0x37
        /*0002*/ 	.short	(.L_1369 - .L_1368)
.L_1368:
        /*0004*/ 	.word	0x00000082


	//----- nvinfo : EIATTR_KPARAM_INFO
	.align		4
.L_1369:
        /*0008*/ 	.byte	0x04, 0x17
        /*000a*/ 	.short	(.L_1371 - .L_1370)
.L_1370:
        /*000c*/ 	.word	0x00000000
        /*0010*/ 	.short	0x0000
        /*0012*/ 	.short	0x0000
        /*0014*/ 	.byte	0x00, 0xf0, 0xa1, 0x04


	//----- nvinfo : EIATTR_SPARSE_MMA_MASK
	.align		4
.L_1371:
        /*0018*/ 	.byte	0x03, 0x50
        /*001a*/ 	.short	0x0000


	//----- nvinfo : EIATTR_MAXREG_COUNT
	.align		4
        /*001c*/ 	.byte	0x03, 0x1b
        /*001e*/ 	.short	0x00ff


	//----- nvinfo : EIATTR_NUM_BARRIERS
	.align		4
        /*0020*/ 	.byte	0x02, 0x4c
        /*0022*/ 	.byte	0x01
	.zero		1


	//----- nvinfo : EIATTR_MERCURY_ISA_VERSION
	.align		4
        /*0024*/ 	.byte	0x03, 0x5f
        /*0026*/ 	.short	0x0101


	//----- nvinfo : EIATTR_COOP_GROUP_MASK_REGIDS
	.align		4
        /*0028*/ 	.byte	0x04, 0x29
        /*002a*/ 	.short	(.L_1373 - .L_1372)


	//   ....[0]....
.L_1372:
        /*002c*/ 	.word	0xffffffff


	//   ....[1]....
        /*0030*/ 	.word	0xffffffff


	//   ....[2]....
        /*0034*/ 	.word	0xffffffff


	//   ....[3]....
        /*0038*/ 	.word	0xffffffff


	//   ....[4]....
        /*003c*/ 	.word	0xffffffff


	//   ....[5]....
        /*0040*/ 	.word	0xffffffff


	//   ....[6]....
        /*0044*/ 	.word	0xffffffff


	//   ....[7]....
        /*0048*/ 	.word	0xffffffff


	//   ....[8]....
        /*004c*/ 	.word	0xffffffff


	//   ....[9]....
        /*0050*/ 	.word	0xffffffff


	//   ....[10]....
        /*0054*/ 	.word	0x050000ce


	//   ....[11]....
        /*0058*/ 	.word	0x050000ce


	//   ....[12]....
        /*005c*/ 	.word	0x050000ce


	//   ....[13]....
        /*0060*/ 	.word	0x050000ce


	//   ....[14]....
        /*0064*/ 	.word	0x050000ce


	//   ....[15]....
        /*0068*/ 	.word	0x050000ce


	//   ....[16]....
        /*006c*/ 	.word	0x050000ce


	//   ....[17]....
        /*0070*/ 	.word	0x050000ce


	//   ....[18]....
        /*0074*/ 	.word	0x050000ce


	//   ....[19]....
        /*0078*/ 	.word	0x050000ce


	//----- nvinfo : EIATTR_COOP_GROUP_INSTR_OFFSETS
	.align		4
.L_1373:
        /*007c*/ 	.byte	0x04, 0x28
        /*007e*/ 	.short	(.L_1375 - .L_1374)


	//   ....[0]....
.L_1374:
        /*0080*/ 	.word	0x000024a0


	//   ....[1]....
        /*0084*/ 	.word	0x000024b0


	//   ....[2]....
        /*0088*/ 	.word	0x000024e0


	//   ....[3]....
        /*008c*/ 	.word	0x000024f0


	//   ....[4]....
        /*0090*/ 	.word	0x00002520


	//   ....[5]....
        /*0094*/ 	.word	0x00002530


	//   ....[6]....
        /*0098*/ 	.word	0x00002560


	//   ....[7]....
        /*009c*/ 	.word	0x00002570


	//   ....[8]....
        /*00a0*/ 	.word	0x000025a0


	//   ....[9]....
        /*00a4*/ 	.word	0x000025b0


	//   ....[10]....
        /*00a8*/ 	.word	0x00003f00


	//   ....[11]....
        /*00ac*/ 	.word	0x00003f50


	//   ....[12]....
        /*00b0*/ 	.word	0x00003fc0


	//   ....[13]....
        /*00b4*/ 	.word	0x00004020


	//   ....[14]....
        /*00b8*/ 	.word	0x00004090


	//   ....[15]....
        /*00bc*/ 	.word	0x000040f0


	//   ....[16]....
        /*00c0*/ 	.word	0x00004160


	//   ....[17]....
        /*00c4*/ 	.word	0x000041c0


	//   ....[18]....
        /*00c8*/ 	.word	0x00004230


	//   ....[19]....
        /*00cc*/ 	.word	0x00004290


	//----- nvinfo : EIATTR_EXIT_INSTR_OFFSETS
	.align		4
.L_1375:
        /*00d0*/ 	.byte	0x04, 0x1c
        /*00d2*/ 	.short	(.L_1377 - .L_1376)


	//   ....[0]....
.L_1376:
        /*00d4*/ 	.word	0x00003dd0


	//   ....[1]....
        /*00d8*/ 	.word	0x00003ea0


	//----- nvinfo : EIATTR_MAX_THREADS
	.align		4
.L_1377:
        /*00dc*/ 	.byte	0x04, 0x05
        /*00de*/ 	.short	(.L_1379 - .L_1378)
.L_1378:
        /*00e0*/ 	.word	0x00000080
        /*00e4*/ 	.word	0x00000001
        /*00e8*/ 	.word	0x00000001


	//----- nvinfo : EIATTR_CRS_STACK_SIZE
	.align		4
.L_1379:
        /*00ec*/ 	.byte	0x04, 0x1e
        /*00ee*/ 	.short	(.L_1381 - .L_1380)
.L_1380:
        /*00f0*/ 	.word	0x00000000


	//----- nvinfo : EIATTR_CBANK_PARAM_SIZE
	.align		4
.L_1381:
        /*00f4*/ 	.byte	0x03, 0x19
        /*00f6*/ 	.short	0x0128


	//----- nvinfo : EIATTR_PARAM_CBANK
	.align		4
        /*00f8*/ 	.byte	0x04, 0x0a
        /*00fa*/ 	.short	(.L_1383 - .L_1382)
	.align		4
.L_1382:
        /*00fc*/ 	.word	index@(.nv.constant0._ZN10layer_norm31ln_parallel_residual_bwd_kernelINS_13Kernel_traitsI13__nv_bfloat16S2_fS2_fjLj2560ELj1ELj1ELj4ELj8ENS_18Kernel_traits_baseILj2560ES2_S2_fS2_fjLj128EEEEELb0ELb0ELb0EEEvNS_9BwdParamsE)
        /*0100*/ 	.short	0x0210
        /*0102*/ 	.short	0x0128


	//----- nvinfo : EIATTR_SW_WAR
	.align		4
.L_1383:
        /*0104*/ 	.byte	0x04, 0x36
        /*0106*/ 	.short	(.L_1385 - .L_1384)
.L_1384:
        /*0108*/ 	.word	0x00000008
.L_1385:


//--------------------- .nv.info._ZN10layer_norm31ln_parallel_residual_bwd_kernelINS_13Kernel_traitsI13__nv_bfloat16S2_fS2_fjLj2560ELj1ELj1ELj4ELj8ENS_18Kernel_traits_baseILj2560ES2_S2_fS2_fjLj128EEEEELb0ELb0ELb1EEEvNS_9BwdParamsE --------------------------
	.section	.nv.info._ZN10layer_norm31ln_parallel_residual_bwd_kernelINS_13Kernel_traitsI13__nv_bfloat16S2_fS2_fjLj2560ELj1ELj1ELj4ELj8ENS_18Kernel_traits_baseILj2560ES2_S2_fS2_fjLj128EEEEELb0ELb0ELb1EEEvNS_9BwdParamsE,"",@"SHT_CUDA_INFO"
	.sectionflags	@""
	.align	4


	//----- nvinfo : EIATTR_CUDA_API_VERSION
	.align		4
        /*0000*/ 	.byte	0x04, 0x37
        /*0002*/ 	.short	(.L_1387 - .L_1386)
.L_1386:
        /*0004*/ 	.word	0x00000082


	//----- nvinfo : EIATTR_KPARAM_INFO
	.align		4
.L_1387:
        /*0008*/ 	.byte	0x04, 0x17
        /*000a*/ 	.short	(.L_1389 - .L_1388)
.L_1388:
        /*000c*/ 	.word	0x00000000
        /*0010*/ 	.short	0x0000
        /*0012*/ 	.short	0x0000
        /*0014*/ 	.byte	0x00, 0xf0, 0xa1, 0x04


	//----- nvinfo : EIATTR_SPARSE_MMA_MASK
	.align		4
.L_1389:
        /*0018*/ 	.byte	0x03, 0x50
        /*001a*/ 	.short	0x0000


	//----- nvinfo : EIATTR_MAXREG_COUNT
	.align		4
        /*001c*/ 	.byte	0x03, 0x1b
        /*001e*/ 	.short	0x00ff


	//----- nvinfo : EIATTR_NUM_BARRIERS
	.align		4
        /*0020*/ 	.byte	0x02, 0x4c
        /*0022*/ 	.byte	0x01
	.zero		1


	//----- nvinfo : EIATTR_MERCURY_ISA_VERSION
	.align		4
        /*0024*/ 	.byte	0x03, 0x5f
        /*0026*/ 	.short	0x0101


	//----- nvinfo : EIATTR_COOP_GROUP_MASK_REGIDS
	.align		4
        /*0028*/ 	.byte	0x04, 0x29
        /*002a*/ 	.short	(.L_1391 - .L_1390)


	//   ....[0]....
.L_1390:
        /*002c*/ 	.word	0xffffffff


	//   ....[1]....
        /*0030*/ 	.word	0xffffffff


	//   ....[2]....
        /*0034*/ 	.word	0xffffffff


	//   ....[3]....
        /*0038*/ 	.word	0xffffffff


	//   ....[4]....
        /*003c*/ 	.word	0xffffffff


	//   ....[5]....
        /*0040*/ 	.word	0xffffffff


	//   ....[6]....
        /*0044*/ 	.word	0xffffffff


	//   ....[7]....
        /*0048*/ 	.word	0xffffffff


	//   ....[8]....
        /*004c*/ 	.word	0xffffffff


	//   ....[9]....
        /*0050*/ 	.word	0xffffffff


	//   ....[10]....
        /*0054*/ 	.word	0x05000054


	//   ....[11]....
        /*0058*/ 	.word	0x05000054


	//   ....[12]....
        /*005c*/ 	.word	0x05000054


	//   ....[13]....
        /*0060*/ 	.word	0x05000054


	//   ....[14]....
        /*0064*/ 	.word	0x05000054


	//   ....[15]....
        /*0068*/ 	.word	0x05000054


	//   ....[16]....
        /*006c*/ 	.word	0x05000054


	//   ....[17]....
        /*0070*/ 	.word	0x05000054


	//   ....[18]....
        /*0074*/ 	.word	0x05000054


	//   ....[19]....
        /*0078*/ 	.word	0x05000054


	//----- nvinfo : EIATTR_COOP_GROUP_INSTR_OFFSETS
	.align		4
.L_1391:
        /*007c*/ 	.byte	0x04, 0x28
        /*007e*/ 	.short	(.L_1393 - .L_1392)


	//   ....[0]....
.L_1392:
        /*0080*/ 	.word	0x00002130


	//   ....[1]....
        /*0084*/ 	.word	0x00002140


	//   ....[2]....
        /*0088*/ 	.word	0x00002170


	//   ....[3]....
        /*008c*/ 	.word	0x00002180


	//   ....[4]....
        /*0090*/ 	.word	0x000021d0


	//   ....[5]....
        /*0094*/ 	.word	0x000021e0


	//   ....[6]....
        /*0098*/ 	.word	0x00002210


	//   ....[7]....
        /*009c*/ 	.word	0x00002220


	//   ....[8]....
        /*00a0*/ 	.word	0x00002250


	//   ....[9]....
        /*00a4*/ 	.word	0x00002260


	//   ....[10]....
        /*00a8*/ 	.word	0x00003aa0


	//   ....[11]....
        /*00ac*/ 	.word	0x00003af0


	//   ....[12]....
        /*00b0*/ 	.word	0x00003b60


	//   ....[13]....
        /*00b4*/ 	.word	0x00003bc0


	//   ....[14]....
        /*00b8*/ 	.word	0x00003c50


	//   ....[15]....
        /*00bc*/ 	.word	0x00003cb0


	//   ....[16]....
        /*00c0*/ 	.word	0x00003d20


	//   ....[17]....
        /*00c4*/ 	.word	0x00003d80


	//   ....[18]....
        /*00c8*/ 	.word	0x00003df0


	//   ....[19]....
        /*00cc*/ 	.word	0x00003e50


	//----- nvinfo : EIATTR_EXIT_INSTR_OFFSETS
	.align		4
.L_1393:
        /*00d0*/ 	.byte	0x04, 0x1c
        /*00d2*/ 	.short	(.L_1395 - .L_1394)


	//   ....[0]....
.L_1394:
        /*00d4*/ 	.word	0x00003a40


	//----- nvinfo : EIATTR_MAX_THREADS
	.align		4
.L_1395:
        /*00d8*/ 	.byte	0x04, 0x05
        /*00da*/ 	.short	(.L_1397 - .L_1396)
.L_1396:
        /*00dc*/ 	.word	0x00000080
        /*00e0*/ 	.word	0x00000001
        /*00e4*/ 	.word	0x00000001


	//----- nvinfo : EIATTR_CRS_STACK_SIZE
	.align		4
.L_1397:
        /*00e8*/ 	.byte	0x04, 0x1e
        /*00ea*/ 	.short	(.L_1399 - .L_1398)
.L_1398:
        /*00ec*/ 	.word	0x00000000


	//----- nvinfo : EIATTR_CBANK_PARAM_SIZE
	.align		4
.L_1399:
        /*00f0*/ 	.byte	0x03, 0x19
        /*00f2*/ 	.short	0x0128


	//----- nvinfo : EIATTR_PARAM_CBANK
	.align		4
        /*00f4*/ 	.byte	0x04, 0x0a
        /*00f6*/ 	.short	(.L_1401 - .L_1400)
	.align		4
.L_1400:
        /*00f8*/ 	.word	index@(.nv.constant0._ZN10layer_norm31ln_parallel_residual_bwd_kernelINS_13Kernel_traitsI13__nv_bfloat16S2_fS2_fjLj2560ELj1ELj1ELj4ELj8ENS_18Kernel_traits_baseILj2560ES2_S2_fS2_fjLj128EEEEELb0ELb0ELb1EEEvNS_9BwdParamsE)
        /*00fc*/ 	.short	0x0210
        /*00fe*/ 	.short	0x0128


	//----- nvinfo : EIATTR_SW_WAR
	.align		4
.L_1401:
        /*0100*/ 	.byte	0x04, 0x36
        /*0102*/ 	.short	(.L_1403 - .L_1402)
.L_1402:
        /*0104*/ 	.word	0x00000008
.L_1403:


//--------------------- .nv.info._ZN10layer_norm31ln_parallel_residual_bwd_kernelINS_13Kernel_traitsI13__nv_bfloat16S2_fS2_fjLj2560ELj1ELj1ELj4ELj8ENS_18Kernel_traits_baseILj2560ES2_S2_fS2_fjLj128EEEEELb0ELb1ELb0EEEvNS_9BwdParamsE --------------------------
	.section	.nv.info._ZN10layer_norm31ln_parallel_residual_bwd_kernelINS_13Kernel_traitsI13__nv_bfloat16S2_fS2_fjLj2560ELj1ELj1ELj4ELj8ENS_18Kernel_traits_baseILj2560ES2_S2_fS2_fjLj128EEEEELb0ELb1ELb0EEEvNS_9BwdParamsE,"",@"SHT_CUDA_INFO"
	.sectionflags	@""
	.align	4


	//----- nvinfo : EIATTR_CUDA_API_VERSION
	.align		4
        /*0000*/ 	.byte	0x04, 0x37
        /*0002*/ 	.short	(.L_1405 - .L_1404)
.L_1404:
        /*0004*/ 	.word	0x00000082


	//----- nvinfo : EIATTR_KPARAM_INFO
	.align		4
.L_1405:
        /*0008*/ 	.byte	0x04, 0x17
        /*000a*/ 	.short	(.L_1407 - .L_1406)
.L_1406:
        /*000c*/ 	.word	0x00000000
        /*0010*/ 	.short	0x0000
        /*0012*/ 	.short	0x0000
        /*0014*/ 	.byte	0x00, 0xf0, 0xa1, 0x04


	//----- nvinfo : EIATTR_SPARSE_MMA_MASK
	.align		4
.L_1407:
        /*0018*/ 	.byte	0x03, 0x50
        /*001a*/ 	.short	0x0000


	//----- nvinfo : EIATTR_MAXREG_COUNT
	.align		4
        /*001c*/ 	.byte	0x03, 0x1b
        /*001e*/ 	.short	0x00ff


	//----- nvinfo : EIATTR_NUM_BARRIERS
	.align		4
        /*0020*/ 	.byte	0x02, 0x4c
        /*0022*/ 	.byte	0x01
	.zero		1


	//----- nvinfo : EIATTR_MERCURY_ISA_VERSION
	.align		4
        /*0024*/ 	.byte	0x03, 0x5f
        /*0026*/ 	.short	0x0101


	//----- nvinfo : EIATTR_COOP_GROUP_MASK_REGIDS
	.align		4
        /*0028*/ 	.byte	0x04, 0x29
        /*002a*/ 	.short	(.L_1409 - .L_1408)


	//   ....[0]....
.L_1408:
        /*002c*/ 	.word	0xffffffff


	//   ....[1]....
        /*0030*/ 	.word	0xffffffff


	//   ....[2]....
        /*0034*/ 	.word	0xffffffff


	//   ....[3]....
        /*0038*/ 	.word	0xffffffff


	//   ....[4]....
        /*003c*/ 	.word	0xffffffff


	//   ....[5]....
        /*0040*/ 	.word	0xffffffff


	//   ....[6]....
        /*0044*/ 	.word	0xffffffff


	//   ....[7]....
        /*0048*/ 	.word	0xffffffff


	//   ....[8]....
        /*004c*/ 	.word	0xffffffff


	//   ....[9]....
        /*0050*/ 	.word	0xffffffff


	//   ....[10]....
        /*0054*/ 	.word	0x05000091


	//   ....[11]....
        /*0058*/ 	.word	0x05000091


	//   ....[12]....
        /*005c*/ 	.word	0x05000091


	//   ....[13]....
        /*0060*/ 	.word	0x05000091


	//   ....[14]....
        /*0064*/ 	.word	0x05000091


	//   ....[15]....
        /*0068*/ 	.word	0x05000091


	//   ....[16]....
        /*006c*/ 	.word	0x05000091


	//   ....[17]....
        /*0070*/ 	.word	0x05000091


	//   ....[18]....
        /*0074*/ 	.word	0x05000091


	//   ....[19]....
        /*0078*/ 	.word	0x05000091


	//----- nvinfo : EIATTR_COOP_GROUP_INSTR_OFFSETS
	.align		4
.L_1409:
        /*007c*/ 	.byte	0x04, 0x28
        /*007e*/ 	.short	(.L_1411 - .L_1410)


	//   ....[0]....
.L_1410:
        /*0080*/ 	.word	0x00001870


	//   ....[1]....
        /*0084*/ 	.word	0x00001880


	//   ....[2]....
        /*0088*/ 	.word	0x000018b0


	//   ....[3]....
        /*008c*/ 	.word	0x000018c0


	//   ....[4]....
        /*0090*/ 	.word	0x000018f0


	//   ....[5]....
        /*0094*/ 	.word	0x00001900


	//   ....[6]....
        /*0098*/ 	.word	0x00001930


	//   ....[7]....
        /*009c*/ 	.word	0x00001940


	//   ....[8]....
        /*00a0*/ 	.word	0x00001970


	//   ....[9]....
        /*00a4*/ 	.word	0x00001980


	//   ....[10]....
        /*00a8*/ 	.word	0x00003050


	//   ....[11]....
        /*00ac*/ 	.word	0x000030a0


	//   ....[12]....
        /*00b0*/ 	.word	0x00003110


	//   ....[13]....
        /*00b4*/ 	.word	0x00003170


	//   ....[14]....
        /*00b8*/ 	.word	0x000031e0


	//   ....[15]....
        /*00bc*/ 	.word	0x00003240


	//   ....[16]....
        /*00c0*/ 	.word	0x000032b0


	//   ....[17]....
        /*00c4*/ 	.word	0x00003310


	//   ....[18]....
        /*00c8*/ 	.word	0x00003380


	//   ....[19]....
        /*00cc*/ 	.word	0x000033e0


	//----- nvinfo : EIATTR_EXIT_INSTR_OFFSETS
	.align		4
.L_1411:
        /*00d0*/ 	.byte	0x04, 0x1c
        /*00d2*/ 	.short	(.L_1413 - .L_1412)


	//   ....[0]....
.L_1412:
        /*00d4*/ 	.word	0x00002f70


	//   ....[1]....
        /*00d8*/ 	.word	0x00002ff0


	//----- nvinfo : EIATTR_MAX_THREADS
	.align		4
.L_1413:
        /*00dc*/ 	.byte	0x04, 0x05
        /*00de*/ 	.short	(.L_1415 - .L_1414)
.L_1414:
        /*00e0*/ 	.word	0x00000080
        /*00e4*/ 	.word	0x00000001
        /*00e8*/ 	.word	0x00000001


	//----- nvinfo : EIATTR_CRS_STACK_SIZE
	.align		4
.L_1415:
        /*00ec*/ 	.byte	0x04, 0x1e
        /*00ee*/ 	.short	(.L_1417 - .L_1416)
.L_1416:
        /*00f0*/ 	.word	0x00000000


	//----- nvinfo : EIATTR_CBANK_PARAM_SIZE
	.align		4
.L_1417:
        /*00f4*/ 	.byte	0x03, 0x19
        /*00f6*/ 	.short	0x0128


	//----- nvinfo : EIATTR_PARAM_CBANK
	.align		4
        /*00f8*/ 	.byte	0x04, 0x0a
        /*00fa*/ 	.short	(.L_1419 - .L_1418)
	.align		4
.L_1418:
        /*00fc*/ 	.word	index@(.nv.constant0._ZN10layer_norm31ln_parallel_residual_bwd_kernelINS_13Kernel_traitsI13__nv_bfloat16S2_fS2_fjLj2560ELj1ELj1ELj4ELj8ENS_18Kernel_traits_baseILj2560ES2_S2_fS2_fjLj128EEEEELb0ELb1ELb0EEEvNS_9BwdParamsE)
        /*0100*/ 	.short	0x0210
        /*0102*/ 	.short	0x0128


	//----- nvinfo : EIATTR_SW_WAR
	.align		4
.L_1419:
        /*0104*/ 	.byte	0x04, 0x36
        /*0106*/ 	.short	(.L_1421 - .L_1420)
.L_1420:
        /*0108*/ 	.word	0x00000008
.L_1421:


//--------------------- .nv.info._ZN10layer_norm31ln_parallel_residual_bwd_kernelINS_13Kernel_traitsI13__nv_bfloat16S2_fS2_fjLj2560ELj1ELj1ELj4ELj8ENS_18Kernel_traits_baseILj2560ES2_S2_fS2_fjLj128EEEEELb0ELb1ELb1EEEvNS_9BwdParamsE --------------------------
	.section	.nv.info._ZN10layer_norm31ln_parallel_residual_bwd_kernelINS_13Kernel_traitsI13__nv_bfloat16S2_fS2_fjLj2560ELj1ELj1ELj4ELj8ENS_18Kernel_traits_baseILj2560ES2_S2_fS2_fjLj128EEEEELb0ELb1ELb1EEEvNS_9BwdParamsE,"",@"SHT_CUDA_INFO"
	.sectionflags	@""
	.align	4


	//----- nvinfo : EIATTR_CUDA_API_VERSION
	.align		4
        /*0000*/ 	.byte	0x04, 0x37
        /*0002*/ 	.short	(.L_1423 - .L_1422)
.L_1422:
        /*0004*/ 	.word	0x00000082


	//----- nvinfo : EIATTR_KPARAM_INFO
	.align		4
.L_1423:
        /*0008*/ 	.byte	0x04, 0x17
        /*000a*/ 	.short	(.L_1425 - .L_1424)
.L_1424:
        /*000c*/ 	.word	0x00000000
        /*0010*/ 	.short	0x0000
        /*0012*/ 	.short	0x0000
        /*0014*/ 	.byte	0x00, 0xf0, 0xa1, 0x04


	//----- nvinfo : EIATTR_SPARSE_MMA_MASK
	.align		4
.L_1425:
        /*0018*/ 	.byte	0x03, 0x50
        /*001a*/ 	.short	0x0000


	//----- nvinfo : EIATTR_MAXREG_COUNT
	.align		4
        /*001c*/ 	.byte	0x03, 0x1b
        /*001e*/ 	.short	0x00ff


	//----- nvinfo : EIATTR_NUM_BARRIERS
	.align		4
        /*0020*/ 	.byte	0x02, 0x4c
        /*0022*/ 	.byte	0x01
	.zero		1


	//----- nvinfo : EIATTR_MERCURY_ISA_VERSION
	.align		4
        /*0024*/ 	.byte	0x03, 0x5f
        /*0026*/ 	.short	0x0101


	//----- nvinfo : EIATTR_COOP_GROUP_MASK_REGIDS
	.align		4
        /*0028*/ 	.byte	0x04, 0x29
        /*002a*/ 	.short	(.L_1427 - .L_1426)


	//   ....[0]....
.L_1426:
        /*002c*/ 	.word	0xffffffff


	//   ....[1]....
        /*0030*/ 	.word	0xffffffff


	//   ....[2]....
        /*0034*/ 	.word	0xffffffff


	//   ....[3]....
        /*0038*/ 	.word	0xffffffff


	//   ....[4]....
        /*003c*/ 	.word	0xffffffff


	//   ....[5]....
        /*0040*/ 	.word	0xffffffff


	//   ....[6]....
        /*0044*/ 	.word	0xffffffff


	//   ....[7]....
        /*0048*/ 	.word	0xffffffff


	//   ....[8]....
        /*004c*/ 	.word	0xffffffff


	//   ....[9]....
        /*0050*/ 	.word	0xffffffff


	//   ....[10]....
        /*0054*/ 	.word	0x05000048


	//   ....[11]....
        /*0058*/ 	.word	0x05000048


	//   ....[12]....
        /*005c*/ 	.word	0x05000048


	//   ....[13]....
        /*0060*/ 	.word	0x05000048


	//   ....[14]....
        /*0064*/ 	.word	0x05000048


	//   ....[15]....
        /*0068*/ 	.word	0x05000048


	//   ....[16]....
        /*006c*/ 	.word	0x05000048


	//   ....[17]....
        /*0070*/ 	.word	0x05000048


	//   ....[18]....
        /*0074*/ 	.word	0x05000048


	//   ....[19]....
        /*0078*/ 	.word	0x05000048


	//----- nvinfo : EIATTR_COOP_GROUP_INSTR_OFFSETS
	.align		4
.L_1427:
        /*007c*/ 	.byte	0x04, 0x28
        /*007e*/ 	.short	(.L_1429 - .L_1428)


	//   ....[0]....
.L_1428:
        /*0080*/ 	.word	0x00001640


	//   ....[1]....
        /*0084*/ 	.word	0x00001650


	//   ....[2]....
        /*0088*/ 	.word	0x00001680


	//   ....[3]....
        /*008c*/ 	.word	0x00001690


	//   ....[4]....
        /*0090*/ 	.word	0x000016c0


	//   ....[5]....
        /*0094*/ 	.word	0x000016d0


	//   ....[6]....
        /*0098*/ 	.word	0x00001700


	//   ....[7]....
        /*009c*/ 	.word	0x00001710


	//   ....[8]....
        /*00a0*/ 	.word	0x00001740


	//   ....[9]....
        /*00a4*/ 	.word	0x00001750


	//   ....[10]....
        /*00a8*/ 	.word	0x00002ca0


	//   ....[11]....
        /*00ac*/ 	.word	0x00002cf0


	//   ....[12]....
        /*00b0*/ 	.word	0x00002d60


	//   ....[13]....
        /*00b4*/ 	.word	0x00002dc0


	//   ....[14]....
        /*00b8*/ 	.word	0x00002e30


	//   ....[15]....
        /*00bc*/ 	.word	0x00002e90


	//   ....[16]....
        /*00c0*/ 	.word	0x00002f00


	//   ....[17]....
        /*00c4*/ 	.word	0x00002f60


	//   ....[18]....
        /*00c8*/ 	.word	0x00002fd0


	//   ....[19]....
        /*00cc*/ 	.word	0x00003030


	//----- nvinfo : EIATTR_EXIT_INSTR_OFFSETS
	.align		4
.L_1429:
        /*00d0*/ 	.byte	0x04, 0x1c
        /*00d2*/ 	.short	(.L_1431 - .L_1430)


	//   ....[0]....
.L_1430:
        /*00d4*/ 	.word	0x00002c40


	//----- nvinfo : EIATTR_MAX_THREADS
	.align		4
.L_1431:
        /*00d8*/ 	.byte	0x04, 0x05
        /*00da*/ 	.short	(.L_1433 - .L_1432)
.L_1432:
        /*00dc*/ 	.word	0x00000080
        /*00e0*/ 	.word	0x00000001
        /*00e4*/ 	.word	0x00000001


	//----- nvinfo : EIATTR_CRS_STACK_SIZE
	.align		4
.L_1433:
        /*00e8*/ 	.byte	0x04, 0x1e
        /*00ea*/ 	.short	(.L_1435 - .L_1434)
.L_1434:
        /*00ec*/ 	.word	0x00000000


	//----- nvinfo : EIATTR_CBANK_PARAM_SIZE
	.align		4
.L_1435:
        /*00f0*/ 	.byte	0x03, 0x19
        /*00f2*/ 	.short	0x0128


	//----- nvinfo : EIATTR_PARAM_CBANK
	.align		4
        /*00f4*/ 	.byte	0x04, 0x0a
        /*00f6*/ 	.short	(.L_1437 - .L_1436)
	.align		4
.L_1436:
        /*00f8*/ 	.word	index@(.nv.constant0._ZN10layer_norm31ln_parallel_residual_bwd_kernelINS_13Kernel_traitsI13__nv_bfloat16S2_fS2_fjLj2560ELj1ELj1ELj4ELj8ENS_18Kernel_traits_baseILj2560ES2_S2_fS2_fjLj128EEEEELb0ELb1ELb1EEEvNS_9BwdParamsE)
        /*00fc*/ 	.short	0x0210
        /*00fe*/ 	.short	0x0128


	//----- nvinfo : EIATTR_SW_WAR
	.align		4
.L_1437:
        /*0100*/ 	.byte	0x04, 0x36
        /*0102*/ 	.short	(.L_1439 - .L_1438)
.L_1438:
        /*0104*/ 	.word	0x00000008
.L_1439:


//--------------------- .nv.info._ZN10layer_norm31ln_parallel_residual_bwd_kernelINS_13Kernel_traitsI13__nv_bfloat16S2_fS2_fjLj2560ELj1ELj1ELj4ELj8ENS_18Kernel_traits_baseILj2560ES2_S2_fS2_fjLj128EEEEELb1ELb0ELb0EEEvNS_9BwdParamsE --------------------------
	.section	.nv.info._ZN10layer_norm31ln_parallel_residual_bwd_kernelINS_13Kernel_traitsI13__nv_bfloat16S2_fS2_fjLj2560ELj1ELj1ELj4ELj8ENS_18Kernel_traits_baseILj2560ES2_S2_fS2_fjLj128EEEEELb1ELb0ELb0EEEvNS_9BwdParamsE,"",@"SHT_CUDA_INFO"
	.sectionflags	@""
	.align	4


	//----- nvinfo : EIATTR_CUDA_API_VERSION
	.align		4
        /*0000*/ 	.byte	0x04, 0x37
        /*0002*/ 	.short	(.L_1441 - .L_1440)
.L_1440:
        /*0004*/ 	.word	0x00000082


	//----- nvinfo : EIATTR_KPARAM_INFO
	.align		4
.L_1441:
        /*0008*/ 	.byte	0x04, 0x17
        /*000a*/ 	.short	(.L_1443 - .L_1442)
.L_1442:
        /*000c*/ 	.word	0x00000000
        /*0010*/ 	.short	0x0000
        /*0012*/ 	.short	0x0000
        /*0014*/ 	.byte	0x00, 0xf0, 0xa1, 0x04


	//----- nvinfo : EIATTR_SPARSE_MMA_MASK
	.align		4
.L_1443:
        /*0018*/ 	.byte	0x03, 0x50
        /*001a*/ 	.short	0x0000


	//----- nvinfo : EIATTR_MAXREG_COUNT
	.align		4
        /*001c*/ 	.byte	0x03, 0x1b
        /*001e*/ 	.short	0x00ff


	//----- nvinfo : EIATTR_NUM_BARRIERS
	.align		4
        /*0020*/ 	.byte	0x02, 0x4c
        /*0022*/ 	.byte	0x01
	.zero		1


	//----- nvinfo : EIATTR_MERCURY_ISA_VERSION
	.align		4
        /*0024*/ 	.byte	0x03, 0x5f
        /*0026*/ 	.short	0x0101


	//----- nvinfo : EIATTR_COOP_GROUP_MASK_REGIDS
	.align		4
        /*0028*/ 	.byte	0x04, 0x29
        /*002a*/ 	.short	(.L_1445 - .L_1444)


	//   ....[0]....
.L_1444:
        /*002c*/ 	.word	0xffffffff


	//   ....[1]....
        /*0030*/ 	.word	0xffffffff


	//   ....[2]....
        /*0034*/ 	.word	0xffffffff


	//   ....[3]....
        /*0038*/ 	.word	0xffffffff


	//   ....[4]....
        /*003c*/ 	.word	0xffffffff


	//   ....[5]....
        /*0040*/ 	.word	0xffffffff


	//   ....[6]....
        /*0044*/ 	.word	0xffffffff


	//   ....[7]....
        /*0048*/ 	.word	0xffffffff


	//   ....[8]....
        /*004c*/ 	.word	0xffffffff


	//   ....[9]....
        /*0050*/ 	.word	0xffffffff


	//   ....[10]....
        /*0054*/ 	.word	0x050000d8


	//   ....[11]....
        /*0058*/ 	.word	0x050000d8


	//   ....[12]....
        /*005c*/ 	.word	0x050000d8


	//   ....[13]....
        /*0060*/ 	.word	0x050000d8


	//   ....[14]....
        /*0064*/ 	.word	0x050000d8


	//   ....[15]....
        /*0068*/ 	.word	0x050000d8


	//   ....[16]....
        /*006c*/ 	.word	0x050000d8


	//   ....[17]....
        /*0070*/ 	.word	0x050000d8


	//   ....[18]....
        /*0074*/ 	.word	0x050000d8


	//   ....[19]....
        /*0078*/ 	.word	0x050000d8


	//----- nvinfo : EIATTR_COOP_GROUP_INSTR_OFFSETS
	.align		4
.L_1445:
        /*007c*/ 	.byte	0x04, 0x28
        /*007e*/ 	.short	(.L_1447 - .L_1446)


	//   ....[0]....
.L_1446:
        /*0080*/ 	.word	0x00002840


	//   ....[1]....
        /*0084*/ 	.word	0x00002850


	//   ....[2]....
        /*0088*/ 	.word	0x00002880


	//   ....[3]....
        /*008c*/ 	.word	0x00002890


	//   ....[4]....
        /*0090*/ 	.word	0x000028c0


	//   ....[5]....
        /*0094*/ 	.word	0x000028d0


	//   ....[6]....
        /*0098*/ 	.word	0x00002900


	//   ....[7]....
        /*009c*/ 	.word	0x00002910


	//   ....[8]....
        /*00a0*/ 	.word	0x00002940


	//   ....[9]....
        /*00a4*/ 	.word	0x00002950


	//   ....[10]....
        /*00a8*/ 	.word	0x00004a30


	//   ....[11]....
        /*00ac*/ 	.word	0x00004a80


	//   ....[12]....
        /*00b0*/ 	.word	0x00004af0


	//   ....[13]....
        /*00b4*/ 	.word	0x00004b50


	//   ....[14]....
        /*00b8*/ 	.word	0x00004bc0


	//   ....[15]....
        /*00bc*/ 	.word	0x00004c20


	//   ....[16]....
        /*00c0*/ 	.word	0x00004c90


	//   ....[17]....
        /*00c4*/ 	.word	0x00004cf0


	//   ....[18]....
        /*00c8*/ 	.word	0x00004d60


	//   ....[19]....
        /*00cc*/ 	.word	0x00004dc0


	//----- nvinfo : EIATTR_EXIT_INSTR_OFFSETS
	.align		4
.L_1447:
        /*00d0*/ 	.byte	0x04, 0x1c
        /*00d2*/ 	.short	(.L_1449 - .L_1448)


	//   ....[0]....
.L_1448:
        /*00d4*/ 	.word	0x00004900


	//   ....[1]....
        /*00d8*/ 	.word	0x000049d0


	//----- nvinfo : EIATTR_MAX_THREADS
	.align		4
.L_1449:
        /*00dc*/ 	.byte	0x04, 0x05
        /*00de*/ 	.short	(.L_1451 - .L_1450)
.L_1450:
        /*00e0*/ 	.word	0x00000080
        /*00e4*/ 	.word	0x00000001
        /*00e8*/ 	.word	0x00000001


	//----- nvinfo : EIATTR_CRS_STACK_SIZE
	.align		4
.L_1451:
        /*00ec*/ 	.byte	0x04, 0x1e
        /*00ee*/ 	.short	(.L_1453 - .L_1452)
.L_1452:
        /*00f0*/ 	.word	0x00000000


	//----- nvinfo : EIATTR_CBANK_PARAM_SIZE
	.align		4
.L_1453:
        /*00f4*/ 	.byte	0x03, 0x19
        /*00f6*/ 	.short	0x0128


	//----- nvinfo : EIATTR_PARAM_CBANK
	.align		4
        /*00f8*/ 	.byte	0x04, 0x0a
        /*00fa*/ 	.short	(.L_1455 - .L_1454)
	.align		4
.L_1454:
        /*00fc*/ 	.word	index@(.nv.constant0._ZN10layer_norm31ln_parallel_residual_bwd_kernelINS_13Kernel_traitsI13__nv_bfloat16S2_fS2_fjLj2560ELj1ELj1ELj4ELj8ENS_18Kernel_traits_baseILj2560ES2_S2_fS2_fjLj128EEEEELb1ELb0ELb0EEEvNS_9BwdParamsE)
        /*0100*/ 	.short	0x0210
        /*0102*/ 	.short	0x0128


	//----- nvinfo : EIATTR_SW_WAR
	.align		4
.L_1455:
        /*0104*/ 	.byte	0x04, 0x36
        /*0106*/ 	.short	(.L_1457 - .L_1456)
.L_1456:
        /*0108*/ 	.word	0x00000008
.L_1457:


//--------------------- .nv.info._ZN10layer_norm31ln_parallel_residual_bwd_kernelINS_13Kernel_traitsI13__nv_bfloat16S2_fS2_fjLj2560ELj1ELj1ELj4ELj8ENS_18Kernel_traits_baseILj2560ES2_S2_fS2_fjLj128EEEEELb1ELb0ELb1EEEvNS_9BwdParamsE --------------------------
	.section	.nv.info._ZN10layer_norm31ln_parallel_residual_bwd_kernelINS_13Kernel_traitsI13__nv_bfloat16S2_fS2_fjLj2560ELj1ELj1ELj4ELj8ENS_18Kernel_traits_baseILj2560ES2_S2_fS2_fjLj128EEEEELb1ELb0ELb1EEEvNS_9BwdParamsE,"",@"SHT_CUDA_INFO"
	.sectionflags	@""
	.align	4


	//----- nvinfo : EIATTR_CUDA_API_VERSION
	.align		4
        /*0000*/ 	.byte	0x04, 0x37
        /*0002*/ 	.short	(.L_1459 - .L_1458)
.L_1458:
        /*0004*/ 	.word	0x00000082


	//----- nvinfo : EIATTR_KPARAM_INFO
	.align		4
.L_1459:
        /*0008*/ 	.byte	0x04, 0x17
        /*000a*/ 	.short	(.L_1461 - .L_1460)
.L_1460:
        /*000c*/ 	.word	0x00000000
        /*0010*/ 	.short	0x0000
        /*0012*/ 	.short	0x0000
        /*0014*/ 	.byte	0x00, 0xf0, 0xa1, 0x04


	//----- nvinfo : EIATTR_SPARSE_MMA_MASK
	.align		4
.L_1461:
        /*0018*/ 	.byte	0x03, 0x50
        /*001a*/ 	.short	0x0000


	//----- nvinfo : EIATTR_MAXREG_COUNT
	.align		4
        /*001c*/ 	.byte	0x03, 0x1b
        /*001e*/ 	.short	0x00ff


	//----- nvinfo : EIATTR_NUM_BARRIERS
	.align		4
        /*0020*/ 	.byte	0x02, 0x4c
        /*0022*/ 	.byte	0x01
	.zero		1


	//----- nvinfo : EIATTR_MERCURY_ISA_VERSION
	.align		4
        /*0024*/ 	.byte	0x03, 0x5f
        /*0026*/ 	.short	0x0101


	//----- nvinfo : EIATTR_COOP_GROUP_MASK_REGIDS
	.align		4
        /*0028*/ 	.byte	0x04, 0x29
        /*002a*/ 	.short	(.L_1463 - .L_1462)


	//   ....[0]....
.L_1462:
        /*002c*/ 	.word	0xffffffff


	//   ....[1]....
        /*0030*/ 	.word	0xffffffff


	//   ....[2]....
        /*0034*/ 	.word	0xffffffff


	//   ....[3]....
        /*0038*/ 	.word	0xffffffff


	//   ....[4]....
        /*003c*/ 	.word	0xffffffff


	//   ....[5]....
        /*0040*/ 	.word	0xffffffff


	//   ....[6]....
        /*0044*/ 	.word	0xffffffff


	//   ....[7]....
        /*0048*/ 	.word	0xffffffff


	//   ....[8]....
        /*004c*/ 	.word	0xffffffff


	//   ....[9]....
        /*0050*/ 	.word	0xffffffff


	//   ....[10]....
        /*0054*/ 	.word	0x05000091


	//   ....[11]....
        /*0058*/ 	.word	0x05000091


	//   ....[12]....
        /*005c*/ 	.word	0x05000091


	//   ....[13]....
        /*0060*/ 	.word	0x05000091


	//   ....[14]....
        /*0064*/ 	.word	0x05000091


	//   ....[15]....
        /*0068*/ 	.word	0x05000091


	//   ....[16]....
        /*006c*/ 	.word	0x05000091


	//   ....[17]....
        /*0070*/ 	.word	0x05000091


	//   ....[18]....
        /*0074*/ 	.word	0x05000091


	//   ....[19]....
        /*0078*/ 	.word	0x05000091


	//----- nvinfo : EIATTR_COOP_GROUP_INSTR_OFFSETS
	.align		4
.L_1463:
        /*007c*/ 	.byte	0x04, 0x28
        /*007e*/ 	.short	(.L_1465 - .L_1464)


	//   ....[0]....
.L_1464:
        /*0080*/ 	.word	0x000024d0


	//   ....[1]....
        /*0084*/ 	.word	0x000024e0


	//   ....[2]....
        /*0088*/ 	.word	0x00002510


	//   ....[3]....
        /*008c*/ 	.word	0x00002520


	//   ....[4]....
        /*0090*/ 	.word	0x00002550


	//   ....[5]....
        /*0094*/ 	.word	0x00002560


	//   ....[6]....
        /*0098*/ 	.word	0x00002590


	//   ....[7]....
        /*009c*/ 	.word	0x000025a0


	//   ....[8]....
        /*00a0*/ 	.word	0x000025d0


	//   ....[9]....
        /*00a4*/ 	.word	0x000025e0


	//   ....[10]....
        /*00a8*/ 	.word	0x00004660


	//   ....[11]....
        /*00ac*/ 	.word	0x000046b0


	//   ....[12]....
        /*00b0*/ 	.word	0x00004720


	//   ....[13]....
        /*00b4*/ 	.word	0x00004780


	//   ....[14]....
        /*00b8*/ 	.word	0x000047f0


	//   ....[15]....
        /*00bc*/ 	.word	0x00004850


	//   ....[16]....
        /*00c0*/ 	.word	0x000048c0


	//   ....[17]....
        /*00c4*/ 	.word	0x00004920


	//   ....[18]....
        /*00c8*/ 	.word	0x00004990


	//   ....[19]....
        /*00cc*/ 	.word	0x000049f0


	//----- nvinfo : EIATTR_EXIT_INSTR_OFFSETS
	.align		4
.L_1465:
        /*00d0*/ 	.byte	0x04, 0x1c
        /*00d2*/ 	.short	(.L_1467 - .L_1466)


	//   ....[0]....
.L_1466:
        /*00d4*/ 	.word	0x00004600


	//----- nvinfo : EIATTR_MAX_THREADS
	.align		4
.L_1467:
        /*00d8*/ 	.byte	0x04, 0x05
        /*00da*/ 	.short	(.L_1469 - .L_1468)
.L_1468:
        /*00dc*/ 	.word	0x00000080
        /*00e0*/ 	.word	0x00000001
        /*00e4*/ 	.word	0x00000001


	//----- nvinfo : EIATTR_CRS_STACK_SIZE
	.align		4
.L_1469:
        /*00e8*/ 	.byte	0x04, 0x1e
        /*00ea*/ 	.short	(.L_1471 - .L_1470)
.L_1470:
        /*00ec*/ 	.word	0x00000000


	//----- nvinfo : EIATTR_CBANK_PARAM_SIZE
	.align		4
.L_1471:
        /*00f0*/ 	.byte	0x03, 0x19
        /*00f2*/ 	.short	0x0128


	//----- nvinfo : EIATTR_PARAM_CBANK
	.align		4
        /*00f4*/ 	.byte	0x04, 0x0a
        /*00f6*/ 	.short	(.L_1473 - .L_1472)
	.align		4
.L_1472:
        /*00f8*/ 	.word	index@(.nv.constant0._ZN10layer_norm31ln_parallel_residual_bwd_kernelINS_13Kernel_traitsI13__nv_bfloat16S2_fS2_fjLj2560ELj1ELj1ELj4ELj8ENS_18Kernel_traits_baseILj2560ES2_S2_fS2_fjLj128EEEEELb1ELb0ELb1EEEvNS_9BwdParamsE)
        /*00fc*/ 	.short	0x0210
        /*00fe*/ 	.short	0x0128


	//----- nvinfo : EIATTR_SW_WAR
	.align		4
.L_1473:
        /*0100*/ 	.byte	0x04, 0x36
        /*0102*/ 	.short	(.L_1475 - .L_1474)
.L_1474:
        /*0104*/ 	.word	0x00000008
.L_1475:


//--------------------- .nv.info._ZN10layer_norm22ln_bwd_finalize_kernelINS_22Kernel_traits_finalizeILj2560E13__nv_bfloat16S2_fS2_fjLb0ELj1024ELj4ENS_18Kernel_traits_baseILj2560ES2_S2_fS2_fjLj1024EEEEELb0ELb0EEEvNS_9BwdParamsE --------------------------
	.section	.nv.info._ZN10layer_norm22ln_bwd_finalize_kernelINS_22Kernel_traits_finalizeILj2560E13__nv_bfloat16S2_fS2_fjLb0ELj1024ELj4ENS_18Kernel_traits_baseILj2560ES2_S2_fS2_fjLj1024EEEEELb0ELb0EEEvNS_9BwdParamsE,"",@"SHT_CUDA_INFO"
	.sectionflags	@""
	.align	4


	//----- nvinfo : EIATTR_CUDA_API_VERSION
	.align		4
        /*0000*/ 	.byte	0x04, 0x37
        /*0002*/ 	.short	(.L_1477 - .L_1476)
.L_1476:
        /*0004*/ 	.word	0x00000082


	//----- nvinfo : EIATTR_KPARAM_INFO
	.align		4
.L_1477:
        /*0008*/ 	.byte	0x04, 0x17
        /*000a*/ 	.short	(.L_1479 - .L_1478)
.L_1478:
        /*000c*/ 	.word	0x00000000
        /*0010*/ 	.short	0x0000
        /*0012*/ 	.short	0x0000
        /*0014*/ 	.byte	0x00, 0xf0, 0xa1, 0x04


	//----- nvinfo : EIATTR_SPARSE_MMA_MASK
	.align		4
.L_1479:
        /*0018*/ 	.byte	0x03, 0x50
        /*001a*/ 	.short	0x0000


	//----- nvinfo : EIATTR_MAXREG_COUNT
	.align		4
        /*001c*/ 	.byte	0x03, 0x1b
        /*001e*/ 	.short	0x0040


	//----- nvinfo : EIATTR_NUM_BARRIERS
	.align		4
        /*0020*/ 	.byte	0x02, 0x4c
        /*0022*/ 	.byte	0x01
	.zero		1


	//----- nvinfo : EIATTR_MERCURY_ISA_VERSION
	.align		4
        /*0024*/ 	.byte	0x03, 0x5f
        /*0026*/ 	.short	0x0101


	//----- nvinfo : EIATTR_COOP_GROUP_MASK_REGIDS
	.align		4
        /*0028*/ 	.byte	0x04, 0x29
        /*002a*/ 	.short	(.L_1481 - .L_1480)


	//   ....[0]....
.L_1480:
        /*002c*/ 	.word	0xffffffff


	//   ....[1]....
        /*0030*/ 	.word	0xffffffff


	//   ....[2]....
        /*0034*/ 	.word	0xffffffff


	//   ....[3]....
        /*0038*/ 	.word	0xffffffff


	//   ....[4]....
        /*003c*/ 	.word	0xffffffff


	//   ....[5]....
        /*0040*/ 	.word	0xffffffff


	//   ....[6]....
        /*0044*/ 	.word	0xffffffff


	//   ....[7]....
        /*0048*/ 	.word	0xffffffff


	//   ....[8]....
        /*004c*/ 	.word	0xffffffff


	//   ....[9]....
        /*0050*/ 	.word	0xffffffff


	//   ....[10]....
        /*0054*/ 	.word	0x05000013


	//   ....[11]....
        /*0058*/ 	.word	0x05000013


	//   ....[12]....
        /*005c*/ 	.word	0x05000013


	//   ....[13]....
        /*0060*/ 	.word	0x05000013


	//   ....[14]....
        /*0064*/ 	.word	0x05000013


	//   ....[15]....
        /*0068*/ 	.word	0x05000013


	//   ....[16]....
        /*006c*/ 	.word	0x05000013


	//   ....[17]....
        /*0070*/ 	.word	0x05000013


	//   ....[18]....
        /*0074*/ 	.word	0x05000013


	//   ....[19]....
        /*0078*/ 	.word	0x05000013


	//----- nvinfo : EIATTR_COOP_GROUP_INSTR_OFFSETS
	.align		4
.L_1481:
        /*007c*/ 	.byte	0x04, 0x28
        /*007e*/ 	.short	(.L_1483 - .L_1482)


	//   ....[0]....
.L_1482:
        /*0080*/ 	.word	0x000008e0


	//   ....[1]....
        /*0084*/ 	.word	0x000008f0


	//   ....[2]....
        /*0088*/ 	.word	0x00000920


	//   ....[3]....
        /*008c*/ 	.word	0x00000930


	//   ....[4]....
        /*0090*/ 	.word	0x00000960


	//   ....[5]....
        /*0094*/ 	.word	0x00000970


	//   ....[6]....
        /*0098*/ 	.word	0x000009a0


	//   ....[7]....
        /*009c*/ 	.word	0x000009b0


	//   ....[8]....
        /*00a0*/ 	.word	0x000009e0


	//   ....[9]....
        /*00a4*/ 	.word	0x000009f0


	//   ....[10]....
        /*00a8*/ 	.word	0x00000c10


	//   ....[11]....
        /*00ac*/ 	.word	0x00000c80


	//   ....[12]....
        /*00b0*/ 	.word	0x00000cf0


	//   ....[13]....
        /*00b4*/ 	.word	0x00000d60


	//   ....[14]....
        /*00b8*/ 	.word	0x00000dd0


	//   ....[15]....
        /*00bc*/ 	.word	0x00000e30


	//   ....[16]....
        /*00c0*/ 	.word	0x00000ea0


	//   ....[17]....
        /*00c4*/ 	.word	0x00000f10


	//   ....[18]....
        /*00c8*/ 	.word	0x00000f80


	//   ....[19]....
        /*00cc*/ 	.word	0x00000ff0


	//----- nvinfo : EIATTR_EXIT_INSTR_OFFSETS
	.align		4
.L_1483:
        /*00d0*/ 	.byte	0x04, 0x1c
        /*00d2*/ 	.short	(.L_1485 - .L_1484)


	//   ....[0]....
.L_1484:
        /*00d4*/ 	.word	0x00000070


	//   ....[1]....
        /*00d8*/ 	.word	0x00000bb0


	//----- nvinfo : EIATTR_MAX_THREADS
	.align		4
.L_1485:
        /*00dc*/ 	.byte	0x04, 0x05
        /*00de*/ 	.short	(.L_1487 - .L_1486)
.L_1486:
        /*00e0*/ 	.word	0x00000400
        /*00e4*/ 	.word	0x00000001
        /*00e8*/ 	.word	0x00000001


	//----- nvinfo : EIATTR_CRS_STACK_SIZE
	.align		4
.L_1487:
        /*00ec*/ 	.byte	0x04, 0x1e
        /*00ee*/ 	.short	(.L_1489 - .L_1488)
.L_1488:
        /*00f0*/ 	.word	0x00000000


	//----- nvinfo : EIATTR_CBANK_PARAM_SIZE
	.align		4
.L_1489:
        /*00f4*/ 	.byte	0x03, 0x19
        /*00f6*/ 	.short	0x0128


	//----- nvinfo : EIATTR_PARAM_CBANK
	.align		4
        /*00f8*/ 	.byte	0x04, 0x0a
        /*00fa*/ 	.short	(.L_1491 - .L_1490)
	.align		4
.L_1490:
        /*00fc*/ 	.word	index@(.nv.constant0._ZN10layer_norm22ln_bwd_finalize_kernelINS_22Kernel_traits_finalizeILj2560E13__nv_bfloat16S2_fS2_fjLb0ELj1024ELj4ENS_18Kernel_traits_baseILj2560ES2_S2_fS2_fjLj1024EEEEELb0ELb0EEEvNS_9BwdParamsE)
        /*0100*/ 	.short	0x0210
        /*0102*/ 	.short	0x0128


	//----- nvinfo : EIATTR_SW_WAR
	.align		4
.L_1491:
        /*0104*/ 	.byte	0x04, 0x36
        /*0106*/ 	.short	(.L_1493 - .L_1492)
.L_1492:
        /*0108*/ 	.word	0x00000008
.L_1493:


//--------------------- .nv.info._ZN10layer_norm40ln_parallel_residual_bwd_finalize_kernelINS_22Kernel_traits_finalizeILj2560E13__nv_bfloat16S2_fS2_fjLb0ELj1024ELj4ENS_18Kernel_traits_baseILj2560ES2_S2_fS2_fjLj1024EEEEELb0EEEvNS_9BwdParamsE --------------------------
	.section	.nv.info._ZN10layer_norm40ln_parallel_residual_bwd_finalize_kernelINS_22Kernel_traits_finalizeILj2560E13__nv_bfloat16S2_fS2_fjLb0ELj1024ELj4ENS_18Kernel_traits_baseILj2560ES2_S2_fS2_fjLj1024EEEEELb0EEEvNS_9BwdParamsE,"",@"SHT_CUDA_INFO"
	.sectionflags	@""
	.align	4


	//----- nvinfo : EIATTR_CUDA_API_VERSION
	.align		4
        /*0000*/ 	.byte	0x04, 0x37
        /*0002*/ 	.short	(.L_1495 - .L_1494)
.L_1494:
        /*0004*/ 	.word	0x00000082


	//----- nvinfo : EIATTR_KPARAM_INFO
	.align		4
.L_1495:
        /*0008*/ 	.byte	0x04, 0x17
        /*000a*/ 	.short	(.L_1497 - .L_1496)
.L_1496:
        /*000c*/ 	.word	0x00000000
        /*0010*/ 	.short	0x0000
        /*0012*/ 	.short	0x0000
        /*0014*/ 	.byte	0x00, 0xf0, 0xa1, 0x04


	//----- nvinfo : EIATTR_SPARSE_MMA_MASK
	.align		4
.L_1497:
        /*0018*/ 	.byte	0x03, 0x50
        /*001a*/ 	.short	0x0000


	//----- nvinfo : EIATTR_MAXREG_COUNT
	.align		4
        /*001c*/ 	.byte	0x03, 0x1b
        /*001e*/ 	.short	0x0040


	//----- nvinfo : EIATTR_NUM_BARRIERS
	.align		4
        /*0020*/ 	.byte	0x02, 0x4c
        /*0022*/ 	.byte	0x01
	.zero		1


	//----- nvinfo : EIATTR_MERCURY_ISA_VERSION
	.align		4
        /*0024*/ 	.byte	0x03, 0x5f
        /*0026*/ 	.short	0x0101


	//----- nvinfo : EIATTR_COOP_GROUP_MASK_REGIDS
	.align		4
        /*0028*/ 	.byte	0x04, 0x29
        /*002a*/ 	.short	(.L_1499 - .L_1498)


	//   ....[0]....
.L_1498:
        /*002c*/ 	.word	0xffffffff


	//   ....[1]....
        /*0030*/ 	.word	0xffffffff


	//   ....[2]....
        /*0034*/ 	.word	0xffffffff


	//   ....[3]....
        /*0038*/ 	.word	0xffffffff


	//   ....[4]....
        /*003c*/ 	.word	0xffffffff


	//   ....[5]....
        /*0040*/ 	.word	0xffffffff


	//   ....[6]....
        /*0044*/ 	.word	0xffffffff


	//   ....[7]....
        /*0048*/ 	.word	0xffffffff


	//   ....[8]....
        /*004c*/ 	.word	0xffffffff


	//   ....[9]....
        /*0050*/ 	.word	0xffffffff


	//   ....[10]....
        /*0054*/ 	.word	0xffffffff


	//   ....[11]....
        /*0058*/ 	.word	0xffffffff


	//   ....[12]....
        /*005c*/ 	.word	0xffffffff


	//   ....[13]....
        /*0060*/ 	.word	0xffffffff


	//   ....[14]....
        /*0064*/ 	.word	0xffffffff


	//   ....[15]....
        /*0068*/ 	.word	0xffffffff


	//   ....[16]....
        /*006c*/ 	.word	0xffffffff


	//   ....[17]....
        /*0070*/ 	.word	0xffffffff


	//   ....[18]....
        /*0074*/ 	.word	0xffffffff


	//   ....[19]....
        /*0078*/ 	.word	0xffffffff


	//   ....[20]....
        /*007c*/ 	.word	0x0500000c


	//   ....[21]....
        /*0080*/ 	.word	0x0500000c


	//   ....[22]....
        /*0084*/ 	.word	0x0500000c


	//   ....[23]....
        /*0088*/ 	.word	0x0500000c


	//   ....[24]....
        /*008c*/ 	.word	0x0500000c


	//   ....[25]....
        /*0090*/ 	.word	0x0500000c


	//   ....[26]....
        /*0094*/ 	.word	0x0500000c


	//   ....[27]....
        /*0098*/ 	.word	0x0500000c


	//   ....[28]....
        /*009c*/ 	.word	0x0500000c


	//   ....[29]....
        /*00a0*/ 	.word	0x0500000c


	//   ....[30]....
        /*00a4*/ 	.word	0x0500000c


	//   ....[31]....
        /*00a8*/ 	.word	0x0500000c


	//   ....[32]....
        /*00ac*/ 	.word	0x0500000c


	//   ....[33]....
        /*00b0*/ 	.word	0x0500000c


	//   ....[34]....
        /*00b4*/ 	.word	0x0500000c


	//   ....[35]....
        /*00b8*/ 	.word	0x0500000c


	//   ....[36]....
        /*00bc*/ 	.word	0x0500000c


	//   ....[37]....
        /*00c0*/ 	.word	0x0500000c


	//   ....[38]....
        /*00c4*/ 	.word	0x0500000c


	//   ....[39]....
        /*00c8*/ 	.word	0x0500000c


	//----- nvinfo : EIATTR_COOP_GROUP_INSTR_OFFSETS
	.align		4
.L_1499:
        /*00cc*/ 	.byte	0x04, 0x28
        /*00ce*/ 	.short	(.L_1501 - .L_1500)


	//   ....[0]....
.L_1500:
        /*00d0*/ 	.word	0x00000ce0


	//   ....[1]....
        /*00d4*/ 	.word	0x00000cf0


	//   ....[2]....
        /*00d8*/ 	.word	0x00000d00


	//   ....[3]....
        /*00dc*/ 	.word	0x00000d10


	//   ....[4]....
        /*00e0*/ 	.word	0x00000d40


	//   ....[5]....
        /*00e4*/ 	.word	0x00000d70


	//   ....[6]....
        /*00e8*/ 	.word	0x00000d80


	//   ....[7]....
        /*00ec*/ 	.word	0x00000d90


	//   ....[8]....
        /*00f0*/ 	.word	0x00000db0


	//   ....[9]....
        /*00f4*/ 	.word	0x00000df0


	//   ....[10]....
        /*00f8*/ 	.word	0x00000e00


	//   ....[11]....
        /*00fc*/ 	.word	0x00000e10


	//   ....[12]....
        /*0100*/ 	.word	0x00000e30


	//   ....[13]....
        /*0104*/ 	.word	0x00000e70


	//   ....[14]....
        /*0108*/ 	.word	0x00000e80


	//   ....[15]....
        /*010c*/ 	.word	0x00000e90


	//   ....[16]....
        /*0110*/ 	.word	0x00000eb0


	//   ....[17]....
        /*0114*/ 	.word	0x00000ee0


	//   ....[18]....
        /*0118*/ 	.word	0x00000f00


	//   ....[19]....
        /*011c*/ 	.word	0x00000f10


	//   ....[20]....
        /*0120*/ 	.word	0x00001230


	//   ....[21]....
        /*0124*/ 	.word	0x00001290


	//   ....[22]....
        /*0128*/ 	.word	0x000012f0


	//   ....[23]....
        /*012c*/ 	.word	0x00001350


	//   ....[24]....
        /*0130*/ 	.word	0x000013b0


	//   ....[25]....
        /*0134*/ 	.word	0x00001410


	//   ....[26]....
        /*0138*/ 	.word	0x00001480


	//   ....[27]....
        /*013c*/ 	.word	0x000014f0


	//   ....[28]....
        /*0140*/ 	.word	0x00001560


	//   ....[29]....
        /*0144*/ 	.word	0x000015d0


	//   ....[30]....
        /*0148*/ 	.word	0x00001630


	//   ....[31]....
        /*014c*/ 	.word	0x000016a0


	//   ....[32]....
        /*0150*/ 	.word	0x00001710


	//   ....[33]....
        /*0154*/ 	.word	0x00001780


	//   ....[34]....
        /*0158*/ 	.word	0x000017f0


	//   ....[35]....
        /*015c*/ 	.word	0x00001850


	//   ....[36]....
        /*0160*/ 	.word	0x000018c0


	//   ....[37]....
        /*0164*/ 	.word	0x00001930


	//   ....[38]....
        /*0168*/ 	.word	0x000019a0


	//   ....[39]....
        /*016c*/ 	.word	0x00001a10


	//----- nvinfo : EIATTR_EXIT_INSTR_OFFSETS
	.align		4
.L_1501:
        /*0170*/ 	.byte	0x04, 0x1c
        /*0172*/ 	.short	(.L_1503 - .L_1502)


	//   ....[0]....
.L_1502:
        /*0174*/ 	.word	0x00000070


	//   ....[1]....
        /*0178*/ 	.word	0x000011d0


	//----- nvinfo : EIATTR_MAX_THREADS
	.align		4
.L_1503:
        /*017c*/ 	.byte	0x04, 0x05
        /*017e*/ 	.short	(.L_1505 - .L_1504)
.L_1504:
        /*0180*/ 	.word	0x00000400
        /*0184*/ 	.word	0x00000001
        /*0188*/ 	.word	0x00000001


	//----- nvinfo : EIATTR_CRS_STACK_SIZE
	.align		4
.L_1505:
        /*018c*/ 	.byte	0x04, 0x1e
        /*018e*/ 	.short	(.L_1507 - .L_1506)
.L_1506:
        /*0190*/ 	.word	0x00000000


	//----- nvinfo : EIATTR_CBANK_PARAM_SIZE
	.align		4
.L_1507:
        /*0194*/ 	.byte	0x03, 0x19
        /*0196*/ 	.short	0x0128


	//----- nvinfo : EIATTR_PARAM_CBANK
	.align		4
        /*0198*/ 	.byte	0x04, 0x0a
        /*019a*/ 	.short	(.L_1509 - .L_1508)
	.align		4
.L_1508:
        /*019c*/ 	.word	index@(.nv.constant0._ZN10layer_norm40ln_parallel_residual_bwd_finalize_kernelINS_22Kernel_traits_finalizeILj2560E13__nv_bfloat16S2_fS2_fjLb0ELj1024ELj4ENS_18Kernel_traits_baseILj2560ES2_S2_fS2_fjLj1024EEEEELb0EEEvNS_9BwdParamsE)
        /*01a0*/ 	.short	0x0210
        /*01a2*/ 	.short	0x0128


	//----- nvinfo : EIATTR_SW_WAR
	.align		4
.L_1509:
        /*01a4*/ 	.byte	0x04, 0x36
        /*01a6*/ 	.short	(.L_1511 - .L_1510)
.L_1510:
        /*01a8*/ 	.word	0x00000008
.L_1511:


//--------------------- .nv.info._ZN10layer_norm31ln_parallel_residual_bwd_kernelINS_13Kernel_traitsI13__nv_bfloat16S2_fS2_fjLj2560ELj1ELj1ELj4ELj8ENS_18Kernel_traits_baseILj2560ES2_S2_fS2_fjLj128EEEEELb1ELb1ELb0EEEvNS_9BwdParamsE --------------------------
	.section	.nv.info._ZN10layer_norm31ln_parallel_residual_bwd_kernelINS_13Kernel_traitsI13__nv_bfloat16S2_fS2_fjLj2560ELj1ELj1ELj4ELj8ENS_18Kernel_traits_baseILj2560ES2_S2_fS2_fjLj128EEEEELb1ELb1ELb0EEEvNS_9BwdParamsE,"",@"SHT_CUDA_INFO"
	.sectionflags	@""
	.align	4


	//----- nvinfo : EIATTR_CUDA_API_VERSION
	.align		4
        /*0000*/ 	.byte	0x04, 0x37
        /*0002*/ 	.short	(.L_1513 - .L_1512)
.L_1512:
        /*0004*/ 	.word	0x00000082


	//----- nvinfo : EIATTR_KPARAM_INFO
	.align		4
.L_1513:
        /*0008*/ 	.byte	0x04, 0x17
        /*000a*/ 	.short	(.L_1515 - .L_1514)
.L_1514:
        /*000c*/ 	.word	0x00000000
        /*0010*/ 	.short	0x0000
        /*0012*/ 	.short	0x0000
        /*0014*/ 	.byte	0x00, 0xf0, 0xa1, 0x04


	//----- nvinfo : EIATTR_SPARSE_MMA_MASK
	.align		4
.L_1515:
        /*0018*/ 	.byte	0x03, 0x50
        /*001a*/ 	.short	0x0000


	//----- nvinfo : EIATTR_MAXREG_COUNT
	.align		4
        /*001c*/ 	.byte	0x03, 0x1b
        /*001e*/ 	.short	0x00ff


	//----- nvinfo : EIATTR_NUM_BARRIERS
	.align		4
        /*0020*/ 	.byte	0x02, 0x4c
        /*0022*/ 	.byte	0x01
	.zero		1


	//----- nvinfo : EIATTR_MERCURY_ISA_VERSION
	.align		4
        /*0024*/ 	.byte	0x03, 0x5f
        /*0026*/ 	.short	0x0101


	//----- nvinfo : EIATTR_COOP_GROUP_MASK_REGIDS
	.align		4
        /*0028*/ 	.byte	0x04, 0x29
        /*002a*/ 	.short	(.L_1517 - .L_1516)


	//   ....[0]....
.L_1516:
        /*002c*/ 	.word	0xffffffff


	//   ....[1]....
        /*0030*/ 	.word	0xffffffff


	//   ....[2]....
        /*0034*/ 	.word	0xffffffff


	//   ....[3]....
        /*0038*/ 	.word	0xffffffff


	//   ....[4]....
        /*003c*/ 	.word	0xffffffff


	//   ....[5]....
        /*0040*/ 	.word	0xffffffff


	//   ....[6]....
        /*0044*/ 	.word	0xffffffff


	//   ....[7]....
        /*0048*/ 	.word	0xffffffff


	//   ....[8]....
        /*004c*/ 	.word	0xffffffff


	//   ....[9]....
        /*0050*/ 	.word	0xffffffff


	//   ....[10]....
        /*0054*/ 	.word	0x0500009c


	//   ....[11]....
        /*0058*/ 	.word	0x0500009c


	//   ....[12]....
        /*005c*/ 	.word	0x0500009c


	//   ....[13]....
        /*0060*/ 	.word	0x0500009c


	//   ....[14]....
        /*0064*/ 	.word	0x0500009c


	//   ....[15]....
        /*0068*/ 	.word	0x0500009c


	//   ....[16]....
        /*006c*/ 	.word	0x0500009c


	//   ....[17]....
        /*0070*/ 	.word	0x0500009c


	//   ....[18]....
        /*0074*/ 	.word	0x0500009c


	//   ....[19]....
        /*0078*/ 	.word	0x0500009c


	//----- nvinfo : EIATTR_COOP_GROUP_INSTR_OFFSETS
	.align		4
.L_1517:
        /*007c*/ 	.byte	0x04, 0x28
        /*007e*/ 	.short	(.L_1519 - .L_1518)


	//   ....[0]....
.L_1518:
        /*0080*/ 	.word	0x00001c50


	//   ....[1]....
        /*0084*/ 	.word	0x00001c60


	//   ....[2]....
        /*0088*/ 	.word	0x00001c90


	//   ....[3]....
        /*008c*/ 	.word	0x00001ca0


	//   ....[4]....
        /*0090*/ 	.word	0x00001cd0


	//   ....[5]....
        /*0094*/ 	.word	0x00001ce0


	//   ....[6]....
        /*0098*/ 	.word	0x00001d10


	//   ....[7]....
        /*009c*/ 	.word	0x00001d20


	//   ....[8]....
        /*00a0*/ 	.word	0x00001d50


	//   ....[9]....
        /*00a4*/ 	.word	0x00001d60


	//   ....[10]....
        /*00a8*/ 	.word	0x00003ba0


	//   ....[11]....
        /*00ac*/ 	.word	0x00003bf0


	//   ....[12]....
        /*00b0*/ 	.word	0x00003c60


	//   ....[13]....
        /*00b4*/ 	.word	0x00003cc0


	//   ....[14]....
        /*00b8*/ 	.word	0x00003d30


	//   ....[15]....
        /*00bc*/ 	.word	0x00003d90


	//   ....[16]....
        /*00c0*/ 	.word	0x00003e00


	//   ....[17]....
        /*00c4*/ 	.word	0x00003e60


	//   ....[18]....
        /*00c8*/ 	.word	0x00003ed0


	//   ....[19]....
        /*00cc*/ 	.word	0x00003f30


	//----- nvinfo : EIATTR_EXIT_INSTR_OFFSETS
	.align		4
.L_1519:
        /*00d0*/ 	.byte	0x04, 0x1c
        /*00d2*/ 	.short	(.L_1521 - .L_1520)


	//   ....[0]....
.L_1520:
        /*00d4*/ 	.word	0x00003ac0


	//   ....[1]....
        /*00d8*/ 	.word	0x00003b40


	//----- nvinfo : EIATTR_MAX_THREADS
	.align		4
.L_1521:
        /*00dc*/ 	.byte	0x04, 0x05
        /*00de*/ 	.short	(.L_1523 - .L_1522)
.L_1522:
        /*00e0*/ 	.word	0x00000080
        /*00e4*/ 	.word	0x00000001
        /*00e8*/ 	.word	0x00000001


	//----- nvinfo : EIATTR_CRS_STACK_SIZE
	.align		4
.L_1523:
        /*00ec*/ 	.byte	0x04, 0x1e
        /*00ee*/ 	.short	(.L_1525 - .L_1524)
.L_1524:
        /*00f0*/ 	.word	0x00000000


	//----- nvinfo : EIATTR_CBANK_PARAM_SIZE
	.align		4
.L_1525:
        /*00f4*/ 	.byte	0x03, 0x19
        /*00f6*/ 	.short	0x0128


	//----- nvinfo : EIATTR_PARAM_CBANK
	.align		4
        /*00f8*/ 	.byte	0x04, 0x0a
        /*00fa*/ 	.short	(.L_1527 - .L_1526)
	.align		4
.L_1526:
        /*00fc*/ 	.word	index@(.nv.constant0._ZN10layer_norm31ln_parallel_residual_bwd_kernelINS_13Kernel_traitsI13__nv_bfloat16S2_fS2_fjLj2560ELj1ELj1ELj4ELj8ENS_18Kernel_traits_baseILj2560ES2_S2_fS2_fjLj128EEEEELb1ELb1ELb0EEEvNS_9BwdParamsE)
        /*0100*/ 	.short	0x0210
        /*0102*/ 	.short	0x0128


	//----- nvinfo : EIATTR_SW_WAR
	.align		4
.L_1527:
        /*0104*/ 	.byte	0x04, 0x36
        /*0106*/ 	.short	(.L_1529 - .L_1528)
.L_1528:
        /*0108*/ 	.word	0x00000008
.L_1529:


//--------------------- .nv.info._ZN10layer_norm22ln_bwd_finalize_kernelINS_22Kernel_traits_finalizeILj2560E13__nv_bfloat16S2_fS2_fjLb0ELj1024ELj4ENS_18Kernel_traits_baseILj2560ES2_S2_fS2_fjLj1024EEEEELb0ELb1EEEvNS_9BwdParamsE --------------------------
	.section	.nv.info._ZN10layer_norm22ln_bwd_finalize_kernelINS_22Kernel_traits_finalizeILj2560E13__nv_bfloat16S2_fS2_fjLb0ELj1024ELj4ENS_18Kernel_traits_baseILj2560ES2_S2_fS2_fjLj1024EEEEELb0ELb1EEEvNS_9BwdParamsE,"",@"SHT_CUDA_INFO"
	.sectionflags	@""
	.align	4


	//----- nvinfo : EIATTR_CUDA_API_VERSION
	.align		4
        /*0000*/ 	.byte	0x04, 0x37
        /*0002*/ 	.short	(.L_1531 - .L_1530)
.L_1530:
        /*0004*/ 	.word	0x00000082


	//----- nvinfo : EIATTR_KPARAM_INFO
	.align		4
.L_1531:
        /*0008*/ 	.byte	0x04, 0x17
        /*000a*/ 	.short	(.L_1533 - .L_1532)
.L_1532:
        /*000c*/ 	.word	0x00000000
        /*0010*/ 	.short	0x0000
        /*0012*/ 	.short	0x0000
        /*0014*/ 	.byte	0x00, 0xf0, 0xa1, 0x04


	//----- nvinfo : EIATTR_SPARSE_MMA_MASK
	.align		4
.L_1533:
        /*0018*/ 	.byte	0x03, 0x50
        /*001a*/ 	.short	0x0000


	//----- nvinfo : EIATTR_MAXREG_COUNT
	.align		4
        /*001c*/ 	.byte	0x03, 0x1b
        /*001e*/ 	.short	0x0040


	//----- nvinfo : EIATTR_NUM_BARRIERS
	.align		4
        /*0020*/ 	.byte	0x02, 0x4c
        /*0022*/ 	.byte	0x01
	.zero		1


	//----- nvinfo : EIATTR_MERCURY_ISA_VERSION
	.align		4
        /*0024*/ 	.byte	0x03, 0x5f
        /*0026*/ 	.short	0x0101


	//----- nvinfo : EIATTR_COOP_GROUP_MASK_REGIDS
	.align		4
        /*0028*/ 	.byte	0x04, 0x29
        /*002a*/ 	.short	(.L_1535 - .L_1534)


	//   ....[0]....
.L_1534:
        /*002c*/ 	.word	0xffffffff


	//   ....[1]....
        /*0030*/ 	.word	0xffffffff


	//   ....[2]....
        /*0034*/ 	.word	0xffffffff


	//   ....[3]....
        /*0038*/ 	.word	0xffffffff


	//   ....[4]....
        /*003c*/ 	.word	0xffffffff


	//   ....[5]....
        /*0040*/ 	.word	0xffffffff


	//   ....[6]....
        /*0044*/ 	.word	0xffffffff


	//   ....[7]....
        /*0048*/ 	.word	0xffffffff


	//   ....[8]....
        /*004c*/ 	.word	0xffffffff


	//   ....[9]....
        /*0050*/ 	.word	0xffffffff


	//   ....[10]....
        /*0054*/ 	.word	0x05000011


	//   ....[11]....
        /*0058*/ 	.word	0x05000011


	//   ....[12]....
        /*005c*/ 	.word	0x05000011


	//   ....[13]....
        /*0060*/ 	.word	0x05000011


	//   ....[14]....
        /*0064*/ 	.word	0x05000011


	//   ....[15]....
        /*0068*/ 	.word	0x05000011


	//   ....[16]....
        /*006c*/ 	.word	0x05000011


	//   ....[17]....
        /*0070*/ 	.word	0x05000011


	//   ....[18]....
        /*0074*/ 	.word	0x05000011


	//   ....[19]....
        /*0078*/ 	.word	0x05000011


	//----- nvinfo : EIATTR_COOP_GROUP_INSTR_OFFSETS
	.align		4
.L_1535:
        /*007c*/ 	.byte	0x04, 0x28
        /*007e*/ 	.short	(.L_1537 - .L_1536)


	//   ....[0]....
.L_1536:
        /*0080*/ 	.word	0x000008e0


	//   ....[1]....
        /*0084*/ 	.word	0x000008f0


	//   ....[2]....
        /*0088*/ 	.word	0x00000920


	//   ....[3]....
        /*008c*/ 	.word	0x00000930


	//   ....[4]....
        /*0090*/ 	.word	0x00000960


	//   ....[5]....
        /*0094*/ 	.word	0x00000970


	//   ....[6]....
        /*0098*/ 	.word	0x000009a0


	//   ....[7]....
        /*009c*/ 	.word	0x000009b0


	//   ....[8]....
        /*00a0*/ 	.word	0x000009e0


	//   ....[9]....
        /*00a4*/ 	.word	0x000009f0


	//   ....[10]....
        /*00a8*/ 	.word	0x00000bf0


	//   ....[11]....
        /*00ac*/ 	.word	0x00000c60


	//   ....[12]....
        /*00b0*/ 	.word	0x00000cd0


	//   ....[13]....
        /*00b4*/ 	.word	0x00000d40


	//   ....[14]....
        /*00b8*/ 	.word	0x00000db0


	//   ....[15]....
        /*00bc*/ 	.word	0x00000e10


	//   ....[16]....
        /*00c0*/ 	.word	0x00000e80


	//   ....[17]....
        /*00c4*/ 	.word	0x00000ef0


	//   ....[18]....
        /*00c8*/ 	.word	0x00000f60


	//   ....[19]....
        /*00cc*/ 	.word	0x00000fd0


	//----- nvinfo : EIATTR_EXIT_INSTR_OFFSETS
	.align		4
.L_1537:
        /*00d0*/ 	.byte	0x04, 0x1c
        /*00d2*/ 	.short	(.L_1539 - .L_1538)


	//   ....[0]....
.L_1538:
        /*00d4*/ 	.word	0x00000070


	//   ....[1]....
        /*00d8*/ 	.word	0x00000b90


	//----- nvinfo : EIATTR_MAX_THREADS
	.align		4
.L_1539:
        /*00dc*/ 	.byte	0x04, 0x05
        /*00de*/ 	.short	(.L_1541 - .L_1540)
.L_1540:
        /*00e0*/ 	.word	0x00000400
        /*00e4*/ 	.word	0x00000001
        /*00e8*/ 	.word	0x00000001


	//----- nvinfo : EIATTR_CRS_STACK_SIZE
	.align		4
.L_1541:
        /*00ec*/ 	.byte	0x04, 0x1e
        /*00ee*/ 	.short	(.L_1543 - .L_1542)
.L_1542:
        /*00f0*/ 	.word	0x00000000


	//----- nvinfo : EIATTR_CBANK_PARAM_SIZE
	.align		4
.L_1543:
        /*00f4*/ 	.byte	0x03, 0x19
        /*00f6*/ 	.short	0x0128


	//----- nvinfo : EIATTR_PARAM_CBANK
	.align		4
        /*00f8*/ 	.byte	0x04, 0x0a
        /*00fa*/ 	.short	(.L_1545 - .L_1544)
	.align		4
.L_1544:
        /*00fc*/ 	.word	index@(.nv.constant0._ZN10layer_norm22ln_bwd_finalize_kernelINS_22Kernel_traits_finalizeILj2560E13__nv_bfloat16S2_fS2_fjLb0ELj1024ELj4ENS_18Kernel_traits_baseILj2560ES2_S2_fS2_fjLj1024EEEEELb0ELb1EEEvNS_9BwdParamsE)
        /*0100*/ 	.short	0x0210
        /*0102*/ 	.short	0x0128


	//----- nvinfo : EIATTR_SW_WAR
	.align		4
.L_1545:
        /*0104*/ 	.byte	0x04, 0x36
        /*0106*/ 	.short	(.L_1547 - .L_1546)
.L_1546:
        /*0108*/ 	.word	0x00000008
.L_1547:


//--------------------- .nv.info._ZN10layer_norm40ln_parallel_residual_bwd_finalize_kernelINS_22Kernel_traits_finalizeILj2560E13__nv_bfloat16S2_fS2_fjLb0ELj1024ELj4ENS_18Kernel_traits_baseILj2560ES2_S2_fS2_fjLj1024EEEEELb1EEEvNS_9BwdParamsE --------------------------
	.section	.nv.info._ZN10layer_norm40ln_parallel_residual_bwd_finalize_kernelINS_22Kernel_traits_finalizeILj2560E13__nv_bfloat16S2_fS2_fjLb0ELj1024ELj4ENS_18Kernel_traits_baseILj2560ES2_S2_fS2_fjLj1024EEEEELb1EEEvNS_9BwdParamsE,"",@"SHT_CUDA_INFO"
	.sectionflags	@""
	.align	4


	//----- nvinfo : EIATTR_CUDA_API_VERSION
	.align		4
        /*0000*/ 	.byte	0x04, 0x37
        /*0002*/ 	.short	(.L_1549 - .L_1548)
.L_1548:
        /*0004*/ 	.word	0x00000082


	//----- nvinfo : EIATTR_KPARAM_INFO
	.align		4
.L_1549:
        /*0008*/ 	.byte	0x04, 0x17
        /*000a*/ 	.short	(.L_1551 - .L_1550)
.L_1550:
        /*000c*/ 	.word	0x00000000
        /*0010*/ 	.short	0x0000
        /*0012*/ 	.short	0x0000
        /*0014*/ 	.byte	0x00, 0xf0, 0xa1, 0x04


	//----- nvinfo : EIATTR_SPARSE_MMA_MASK
	.align		4
.L_1551:
        /*0018*/ 	.byte	0x03, 0x50
        /*001a*/ 	.short	0x0000


	//----- nvinfo : EIATTR_MAXREG_COUNT
	.align		4
        /*001c*/ 	.byte	0x03, 0x1b
        /*001e*/ 	.short	0x0040


	//----- nvinfo : EIATTR_NUM_BARRIERS
	.align		4
        /*0020*/ 	.byte	0x02, 0x4c
        /*0022*/ 	.byte	0x01
	.zero		1


	//----- nvinfo : EIATTR_MERCURY_ISA_VERSION
	.align		4
        /*0024*/ 	.byte	0x03, 0x5f
        /*0026*/ 	.short	0x0101


	//----- nvinfo : EIATTR_COOP_GROUP_MASK_REGIDS
	.align		4
        /*0028*/ 	.byte	0x04, 0x29
        /*002a*/ 	.short	(.L_1553 - .L_1552)


	//   ....[0]....
.L_1552:
        /*002c*/ 	.word	0xffffffff


	//   ....[1]....
        /*0030*/ 	.word	0xffffffff


	//   ....[2]....
        /*0034*/ 	.word	0xffffffff


	//   ....[3]....
        /*0038*/ 	.word	0xffffffff


	//   ....[4]....
        /*003c*/ 	.word	0xffffffff


	//   ....[5]....
        /*0040*/ 	.word	0xffffffff


	//   ....[6]....
        /*0044*/ 	.word	0xffffffff


	//   ....[7]....
        /*0048*/ 	.word	0xffffffff


	//   ....[8]....
        /*004c*/ 	.word	0xffffffff


	//   ....[9]....
        /*0050*/ 	.word	0xffffffff


	//   ....[10]....
        /*0054*/ 	.word	0xffffffff


	//   ....[11]....
        /*0058*/ 	.word	0xffffffff


	//   ....[12]....
        /*005c*/ 	.word	0xffffffff


	//   ....[13]....
        /*0060*/ 	.word	0xffffffff


	//   ....[14]....
        /*0064*/ 	.word	0xffffffff


	//   ....[15]....
        /*0068*/ 	.word	0xffffffff


	//   ....[16]....
        /*006c*/ 	.word	0xffffffff


	//   ....[17]....
        /*0070*/ 	.word	0xffffffff


	//   ....[18]....
        /*0074*/ 	.word	0xffffffff


	//   ....[19]....
        /*0078*/ 	.word	0xffffffff


	//   ....[20]....
        /*007c*/ 	.word	0x0500000b


	//   ....[21]....
        /*0080*/ 	.word	0x0500000b


	//   ....[22]....
        /*0084*/ 	.word	0x0500000b


	//   ....[23]....
        /*0088*/ 	.word	0x0500000b


	//   ....[24]....
        /*008c*/ 	.word	0x0500000b


	//   ....[25]....
        /*0090*/ 	.word	0x0500000b


	//   ....[26]....
        /*0094*/ 	.word	0x0500000b


	//   ....[27]....
        /*0098*/ 	.word	0x0500000b


	//   ....[28]....
        /*009c*/ 	.word	0x0500000b


	//   ....[29]....
        /*00a0*/ 	.word	0x0500000b


	//   ....[30]....
        /*00a4*/ 	.word	0x0500000b


	//   ....[31]....
        /*00a8*/ 	.word	0x0500000b


	//   ....[32]....
        /*00ac*/ 	.word	0x0500000b


	//   ....[33]....
        /*00b0*/ 	.word	0x0500000b


	//   ....[34]....
        /*00b4*/ 	.word	0x0500000b


	//   ....[35]....
        /*00b8*/ 	.word	0x0500000b


	//   ....[36]....
        /*00bc*/ 	.word	0x0500000b


	//   ....[37]....
        /*00c0*/ 	.word	0x0500000b


	//   ....[38]....
        /*00c4*/ 	.word	0x0500000b


	//   ....[39]....
        /*00c8*/ 	.word	0x0500000b


	//----- nvinfo : EIATTR_COOP_GROUP_INSTR_OFFSETS
	.align		4
.L_1553:
        /*00cc*/ 	.byte	0x04, 0x28
        /*00ce*/ 	.short	(.L_1555 - .L_1554)


	//   ....[0]....
.L_1554:
        /*00d0*/ 	.word	0x00000ce0


	//   ....[1]....
        /*00d4*/ 	.word	0x00000cf0


	//   ....[2]....
        /*00d8*/ 	.word	0x00000d00


	//   ....[3]....
        /*00dc*/ 	.word	0x00000d10


	//   ....[4]....
        /*00e0*/ 	.word	0x00000d40


	//   ....[5]....
        /*00e4*/ 	.word	0x00000d70


	//   ....[6]....
        /*00e8*/ 	.word	0x00000d80


	//   ....[7]....
        /*00ec*/ 	.word	0x00000d90


	//   ....[8]....
        /*00f0*/ 	.word	0x00000db0


	//   ....[9]....
        /*00f4*/ 	.word	0x00000df0


	//   ....[10]....
        /*00f8*/ 	.word	0x00000e00


	//   ....[11]....
        /*00fc*/ 	.word	0x00000e10


	//   ....[12]....
        /*0100*/ 	.word	0x00000e30


	//   ....[13]....
        /*0104*/ 	.word	0x00000e70


	//   ....[14]....
        /*0108*/ 	.word	0x00000e80


	//   ....[15]....
        /*010c*/ 	.word	0x00000e90


	//   ....[16]....
        /*0110*/ 	.word	0x00000eb0


	//   ....[17]....
        /*0114*/ 	.word	0x00000ee0


	//   ....[18]....
        /*0118*/ 	.word	0x00000f00


	//   ....[19]....
        /*011c*/ 	.word	0x00000f10


	//   ....[20]....
        /*0120*/ 	.word	0x00001210


	//   ....[21]....
        /*0124*/ 	.word	0x00001270


	//   ....[22]....
        /*0128*/ 	.word	0x000012d0


	//   ....[23]....
        /*012c*/ 	.word	0x00001330


	//   ....[24]....
        /*0130*/ 	.word	0x00001390


	//   ....[25]....
        /*0134*/ 	.word	0x000013f0


	//   ....[26]....
        /*0138*/ 	.word	0x00001460


	//   ....[27]....
        /*013c*/ 	.word	0x000014d0


	//   ....[28]....
        /*0140*/ 	.word	0x00001540


	//   ....[29]....
        /*0144*/ 	.word	0x000015b0


	//   ....[30]....
        /*0148*/ 	.word	0x00001610


	//   ....[31]....
        /*014c*/ 	.word	0x00001680


	//   ....[32]....
        /*0150*/ 	.word	0x000016f0


	//   ....[33]....
        /*0154*/ 	.word	0x00001760


	//   ....[34]....
        /*0158*/ 	.word	0x000017d0


	//   ....[35]....
        /*015c*/ 	.word	0x00001830


	//   ....[36]....
        /*0160*/ 	.word	0x000018a0


	//   ....[37]....
        /*0164*/ 	.word	0x00001910


	//   ....[38]....
        /*0168*/ 	.word	0x00001980


	//   ....[39]....
        /*016c*/ 	.word	0x000019f0


	//----- nvinfo : EIATTR_EXIT_INSTR_OFFSETS
	.align		4
.L_1555:
        /*0170*/ 	.byte	0x04, 0x1c
        /*0172*/ 	.short	(.L_1557 - .L_1556)


	//   ....[0]....
.L_1556:
        /*0174*/ 	.word	0x00000070


	//   ....[1]....
        /*0178*/ 	.word	0x000011b0


	//----- nvinfo : EIATTR_MAX_THREADS
	.align		4
.L_1557:
        /*017c*/ 	.byte	0x04, 0x05
        /*017e*/ 	.short	(.L_1559 - .L_1558)
.L_1558:
        /*0180*/ 	.word	0x00000400
        /*0184*/ 	.word	0x00000001
        /*0188*/ 	.word	0x00000001


	//----- nvinfo : EIATTR_CRS_STACK_SIZE
	.align		4
.L_1559:
        /*018c*/ 	.byte	0x04, 0x1e
        /*018e*/ 	.short	(.L_1561 - .L_1560)
.L_1560:
        /*0190*/ 	.word	0x00000000


	//----- nvinfo : EIATTR_CBANK_PARAM_SIZE
	.align		4
.L_1561:
        /*0194*/ 	.byte	0x03, 0x19
        /*0196*/ 	.short	0x0128


	//----- nvinfo : EIATTR_PARAM_CBANK
	.align		4
        /*0198*/ 	.byte	0x04, 0x0a
        /*019a*/ 	.short	(.L_1563 - .L_1562)
	.align		4
.L_1562:
        /*019c*/ 	.word	index@(.nv.constant0._ZN10layer_norm40ln_parallel_residual_bwd_finalize_kernelINS_22Kernel_traits_finalizeILj2560E13__nv_bfloat16S2_fS2_fjLb0ELj1024ELj4ENS_18Kernel_traits_baseILj2560ES2_S2_fS2_fjLj1024EEEEELb1EEEvNS_9BwdParamsE)
        /*01a0*/ 	.short	0x0210
        /*01a2*/ 	.short	0x0128


	//----- nvinfo : EIATTR_SW_WAR
	.align		4
.L_1563:
        /*01a4*/ 	.byte	0x04, 0x36
        /*01a6*/ 	.short	(.L_1565 - .L_1564)
.L_1564:
        /*01a8*/ 	.word	0x00000008
.L_1565:


//--------------------- .nv.info._ZN10layer_norm31ln_parallel_residual_bwd_kernelINS_13Kernel_traitsI13__nv_bfloat16S2_fS2_fjLj2560ELj1ELj1ELj4ELj8ENS_18Kernel_traits_baseILj2560ES2_S2_fS2_fjLj128EEEEELb1ELb1ELb1EEEvNS_9BwdParamsE --------------------------
	.section	.nv.info._ZN10layer_norm31ln_parallel_residual_bwd_kernelINS_13Kernel_traitsI13__nv_bfloat16S2_fS2_fjLj2560ELj1ELj1ELj4ELj8ENS_18Kernel_traits_baseILj2560ES2_S2_fS2_fjLj128EEEEELb1ELb1ELb1EEEvNS_9BwdParamsE,"",@"SHT_CUDA_INFO"
	.sectionflags	@""
	.align	4


	//----- nvinfo : EIATTR_CUDA_API_VERSION
	.align		4
        /*0000*/ 	.byte	0x04, 0x37
        /*0002*/ 	.short	(.L_1567 - .L_1566)
.L_1566:
        /*0004*/ 	.word	0x00000082


	//----- nvinfo : EIATTR_KPARAM_INFO
	.align		4
.L_1567:
        /*0008*/ 	.byte	0x04, 0x17
        /*000a*/ 	.short	(.L_1569 - .L_1568)
.L_1568:
        /*000c*/ 	.word	0x00000000
        /*0010*/ 	.short	0x0000
        /*0012*/ 	.short	0x0000
        /*0014*/ 	.byte	0x00, 0xf0, 0xa1, 0x04


	//----- nvinfo : EIATTR_SPARSE_MMA_MASK
	.align		4
.L_1569:
        /*0018*/ 	.byte	0x03, 0x50
        /*001a*/ 	.short	0x0000


	//----- nvinfo : EIATTR_MAXREG_COUNT
	.align		4
        /*001c*/ 	.byte	0x03, 0x1b
        /*001e*/ 	.short	0x00ff


	//----- nvinfo : EIATTR_NUM_BARRIERS
	.align		4
        /*0020*/ 	.byte	0x02, 0x4c
        /*0022*/ 	.byte	0x01
	.zero		1


	//----- nvinfo : EIATTR_MERCURY_ISA_VERSION
	.align		4
        /*0024*/ 	.byte	0x03, 0x5f
        /*0026*/ 	.short	0x0101


	//----- nvinfo : EIATTR_COOP_GROUP_MASK_REGIDS
	.align		4
        /*0028*/ 	.byte	0x04, 0x29
        /*002a*/ 	.short	(.L_1571 - .L_1570)


	//   ....[0]....
.L_1570:
        /*002c*/ 	.word	0xffffffff


	//   ....[1]....
        /*0030*/ 	.word	0xffffffff


	//   ....[2]....
        /*0034*/ 	.word	0xffffffff


	//   ....[3]....
        /*0038*/ 	.word	0xffffffff


	//   ....[4]....
        /*003c*/ 	.word	0xffffffff


	//   ....[5]....
        /*0040*/ 	.word	0xffffffff


	//   ....[6]....
        /*0044*/ 	.word	0xffffffff


	//   ....[7]....
        /*0048*/ 	.word	0xffffffff


	//   ....[8]....
        /*004c*/ 	.word	0xffffffff


	//   ....[9]....
        /*0050*/ 	.word	0xffffffff


	//   ....[10]....
        /*0054*/ 	.word	0x05000069


	//   ....[11]....
        /*0058*/ 	.word	0x05000069


	//   ....[12]....
        /*005c*/ 	.word	0x05000069


	//   ....[13]....
        /*0060*/ 	.word	0x05000069


	//   ....[14]....
        /*0064*/ 	.word	0x05000069


	//   ....[15]....
        /*0068*/ 	.word	0x05000069


	//   ....[16]....
        /*006c*/ 	.word	0x05000069


	//   ....[17]....
        /*0070*/ 	.word	0x05000069


	//   ....[18]....
        /*0074*/ 	.word	0x05000069


	//   ....[19]....
        /*0078*/ 	.word	0x05000069


	//----- nvinfo : EIATTR_COOP_GROUP_INSTR_OFFSETS
	.align		4
.L_1571:
        /*007c*/ 	.byte	0x04, 0x28
        /*007e*/ 	.short	(.L_1573 - .L_1572)


	//   ....[0]....
.L_1572:
        /*0080*/ 	.word	0x00001960


	//   ....[1]....
        /*0084*/ 	.word	0x00001970


	//   ....[2]....
        /*0088*/ 	.word	0x000019a0


	//   ....[3]....
        /*008c*/ 	.word	0x000019b0


	//   ....[4]....
        /*0090*/ 	.word	0x000019e0


	//   ....[5]....
        /*0094*/ 	.word	0x000019f0


	//   ....[6]....
        /*0098*/ 	.word	0x00001a20


	//   ....[7]....
        /*009c*/ 	.word	0x00001a30


	//   ....[8]....
        /*00a0*/ 	.word	0x00001a60


	//   ....[9]....
        /*00a4*/ 	.word	0x00001a70


	//   ....[10]....
        /*00a8*/ 	.word	0x000037e0


	//   ....[11]....
        /*00ac*/ 	.word	0x00003830


	//   ....[12]....
        /*00b0*/ 	.word	0x000038a0


	//   ....[13]....
        /*00b4*/ 	.word	0x00003900


	//   ....[14]....
        /*00b8*/ 	.word	0x00003970


	//   ....[15]....
        /*00bc*/ 	.word	0x000039d0


	//   ....[16]....
        /*00c0*/ 	.word	0x00003a40


	//   ....[17]....
        /*00c4*/ 	.word	0x00003aa0


	//   ....[18]....
        /*00c8*/ 	.word	0x00003b10


	//   ....[19]....
        /*00cc*/ 	.word	0x00003b70


	//----- nvinfo : EIATTR_EXIT_INSTR_OFFSETS
	.align		4
.L_1573:
        /*00d0*/ 	.byte	0x04, 0x1c
        /*00d2*/ 	.short	(.L_1575 - .L_1574)


	//   ....[0]....
.L_1574:
        /*00d4*/ 	.word	0x00003780


	//----- nvinfo : EIATTR_MAX_THREADS
	.align		4
.L_1575:
        /*00d8*/ 	.byte	0x04, 0x05
        /*00da*/ 	.short	(.L_1577 - .L_1576)
.L_1576:
        /*00dc*/ 	.word	0x00000080
        /*00e0*/ 	.word	0x00000001
        /*00e4*/ 	.word	0x00000001


	//----- nvinfo : EIATTR_CRS_STACK_SIZE
	.align		4
.L_1577:
        /*00e8*/ 	.byte	0x04, 0x1e
        /*00ea*/ 	.short	(.L_1579 - .L_1578)
.L_1578:
        /*00ec*/ 	.word	0x00000000


	//----- nvinfo : EIATTR_CBANK_PARAM_SIZE
	.align		4
.L_1579:
        /*00f0*/ 	.byte	0x03, 0x19
        /*00f2*/ 	.short	0x0128


	//----- nvinfo : EIATTR_PARAM_CBANK
	.align		4
        /*00f4*/ 	.byte	0x04, 0x0a
        /*00f6*/ 	.short	(.L_1581 - .L_1580)
	.align		4
.L_1580:
        /*00f8*/ 	.word	index@(.nv.constant0._ZN10layer_norm31ln_parallel_residual_bwd_kernelINS_13Kernel_traitsI13__nv_bfloat16S2_fS2_fjLj2560ELj1ELj1ELj4ELj8ENS_18Kernel_traits_baseILj2560ES2_S2_fS2_fjLj128EEEEELb1ELb1ELb1EEEvNS_9BwdParamsE)
        /*00fc*/ 	.short	0x0210
        /*00fe*/ 	.short	0x0128


	//----- nvinfo : EIATTR_SW_WAR
	.align		4
.L_1581:
        /*0100*/ 	.byte	0x04, 0x36
        /*0102*/ 	.short	(.L_1583 - .L_1582)
.L_1582:
        /*0104*/ 	.word	0x00000008
.L_1583:


//--------------------- .nv.info._ZN10layer_norm31ln_parallel_residual_bwd_kernelINS_13Kernel_traitsIf13__nv_bfloat16fS2_fjLj2560ELj1ELj1ELj4ELj8ENS_18Kernel_traits_baseILj2560EfS2_fS2_fjLj128EEEEELb0ELb0ELb0EEEvNS_9BwdParamsE --------------------------
	.section	.nv.info._ZN10layer_norm31ln_parallel_residual_bwd_kernelINS_13Kernel_traitsIf13__nv_bfloat16fS2_fjLj2560ELj1ELj1ELj4ELj8ENS_18Kernel_traits_baseILj2560EfS2_fS2_fjLj128EEEEELb0ELb0ELb0EEEvNS_9BwdParamsE,"",@"SHT_CUDA_INFO"
	.sectionflags	@""
	.align	4


	//----- nvinfo : EIATTR_CUDA_API_VERSION
	.align		4
        /*0000*/ 	.byte	0x04, 0x37
        /*0002*/ 	.short	(.L_1585 - .L_1584)
.L_1584:
        /*0004*/ 	.word	0x00000082


	//----- nvinfo : EIATTR_KPARAM_INFO
	.align		4
.L_1585:
        /*0008*/ 	.byte	0x04, 0x17
        /*000a*/ 	.short	(.L_1587 - .L_1586)
.L_1586:
        /*000c*/ 	.word	0x00000000
        /*0010*/ 	.short	0x0000
        /*0012*/ 	.short	0x0000
        /*0014*/ 	.byte	0x00, 0xf0, 0xa1, 0x04


	//----- nvinfo : EIATTR_SPARSE_MMA_MASK
	.align		4
.L_1587:
        /*0018*/ 	.byte	0x03, 0x50
        /*001a*/ 	.short	0x0000


	//----- nvinfo : EIATTR_MAXREG_COUNT
	.align		4
        /*001c*/ 	.byte	0x03, 0x1b
        /*001e*/ 	.short	0x00ff


	//----- nvinfo : EIATTR_NUM_BARRIERS
	.align		4
        /*0020*/ 	.byte	0x02, 0x4c
        /*0022*/ 	.byte	0x01
	.zero		1


	//----- nvinfo : EIATTR_MERCURY_ISA_VERSION
	.align		4
        /*0024*/ 	.byte	0x03, 0x5f
        /*0026*/ 	.short	0x0101


	//----- nvinfo : EIATTR_COOP_GROUP_MASK_REGIDS
	.align		4
        /*0028*/ 	.byte	0x04, 0x29
        /*002a*/ 	.short	(.L_1589 - .L_1588)


	//   ....[0]....
.L_1588:
        /*002c*/ 	.word	0xffffffff


	//   ....[1]....
        /*0030*/ 	.word	0xffffffff


	//   ....[2]....
        /*0034*/ 	.word	0xffffffff


	//   ....[3]....
        /*0038*/ 	.word	0xffffffff


	//   ....[4]....
        /*003c*/ 	.word	0xffffffff


	//   ....[5]....
        /*0040*/ 	.word	0xffffffff


	//   ....[6]....
        /*0044*/ 	.word	0xffffffff


	//   ....[7]....
        /*0048*/ 	.word	0xffffffff


	//   ....[8]....
        /*004c*/ 	.word	0xffffffff


	//   ....[9]....
        /*0050*/ 	.word	0xffffffff


	//   ....[10]....
        /*0054*/ 	.word	0x050000ce


	//   ....[11]....
        /*0058*/ 	.word	0x050000ce


	//   ....[12]....
        /*005c*/ 	.word	0x050000ce


	//   ....[13]....
        /*0060*/ 	.word	0x050000ce


	//   ....[14]....
        /*0064*/ 	.word	0x050000ce


	//   ....[15]....
        /*0068*/ 	.word	0x050000ce


	//   ....[16]....
        /*006c*/ 	.word	0x050000ce


	//   ....[17]....
        /*0070*/ 	.word	0x050000ce


	//   ....[18]....
        /*0074*/ 	.word	0x050000ce


	//   ....[19]....
        /*0078*/ 	.word	0x050000ce


	//----- nvinfo : EIATTR_COOP_GROUP_INSTR_OFFSETS
	.align		4
.L_1589:
        /*007c*/ 	.byte	0x04, 0x28
        /*007e*/ 	.short	(.L_1591 - .L_1590)


	//   ....[0]....
.L_1590:
        /*0080*/ 	.word	0x00001fa0


	//   ....[1]....
        /*0084*/ 	.word	0x00001fb0


	//   ....[2]....
        /*0088*/ 	.word	0x00001fe0


	//   ....[3]....
        /*008c*/ 	.word	0x00001ff0


	//   ....[4]....
        /*0090*/ 	.word	0x00002020


	//   ....[5]....
        /*0094*/ 	.word	0x00002030


	//   ....[6]....
        /*0098*/ 	.word	0x00002060


	//   ....[7]....
        /*009c*/ 	.word	0x00002070


	//   ....[8]....
        /*00a0*/ 	.word	0x000020a0


	//   ....[9]....
        /*00a4*/ 	.word	0x000020b0


	//   ....[10]....
        /*00a8*/ 	.word	0x00003a00


	//   ....[11]....
        /*00ac*/ 	.word	0x00003a50


	//   ....[12]....
        /*00b0*/ 	.word	0x00003ac0


	//   ....[13]....
        /*00b4*/ 	.word	0x00003b20


	//   ....[14]....
        /*00b8*/ 	.word	0x00003b90


	//   ....[15]....
        /*00bc*/ 	.word	0x00003bf0


	//   ....[16]....
        /*00c0*/ 	.word	0x00003c60


	//   ....[17]....
        /*00c4*/ 	.word	0x00003cc0


	//   ....[18]....
        /*00c8*/ 	.word	0x00003d30


	//   ....[19]....
        /*00cc*/ 	.word	0x00003d90


	//----- nvinfo : EIATTR_EXIT_INSTR_OFFSETS
	.align		4
.L_1591:
        /*00d0*/ 	.byte	0x04, 0x1c
        /*00d2*/ 	.short	(.L_1593 - .L_1592)


	//   ....[0]....
.L_1592:
        /*00d4*/ 	.word	0x000038d0


	//   ....[1]....
        /*00d8*/ 	.word	0x000039a0


	//----- nvinfo : EIATTR_MAX_THREADS
	.align		4
.L_1593:
        /*00dc*/ 	.byte	0x04, 0x05
        /*00de*/ 	.short	(.L_1595 - .L_1594)
.L_1594:
        /*00e0*/ 	.word	0x00000080
        /*00e4*/ 	.word	0x00000001
        /*00e8*/ 	.word	0x00000001


	//----- nvinfo : EIATTR_CRS_STACK_SIZE
	.align		4
.L_1595:
        /*00ec*/ 	.byte	0x04, 0x1e
        /*00ee*/ 	.short	(.L_1597 - .L_1596)
.L_1596:
        /*00f0*/ 	.word	0x00000000


	//----- nvinfo : EIATTR_CBANK_PARAM_SIZE
	.align		4
.L_1597:
        /*00f4*/ 	.byte	0x03, 0x19
        /*00f6*/ 	.short	0x0128


	//----- nvinfo : EIATTR_PARAM_CBANK
	.align		4
        /*00f8*/ 	.byte	0x04, 0x0a
        /*00fa*/ 	.short	(.L_1599 - .L_1598)
	.align		4
.L_1598:
        /*00fc*/ 	.word	index@(.nv.constant0._ZN10layer_norm31ln_parallel_residual_bwd_kernelINS_13Kernel_traitsIf13__nv_bfloat16fS2_fjLj2560ELj1ELj1ELj4ELj8ENS_18Kernel_traits_baseILj2560EfS2_fS2_fjLj128EEEEELb0ELb0ELb0EEEvNS_9BwdParamsE)
        /*0100*/ 	.short	0x0210
        /*0102*/ 	.short	0x0128


	//----- nvinfo : EIATTR_SW_WAR
	.align		4
.L_1599:
        /*0104*/ 	.byte	0x04, 0x36
        /*0106*/ 	.short	(.L_1601 - .L_1600)
.L_1600:
        /*0108*/ 	.word	0x00000008
.L_1601:


//--------------------- .nv.info._ZN10layer_norm31ln_parallel_residual_bwd_kernelINS_13Kernel_traitsIf13__nv_bfloat16fS2_fjLj2560ELj1ELj1ELj4ELj8ENS_18Kernel_traits_baseILj2560EfS2_fS2_fjLj128EEEEELb0ELb0ELb1EEEvNS_9BwdParamsE --------------------------
	.section	.nv.info._ZN10layer_norm31ln_parallel_residual_bwd_kernelINS_13Kernel_traitsIf13__nv_bfloat16fS2_fjLj2560ELj1ELj1ELj4ELj8ENS_18Kernel_traits_baseILj2560EfS2_fS2_fjLj128EEEEELb0ELb0ELb1EEEvNS_9BwdParamsE,"",@"SHT_CUDA_INFO"
	.sectionflags	@""
	.align	4


	//----- nvinfo : EIATTR_CUDA_API_VERSION
	.align		4
        /*0000*/ 	.byte	0x04, 0x37
        /*0002*/ 	.short	(.L_1603 - .L_1602)
.L_1602:
        /*0004*/ 	.word	0x00000082


	//----- nvinfo : EIATTR_KPARAM_INFO
	.align		4
.L_1603:
        /*0008*/ 	.byte	0x04, 0x17
        /*000a*/ 	.short	(.L_1605 - .L_1604)
.L_1604:
        /*000c*/ 	.word	0x00000000
        /*0010*/ 	.short	0x0000
        /*0012*/ 	.short	0x0000
        /*0014*/ 	.byte	0x00, 0xf0, 0xa1, 0x04


	//----- nvinfo : EIATTR_SPARSE_MMA_MASK
	.align		4
.L_1605:
        /*0018*/ 	.byte	0x03, 0x50
        /*001a*/ 	.short	0x0000


	//----- nvinfo : EIATTR_MAXREG_COUNT
	.align		4
        /*001c*/ 	.byte	0x03, 0x1b
        /*001e*/ 	.short	0x00ff


	//----- nvinfo : EIATTR_NUM_BARRIERS
	.align		4
        /*0020*/ 	.byte	0x02, 0x4c
        /*0022*/ 	.byte	0x01
	.zero		1


	//----- nvinfo : EIATTR_MERCURY_ISA_VERSION
	.align		4
        /*0024*/ 	.byte	0x03, 0x5f
        /*0026*/ 	.short	0x0101


	//----- nvinfo : EIATTR_COOP_GROUP_MASK_REGIDS
	.align		4
        /*0028*/ 	.byte	0x04, 0x29
        /*002a*/ 	.short	(.L_1607 - .L_1606)


	//   ....[0]....
.L_1606:
        /*002c*/ 	.word	0xffffffff


	//   ....[1]....
        /*0030*/ 	.word	0xffffffff


	//   ....[2]....
        /*0034*/ 	.word	0xffffffff


	//   ....[3]....
        /*0038*/ 	.word	0xffffffff


	//   ....[4]....
        /*003c*/ 	.word	0xffffffff


	//   ....[5]....
        /*0040*/ 	.word	0xffffffff


	//   ....[6]....
        /*0044*/ 	.word	0xffffffff


	//   ....[7]....
        /*0048*/ 	.word	0xffffffff


	//   ....[8]....
        /*004c*/ 	.word	0xffffffff


	//   ....[9]....
        /*0050*/ 	.word	0xffffffff


	//   ....[10]....
        /*0054*/ 	.word	0x050000ad


	//   ....[11]....
        /*0058*/ 	.word	0x050000ad


	//   ....[12]....
        /*005c*/ 	.word	0x050000ad


	//   ....[13]....
        /*0060*/ 	.word	0x050000ad


	//   ....[14]....
        /*0064*/ 	.word	0x050000ad


	//   ....[15]....
        /*0068*/ 	.word	0x050000ad


	//   ....[16]....
        /*006c*/ 	.word	0x050000ad


	//   ....[17]....
        /*0070*/ 	.word	0x050000ad


	//   ....[18]....
        /*0074*/ 	.word	0x050000ad


	//   ....[19]....
        /*0078*/ 	.word	0x050000ad


	//----- nvinfo : EIATTR_COOP_GROUP_INSTR_OFFSETS
	.align		4
.L_1607:
        /*007c*/ 	.byte	0x04, 0x28
        /*007e*/ 	.short	(.L_1609 - .L_1608)


	//   ....[0]....
.L_1608:
        /*0080*/ 	.word	0x00001d80


	//   ....[1]....
        /*0084*/ 	.word	0x00001d90


	//   ....[2]....
        /*0088*/ 	.word	0x00001dc0


	//   ....[3]....
        /*008c*/ 	.word	0x00001dd0


	//   ....[4]....
        /*0090*/ 	.word	0x00001e10


	//   ....[5]....
        /*0094*/ 	.word	0x00001e30


	//   ....[6]....
        /*0098*/ 	.word	0x00001e60


	//   ....[7]....
        /*009c*/ 	.word	0x00001e70


	//   ....[8]....
        /*00a0*/ 	.word	0x00001eb0


	//   ....[9]....
        /*00a4*/ 	.word	0x00001ec0


	//   ....[10]....
        /*00a8*/ 	.word	0x000036c0


	//   ....[11]....
        /*00ac*/ 	.word	0x00003710


	//   ....[12]....
        /*00b0*/ 	.word	0x00003780


	//   ....[13]....
        /*00b4*/ 	.word	0x000037e0


	//   ....[14]....
        /*00b8*/ 	.word	0x00003860


	//   ....[15]....
        /*00bc*/ 	.word	0x000038d0


	//   ....[16]....
        /*00c0*/ 	.word	0x00003940


	//   ....[17]....
        /*00c4*/ 	.word	0x000039a0


	//   ....[18]....
        /*00c8*/ 	.word	0x00003a20


	//   ....[19]....
        /*00cc*/ 	.word	0x00003a80


	//----- nvinfo : EIATTR_EXIT_INSTR_OFFSETS
	.align		4
.L_1609:
        /*00d0*/ 	.byte	0x04, 0x1c
        /*00d2*/ 	.short	(.L_1611 - .L_1610)


	//   ....[0]....
.L_1610:
        /*00d4*/ 	.word	0x00003660


	//----- nvinfo : EIATTR_MAX_THREADS
	.align		4
.L_1611:
        /*00d8*/ 	.byte	0x04, 0x05
        /*00da*/ 	.short	(.L_1613 - .L_1612)
.L_1612:
        /*00dc*/ 	.word	0x00000080
        /*00e0*/ 	.word	0x00000001
        /*00e4*/ 	.word	0x00000001


	//----- nvinfo : EIATTR_CRS_STACK_SIZE
	.align		4
.L_1613:
        /*00e8*/ 	.byte	0x04, 0x1e
        /*00ea*/ 	.short	(.L_1615 - .L_1614)
.L_1614:
        /*00ec*/ 	.word	0x00000000


	//----- nvinfo : EIATTR_CBANK_PARAM_SIZE
	.align		4
.L_1615:
        /*00f0*/ 	.byte	0x03, 0x19
        /*00f2*/ 	.short	0x0128


	//----- nvinfo : EIATTR_PARAM_CBANK
	.align		4
        /*00f4*/ 	.byte	0x04, 0x0a
        /*00f6*/ 	.short	(.L_1617 - .L_1616)
	.align		4
.L_1616:
        /*00f8*/ 	.word	index@(.nv.constant0._ZN10layer_norm31ln_parallel_residual_bwd_kernelINS_13Kernel_traitsIf13__nv_bfloat16fS2_fjLj2560ELj1ELj1ELj4ELj8ENS_18Kernel_traits_baseILj2560EfS2_fS2_fjLj128EEEEELb0ELb0ELb1EEEvNS_9BwdParamsE)
        /*00fc*/ 	.short	0x0210
        /*00fe*/ 	.short	0x0128


	//----- nvinfo : EIATTR_SW_WAR
	.align		4
.L_1617:
        /*0100*/ 	.byte	0x04, 0x36
        /*0102*/ 	.short	(.L_1619 - .L_1618)
.L_1618:
        /*0104*/ 	.word	0x00000008
.L_1619:


//--------------------- .nv.info._ZN10layer_norm31ln_parallel_residual_bwd_kernelINS_13Kernel_traitsIf13__nv_bfloat16fS2_fjLj2560ELj1ELj1ELj4ELj8ENS_18Kernel_traits_baseILj2560EfS2_fS2_fjLj128EEEEELb0ELb1ELb0EEEvNS_9BwdParamsE --------------------------
	.section	.nv.info._ZN10layer_norm31ln_parallel_residual_bwd_kernelINS_13Kernel_traitsIf13__nv_bfloat16fS2_fjLj2560ELj1ELj1ELj4ELj8ENS_18Kernel_traits_baseILj2560EfS2_fS2_fjLj128EEEEELb0ELb1ELb0EEEvNS_9BwdParamsE,"",@"SHT_CUDA_INFO"
	.sectionflags	@""
	.align	4


	//----- nvinfo : EIATTR_CUDA_API_VERSION
	.align		4
        /*0000*/ 	.byte	0x04, 0x37
        /*0002*/ 	.short	(.L_1621 - .L_1620)
.L_1620:
        /*0004*/ 	.word	0x00000082


	//----- nvinfo : EIATTR_KPARAM_INFO
	.align		4
.L_1621:
        /*0008*/ 	.byte	0x04, 0x17
        /*000a*/ 	.short	(.L_1623 - .L_1622)
.L_1622:
        /*000c*/ 	.word	0x00000000
        /*0010*/ 	.short	0x0000
        /*0012*/ 	.short	0x0000
        /*0014*/ 	.byte	0x00, 0xf0, 0xa1, 0x04


	//----- nvinfo : EIATTR_SPARSE_MMA_MASK
	.align		4
.L_1623:
        /*0018*/ 	.byte	0x03, 0x50
        /*001a*/ 	.short	0x0000


	//----- nvinfo : EIATTR_MAXREG_COUNT
	.align		4
        /*001c*/ 	.byte	0x03, 0x1b
        /*001e*/ 	.short	0x00ff


	//----- nvinfo : EIATTR_NUM_BARRIERS
	.align		4
        /*0020*/ 	.byte	0x02, 0x4c
        /*0022*/ 	.byte	0x01
	.zero		1


	//----- nvinfo : EIATTR_MERCURY_ISA_VERSION
	.align		4
        /*0024*/ 	.byte	0x03, 0x5f
        /*0026*/ 	.short	0x0101


	//----- nvinfo : EIATTR_COOP_GROUP_MASK_REGIDS
	.align		4
        /*0028*/ 	.byte	0x04, 0x29
        /*002a*/ 	.short	(.L_1625 - .L_1624)


	//   ....[0]....
.L_1624:
        /*002c*/ 	.word	0xffffffff


	//   ....[1]....
        /*0030*/ 	.word	0xffffffff


	//   ....[2]....
        /*0034*/ 	.word	0xffffffff


	//   ....[3]....
        /*0038*/ 	.word	0xffffffff


	//   ....[4]....
        /*003c*/ 	.word	0xffffffff


	//   ....[5]....
        /*0040*/ 	.word	0xffffffff


	//   ....[6]....
        /*0044*/ 	.word	0xffffffff


	//   ....[7]....
        /*0048*/ 	.word	0xffffffff


	//   ....[8]....
        /*004c*/ 	.word	0xffffffff


	//   ....[9]....
        /*0050*/ 	.word	0xffffffff


	//   ....[10]....
        /*0054*/ 	.word	0x05000091


	//   ....[11]....
        /*0058*/ 	.word	0x05000091


	//   ....[12]....
        /*005c*/ 	.word	0x05000091


	//   ....[13]....
        /*0060*/ 	.word	0x05000091


	//   ....[14]....
        /*0064*/ 	.word	0x05000091


	//   ....[15]....
        /*0068*/ 	.word	0x05000091


	//   ....[16]....
        /*006c*/ 	.word	0x05000091


	//   ....[17]....
        /*0070*/ 	.word	0x05000091


	//   ....[18]....
        /*0074*/ 	.word	0x05000091


	//   ....[19]....
        /*0078*/ 	.word	0x05000091


	//----- nvinfo : EIATTR_COOP_GROUP_INSTR_OFFSETS
	.align		4
.L_1625:
        /*007c*/ 	.byte	0x04, 0x28
        /*007e*/ 	.short	(.L_1627 - .L_1626)


	//   ....[0]....
.L_1626:
        /*0080*/ 	.word	0x000015f0


	//   ....[1]....
        /*0084*/ 	.word	0x00001600


	//   ....[2]....
        /*0088*/ 	.word	0x00001630


	//   ....[3]....
        /*008c*/ 	.word	0x00001640


	//   ....[4]....
        /*0090*/ 	.word	0x00001670


	//   ....[5]....
        /*0094*/ 	.word	0x00001680


	//   ....[6]....
        /*0098*/ 	.word	0x000016b0


	//   ....[7]....
        /*009c*/ 	.word	0x000016c0


	//   ....[8]....
        /*00a0*/ 	.word	0x000016f0


	//   ....[9]....
        /*00a4*/ 	.word	0x00001700


	//   ....[10]....
        /*00a8*/ 	.word	0x00002dd0


	//   ....[11]....
        /*00ac*/ 	.word	0x00002e20


	//   ....[12]....
        /*00b0*/ 	.word	0x00002e90


	//   ....[13]....
        /*00b4*/ 	.word	0x00002ef0


	//   ....[14]....
        /*00b8*/ 	.word	0x00002f60


	//   ....[15]....
        /*00bc*/ 	.word	0x00002fc0


	//   ....[16]....
        /*00c0*/ 	.word	0x00003030


	//   ....[17]....
        /*00c4*/ 	.word	0x00003090


	//   ....[18]....
        /*00c8*/ 	.word	0x00003100


	//   ....[19]....
        /*00cc*/ 	.word	0x00003160


	//----- nvinfo : EIATTR_EXIT_INSTR_OFFSETS
	.align		4
.L_1627:
        /*00d0*/ 	.byte	0x04, 0x1c
        /*00d2*/ 	.short	(.L_1629 - .L_1628)


	//   ....[0]....
.L_1628:
        /*00d4*/ 	.word	0x00002cf0


	//   ....[1]....
        /*00d8*/ 	.word	0x00002d70


	//----- nvinfo : EIATTR_MAX_THREADS
	.align		4
.L_1629:
        /*00dc*/ 	.byte	0x04, 0x05
        /*00de*/ 	.short	(.L_1631 - .L_1630)
.L_1630:
        /*00e0*/ 	.word	0x00000080
        /*00e4*/ 	.word	0x00000001
        /*00e8*/ 	.word	0x00000001


	//----- nvinfo : EIATTR_CRS_STACK_SIZE
	.align		4
.L_1631:
        /*00ec*/ 	.byte	0x04, 0x1e
        /*00ee*/ 	.short	(.L_1633 - .L_1632)
.L_1632:
        /*00f0*/ 	.word	0x00000000


	//----- nvinfo : EIATTR_CBANK_PARAM_SIZE
	.align		4
.L_1633:
        /*00f4*/ 	.byte	0x03, 0x19
        /*00f6*/ 	.short	0x0128


	//----- nvinfo : EIATTR_PARAM_CBANK
	.align		4
        /*00f8*/ 	.byte	0x04, 0x0a
        /*00fa*/ 	.short	(.L_1635 - .L_1634)
	.align		4
.L_1634:
        /*00fc*/ 	.word	index@(.nv.constant0._ZN10layer_norm31ln_parallel_residual_bwd_kernelINS_13Kernel_traitsIf13__nv_bfloat16fS2_fjLj2560ELj1ELj1ELj4ELj8ENS_18Kernel_traits_baseILj2560EfS2_fS2_fjLj128EEEEELb0ELb1ELb0EEEvNS_9BwdParamsE)
        /*0100*/ 	.short	0x0210
        /*0102*/ 	.short	0x0128


	//----- nvinfo : EIATTR_SW_WAR
	.align		4
.L_1635:
        /*0104*/ 	.byte	0x04, 0x36
        /*0106*/ 	.short	(.L_1637 - .L_1636)
.L_1636:
        /*0108*/ 	.word	0x00000008
.L_1637:


//--------------------- .nv.info._ZN10layer_norm31ln_parallel_residual_bwd_kernelINS_13Kernel_traitsIf13__nv_bfloat16fS2_fjLj2560ELj1ELj1ELj4ELj8ENS_18Kernel_traits_baseILj2560EfS2_fS2_fjLj128EEEEELb0ELb1ELb1EEEvNS_9BwdParamsE --------------------------
	.section	.nv.info._ZN10layer_norm31ln_parallel_residual_bwd_kernelINS_13Kernel_traitsIf13__nv_bfloat16fS2_fjLj2560ELj1ELj1ELj4ELj8ENS_18Kernel_traits_baseILj2560EfS2_fS2_fjLj128EEEEELb0ELb1ELb1EEEvNS_9BwdParamsE,"",@"SHT_CUDA_INFO"
	.sectionflags	@""
	.align	4


	//----- nvinfo : EIATTR_CUDA_API_VERSION
	.align		4
        /*0000*/ 	.byte	0x04, 0x37
        /*0002*/ 	.short	(.L_1639 - .L_1638)
.L_1638:
        /*0004*/ 	.word	0x00000082


	//----- nvinfo : EIATTR_KPARAM_INFO
	.align		4
.L_1639:
        /*0008*/ 	.byte	0x04, 0x17
        /*000a*/ 	.short	(.L_1641 - .L_1640)
.L_1640:
        /*000c*/ 	.word	0x00000000
        /*0010*/ 	.short	0x0000
        /*0012*/ 	.short	0x0000
        /*0014*/ 	.byte	0x00, 0xf0, 0xa1, 0x04


	//----- nvinfo : EIATTR_SPARSE_MMA_MASK
	.align		4
.L_1641:
        /*0018*/ 	.byte	0x03, 0x50
        /*001a*/ 	.short	0x0000


	//----- nvinfo : EIATTR_MAXREG_COUNT
	.align		4
        /*001c*/ 	.byte	0x03, 0x1b
        /*001e*/ 	.short	0x00ff


	//----- nvinfo : EIATTR_NUM_BARRIERS
	.align		4
        /*0020*/ 	.byte	0x02, 0x4c
        /*0022*/ 	.byte	0x01
	.zero		1


	//----- nvinfo : EIATTR_MERCURY_ISA_VERSION
	.align		4
        /*0024*/ 	.byte	0x03, 0x5f
        /*0026*/ 	.short	0x0101


	//----- nvinfo : EIATTR_COOP_GROUP_MASK_REGIDS
	.align		4
        /*0028*/ 	.byte	0x04, 0x29
        /*002a*/ 	.short	(.L_1643 - .L_1642)


	//   ....[0]....
.L_1642:
        /*002c*/ 	.word	0xffffffff


	//   ....[1]....
        /*0030*/ 	.word	0xffffffff


	//   ....[2]....
        /*0034*/ 	.word	0xffffffff


	//   ....[3]....
        /*0038*/ 	.word	0xffffffff


	//   ....[4]....
        /*003c*/ 	.word	0xffffffff


	//   ....[5]....
        /*0040*/ 	.word	0xffffffff


	//   ....[6]....
        /*0044*/ 	.word	0xffffffff


	//   ....[7]....
        /*0048*/ 	.word	0xffffffff


	//   ....[8]....
        /*004c*/ 	.word	0xffffffff


	//   ....[9]....
        /*0050*/ 	.word	0xffffffff


	//   ....[10]....
        /*0054*/ 	.word	0x05000057


	//   ....[11]....
        /*0058*/ 	.word	0x05000057


	//   ....[12]....
        /*005c*/ 	.word	0x05000057


	//   ....[13]....
        /*0060*/ 	.word	0x05000057


	//   ....[14]....
        /*0064*/ 	.word	0x05000057


	//   ....[15]....
        /*0068*/ 	.word	0x05000057


	//   ....[16]....
        /*006c*/ 	.word	0x05000057


	//   ....[17]....
        /*0070*/ 	.word	0x05000057


	//   ....[18]....
        /*0074*/ 	.word	0x05000057


	//   ....[19]....
        /*0078*/ 	.word	0x05000057


	//----- nvinfo : EIATTR_COOP_GROUP_INSTR_OFFSETS
	.align		4
.L_1643:
        /*007c*/ 	.byte	0x04, 0x28
        /*007e*/ 	.short	(.L_1645 - .L_1644)


	//   ....[0]....
.L_1644:
        /*0080*/ 	.word	0x00001470


	//   ....[1]....
        /*0084*/ 	.word	0x00001480


	//   ....[2]....
        /*0088*/ 	.word	0x000014b0


	//   ....[3]....
        /*008c*/ 	.word	0x000014c0


	//   ....[4]....
        /*0090*/ 	.word	0x000014f0


	//   ....[5]....
        /*0094*/ 	.word	0x00001500


	//   ....[6]....
        /*0098*/ 	.word	0x00001530


	//   ....[7]....
        /*009c*/ 	.word	0x00001540


	//   ....[8]....
        /*00a0*/ 	.word	0x00001570


	//   ....[9]....
        /*00a4*/ 	.word	0x00001580


	//   ....[10]....
        /*00a8*/ 	.word	0x00002ac0


	//   ....[11]....
        /*00ac*/ 	.word	0x00002b10


	//   ....[12]....
        /*00b0*/ 	.word	0x00002b80


	//   ....[13]....
        /*00b4*/ 	.word	0x00002be0


	//   ....[14]....
        /*00b8*/ 	.word	0x00002c50


	//   ....[15]....
        /*00bc*/ 	.word	0x00002cb0


	//   ....[16]....
        /*00c0*/ 	.word	0x00002d20


	//   ....[17]....
        /*00c4*/ 	.word	0x00002d80


	//   ....[18]....
        /*00c8*/ 	.word	0x00002df0


	//   ....[19]....
        /*00cc*/ 	.word	0x00002e50


	//----- nvinfo : EIATTR_EXIT_INSTR_OFFSETS
	.align		4
.L_1645:
        /*00d0*/ 	.byte	0x04, 0x1c
        /*00d2*/ 	.short	(.L_1647 - .L_1646)


	//   ....[0]....
.L_1646:
        /*00d4*/ 	.word	0x00002a60


	//----- nvinfo : EIATTR_MAX_THREADS
	.align		4
.L_1647:
        /*00d8*/ 	.byte	0x04, 0x05
        /*00da*/ 	.short	(.L_1649 - .L_1648)
.L_1648:
        /*00dc*/ 	.word	0x00000080
        /*00e0*/ 	.word	0x00000001
        /*00e4*/ 	.word	0x00000001


	//----- nvinfo : EIATTR_CRS_STACK_SIZE
	.align		4
.L_1649:
        /*00e8*/ 	.byte	0x04, 0x1e
        /*00ea*/ 	.short	(.L_1651 - .L_1650)
.L_1650:
        /*00ec*/ 	.word	0x00000000


	//----- nvinfo : EIATTR_CBANK_PARAM_SIZE
	.align		4
.L_1651:
        /*00f0*/ 	.byte	0x03, 0x19
        /*00f2*/ 	.short	0x0128


	//----- nvinfo : EIATTR_PARAM_CBANK
	.align		4
        /*00f4*/ 	.byte	0x04, 0x0a
        /*00f6*/ 	.short	(.L_1653 - .L_1652)
	.align		4
.L_1652:
        /*00f8*/ 	.word	index@(.nv.constant0._ZN10layer_norm31ln_parallel_residual_bwd_kernelINS_13Kernel_traitsIf13__nv_bfloat16fS2_fjLj2560ELj1ELj1ELj4ELj8ENS_18Kernel_traits_baseILj2560EfS2_fS2_fjLj128EEEEELb0ELb1ELb1EEEvNS_9BwdParamsE)
        /*00fc*/ 	.short	0x0210
        /*00fe*/ 	.short	0x0128


	//----- nvinfo : EIATTR_SW_WAR
	.align		4
.L_1653:
        /*0100*/ 	.byte	0x04, 0x36
        /*0102*/ 	.short	(.L_1655 - .L_1654)
.L_1654:
        /*0104*/ 	.word	0x00000008
.L_1655:


//--------------------- .nv.info._ZN10layer_norm31ln_parallel_residual_bwd_kernelINS_13Kernel_traitsIf13__nv_bfloat16fS2_fjLj2560ELj1ELj1ELj4ELj8ENS_18Kernel_traits_baseILj2560EfS2_fS2_fjLj128EEEEELb1ELb0ELb0EEEvNS_9BwdParamsE --------------------------
	.section	.nv.info._ZN10layer_norm31ln_parallel_residual_bwd_kernelINS_13Kernel_traitsIf13__nv_bfloat16fS2_fjLj2560ELj1ELj1ELj4ELj8ENS_18Kernel_traits_baseILj2560EfS2_fS2_fjLj128EEEEELb1ELb0ELb0EEEvNS_9BwdParamsE,"",@"SHT_CUDA_INFO"
	.sectionflags	@""
	.align	4


	//----- nvinfo : EIATTR_CUDA_API_VERSION
	.align		4
        /*0000*/ 	.byte	0x04, 0x37
        /*0002*/ 	.short	(.L_1657 - .L_1656)
.L_1656:
        /*0004*/ 	.word	0x00000082


	//----- nvinfo : EIATTR_KPARAM_INFO
	.align		4
.L_1657:
        /*0008*/ 	.byte	0x04, 0x17
        /*000a*/ 	.short	(.L_1659 - .L_1658)
.L_1658:
        /*000c*/ 	.word	0x00000000
        /*0010*/ 	.short	0x0000
        /*0012*/ 	.short	0x0000
        /*0014*/ 	.byte	0x00, 0xf0, 0xa1, 0x04


	//----- nvinfo : EIATTR_SPARSE_MMA_MASK
	.align		4
.L_1659:
        /*0018*/ 	.byte	0x03, 0x50
        /*001a*/ 	.short	0x0000


	//----- nvinfo : EIATTR_MAXREG_COUNT
	.align		4
        /*001c*/ 	.byte	0x03, 0x1b
        /*001e*/ 	.short	0x00ff


	//----- nvinfo : EIATTR_NUM_BARRIERS
	.align		4
        /*0020*/ 	.byte	0x02, 0x4c
        /*0022*/ 	.byte	0x01
	.zero		1


	//----- nvinfo : EIATTR_MERCURY_ISA_VERSION
	.align		4
        /*0024*/ 	.byte	0x03, 0x5f
        /*0026*/ 	.short	0x0101


	//----- nvinfo : EIATTR_COOP_GROUP_MASK_REGIDS
	.align		4
        /*0028*/ 	.byte	0x04, 0x29
        /*002a*/ 	.short	(.L_1661 - .L_1660)


	//   ....[0]....
.L_1660:
        /*002c*/ 	.word	0xffffffff


	//   ....[1]....
        /*0030*/ 	.word	0xffffffff


	//   ....[2]....
        /*0034*/ 	.word	0xffffffff


	//   ....[3]....
        /*0038*/ 	.word	0xffffffff


	//   ....[4]....
        /*003c*/ 	.word	0xffffffff


	//   ....[5]....
        /*0040*/ 	.word	0xffffffff


	//   ....[6]....
        /*0044*/ 	.word	0xffffffff


	//   ....[7]....
        /*0048*/ 	.word	0xffffffff


	//   ....[8]....
        /*004c*/ 	.word	0xffffffff


	//   ....[9]....
        /*0050*/ 	.word	0xffffffff


	//   ....[10]....
        /*0054*/ 	.word	0x050000d8


	//   ....[11]....
        /*0058*/ 	.word	0x050000d8


	//   ....[12]....
        /*005c*/ 	.word	0x050000d8


	//   ....[13]....
        /*0060*/ 	.word	0x050000d8


	//   ....[14]....
        /*0064*/ 	.word	0x050000d8


	//   ....[15]....
        /*0068*/ 	.word	0x050000d8


	//   ....[16]....
        /*006c*/ 	.word	0x050000d8


	//   ....[17]....
        /*0070*/ 	.word	0x050000d8


	//   ....[18]....
        /*0074*/ 	.word	0x050000d8


	//   ....[19]....
        /*0078*/ 	.word	0x050000d8


	//----- nvinfo : EIATTR_COOP_GROUP_INSTR_OFFSETS
	.align		4
.L_1661:
        /*007c*/ 	.byte	0x04, 0x28
        /*007e*/ 	.short	(.L_1663 - .L_1662)


	//   ....[0]....
.L_1662:
        /*0080*/ 	.word	0x00002340


	//   ....[1]....
        /*0084*/ 	.word	0x00002350


	//   ....[2]....
        /*0088*/ 	.word	0x00002380


	//   ....[3]....
        /*008c*/ 	.word	0x00002390


	//   ....[4]....
        /*0090*/ 	.word	0x000023c0


	//   ....[5]....
        /*0094*/ 	.word	0x000023d0


	//   ....[6]....
        /*0098*/ 	.word	0x00002400


	//   ....[7]....
        /*009c*/ 	.word	0x00002410


	//   ....[8]....
        /*00a0*/ 	.word	0x00002440


	//   ....[9]....
        /*00a4*/ 	.word	0x00002450


	//   ....[10]....
        /*00a8*/ 	.word	0x00004530


	//   ....[11]....
        /*00ac*/ 	.word	0x00004580


	//   ....[12]....
        /*00b0*/ 	.word	0x000045f0


	//   ....[13]....
        /*00b4*/ 	.word	0x00004650


	//   ....[14]....
        /*00b8*/ 	.word	0x000046c0


	//   ....[15]....
        /*00bc*/ 	.word	0x00004720


	//   ....[16]....
        /*00c0*/ 	.word	0x00004790


	//   ....[17]....
        /*00c4*/ 	.word	0x000047f0


	//   ....[18]....
        /*00c8*/ 	.word	0x00004860


	//   ....[19]....
        /*00cc*/ 	.word	0x000048c0


	//----- nvinfo : EIATTR_EXIT_INSTR_OFFSETS
	.align		4
.L_1663:
        /*00d0*/ 	.byte	0x04, 0x1c
        /*00d2*/ 	.short	(.L_1665 - .L_1664)


	//   ....[0]....
.L_1664:
        /*00d4*/ 	.word	0x00004400


	//   ....[1]....
        /*00d8*/ 	.word	0x000044d0


	//----- nvinfo : EIATTR_MAX_THREADS
	.align		4
.L_1665:
        /*00dc*/ 	.byte	0x04, 0x05
        /*00de*/ 	.short	(.L_1667 - .L_1666)
.L_1666:
        /*00e0*/ 	.word	0x00000080
        /*00e4*/ 	.word	0x00000001
        /*00e8*/ 	.word	0x00000001


	//----- nvinfo : EIATTR_CRS_STACK_SIZE
	.align		4
.L_1667:
        /*00ec*/ 	.byte	0x04, 0x1e
        /*00ee*/ 	.short	(.L_1669 - .L_1668)
.L_1668:
        /*00f0*/ 	.word	0x00000000


	//----- nvinfo : EIATTR_CBANK_PARAM_SIZE
	.align		4
.L_1669:
        /*00f4*/ 	.byte	0x03, 0x19
        /*00f6*/ 	.short	0x0128


	//----- nvinfo : EIATTR_PARAM_CBANK
	.align		4
        /*00f8*/ 	.byte	0x04, 0x0a
        /*00fa*/ 	.short	(.L_1671 - .L_1670)
	.align		4
.L_1670:
        /*00fc*/ 	.word	index@(.nv.constant0._ZN10layer_norm31ln_parallel_residual_bwd_kernelINS_13Kernel_traitsIf13__nv_bfloat16fS2_fjLj2560ELj1ELj1ELj4ELj8ENS_18Kernel_traits_baseILj2560EfS2_fS2_fjLj128EEEEELb1ELb0ELb0EEEvNS_9BwdParamsE)
        /*0100*/ 	.short	0x0210
        /*0102*/ 	.short	0x0128


	//----- nvinfo : EIATTR_SW_WAR
	.align		4
.L_1671:
        /*0104*/ 	.byte	0x04, 0x36
        /*0106*/ 	.short	(.L_1673 - .L_1672)
.L_1672:
        /*0108*/ 	.word	0x00000008
.L_1673:


//--------------------- .nv.info._ZN10layer_norm31ln_parallel_residual_bwd_kernelINS_13Kernel_traitsIf13__nv_bfloat16fS2_fjLj2560ELj1ELj1ELj4ELj8ENS_18Kernel_traits_baseILj2560EfS2_fS2_fjLj128EEEEELb1ELb0ELb1EEEvNS_9BwdParamsE --------------------------
	.section	.nv.info._ZN10layer_norm31ln_parallel_residual_bwd_kernelINS_13Kernel_traitsIf13__nv_bfloat16fS2_fjLj2560ELj1ELj1ELj4ELj8ENS_18Kernel_traits_baseILj2560EfS2_fS2_fjLj128EEEEELb1ELb0ELb1EEEvNS_9BwdParamsE,"",@"SHT_CUDA_INFO"
	.sectionflags	@""
	.align	4


	//----- nvinfo : EIATTR_CUDA_API_VERSION
	.align		4
        /*0000*/ 	.byte	0x04, 0x37
        /*0002*/ 	.short	(.L_1675 - .L_1674)
.L_1674:
        /*0004*/ 	.word	0x00000082


	//----- nvinfo : EIATTR_KPARAM_INFO
	.align		4
.L_1675:
        /*0008*/ 	.byte	0x04, 0x17
        /*000a*/ 	.short	(.L_1677 - .L_1676)
.L_1676:
        /*000c*/ 	.word	0x00000000
        /*0010*/ 	.short	0x0000
        /*0012*/ 	.short	0x0000
        /*0014*/ 	.byte	0x00, 0xf0, 0xa1, 0x04


	//----- nvinfo : EIATTR_SPARSE_MMA_MASK
	.align		4
.L_1677:
        /*0018*/ 	.byte	0x03, 0x50
        /*001a*/ 	.short	0x0000


	//----- nvinfo : EIATTR_MAXREG_COUNT
	.align		4
        /*001c*/ 	.byte	0x03, 0x1b
        /*001e*/ 	.short	0x00ff


	//----- nvinfo : EIATTR_NUM_BARRIERS
	.align		4
        /*0020*/ 	.byte	0x02, 0x4c
        /*0022*/ 	.byte	0x01
	.zero		1


	//----- nvinfo : EIATTR_MERCURY_ISA_VERSION
	.align		4
        /*0024*/ 	.byte	0x03, 0x5f
        /*0026*/ 	.short	0x0101


	//----- nvinfo : EIATTR_COOP_GROUP_MASK_REGIDS
	.align		4
        /*0028*/ 	.byte	0x04, 0x29
        /*002a*/ 	.short	(.L_1679 - .L_1678)


	//   ....[0]....
.L_1678:
        /*002c*/ 	.word	0xffffffff


	//   ....[1]....
        /*0030*/ 	.word	0xffffffff


	//   ....[2]....
        /*0034*/ 	.word	0xffffffff


	//   ....[3]....
        /*0038*/ 	.word	0xffffffff


	//   ....[4]....
        /*003c*/ 	.word	0xffffffff


	//   ....[5]....
        /*0040*/ 	.word	0xffffffff


	//   ....[6]....
        /*0044*/ 	.word	0xffffffff


	//   ....[7]....
        /*0048*/ 	.word	0xffffffff


	//   ....[8]....
        /*004c*/ 	.word	0xffffffff


	//   ....[9]....
        /*0050*/ 	.word	0xffffffff


	//   ....[10]....
        /*0054*/ 	.word	0x050000a5


	//   ....[11]....
        /*0058*/ 	.word	0x050000a5


	//   ....[12]....
        /*005c*/ 	.word	0x050000a5


	//   ....[13]....
        /*0060*/ 	.word	0x050000a5


	//   ....[14]....
        /*0064*/ 	.word	0x050000a5


	//   ....[15]....
        /*0068*/ 	.word	0x050000a5


	//   ....[16]....
        /*006c*/ 	.word	0x050000a5


	//   ....[17]....
        /*0070*/ 	.word	0x050000a5


	//   ....[18]....
        /*0074*/ 	.word	0x050000a5


	//   ....[19]....
        /*0078*/ 	.word	0x050000a5


	//----- nvinfo : EIATTR_COOP_GROUP_INSTR_OFFSETS
	.align		4
.L_1679:
        /*007c*/ 	.byte	0x04, 0x28
        /*007e*/ 	.short	(.L_1681 - .L_1680)


	//   ....[0]....
.L_1680:
        /*0080*/ 	.word	0x00002110


	//   ....[1]....
        /*0084*/ 	.word	0x00002120


	//   ....[2]....
        /*0088*/ 	.word	0x00002150


	//   ....[3]....
        /*008c*/ 	.word	0x00002160


	//   ....[4]....
        /*0090*/ 	.word	0x00002190


	//   ....[5]....
        /*0094*/ 	.word	0x000021a0


	//   ....[6]....
        /*0098*/ 	.word	0x000021d0


	//   ....[7]....
        /*009c*/ 	.word	0x000021e0


	//   ....[8]....
        /*00a0*/ 	.word	0x00002210


	//   ....[9]....
        /*00a4*/ 	.word	0x00002220


	//   ....[10]....
        /*00a8*/ 	.word	0x00004290


	//   ....[11]....
        /*00ac*/ 	.word	0x000042e0


	//   ....[12]....
        /*00b0*/ 	.word	0x00004350


	//   ....[13]....
        /*00b4*/ 	.word	0x000043b0


	//   ....[14]....
        /*00b8*/ 	.word	0x00004420


	//   ....[15]....
        /*00bc*/ 	.word	0x00004480


	//   ....[16]....
        /*00c0*/ 	.word	0x000044f0


	//   ....[17]....
        /*00c4*/ 	.word	0x00004550


	//   ....[18]....
        /*00c8*/ 	.word	0x000045c0


	//   ....[19]....
        /*00cc*/ 	.word	0x00004620


	//----- nvinfo : EIATTR_EXIT_INSTR_OFFSETS
	.align		4
.L_1681:
        /*00d0*/ 	.byte	0x04, 0x1c
        /*00d2*/ 	.short	(.L_1683 - .L_1682)


	//   ....[0]....
.L_1682:
        /*00d4*/ 	.word	0x00004230


	//----- nvinfo : EIATTR_MAX_THREADS
	.align		4
.L_1683:
        /*00d8*/ 	.byte	0x04, 0x05
        /*00da*/ 	.short	(.L_1685 - .L_1684)
.L_1684:
        /*00dc*/ 	.word	0x00000080
        /*00e0*/ 	.word	0x00000001
        /*00e4*/ 	.word	0x00000001


	//----- nvinfo : EIATTR_CRS_STACK_SIZE
	.align		4
.L_1685:
        /*00e8*/ 	.byte	0x04, 0x1e
        /*00ea*/ 	.short	(.L_1687 - .L_1686)
.L_1686:
        /*00ec*/ 	.word	0x00000000


	//----- nvinfo : EIATTR_CBANK_PARAM_SIZE
	.align		4
.L_1687:
        /*00f0*/ 	.byte	0x03, 0x19
        /*00f2*/ 	.short	0x0128


	//----- nvinfo : EIATTR_PARAM_CBANK
	.align		4
        /*00f4*/ 	.byte	0x04, 0x0a
        /*00f6*/ 	.short	(.L_1689 - .L_1688)
	.align		4
.L_1688:
        /*00f8*/ 	.word	index@(.nv.constant0._ZN10layer_norm31ln_parallel_residual_bwd_kernelINS_13Kernel_traitsIf13__nv_bfloat16fS2_fjLj2560ELj1ELj1ELj4ELj8ENS_18Kernel_traits_baseILj2560EfS2_fS2_fjLj128EEEEELb1ELb0ELb1EEEvNS_9BwdParamsE)
        /*00fc*/ 	.short	0x0210
        /*00fe*/ 	.short	0x0128


	//----- nvinfo : EIATTR_SW_WAR
	.align		4
.L_1689:
        /*0100*/ 	.byte	0x04, 0x36
        /*0102*/ 	.short	(.L_1691 - .L_1690)
.L_1690:
        /*0104*/ 	.word	0x00000008
.L_1691:


//--------------------- .nv.info._ZN10layer_norm22ln_bwd_finalize_kernelINS_22Kernel_traits_finalizeILj2560Ef13__nv_bfloat16fS2_fjLb0ELj1024ELj4ENS_18Kernel_traits_baseILj2560EfS2_fS2_fjLj1024EEEEELb0ELb0EEEvNS_9BwdParamsE --------------------------
	.section	.nv.info._ZN10layer_norm22ln_bwd_finalize_kernelINS_22Kernel_traits_finalizeILj2560Ef13__nv_bfloat16fS2_fjLb0ELj1024ELj4ENS_18Kernel_traits_baseILj2560EfS2_fS2_fjLj1024EEEEELb0ELb0EEEvNS_9BwdParamsE,"",@"SHT_CUDA_INFO"
	.sectionflags	@""
	.align	4


	//----- nvinfo : EIATTR_CUDA_API_VERSION
	.align		4
        /*0000*/ 	.byte	0x04, 0x37
        /*0002*/ 	.short	(.L_1693 - .L_1692)
.L_1692:
        /*0004*/ 	.word	0x00000082


	//----- nvinfo : EIATTR_KPARAM_INFO
	.align		4
.L_1693:
        /*0008*/ 	.byte	0x04, 0x17
        /*000a*/ 	.short	(.L_1695 - .L_1694)
.L_1694:
        /*000c*/ 	.word	0x00000000
        /*0010*/ 	.short	0x0000
        /*0012*/ 	.short	0x0000
        /*0014*/ 	.byte	0x00, 0xf0, 0xa1, 0x04


	//----- nvinfo : EIATTR_SPARSE_MMA_MASK
	.align		4
.L_1695:
        /*0018*/ 	.byte	0x03, 0x50
        /*001a*/ 	.short	0x0000


	//----- nvinfo : EIATTR_MAXREG_COUNT
	.align		4
        /*001c*/ 	.byte	0x03, 0x1b
        /*001e*/ 	.short	0x0040


	//----- nvinfo : EIATTR_NUM_BARRIERS
	.align		4
        /*0020*/ 	.byte	0x02, 0x4c
        /*0022*/ 	.byte	0x01
	.zero		1


	//----- nvinfo : EIATTR_MERCURY_ISA_VERSION
	.align		4
        /*0024*/ 	.byte	0x03, 0x5f
        /*0026*/ 	.short	0x0101


	//----- nvinfo : EIATTR_COOP_GROUP_MASK_REGIDS
	.align		4
        /*0028*/ 	.byte	0x04, 0x29
        /*002a*/ 	.short	(.L_1697 - .L_1696)


	//   ....[0]....
.L_1696:
        /*002c*/ 	.word	0xffffffff


	//   ....[1]....
        /*0030*/ 	.word	0xffffffff


	//   ....[2]....
        /*0034*/ 	.word	0xffffffff


	//   ....[3]....
        /*0038*/ 	.word	0xffffffff


	//   ....[4]....
        /*003c*/ 	.word	0xffffffff


	//   ....[5]....
        /*0040*/ 	.word	0xffffffff


	//   ....[6]....
        /*0044*/ 	.word	0xffffffff


	//   ....[7]....
        /*0048*/ 	.word	0xffffffff


	//   ....[8]....
        /*004c*/ 	.word	0xffffffff


	//   ....[9]....
        /*0050*/ 	.word	0xffffffff


	//   ....[10]....
        /*0054*/ 	.word	0x05000013


	//   ....[11]....
        /*0058*/ 	.word	0x05000013


	//   ....[12]....
        /*005c*/ 	.word	0x05000013


	//   ....[13]....
        /*0060*/ 	.word	0x05000013


	//   ....[14]....
        /*0064*/ 	.word	0x05000013


	//   ....[15]....
        /*0068*/ 	.word	0x05000013


	//   ....[16]....
        /*006c*/ 	.word	0x05000013


	//   ....[17]....
        /*0070*/ 	.word	0x05000013


	//   ....[18]....
        /*0074*/ 	.word	0x05000013


	//   ....[19]....
        /*0078*/ 	.word	0x05000013


	//----- nvinfo : EIATTR_COOP_GROUP_INSTR_OFFSETS
	.align		4
.L_1697:
        /*007c*/ 	.byte	0x04, 0x28
        /*007e*/ 	.short	(.L_1699 - .L_1698)


	//   ....[0]....
.L_1698:
        /*0080*/ 	.word	0x000008e0


	//   ....[1]....
        /*0084*/ 	.word	0x000008f0


	//   ....[2]....
        /*0088*/ 	.word	0x00000920


	//   ....[3]....
        /*008c*/ 	.word	0x00000930


	//   ....[4]....
        /*0090*/ 	.word	0x00000960


	//   ....[5]....
        /*0094*/ 	.word	0x00000970


	//   ....[6]....
        /*0098*/ 	.word	0x000009a0


	//   ....[7]....
        /*009c*/ 	.word	0x000009b0


	//   ....[8]....
        /*00a0*/ 	.word	0x000009e0


	//   ....[9]....
        /*00a4*/ 	.word	0x000009f0


	//   ....[10]....
        /*00a8*/ 	.word	0x00000bf0


	//   ....[11]....
        /*00ac*/ 	.word	0x00000c60


	//   ....[12]....
        /*00b0*/ 	.word	0x00000cd0


	//   ....[13]....
        /*00b4*/ 	.word	0x00000d40


	//   ....[14]....
        /*00b8*/ 	.word	0x00000db0


	//   ....[15]....
        /*00bc*/ 	.word	0x00000e10


	//   ....[16]....
        /*00c0*/ 	.word	0x00000e80


	//   ....[17]....
        /*00c4*/ 	.word	0x00000ef0


	//   ....[18]....
        /*00c8*/ 	.word	0x00000f60


	//   ....[19]....
        /*00cc*/ 	.word	0x00000fd0


	//----- nvinfo : EIATTR_EXIT_INSTR_OFFSETS
	.align		4
.L_1699:
        /*00d0*/ 	.byte	0x04, 0x1c
        /*00d2*/ 	.short	(.L_1701 - .L_1700)


	//   ....[0]....
.L_1700:
        /*00d4*/ 	.word	0x00000070


	//   ....[1]....
        /*00d8*/ 	.word	0x00000b90


	//----- nvinfo : EIATTR_MAX_THREADS
	.align		4
.L_1701:
        /*00dc*/ 	.byte	0x04, 0x05
        /*00de*/ 	.short	(.L_1703 - .L_1702)
.L_1702:
        /*00e0*/ 	.word	0x00000400
        /*00e4*/ 	.word	0x00000001
        /*00e8*/ 	.word	0x00000001


	//----- nvinfo : EIATTR_CRS_STACK_SIZE
	.align		4
.L_1703:
        /*00ec*/ 	.byte	0x04, 0x1e
        /*00ee*/ 	.short	(.L_1705 - .L_1704)
.L_1704:
        /*00f0*/ 	.word	0x00000000


	//----- nvinfo : EIATTR_CBANK_PARAM_SIZE
	.align		4
.L_1705:
        /*00f4*/ 	.byte	0x03, 0x19
        /*00f6*/ 	.short	0x0128


	//----- nvinfo : EIATTR_PARAM_CBANK
	.align		4
        /*00f8*/ 	.byte	0x04, 0x0a
        /*00fa*/ 	.short	(.L_1707 - .L_1706)
	.align		4
.L_1706:
        /*00fc*/ 	.word	index@(.nv.constant0._ZN10layer_norm22ln_bwd_finalize_kernelINS_22Kernel_traits_finalizeILj2560Ef13__nv_bfloat16fS2_fjLb0ELj1024ELj4ENS_18Kernel_traits_baseILj2560EfS2_fS2_fjLj1024EEEEELb0ELb0EEEvNS_9BwdParamsE)
        /*0100*/ 	.short	0x0210
        /*0102*/ 	.short	0x0128


	//----- nvinfo : EIATTR_SW_WAR
	.align		4
.L_1707:
        /*0104*/ 	.byte	0x04, 0x36
        /*0106*/ 	.short	(.L_1709 - .L_1708)
.L_1708:
        /*0108*/ 	.word	0x00000008
.L_1709:


//--------------------- .nv.info._ZN10layer_norm40ln_parallel_residual_bwd_finalize_kernelINS_22Kernel_traits_finalizeILj2560Ef13__nv_bfloat16fS2_fjLb0ELj1024ELj4ENS_18Kernel_traits_baseILj2560EfS2_fS2_fjLj1024EEEEELb0EEEvNS_9BwdParamsE --------------------------
	.section	.nv.info._ZN10layer_norm40ln_parallel_residual_bwd_finalize_kernelINS_22Kernel_traits_finalizeILj2560Ef13__nv_bfloat16fS2_fjLb0ELj1024ELj4ENS_18Kernel_traits_baseILj2560EfS2_fS2_fjLj1024EEEEELb0EEEvNS_9BwdParamsE,"",@"SHT_CUDA_INFO"
	.sectionflags	@""
	.align	4


	//----- nvinfo : EIATTR_CUDA_API_VERSION
	.align		4
        /*0000*/ 	.byte	0x04, 0x37
        /*0002*/ 	.short	(.L_1711 - .L_1710)
.L_1710:
        /*0004*/ 	.word	0x00000082


	//----- nvinfo : EIATTR_KPARAM_INFO
	.align		4
.L_1711:
        /*0008*/ 	.byte	0x04, 0x17
        /*000a*/ 	.short	(.L_1713 - .L_1712)
.L_1712:
        /*000c*/ 	.word	0x00000000
        /*0010*/ 	.short	0x0000
        /*0012*/ 	.short	0x0000
        /*0014*/ 	.byte	0x00, 0xf0, 0xa1, 0x04


	//----- nvinfo : EIATTR_SPARSE_MMA_MASK
	.align		4
.L_1713:
        /*0018*/ 	.byte	0x03, 0x50
        /*001a*/ 	.short	0x0000


	//----- nvinfo : EIATTR_MAXREG_COUNT
	.align		4
        /*001c*/ 	.byte	0x03, 0x1b
        /*001e*/ 	.short	0x0040


	//----- nvinfo : EIATTR_NUM_BARRIERS
	.align		4
        /*0020*/ 	.byte	0x02, 0x4c
        /*0022*/ 	.byte	0x01
	.zero		1


	//----- nvinfo : EIATTR_MERCURY_ISA_VERSION
	.align		4
        /*0024*/ 	.byte	0x03, 0x5f
        /*0026*/ 	.short	0x0101


	//----- nvinfo : EIATTR_COOP_GROUP_MASK_REGIDS
	.align		4
        /*0028*/ 	.byte	0x04, 0x29
        /*002a*/ 	.short	(.L_1715 - .L_1714)


	//   ....[0]....
.L_1714:
        /*002c*/ 	.word	0xffffffff


	//   ....[1]....
        /*0030*/ 	.word	0xffffffff


	//   ....[2]....
        /*0034*/ 	.word	0xffffffff


	//   ....[3]....
        /*0038*/ 	.word	0xffffffff


	//   ....[4]....
        /*003c*/ 	.word	0xffffffff


	//   ....[5]....
        /*0040*/ 	.word	0xffffffff


	//   ....[6]....
        /*0044*/ 	.word	0xffffffff


	//   ....[7]....
        /*0048*/ 	.word	0xffffffff


	//   ....[8]....
        /*004c*/ 	.word	0xffffffff


	//   ....[9]....
        /*0050*/ 	.word	0xffffffff


	//   ....[10]....
        /*0054*/ 	.word	0xffffffff


	//   ....[11]....
        /*0058*/ 	.word	0xffffffff


	//   ....[12]....
        /*005c*/ 	.word	0xffffffff


	//   ....[13]....
        /*0060*/ 	.word	0xffffffff


	//   ....[14]....
        /*0064*/ 	.word	0xffffffff


	//   ....[15]....
        /*0068*/ 	.word	0xffffffff


	//   ....[16]....
        /*006c*/ 	.word	0xffffffff


	//   ....[17]....
        /*0070*/ 	.word	0xffffffff


	//   ....[18]....
        /*0074*/ 	.word	0xffffffff


	//   ....[19]....
        /*0078*/ 	.word	0xffffffff


	//   ....[20]....
        /*007c*/ 	.word	0x0500000c


	//   ....[21]....
        /*0080*/ 	.word	0x0500000c


	//   ....[22]....
        /*0084*/ 	.word	0x0500000c


	//   ....[23]....
        /*0088*/ 	.word	0x0500000c


	//   ....[24]....
        /*008c*/ 	.word	0x0500000c


	//   ....[25]....
        /*0090*/ 	.word	0x0500000c


	//   ....[26]....
        /*0094*/ 	.word	0x0500000c


	//   ....[27]....
        /*0098*/ 	.word	0x0500000c


	//   ....[28]....
        /*009c*/ 	.word	0x0500000c


	//   ....[29]....
        /*00a0*/ 	.word	0x0500000c


	//   ....[30]....
        /*00a4*/ 	.word	0x0500000c


	//   ....[31]....
        /*00a8*/ 	.word	0x0500000c


	//   ....[32]....
        /*00ac*/ 	.word	0x0500000c


	//   ....[33]....
        /*00b0*/ 	.word	0x0500000c


	//   ....[34]....
        /*00b4*/ 	.word	0x0500000c


	//   ....[35]....
        /*00b8*/ 	.word	0x0500000c


	//   ....[36]....
        /*00bc*/ 	.word	0x0500000c


	//   ....[37]....
        /*00c0*/ 	.word	0x0500000c


	//   ....[38]....
        /*00c4*/ 	.word	0x0500000c


	//   ....[39]....
        /*00c8*/ 	.word	0x0500000c


	//----- nvinfo : EIATTR_COOP_GROUP_INSTR_OFFSETS
	.align		4
.L_1715:
        /*00cc*/ 	.byte	0x04, 0x28
        /*00ce*/ 	.short	(.L_1717 - .L_1716)


	//   ....[0]....
.L_1716:
        /*00d0*/ 	.word	0x00000ce0


	//   ....[1]....
        /*00d4*/ 	.word	0x00000cf0


	//   ....[2]....
        /*00d8*/ 	.word	0x00000d00


	//   ....[3]....
        /*00dc*/ 	.word	0x00000d10


	//   ....[4]....
        /*00e0*/ 	.word	0x00000d40


	//   ....[5]....
        /*00e4*/ 	.word	0x00000d70


	//   ....[6]....
        /*00e8*/ 	.word	0x00000d80


	//   ....[7]....
        /*00ec*/ 	.word	0x00000d90


	//   ....[8]....
        /*00f0*/ 	.word	0x00000db0


	//   ....[9]....
        /*00f4*/ 	.word	0x00000df0


	//   ....[10]....
        /*00f8*/ 	.word	0x00000e00


	//   ....[11]....
        /*00fc*/ 	.word	0x00000e10


	//   ....[12]....
        /*0100*/ 	.word	0x00000e30


	//   ....[13]....
        /*0104*/ 	.word	0x00000e70


	//   ....[14]....
        /*0108*/ 	.word	0x00000e80


	//   ....[15]....
        /*010c*/ 	.word	0x00000e90


	//   ....[16]....
        /*0110*/ 	.word	0x00000eb0


	//   ....[17]....
        /*0114*/ 	.word	0x00000ee0


	//   ....[18]....
        /*0118*/ 	.word	0x00000f00


	//   ....[19]....
        /*011c*/ 	.word	0x00000f10


	//   ....[20]....
        /*0120*/ 	.word	0x000011f0


	//   ....[21]....
        /*0124*/ 	.word	0x00001250


	//   ....[22]....
        /*0128*/ 	.word	0x000012b0


	//   ....[23]....
        /*012c*/ 	.word	0x00001310


	//   ....[24]....
        /*0130*/ 	.word	0x00001370


	//   ....[25]....
        /*0134*/ 	.word	0x000013d0


	//   ....[26]....
        /*0138*/ 	.word	0x00001440


	//   ....[27]....
        /*013c*/ 	.word	0x000014b0


	//   ....[28]....
        /*0140*/ 	.word	0x00001520


	//   ....[29]....
        /*0144*/ 	.word	0x00001590


	//   ....[30]....
        /*0148*/ 	.word	0x000015f0


	//   ....[31]....
        /*014c*/ 	.word	0x00001660


	//   ....[32]....
        /*0150*/ 	.word	0x000016d0


	//   ....[33]....
        /*0154*/ 	.word	0x00001740


	//   ....[34]....
        /*0158*/ 	.word	0x000017b0


	//   ....[35]....
        /*015c*/ 	.word	0x00001810


	//   ....[36]....
        /*0160*/ 	.word	0x00001880


	//   ....[37]....
        /*0164*/ 	.word	0x000018f0


	//   ....[38]....
        /*0168*/ 	.word	0x00001960


	//   ....[39]....
        /*016c*/ 	.word	0x000019d0


	//----- nvinfo : EIATTR_EXIT_INSTR_OFFSETS
	.align		4
.L_1717:
        /*0170*/ 	.byte	0x04, 0x1c
        /*0172*/ 	.short	(.L_1719 - .L_1718)


	//   ....[0]....
.L_1718:
        /*0174*/ 	.word	0x00000070


	//   ....[1]....
        /*0178*/ 	.word	0x00001190


	//----- nvinfo : EIATTR_MAX_THREADS
	.align		4
.L_1719:
        /*017c*/ 	.byte	0x04, 0x05
        /*017e*/ 	.short	(.L_1721 - .L_1720)
.L_1720:
        /*0180*/ 	.word	0x00000400
        /*0184*/ 	.word	0x00000001
        /*0188*/ 	.word	0x00000001


	//----- nvinfo : EIATTR_CRS_STACK_SIZE
	.align		4
.L_1721:
        /*018c*/ 	.byte	0x04, 0x1e
        /*018e*/ 	.short	(.L_1723 - .L_1722)
.L_1722:
        /*0190*/ 	.word	0x00000000


	//----- nvinfo : EIATTR_CBANK_PARAM_SIZE
	.align		4
.L_1723:
        /*0194*/ 	.byte	0x03, 0x19
        /*0196*/ 	.short	0x0128


	//----- nvinfo : EIATTR_PARAM_CBANK
	.align		4
        /*0198*/ 	.byte	0x04, 0x0a
        /*019a*/ 	.short	(.L_1725 - .L_1724)
	.align		4
.L_1724:
        /*019c*/ 	.word	index@(.nv.constant0._ZN10layer_norm40ln_parallel_residual_bwd_finalize_kernelINS_22Kernel_traits_finalizeILj2560Ef13__nv_bfloat16fS2_fjLb0ELj1024ELj4ENS_18Kernel_traits_baseILj2560EfS2_fS2_fjLj1024EEEEELb0EEEvNS_9BwdParamsE)
        /*01a0*/ 	.short	0x0210
        /*01a2*/ 	.short	0x0128


	//----- nvinfo : EIATTR_SW_WAR
	.align		4
.L_1725:
        /*01a4*/ 	.byte	0x04, 0x36
        /*01a6*/ 	.short	(.L_1727 - .L_1726)
.L_1726:
        /*01a8*/ 	.word	0x00000008
.L_1727:


//--------------------- .nv.info._ZN10layer_norm31ln_parallel_residual_bwd_kernelINS_13Kernel_traitsIf13__nv_bfloat16fS2_fjLj2560ELj1ELj1ELj4ELj8ENS_18Kernel_traits_baseILj2560EfS2_fS2_fjLj128EEEEELb1ELb1ELb0EEEvNS_9BwdParamsE --------------------------
	.section	.nv.info._ZN10layer_norm31ln_parallel_residual_bwd_kernelINS_13Kernel_traitsIf13__nv_bfloat16fS2_fjLj2560ELj1ELj1ELj4ELj8ENS_18Kernel_traits_baseILj2560EfS2_fS2_fjLj128EEEEELb1ELb1ELb0EEEvNS_9BwdParamsE,"",@"SHT_CUDA_INFO"
	.sectionflags	@""
	.align	4


	//----- nvinfo : EIATTR_CUDA_API_VERSION
	.align		4
        /*0000*/ 	.byte	0x04, 0x37
        /*0002*/ 	.short	(.L_1729 - .L_1728)
.L_1728:
        /*0004*/ 	.word	0x00000082


	//----- nvinfo : EIATTR_KPARAM_INFO
	.align		4
.L_1729:
        /*0008*/ 	.byte	0x04, 0x17
        /*000a*/ 	.short	(.L_1731 - .L_1730)
.L_1730:
        /*000c*/ 	.word	0x00000000
        /*0010*/ 	.short	0x0000
        /*0012*/ 	.short	0x0000
        /*0014*/ 	.byte	0x00, 0xf0, 0xa1, 0x04


	//----- nvinfo : EIATTR_SPARSE_MMA_MASK
	.align		4
.L_1731:
        /*0018*/ 	.byte	0x03, 0x50
        /*001a*/ 	.short	0x0000


	//----- nvinfo : EIATTR_MAXREG_COUNT
	.align		4
        /*001c*/ 	.byte	0x03, 0x1b
        /*001e*/ 	.short	0x00ff


	//----- nvinfo : EIATTR_NUM_BARRIERS
	.align		4
        /*0020*/ 	.byte	0x02, 0x4c
        /*0022*/ 	.byte	0x01
	.zero		1


	//----- nvinfo : EIATTR_MERCURY_ISA_VERSION
	.align		4
        /*0024*/ 	.byte	0x03, 0x5f
        /*0026*/ 	.short	0x0101


	//----- nvinfo : EIATTR_COOP_GROUP_MASK_REGIDS
	.align		4
        /*0028*/ 	.byte	0x04, 0x29
        /*002a*/ 	.short	(.L_1733 - .L_1732)


	//   ....[0]....
.L_1732:
        /*002c*/ 	.word	0xffffffff


	//   ....[1]....
        /*0030*/ 	.word	0xffffffff


	//   ....[2]....
        /*0034*/ 	.word	0xffffffff


	//   ....[3]....
        /*0038*/ 	.word	0xffffffff


	//   ....[4]....
        /*003c*/ 	.word	0xffffffff


	//   ....[5]....
        /*0040*/ 	.word	0xffffffff


	//   ....[6]....
        /*0044*/ 	.word	0xffffffff


	//   ....[7]....
        /*0048*/ 	.word	0xffffffff


	//   ....[8]....
        /*004c*/ 	.word	0xffffffff


	//   ....[9]....
        /*0050*/ 	.word	0xffffffff


	//   ....[10]....
        /*0054*/ 	.word	0x0500009c


	//   ....[11]....
        /*0058*/ 	.word	0x0500009c


	//   ....[12]....
        /*005c*/ 	.word	0x0500009c


	//   ....[13]....
        /*0060*/ 	.word	0x0500009c


	//   ....[14]....
        /*0064*/ 	.word	0x0500009c


	//   ....[15]....
        /*0068*/ 	.word	0x0500009c


	//   ....[16]....
        /*006c*/ 	.word	0x0500009c


	//   ....[17]....
        /*0070*/ 	.word	0x0500009c


	//   ....[18]....
        /*0074*/ 	.word	0x0500009c


	//   ....[19]....
        /*0078*/ 	.word	0x0500009c


	//----- nvinfo : EIATTR_COOP_GROUP_INSTR_OFFSETS
	.align		4
.L_1733:
        /*007c*/ 	.byte	0x04, 0x28
        /*007e*/ 	.short	(.L_1735 - .L_1734)


	//   ....[0]....
.L_1734:
        /*0080*/ 	.word	0x000019d0


	//   ....[1]....
        /*0084*/ 	.word	0x000019e0


	//   ....[2]....
        /*0088*/ 	.word	0x00001a10


	//   ....[3]....
        /*008c*/ 	.word	0x00001a20


	//   ....[4]....
        /*0090*/ 	.word	0x00001a50


	//   ....[5]....
        /*0094*/ 	.word	0x00001a60


	//   ....[6]....
        /*0098*/ 	.word	0x00001a90


	//   ....[7]....
        /*009c*/ 	.word	0x00001aa0


	//   ....[8]....
        /*00a0*/ 	.word	0x00001ad0


	//   ....[9]....
        /*00a4*/ 	.word	0x00001ae0


	//   ....[10]....
        /*00a8*/ 	.word	0x00003920


	//   ....[11]....
        /*00ac*/ 	.word	0x00003970


	//   ....[12]....
        /*00b0*/ 	.word	0x000039e0


	//   ....[13]....
        /*00b4*/ 	.word	0x00003a40


	//   ....[14]....
        /*00b8*/ 	.word	0x00003ab0


	//   ....[15]....
        /*00bc*/ 	.word	0x00003b10


	//   ....[16]....
        /*00c0*/ 	.word	0x00003b80


	//   ....[17]....
        /*00c4*/ 	.word	0x00003be0


	//   ....[18]....
        /*00c8*/ 	.word	0x00003c50


	//   ....[19]....
        /*00cc*/ 	.word	0x00003cb0


	//----- nvinfo : EIATTR_EXIT_INSTR_OFFSETS
	.align		4
.L_1735:
        /*00d0*/ 	.byte	0x04, 0x1c
        /*00d2*/ 	.short	(.L_1737 - .L_1736)


	//   ....[0]....
.L_1736:
        /*00d4*/ 	.word	0x00003840


	//   ....[1]....
        /*00d8*/ 	.word	0x000038c0


	//----- nvinfo : EIATTR_MAX_THREADS
	.align		4
.L_1737:
        /*00dc*/ 	.byte	0x04, 0x05
        /*00de*/ 	.short	(.L_1739 - .L_1738)
.L_1738:
        /*00e0*/ 	.word	0x00000080
        /*00e4*/ 	.word	0x00000001
        /*00e8*/ 	.word	0x00000001


	//----- nvinfo : EIATTR_CRS_STACK_SIZE
	.align		4
.L_1739:
        /*00ec*/ 	.byte	0x04, 0x1e
        /*00ee*/ 	.short	(.L_1741 - .L_1740)
.L_1740:
        /*00f0*/ 	.word	0x00000000


	//----- nvinfo : EIATTR_CBANK_PARAM_SIZE
	.align		4
.L_1741:
        /*00f4*/ 	.byte	0x03, 0x19
        /*00f6*/ 	.short	0x0128


	//----- nvinfo : EIATTR_PARAM_CBANK
	.align		4
        /*00f8*/ 	.byte	0x04, 0x0a
        /*00fa*/ 	.short	(.L_1743 - .L_1742)
	.align		4
.L_1742:
        /*00fc*/ 	.word	index@(.nv.constant0._ZN10layer_norm31ln_parallel_residual_bwd_kernelINS_13Kernel_traitsIf13__nv_bfloat16fS2_fjLj2560ELj1ELj1ELj4ELj8ENS_18Kernel_traits_baseILj2560EfS2_fS2_fjLj128EEEEELb1ELb1ELb0EEEvNS_9BwdParamsE)
        /*0100*/ 	.short	0x0210
        /*0102*/ 	.short	0x0128


	//----- nvinfo : EIATTR_SW_WAR
	.align		4
.L_1743:
        /*0104*/ 	.byte	0x04, 0x36
        /*0106*/ 	.short	(.L_1745 - .L_1744)
.L_1744:
        /*0108*/ 	.word	0x00000008
.L_1745:


//--------------------- .nv.info._ZN10layer_norm22ln_bwd_finalize_kernelINS_22Kernel_traits_finalizeILj2560Ef13__nv_bfloat16fS2_fjLb0ELj1024ELj4ENS_18Kernel_traits_baseILj2560EfS2_fS2_fjLj1024EEEEELb0ELb1EEEvNS_9BwdParamsE --------------------------
	.section	.nv.info._ZN10layer_norm22ln_bwd_finalize_kernelINS_22Kernel_traits_finalizeILj2560Ef13__nv_bfloat16fS2_fjLb0ELj1024ELj4ENS_18Kernel_traits_baseILj2560EfS2_fS2_fjLj1024EEEEELb0ELb1EEEvNS_9BwdParamsE,"",@"SHT_CUDA_INFO"
	.sectionflags	@""
	.align	4


	//----- nvinfo : EIATTR_CUDA_API_VERSION
	.align		4
        /*0000*/ 	.byte	0x04, 0x37
        /*0002*/ 	.short	(.L_1747 - .L_1746)
.L_1746:
        /*0004*/ 	.word	0x00000082


	//----- nvinfo : EIATTR_KPARAM_INFO
	.align		4
.L_1747:
        /*0008*/ 	.byte	0x04, 0x17
        /*000a*/ 	.short	(.L_1749 - .L_1748)
.L_1748:
        /*000c*/ 	.word	0x00000000
        /*0010*/ 	.short	0x0000
        /*0012*/ 	.short	0x0000
        /*0014*/ 	.byte	0x00, 0xf0, 0xa1, 0x04


	//----- nvinfo : EIATTR_SPARSE_MMA_MASK
	.align		4
.L_1749:
        /*0018*/ 	.byte	0x03, 0x50
        /*001a*/ 	.short	0x0000


	//----- nvinfo : EIATTR_MAXREG_COUNT
	.align		4
        /*001c*/ 	.byte	0x03, 0x1b
        /*001e*/ 	.short	0x0040


	//----- nvinfo : EIATTR_NUM_BARRIERS
	.align		4
        /*0020*/ 	.byte	0x02, 0x4c
        /*0022*/ 	.byte	0x01
	.zero		1


	//----- nvinfo : EIATTR_MERCURY_ISA_VERSION
	.align		4
        /*0024*/ 	.byte	0x03, 0x5f
        /*0026*/ 	.short	0x0101


	//----- nvinfo : EIATTR_COOP_GROUP_MASK_REGIDS
	.align		4
        /*0028*/ 	.byte	0x04, 0x29
        /*002a*/ 	.short	(.L_1751 - .L_1750)


	//   ....[0]....
.L_1750:
        /*002c*/ 	.word	0xffffffff


	//   ....[1]....
        /*0030*/ 	.word	0xffffffff


	//   ....[2]....
        /*0034*/ 	.word	0xffffffff


	//   ....[3]....
        /*0038*/ 	.word	0xffffffff


	//   ....[4]....
        /*003c*/ 	.word	0xffffffff


	//   ....[5]....
        /*0040*/ 	.word	0xffffffff


	//   ....[6]....
        /*0044*/ 	.word	0xffffffff


	//   ....[7]....
        /*0048*/ 	.word	0xffffffff


	//   ....[8]....
        /*004c*/ 	.word	0xffffffff


	//   ....[9]....
        /*0050*/ 	.word	0xffffffff


	//   ....[10]....
        /*0054*/ 	.word	0x05000011


	//   ....[11]....
        /*0058*/ 	.word	0x05000011


	//   ....[12]....
        /*005c*/ 	.word	0x05000011


	//   ....[13]....
        /*0060*/ 	.word	0x05000011


	//   ....[14]....
        /*0064*/ 	.word	0x05000011


	//   ....[15]....
        /*0068*/ 	.word	0x05000011


	//   ....[16]....
        /*006c*/ 	.word	0x05000011


	//   ....[17]....
        /*0070*/ 	.word	0x05000011


	//   ....[18]....
        /*0074*/ 	.word	0x05000011


	//   ....[19]....
        /*0078*/ 	.word	0x05000011


	//----- nvinfo : EIATTR_COOP_GROUP_INSTR_OFFSETS
	.align		4
.L_1751:
        /*007c*/ 	.byte	0x04, 0x28
        /*007e*/ 	.short	(.L_1753 - .L_1752)


	//   ....[0]....
.L_1752:
        /*0080*/ 	.word	0x000008e0


	//   ....[1]....
        /*0084*/ 	.word	0x000008f0


	//   ....[2]....
        /*0088*/ 	.word	0x00000920


	//   ....[3]....
        /*008c*/ 	.word	0x00000930


	//   ....[4]....
        /*0090*/ 	.word	0x00000960


	//   ....[5]....
        /*0094*/ 	.word	0x00000970


	//   ....[6]....
        /*0098*/ 	.word	0x000009a0


	//   ....[7]....
        /*009c*/ 	.word	0x000009b0


	//   ....[8]....
        /*00a0*/ 	.word	0x000009e0


	//   ....[9]....
        /*00a4*/ 	.word	0x000009f0


	//   ....[10]....
        /*00a8*/ 	.word	0x00000ba0


	//   ....[11]....
        /*00ac*/ 	.word	0x00000c10


	//   ....[12]....
        /*00b0*/ 	.word	0x00000c80


	//   ....[13]....
        /*00b4*/ 	.word	0x00000cf0


	//   ....[14]....
        /*00b8*/ 	.word	0x00000d60


	//   ....[15]....
        /*00bc*/ 	.word	0x00000dc0


	//   ....[16]....
        /*00c0*/ 	.word	0x00000e30


	//   ....[17]....
        /*00c4*/ 	.word	0x00000ea0


	//   ....[18]....
        /*00c8*/ 	.word	0x00000f10


	//   ....[19]....
        /*00cc*/ 	.word	0x00000f80


	//----- nvinfo : EIATTR_EXIT_INSTR_OFFSETS
	.align		4
.L_1753:
        /*00d0*/ 	.byte	0x04, 0x1c
        /*00d2*/ 	.short	(.L_1755 - .L_1754)


	//   ....[0]....
.L_1754:
        /*00d4*/ 	.word	0x00000070


	//   ....[1]....
        /*00d8*/ 	.word	0x00000b40


	//----- nvinfo : EIATTR_MAX_THREADS
	.align		4
.L_1755:
        /*00dc*/ 	.byte	0x04, 0x05
        /*00de*/ 	.short	(.L_1757 - .L_1756)
.L_1756:
        /*00e0*/ 	.word	0x00000400
        /*00e4*/ 	.word	0x00000001
        /*00e8*/ 	.word	0x00000001


	//----- nvinfo : EIATTR_CRS_STACK_SIZE
	.align		4
.L_1757:
        /*00ec*/ 	.byte	0x04, 0x1e
        /*00ee*/ 	.short	(.L_1759 - .L_1758)
.L_1758:
        /*00f0*/ 	.word	0x00000000


	//----- nvinfo : EIATTR_CBANK_PARAM_SIZE
	.align		4
.L_1759:
        /*00f4*/ 	.byte	0x03, 0x19
        /*00f6*/ 	.short	0x0128


	//----- nvinfo : EIATTR_PARAM_CBANK
	.align		4
        /*00f8*/ 	.byte	0x04, 0x0a
        /*00fa*/ 	.short	(.L_1761 - .L_1760)
	.align		4
.L_1760:
        /*00fc*/ 	.word	index@(.nv.constant0._ZN10layer_norm22ln_bwd_finalize_kernelINS_22Kernel_traits_finalizeILj2560Ef13__nv_bfloat16fS2_fjLb0ELj1024ELj4ENS_18Kernel_traits_baseILj2560EfS2_fS2_fjLj1024EEEEELb0ELb1EEEvNS_9BwdParamsE)
        /*0100*/ 	.short	0x0210
        /*0102*/ 	.short	0x0128


	//----- nvinfo : EIATTR_SW_WAR
	.align		4
.L_1761:
        /*0104*/ 	.byte	0x04, 0x36
        /*0106*/ 	.short	(.L_1763 - .L_1762)
.L_1762:
        /*0108*/ 	.word	0x00000008
.L_1763:


//--------------------- .nv.info._ZN10layer_norm40ln_parallel_residual_bwd_finalize_kernelINS_22Kernel_traits_finalizeILj2560Ef13__nv_bfloat16fS2_fjLb0ELj1024ELj4ENS_18Kernel_traits_baseILj2560EfS2_fS2_fjLj1024EEEEELb1EEEvNS_9BwdParamsE --------------------------
	.section	.nv.info._ZN10layer_norm40ln_parallel_residual_bwd_finalize_kernelINS_22Kernel_traits_finalizeILj2560Ef13__nv_bfloat16fS2_fjLb0ELj1024ELj4ENS_18Kernel_traits_baseILj2560EfS2_fS2_fjLj1024EEEEELb1EEEvNS_9BwdParamsE,"",@"SHT_CUDA_INFO"
	.sectionflags	@""
	.align	4


	//----- nvinfo : EIATTR_CUDA_API_VERSION
	.align		4
        /*0000*/ 	.byte	0x04, 0x37
        /*0002*/ 	.short	(.L_1765 - .L_1764)
.L_1764:
        /*0004*/ 	.word	0x00000082


	//----- nvinfo : EIATTR_KPARAM_INFO
	.align		4
.L_1765:
        /*0008*/ 	.byte	0x04, 0x17
        /*000a*/ 	.short	(.L_1767 - .L_1766)
.L_1766:
        /*000c*/ 	.word	0x00000000
        /*0010*/ 	.short	0x0000
        /*0012*/ 	.short	0x0000
        /*0014*/ 	.byte	0x00, 0xf0, 0xa1, 0x04


	//----- nvinfo : EIATTR_SPARSE_MMA_MASK
	.align		4
.L_1767:
        /*0018*/ 	.byte	0x03, 0x50
        /*001a*/ 	.short	0x0000


	//----- nvinfo : EIATTR_MAXREG_COUNT
	.align		4
        /*001c*/ 	.byte	0x03, 0x1b
        /*001e*/ 	.short	0x0040


	//----- nvinfo : EIATTR_NUM_BARRIERS
	.align		4
        /*0020*/ 	.byte	0x02, 0x4c
        /*0022*/ 	.byte	0x01
	.zero		1


	//----- nvinfo : EIATTR_MERCURY_ISA_VERSION
	.align		4
        /*0024*/ 	.byte	0x03, 0x5f
        /*0026*/ 	.short	0x0101


	//----- nvinfo : EIATTR_COOP_GROUP_MASK_REGIDS
	.align		4
        /*0028*/ 	.byte	0x04, 0x29
        /*002a*/ 	.short	(.L_1769 - .L_1768)


	//   ....[0]....
.L_1768:
        /*002c*/ 	.word	0xffffffff


	//   ....[1]....
        /*0030*/ 	.word	0xffffffff


	//   ....[2]....
        /*0034*/ 	.word	0xffffffff


	//   ....[3]....
        /*0038*/ 	.word	0xffffffff


	//   ....[4]....
        /*003c*/ 	.word	0xffffffff


	//   ....[5]....
        /*0040*/ 	.word	0xffffffff


	//   ....[6]....
        /*0044*/ 	.word	0xffffffff


	//   ....[7]....
        /*0048*/ 	.word	0xffffffff


	//   ....[8]....
        /*004c*/ 	.word	0xffffffff


	//   ....[9]....
        /*0050*/ 	.word	0xffffffff


	//   ....[10]....
        /*0054*/ 	.word	0xffffffff


	//   ....[11]....
        /*0058*/ 	.word	0xffffffff


	//   ....[12]....
        /*005c*/ 	.word	0xffffffff


	//   ....[13]....
        /*0060*/ 	.word	0xffffffff


	//   ....[14]....
        /*0064*/ 	.word	0xffffffff


	//   ....[15]....
        /*0068*/ 	.word	0xffffffff


	//   ....[16]....
        /*006c*/ 	.word	0xffffffff


	//   ....[17]....
        /*0070*/ 	.word	0xffffffff


	//   ....[18]....
        /*0074*/ 	.word	0xffffffff


	//   ....[19]....
        /*0078*/ 	.word	0xffffffff


	//   ....[20]....
        /*007c*/ 	.word	0x0500000b


	//   ....[21]....
        /*0080*/ 	.word	0x0500000b


	//   ....[22]....
        /*0084*/ 	.word	0x0500000b


	//   ....[23]....
        /*0088*/ 	.word	0x0500000b


	//   ....[24]....
        /*008c*/ 	.word	0x0500000b


	//   ....[25]....
        /*0090*/ 	.word	0x0500000b


	//   ....[26]....
        /*0094*/ 	.word	0x0500000b


	//   ....[27]....
        /*0098*/ 	.word	0x0500000b


	//   ....[28]....
        /*009c*/ 	.word	0x0500000b


	//   ....[29]....
        /*00a0*/ 	.word	0x0500000b


	//   ....[30]....
        /*00a4*/ 	.word	0x0500000b


	//   ....[31]....
        /*00a8*/ 	.word	0x0500000b


	//   ....[32]....
        /*00ac*/ 	.word	0x0500000b


	//   ....[33]....
        /*00b0*/ 	.word	0x0500000b


	//   ....[34]....
        /*00b4*/ 	.word	0x0500000b


	//   ....[35]....
        /*00b8*/ 	.word	0x0500000b


	//   ....[36]....
        /*00bc*/ 	.word	0x0500000b


	//   ....[37]....
        /*00c0*/ 	.word	0x0500000b


	//   ....[38]....
        /*00c4*/ 	.word	0x0500000b


	//   ....[39]....
        /*00c8*/ 	.word	0x0500000b


	//----- nvinfo : EIATTR_COOP_GROUP_INSTR_OFFSETS
	.align		4
.L_1769:
        /*00cc*/ 	.byte	0x04, 0x28
        /*00ce*/ 	.short	(.L_1771 - .L_1770)


	//   ....[0]....
.L_1770:
        /*00d0*/ 	.word	0x00000ce0


	//   ....[1]....
        /*00d4*/ 	.word	0x00000cf0


	//   ....[2]....
        /*00d8*/ 	.word	0x00000d00


	//   ....[3]....
        /*00dc*/ 	.word	0x00000d10


	//   ....[4]....
        /*00e0*/ 	.word	0x00000d40


	//   ....[5]....
        /*00e4*/ 	.word	0x00000d70


	//   ....[6]....
        /*00e8*/ 	.word	0x00000d80


	//   ....[7]....
        /*00ec*/ 	.word	0x00000d90


	//   ....[8]....
        /*00f0*/ 	.word	0x00000db0


	//   ....[9]....
        /*00f4*/ 	.word	0x00000df0


	//   ....[10]....
        /*00f8*/ 	.word	0x00000e00


	//   ....[11]....
        /*00fc*/ 	.word	0x00000e10


	//   ....[12]....
        /*0100*/ 	.word	0x00000e30


	//   ....[13]....
        /*0104*/ 	.word	0x00000e70


	//   ....[14]....
        /*0108*/ 	.word	0x00000e80


	//   ....[15]....
        /*010c*/ 	.word	0x00000e90


	//   ....[16]....
        /*0110*/ 	.word	0x00000eb0


	//   ....[17]....
        /*0114*/ 	.word	0x00000ee0


	//   ....[18]....
        /*0118*/ 	.word	0x00000f00


	//   ....[19]....
        /*011c*/ 	.word	0x00000f10


	//   ....[20]....
        /*0120*/ 	.word	0x000011d0


	//   ....[21]....
        /*0124*/ 	.word	0x00001230


	//   ....[22]....
        /*0128*/ 	.word	0x00001290


	//   ....[23]....
        /*012c*/ 	.word	0x000012f0


	//   ....[24]....
        /*0130*/ 	.word	0x00001350


	//   ....[25]....
        /*0134*/ 	.word	0x000013b0


	//   ....[26]....
        /*0138*/ 	.word	0x00001420


	//   ....[27]....
        /*013c*/ 	.word	0x00001490


	//   ....[28]....
        /*0140*/ 	.word	0x00001500


	//   ....[29]....
        /*0144*/ 	.word	0x00001570


	//   ....[30]....
        /*0148*/ 	.word	0x000015d0


	//   ....[31]....
        /*014c*/ 	.word	0x00001640


	//   ....[32]....
        /*0150*/ 	.word	0x000016b0


	//   ....[33]....
        /*0154*/ 	.word	0x00001720


	//   ....[34]....
        /*0158*/ 	.word	0x00001790


	//   ....[35]....
        /*015c*/ 	.word	0x000017f0


	//   ....[36]....
        /*0160*/ 	.word	0x00001860


	//   ....[37]....
        /*0164*/ 	.word	0x000018d0


	//   ....[38]....
        /*0168*/ 	.word	0x00001940


	//   ....[39]....
        /*016c*/ 	.word	0x000019b0


	//----- nvinfo : EIATTR_EXIT_INSTR_OFFSETS
	.align		4
.L_1771:
        /*0170*/ 	.byte	0x04, 0x1c
        /*0172*/ 	.short	(.L_1773 - .L_1772)


	//   ....[0]....
.L_1772:
        /*0174*/ 	.word	0x00000070


	//   ....[1]....
        /*0178*/ 	.word	0x00001170


	//----- nvinfo : EIATTR_MAX_THREADS
	.align		4
.L_1773:
        /*017c*/ 	.byte	0x04, 0x05
        /*017e*/ 	.short	(.L_1775 - .L_1774)
.L_1774:
        /*0180*/ 	.word	0x00000400
        /*0184*/ 	.word	0x00000001
        /*0188*/ 	.word	0x00000001


	//----- nvinfo : EIATTR_CRS_STACK_SIZE
	.align		4
.L_1775:
        /*018c*/ 	.byte	0x04, 0x1e
        /*018e*/ 	.short	(.L_1777 - .L_1776)
.L_1776:
        /*0190*/ 	.word	0x00000000


	//----- nvinfo : EIATTR_CBANK_PARAM_SIZE
	.align		4
.L_1777:
        /*0194*/ 	.byte	0x03, 0x19
        /*0196*/ 	.short	0x0128


	//----- nvinfo : EIATTR_PARAM_CBANK
	.align		4
        /*0198*/ 	.byte	0x04, 0x0a
        /*019a*/ 	.short	(.L_1779 - .L_1778)
	.align		4
.L_1778:
        /*019c*/ 	.word	index@(.nv.constant0._ZN10layer_norm40ln_parallel_residual_bwd_finalize_kernelINS_22Kernel_traits_finalizeILj2560Ef13__nv_bfloat16fS2_fjLb0ELj1024ELj4ENS_18Kernel_traits_baseILj2560EfS2_fS2_fjLj1024EEEEELb1EEEvNS_9BwdParamsE)
        /*01a0*/ 	.short	0x0210
        /*01a2*/ 	.short	0x0128


	//----- nvinfo : EIATTR_SW_WAR
	.align		4
.L_1779:
        /*01a4*/ 	.byte	0x04, 0x36
        /*01a6*/ 	.short	(.L_1781 - .L_1780)
.L_1780:
        /*01a8*/ 	.word	0x00000008
.L_1781:


//--------------------- .nv.info._ZN10layer_norm31ln_parallel_residual_bwd_kernelINS_13Kernel_traitsIf13__nv_bfloat16fS2_fjLj2560ELj1ELj1ELj4ELj8ENS_18Kernel_traits_baseILj2560EfS2_fS2_fjLj128EEEEELb1ELb1ELb1EEEvNS_9BwdParamsE --------------------------
	.section	.nv.info._ZN10layer_norm31ln_parallel_residual_bwd_kernelINS_13Kernel_traitsIf13__nv_bfloat16fS2_fjLj2560ELj1ELj1ELj4ELj8ENS_18Kernel_traits_baseILj2560EfS2_fS2_fjLj128EEEEELb1ELb1ELb1EEEvNS_9BwdParamsE,"",@"SHT_CUDA_INFO"
	.sectionflags	@""
	.align	4


	//----- nvinfo : EIATTR_CUDA_API_VERSION
	.align		4
        /*0000*/ 	.byte	0x04, 0x37
        /*0002*/ 	.short	(.L_1783 - .L_1782)
.L_1782:
        /*0004*/ 	.word	0x00000082


	//----- nvinfo : EIATTR_KPARAM_INFO
	.align		4
.L_1783:
        /*0008*/ 	.byte	0x04, 0x17
        /*000a*/ 	.short	(.L_1785 - .L_1784)
.L_1784:
        /*000c*/ 	.word	0x00000000
        /*0010*/ 	.short	0x0000
        /*0012*/ 	.short	0x0000
        /*0014*/ 	.byte	0x00, 0xf0, 0xa1, 0x04


	//----- nvinfo : EIATTR_SPARSE_MMA_MASK
	.align		4
.L_1785:
        /*0018*/ 	.byte	0x03, 0x50
        /*001a*/ 	.short	0x0000


	//----- nvinfo : EIATTR_MAXREG_COUNT
	.align		4
        /*001c*/ 	.byte	0x03, 0x1b
        /*001e*/ 	.short	0x00ff


	//----- nvinfo : EIATTR_NUM_BARRIERS
	.align		4
        /*0020*/ 	.byte	0x02, 0x4c
        /*0022*/ 	.byte	0x01
	.zero		1


	//----- nvinfo : EIATTR_MERCURY_ISA_VERSION
	.align		4
        /*0024*/ 	.byte	0x03, 0x5f
        /*0026*/ 	.short	0x0101


	//----- nvinfo : EIATTR_COOP_GROUP_MASK_REGIDS
	.align		4
        /*0028*/ 	.byte	0x04, 0x29
        /*002a*/ 	.short	(.L_1787 - .L_1786)


	//   ....[0]....
.L_1786:
        /*002c*/ 	.word	0xffffffff


	//   ....[1]....
        /*0030*/ 	.word	0xffffffff


	//   ....[2]....
        /*0034*/ 	.word	0xffffffff


	//   ....[3]....
        /*0038*/ 	.word	0xffffffff


	//   ....[4]....
        /*003c*/ 	.word	0xffffffff


	//   ....[5]....
        /*0040*/ 	.word	0xffffffff


	//   ....[6]....
        /*0044*/ 	.word	0xffffffff


	//   ....[7]....
        /*0048*/ 	.word	0xffffffff


	//   ....[8]....
        /*004c*/ 	.word	0xffffffff


	//   ....[9]....
        /*0050*/ 	.word	0xffffffff


	//   ....[10]....
        /*0054*/ 	.word	0x0500004e


	//   ....[11]....
        /*0058*/ 	.word	0x0500004e


	//   ....[12]....
        /*005c*/ 	.word	0x0500004e


	//   ....[13]....
        /*0060*/ 	.word	0x0500004e


	//   ....[14]....
        /*0064*/ 	.word	0x0500004e


	//   ....[15]....
        /*0068*/ 	.word	0x0500004e


	//   ....[16]....
        /*006c*/ 	.word	0x0500004e


	//   ....[17]....
        /*0070*/ 	.word	0x0500004e


	//   ....[18]....
        /*0074*/ 	.word	0x0500004e


	//   ....[19]....
        /*0078*/ 	.word	0x0500004e


	//----- nvinfo : EIATTR_COOP_GROUP_INSTR_OFFSETS
	.align		4
.L_1787:
        /*007c*/ 	.byte	0x04, 0x28
        /*007e*/ 	.short	(.L_1789 - .L_1788)


	//   ....[0]....
.L_1788:
        /*0080*/ 	.word	0x00001770


	//   ....[1]....
        /*0084*/ 	.word	0x00001780


	//   ....[2]....
        /*0088*/ 	.word	0x000017b0


	//   ....[3]....
        /*008c*/ 	.word	0x000017c0


	//   ....[4]....
        /*0090*/ 	.word	0x000017f0


	//   ....[5]....
        /*0094*/ 	.word	0x00001800


	//   ....[6]....
        /*0098*/ 	.word	0x00001830


	//   ....[7]....
        /*009c*/ 	.word	0x00001840


	//   ....[8]....
        /*00a0*/ 	.word	0x00001870


	//   ....[9]....
        /*00a4*/ 	.word	0x00001880


	//   ....[10]....
        /*00a8*/ 	.word	0x00003540


	//   ....[11]....
        /*00ac*/ 	.word	0x00003590


	//   ....[12]....
        /*00b0*/ 	.word	0x000035f0


	//   ....[13]....
        /*00b4*/ 	.word	0x00003650


	//   ....[14]....
        /*00b8*/ 	.word	0x000036b0


	//   ....[15]....
        /*00bc*/ 	.word	0x00003710


	//   ....[16]....
        /*00c0*/ 	.word	0x00003770


	//   ....[17]....
        /*00c4*/ 	.word	0x000037d0


	//   ....[18]....
        /*00c8*/ 	.word	0x00003830


	//   ....[19]....
        /*00cc*/ 	.word	0x00003890


	//----- nvinfo : EIATTR_EXIT_INSTR_OFFSETS
	.align		4
.L_1789:
        /*00d0*/ 	.byte	0x04, 0x1c
        /*00d2*/ 	.short	(.L_1791 - .L_1790)


	//   ....[0]....
.L_1790:
        /*00d4*/ 	.word	0x000034f0


	//----- nvinfo : EIATTR_MAX_THREADS
	.align		4
.L_1791:
        /*00d8*/ 	.byte	0x04, 0x05
        /*00da*/ 	.short	(.L_1793 - .L_1792)
.L_1792:
        /*00dc*/ 	.word	0x00000080
        /*00e0*/ 	.word	0x00000001
        /*00e4*/ 	.word	0x00000001


	//----- nvinfo : EIATTR_CRS_STACK_SIZE
	.align		4
.L_1793:
        /*00e8*/ 	.byte	0x04, 0x1e
        /*00ea*/ 	.short	(.L_1795 - .L_1794)
.L_1794:
        /*00ec*/ 	.word	0x00000000


	//----- nvinfo : EIATTR_CBANK_PARAM_SIZE
	.align		4
.L_1795:
        /*00f0*/ 	.byte	0x03, 0x19
        /*00f2*/ 	.short	0x0128


	//----- nvinfo : EIATTR_PARAM_CBANK
	.align		4
        /*00f4*/ 	.byte	0x04, 0x0a
        /*00f6*/ 	.short	(.L_1797 - .L_1796)
	.align		4
.L_1796:
        /*00f8*/ 	.word	index@(.nv.constant0._ZN10layer_norm31ln_parallel_residual_bwd_kernelINS_13Kernel_traitsIf13__nv_bfloat16fS2_fjLj2560ELj1ELj1ELj4ELj8ENS_18Kernel_traits_baseILj2560EfS2_fS2_fjLj128EEEEELb1ELb1ELb1EEEvNS_9BwdParamsE)
        /*00fc*/ 	.short	0x0210
        /*00fe*/ 	.short	0x0128


	//----- nvinfo : EIATTR_SW_WAR
	.align		4
.L_1797:
        /*0100*/ 	.byte	0x04, 0x36
        /*0102*/ 	.short	(.L_1799 - .L_1798)
.L_1798:
        /*0104*/ 	.word	0x00000008
.L_1799:


//--------------------- .nv.info._ZN10layer_norm31ln_parallel_residual_bwd_kernelINS_13Kernel_traitsIf6__halfS2_S2_fjLj2560ELj1ELj1ELj4ELj8ENS_18Kernel_traits_baseILj2560EfS2_S2_S2_fjLj128EEEEELb0ELb0ELb0EEEvNS_9BwdParamsE --------------------------
	.section	.nv.info._ZN10layer_norm31ln_parallel_residual_bwd_kernelINS_13Kernel_traitsIf6__halfS2_S2_fjLj2560ELj1ELj1ELj4ELj8ENS_18Kernel_traits_baseILj2560EfS2_S2_S2_fjLj128EEEEELb0ELb0ELb0EEEvNS_9BwdParamsE,"",@"SHT_CUDA_INFO"
	.sectionflags	@""
	.align	4


	//----- nvinfo : EIATTR_CUDA_API_VERSION
	.align		4
        /*0000*/ 	.byte	0x04, 0x37
        /*0002*/ 	.short	(.L_1801 - .L_1800)
.L_1800:
        /*0004*/ 	.word	0x00000082


	//----- nvinfo : EIATTR_KPARAM_INFO
	.align		4
.L_1801:
        /*0008*/ 	.byte	0x04, 0x17
        /*000a*/ 	.short	(.L_1803 - .L_1802)
.L_1802:
        /*000c*/ 	.word	0x00000000
        /*0010*/ 	.short	0x0000
        /*0012*/ 	.short	0x0000
        /*0014*/ 	.byte	0x00, 0xf0, 0xa1, 0x04


	//----- nvinfo : EIATTR_SPARSE_MMA_MASK
	.align		4
.L_1803:
        /*0018*/ 	.byte	0x03, 0x50
        /*001a*/ 	.short	0x0000


	//----- nvinfo : EIATTR_MAXREG_COUNT
	.align		4
        /*001c*/ 	.byte	0x03, 0x1b
        /*001e*/ 	.short	0x00ff


	//----- nvinfo : EIATTR_NUM_BARRIERS
	.align		4
        /*0020*/ 	.byte	0x02, 0x4c
        /*0022*/ 	.byte	0x01
	.zero		1


	//----- nvinfo : EIATTR_MERCURY_ISA_VERSION
	.align		4
        /*0024*/ 	.byte	0x03, 0x5f
        /*0026*/ 	.short	0x0101


	//----- nvinfo : EIATTR_COOP_GROUP_MASK_REGIDS
	.align		4
        /*0028*/ 	.byte	0x04, 0x29
        /*002a*/ 	.short	(.L_1805 - .L_1804)


	//   ....[0]....
.L_1804:
        /*002c*/ 	.word	0xffffffff


	//   ....[1]....
        /*0030*/ 	.word	0xffffffff


	//   ....[2]....
        /*0034*/ 	.word	0xffffffff


	//   ....[3]....
        /*0038*/ 	.word	0xffffffff


	//   ....[4]....
        /*003c*/ 	.word	0xffffffff


	//   ....[5]....
        /*0040*/ 	.word	0xffffffff


	//   ....[6]....
        /*0044*/ 	.word	0xffffffff


	//   ....[7]....
        /*0048*/ 	.word	0xffffffff


	//   ....[8]....
        /*004c*/ 	.word	0xffffffff


	//   ....[9]....
        /*0050*/ 	.word	0xffffffff


	//   ....[10]....
        /*0054*/ 	.word	0x050000c5


	//   ....[11]....
        /*0058*/ 	.word	0x050000c5


	//   ....[12]....
        /*005c*/ 	.word	0x050000c5


	//   ....[13]....
        /*0060*/ 	.word	0x050000c5


	//   ....[14]....
        /*0064*/ 	.word	0x050000c5


	//   ....[15]....
        /*0068*/ 	.word	0x050000c5


	//   ....[16]....
        /*006c*/ 	.word	0x050000c5


	//   ....[17]....
        /*0070*/ 	.word	0x050000c5


	//   ....[18]....
        /*0074*/ 	.word	0x050000c5


	//   ....[19]....
        /*0078*/ 	.word	0x050000c5


	//----- nvinfo : EIATTR_COOP_GROUP_INSTR_OFFSETS
	.align		4
.L_1805:
        /*007c*/ 	.byte	0x04, 0x28
        /*007e*/ 	.short	(.L_1807 - .L_1806)


	//   ....[0]....
.L_1806:
        /*0080*/ 	.word	0x00002190


	//   ....[1]....
        /*0084*/ 	.word	0x000021a0


	//   ....[2]....
        /*0088*/ 	.word	0x000021d0


	//   ....[3]....
        /*008c*/ 	.word	0x000021e0


	//   ....[4]....
        /*0090*/ 	.word	0x00002210


	//   ....[5]....
        /*0094*/ 	.word	0x00002220


	//   ....[6]....
        /*0098*/ 	.word	0x00002250


	//   ....[7]....
        /*009c*/ 	.word	0x00002260


	//   ....[8]....
        /*00a0*/ 	.word	0x00002290


	//   ....[9]....
        /*00a4*/ 	.word	0x000022a0


	//   ....[10]....
        /*00a8*/ 	.word	0x00004240


	//   ....[11]....
        /*00ac*/ 	.word	0x00004290


	//   ....[12]....
        /*00b0*/ 	.word	0x00004300


	//   ....[13]....
        /*00b4*/ 	.word	0x00004360


	//   ....[14]....
        /*00b8*/ 	.word	0x000043d0


	//   ....[15]....
        /*00bc*/ 	.word	0x00004430


	//   ....[16]....
        /*00c0*/ 	.word	0x000044a0


	//   ....[17]....
        /*00c4*/ 	.word	0x00004500


	//   ....[18]....
        /*00c8*/ 	.word	0x00004570


	//   ....[19]....
        /*00cc*/ 	.word	0x000045d0


	//----- nvinfo : EIATTR_EXIT_INSTR_OFFSETS
	.align		4
.L_1807:
        /*00d0*/ 	.byte	0x04, 0x1c
        /*00d2*/ 	.short	(.L_1809 - .L_1808)


	//   ....[0]....
.L_1808:
        /*00d4*/ 	.word	0x00004110


	//   ....[1]....
        /*00d8*/ 	.word	0x000041e0


	//----- nvinfo : EIATTR_MAX_THREADS
	.align		4
.L_1809:
        /*00dc*/ 	.byte	0x04, 0x05
        /*00de*/ 	.short	(.L_1811 - .L_1810)
.L_1810:
        /*00e0*/ 	.word	0x00000080
        /*00e4*/ 	.word	0x00000001
        /*00e8*/ 	.word	0x00000001


	//----- nvinfo : EIATTR_CRS_STACK_SIZE
	.align		4
.L_1811:
        /*00ec*/ 	.byte	0x04, 0x1e
        /*00ee*/ 	.short	(.L_1813 - .L_1812)
.L_1812:
        /*00f0*/ 	.word	0x00000000


	//----- nvinfo : EIATTR_CBANK_PARAM_SIZE
	.align		4
.L_1813:
        /*00f4*/ 	.byte	0x03, 0x19
        /*00f6*/ 	.short	0x0128


	//----- nvinfo : EIATTR_PARAM_CBANK
	.align		4
        /*00f8*/ 	.byte	0x04, 0x0a
        /*00fa*/ 	.short	(.L_1815 - .L_1814)
	.align		4
.L_1814:
        /*00fc*/ 	.word	index@(.nv.constant0._ZN10layer_norm31ln_parallel_residual_bwd_kernelINS_13Kernel_traitsIf6__halfS2_S2_fjLj2560ELj1ELj1ELj4ELj8ENS_18Kernel_traits_baseILj2560EfS2_S2_S2_fjLj128EEEEELb0ELb0ELb0EEEvNS_9BwdParamsE)
        /*0100*/ 	.short	0x0210
        /*0102*/ 	.short	0x0128


	//----- nvinfo : EIATTR_SW_WAR
	.align		4
.L_1815:
        /*0104*/ 	.byte	0x04, 0x36
        /*0106*/ 	.short	(.L_1817 - .L_1816)
.L_1816:
        /*0108*/ 	.word	0x00000008
.L_1817:


//--------------------- .nv.info._ZN10layer_norm31ln_parallel_residual_bwd_kernelINS_13Kernel_traitsIf6__halfS2_S2_fjLj2560ELj1ELj1ELj4ELj8ENS_18Kernel_traits_baseILj2560EfS2_S2_S2_fjLj128EEEEELb0ELb0ELb1EEEvNS_9BwdParamsE --------------------------
	.section	.nv.info._ZN10layer_norm31ln_parallel_residual_bwd_kernelINS_13Kernel_traitsIf6__halfS2_S2_fjLj2560ELj1ELj1ELj4ELj8ENS_18Kernel_traits_baseILj2560EfS2_S2_S2_fjLj128EEEEELb0ELb0ELb1EEEvNS_9BwdParamsE,"",@"SHT_CUDA_INFO"
	.sectionflags	@""
	.align	4


	//----- nvinfo : EIATTR_CUDA_API_VERSION
	.align		4
        /*0000*/ 	.byte	0x04, 0x37
        /*0002*/ 	.short	(.L_1819 - .L_1818)
.L_1818:
        /*0004*/ 	.word	0x00000082


	//----- nvinfo : EIATTR_KPARAM_INFO
	.align		4
.L_1819:
        /*0008*/ 	.byte	0x04, 0x17
        /*000a*/ 	.short	(.L_1821 - .L_1820)
.L_1820:
        /*000c*/ 	.word	0x00000000
        /*0010*/ 	.short	0x0000
        /*0012*/ 	.short	0x0000
        /*0014*/ 	.byte	0x00, 0xf0, 0xa1, 0x04


	//----- nvinfo : EIATTR_SPARSE_MMA_MASK
	.align		4
.L_1821:
        /*0018*/ 	.byte	0x03, 0x50
        /*001a*/ 	.short	0x0000


	//----- nvinfo : EIATTR_MAXREG_COUNT
	.align		4
        /*001c*/ 	.byte	0x03, 0x1b
        /*001e*/ 	.short	0x00ff


	//----- nvinfo : EIATTR_NUM_BARRIERS
	.align		4
        /*0020*/ 	.byte	0x02, 0x4c
        /*0022*/ 	.byte	0x01
	.zero		1


	//----- nvinfo : EIATTR_MERCURY_ISA_VERSION
	.align		4
        /*0024*/ 	.byte	0x03, 0x5f
        /*0026*/ 	.short	0x0101


	//----- nvinfo : EIATTR_COOP_GROUP_MASK_REGIDS
	.align		4
        /*0028*/ 	.byte	0x04, 0x29
        /*002a*/ 	.short	(.L_1823 - .L_1822)


	//   ....[0]....
.L_1822:
        /*002c*/ 	.word	0xffffffff


	//   ....[1]....
        /*0030*/ 	.word	0xffffffff


	//   ....[2]....
        /*0034*/ 	.word	0xffffffff


	//   ....[3]....
        /*0038*/ 	.word	0xffffffff


	//   ....[4]....
        /*003c*/ 	.word	0xffffffff


	//   ....[5]....
        /*0040*/ 	.word	0xffffffff


	//   ....[6]....
        /*0044*/ 	.word	0xffffffff


	//   ....[7]....
        /*0048*/ 	.word	0xffffffff


	//   ....[8]....
        /*004c*/ 	.word	0xffffffff


	//   ....[9]....
        /*0050*/ 	.word	0xffffffff


	//   ....[10]....
        /*0054*/ 	.word	0x05000099


	//   ....[11]....
        /*0058*/ 	.word	0x05000099


	//   ....[12]....
        /*005c*/ 	.word	0x05000099


	//   ....[13]....
        /*0060*/ 	.word	0x05000099


	//   ....[14]....
        /*0064*/ 	.word	0x05000099


	//   ....[15]....
        /*0068*/ 	.word	0x05000099


	//   ....[16]....
        /*006c*/ 	.word	0x05000099


	//   ....[17]....
        /*0070*/ 	.word	0x05000099


	//   ....[18]....
        /*0074*/ 	.word	0x05000099


	//   ....[19]....
        /*0078*/ 	.word	0x05000099


	//----- nvinfo : EIATTR_COOP_GROUP_INSTR_OFFSETS
	.align		4
.L_1823:
        /*007c*/ 	.byte	0x04, 0x28
        /*007e*/ 	.short	(.L_1825 - .L_1824)


	//   ....[0]....
.L_1824:
        /*0080*/ 	.word	0x00002050


	//   ....[1]....
        /*0084*/ 	.word	0x00002060


	//   ....[2]....
        /*0088*/ 	.word	0x00002090


	//   ....[3]....
        /*008c*/ 	.word	0x000020a0


	//   ....[4]....
        /*0090*/ 	.word	0x000020e0


	//   ....[5]....
        /*0094*/ 	.word	0x00002100


	//   ....[6]....
        /*0098*/ 	.word	0x00002130


	//   ....[7]....
        /*009c*/ 	.word	0x00002140


	//   ....[8]....
        /*00a0*/ 	.word	0x00002180


	//   ....[9]....
        /*00a4*/ 	.word	0x00002190


	//   ....[10]....
        /*00a8*/ 	.word	0x00003ff0


	//   ....[11]....
        /*00ac*/ 	.word	0x00004040


	//   ....[12]....
        /*00b0*/ 	.word	0x000040b0


	//   ....[13]....
        /*00b4*/ 	.word	0x00004110


	//   ....[14]....
        /*00b8*/ 	.word	0x00004190


	//   ....[15]....
        /*00bc*/ 	.word	0x00004200


	//   ....[16]....
        /*00c0*/ 	.word	0x00004270


	//   ....[17]....
        /*00c4*/ 	.word	0x000042d0


	//   ....[18]....
        /*00c8*/ 	.word	0x00004350


	//   ....[19]....
        /*00cc*/ 	.word	0x000043b0


	//----- nvinfo : EIATTR_EXIT_INSTR_OFFSETS
	.align		4
.L_1825:
        /*00d0*/ 	.byte	0x04, 0x1c
        /*00d2*/ 	.short	(.L_1827 - .L_1826)


	//   ....[0]....
.L_1826:
        /*00d4*/ 	.word	0x00003f90


	//----- nvinfo : EIATTR_MAX_THREADS
	.align		4
.L_1827:
        /*00d8*/ 	.byte	0x04, 0x05
        /*00da*/ 	.short	(.L_1829 - .L_1828)
.L_1828:
        /*00dc*/ 	.word	0x00000080
        /*00e0*/ 	.word	0x00000001
        /*00e4*/ 	.word	0x00000001


	//----- nvinfo : EIATTR_CRS_STACK_SIZE
	.align		4
.L_1829:
        /*00e8*/ 	.byte	0x04, 0x1e
        /*00ea*/ 	.short	(.L_1831 - .L_1830)
.L_1830:
        /*00ec*/ 	.word	0x00000000


	//----- nvinfo : EIATTR_CBANK_PARAM_SIZE
	.align		4
.L_1831:
        /*00f0*/ 	.byte	0x03, 0x19
        /*00f2*/ 	.short	0x0128


	//----- nvinfo : EIATTR_PARAM_CBANK
	.align		4
        /*00f4*/ 	.byte	0x04, 0x0a
        /*00f6*/ 	.short	(.L_1833 - .L_1832)
	.align		4
.L_1832:
        /*00f8*/ 	.word	index@(.nv.constant0._ZN10layer_norm31ln_parallel_residual_bwd_kernelINS_13Kernel_traitsIf6__halfS2_S2_fjLj2560ELj1ELj1ELj4ELj8ENS_18Kernel_traits_baseILj2560EfS2_S2_S2_fjLj128EEEEELb0ELb0ELb1EEEvNS_9BwdParamsE)
        /*00fc*/ 	.short	0x0210
        /*00fe*/ 	.short	0x0128


	//----- nvinfo : EIATTR_SW_WAR
	.align		4
.L_1833:
        /*0100*/ 	.byte	0x04, 0x36
        /*0102*/ 	.short	(.L_1835 - .L_1834)
.L_1834:
        /*0104*/ 	.word	0x00000008
.L_1835:


//--------------------- .nv.info._ZN10layer_norm31ln_parallel_residual_bwd_kernelINS_13Kernel_traitsIf6__halfS2_S2_fjLj2560ELj1ELj1ELj4ELj8ENS_18Kernel_traits_baseILj2560EfS2_S2_S2_fjLj128EEEEELb0ELb1ELb0EEEvNS_9BwdParamsE --------------------------
	.section	.nv.info._ZN10layer_norm31ln_parallel_residual_bwd_kernelINS_13Kernel_traitsIf6__halfS2_S2_fjLj2560ELj1ELj1ELj4ELj8ENS_18Kernel_traits_baseILj2560EfS2_S2_S2_fjLj128EEEEELb0ELb1ELb0EEEvNS_9BwdParamsE,"",@"SHT_CUDA_INFO"
	.sectionflags	@""
	.align	4


	//----- nvinfo : EIATTR_CUDA_API_VERSION
	.align		4
        /*0000*/ 	.byte	0x04, 0x37
        /*0002*/ 	.short	(.L_1837 - .L_1836)
.L_1836:
        /*0004*/ 	.word	0x00000082


	//----- nvinfo : EIATTR_KPARAM_INFO
	.align		4
.L_1837:
        /*0008*/ 	.byte	0x04, 0x17
        /*000a*/ 	.short	(.L_1839 - .L_1838)
.L_1838:
        /*000c*/ 	.word	0x00000000
        /*0010*/ 	.short	0x0000
        /*0012*/ 	.short	0x0000
        /*0014*/ 	.byte	0x00, 0xf0, 0xa1, 0x04


	//----- nvinfo : EIATTR_SPARSE_MMA_MASK
	.align		4
.L_1839:
        /*0018*/ 	.byte	0x03, 0x50
        /*001a*/ 	.short	0x0000


	//----- nvinfo : EIATTR_MAXREG_COUNT
	.align		4
        /*001c*/ 	.byte	0x03, 0x1b
        /*001e*/ 	.short	0x00ff


	//----- nvinfo : EIATTR_NUM_BARRIERS
	.align		4
        /*0020*/ 	.byte	0x02, 0x4c
        /*0022*/ 	.byte	0x01
	.zero		1


	//----- nvinfo : EIATTR_MERCURY_ISA_VERSION
	.align		4
        /*0024*/ 	.byte	0x03, 0x5f
        /*0026*/ 	.short	0x0101


	//----- nvinfo : EIATTR_COOP_GROUP_MASK_REGIDS
	.align		4
        /*0028*/ 	.byte	0x04, 0x29
        /*002a*/ 	.short	(.L_1841 - .L_1840)


	//   ....[0]....
.L_1840:
        /*002c*/ 	.word	0xffffffff


	//   ....[1]....
        /*0030*/ 	.word	0xffffffff


	//   ....[2]....
        /*0034*/ 	.word	0xffffffff


	//   ....[3]....
        /*0038*/ 	.word	0xffffffff


	//   ....[4]....
        /*003c*/ 	.word	0xffffffff


	//   ....[5]....
        /*0040*/ 	.word	0xffffffff


	//   ....[6]....
        /*0044*/ 	.word	0xffffffff


	//   ....[7]....
        /*0048*/ 	.word	0xffffffff


	//   ....[8]....
        /*004c*/ 	.word	0xffffffff


	//   ....[9]....
        /*0050*/ 	.word	0xffffffff


	//   ....[10]....
        /*0054*/ 	.word	0x0500008a


	//   ....[11]....
        /*0058*/ 	.word	0x0500008a


	//   ....[12]....
        /*005c*/ 	.word	0x0500008a


	//   ....[13]....
        /*0060*/ 	.word	0x0500008a


	//   ....[14]....
        /*0064*/ 	.word	0x0500008a


	//   ....[15]....
        /*0068*/ 	.word	0x0500008a


	//   ....[16]....
        /*006c*/ 	.word	0x0500008a


	//   ....[17]....
        /*0070*/ 	.word	0x0500008a


	//   ....[18]....
        /*0074*/ 	.word	0x0500008a


	//   ....[19]....
        /*0078*/ 	.word	0x0500008a


	//----- nvinfo : EIATTR_COOP_GROUP_INSTR_OFFSETS
	.align		4
.L_1841:
        /*007c*/ 	.byte	0x04, 0x28
        /*007e*/ 	.short	(.L_1843 - .L_1842)


	//   ....[0]....
.L_1842:
        /*0080*/ 	.word	0x000017f0


	//   ....[1]....
        /*0084*/ 	.word	0x00001800


	//   ....[2]....
        /*0088*/ 	.word	0x00001830


	//   ....[3]....
        /*008c*/ 	.word	0x00001840


	//   ....[4]....
        /*0090*/ 	.word	0x00001870


	//   ....[5]....
        /*0094*/ 	.word	0x00001880


	//   ....[6]....
        /*0098*/ 	.word	0x000018b0


	//   ....[7]....
        /*009c*/ 	.word	0x000018c0


	//   ....[8]....
        /*00a0*/ 	.word	0x000018f0


	//   ....[9]....
        /*00a4*/ 	.word	0x00001900


	//   ....[10]....
        /*00a8*/ 	.word	0x00003630


	//   ....[11]....
        /*00ac*/ 	.word	0x00003680


	//   ....[12]....
        /*00b0*/ 	.word	0x000036f0


	//   ....[13]....
        /*00b4*/ 	.word	0x00003750


	//   ....[14]....
        /*00b8*/ 	.word	0x000037c0


	//   ....[15]....
        /*00bc*/ 	.word	0x00003820


	//   ....[16]....
        /*00c0*/ 	.word	0x00003890


	//   ....[17]....
        /*00c4*/ 	.word	0x000038f0


	//   ....[18]....
        /*00c8*/ 	.word	0x00003960


	//   ....[19]....
        /*00cc*/ 	.word	0x000039c0


	//----- nvinfo : EIATTR_EXIT_INSTR_OFFSETS
	.align		4
.L_1843:
        /*00d0*/ 	.byte	0x04, 0x1c
        /*00d2*/ 	.short	(.L_1845 - .L_1844)


	//   ....[0]....
.L_1844:
        /*00d4*/ 	.word	0x00003550


	//   ....[1]....
        /*00d8*/ 	.word	0x000035d0


	//----- nvinfo : EIATTR_MAX_THREADS
	.align		4
.L_1845:
        /*00dc*/ 	.byte	0x04, 0x05
        /*00de*/ 	.short	(.L_1847 - .L_1846)
.L_1846:
        /*00e0*/ 	.word	0x00000080
        /*00e4*/ 	.word	0x00000001
        /*00e8*/ 	.word	0x00000001


	//----- nvinfo : EIATTR_CRS_STACK_SIZE
	.align		4
.L_1847:
        /*00ec*/ 	.byte	0x04, 0x1e
        /*00ee*/ 	.short	(.L_1849 - .L_1848)
.L_1848:
        /*00f0*/ 	.word	0x00000000


	//----- nvinfo : EIATTR_CBANK_PARAM_SIZE
	.align		4
.L_1849:
        /*00f4*/ 	.byte	0x03, 0x19
        /*00f6*/ 	.short	0x0128


	//----- nvinfo : EIATTR_PARAM_CBANK
	.align		4
        /*00f8*/ 	.byte	0x04, 0x0a
        /*00fa*/ 	.short	(.L_1851 - .L_1850)
	.align		4
.L_1850:
        /*00fc*/ 	.word	index@(.nv.constant0._ZN10layer_norm31ln_parallel_residual_bwd_kernelINS_13Kernel_traitsIf6__halfS2_S2_fjLj2560ELj1ELj1ELj4ELj8ENS_18Kernel_traits_baseILj2560EfS2_S2_S2_fjLj128EEEEELb0ELb1ELb0EEEvNS_9BwdParamsE)
        /*0100*/ 	.short	0x0210
        /*0102*/ 	.short	0x0128


	//----- nvinfo : EIATTR_SW_WAR
	.align		4
.L_1851:
        /*0104*/ 	.byte	0x04, 0x36
        /*0106*/ 	.short	(.L_1853 - .L_1852)
.L_1852:
        /*0108*/ 	.word	0x00000008
.L_1853:


//--------------------- .nv.info._ZN10layer_norm31ln_parallel_residual_bwd_kernelINS_13Kernel_traitsIf6__halfS2_S2_fjLj2560ELj1ELj1ELj4ELj8ENS_18Kernel_traits_baseILj2560EfS2_S2_S2_fjLj128EEEEELb0ELb1ELb1EEEvNS_9BwdParamsE --------------------------
	.section	.nv.info._ZN10layer_norm31ln_parallel_residual_bwd_kernelINS_13Kernel_traitsIf6__halfS2_S2_fjLj2560ELj1ELj1ELj4ELj8ENS_18Kernel_traits_baseILj2560EfS2_S2_S2_fjLj128EEEEELb0ELb1ELb1EEEvNS_9BwdParamsE,"",@"SHT_CUDA_INFO"
	.sectionflags	@""
	.align	4


	//----- nvinfo : EIATTR_CUDA_API_VERSION
	.align		4
        /*0000*/ 	.byte	0x04, 0x37
        /*0002*/ 	.short	(.L_1855 - .L_1854)
.L_1854:
        /*0004*/ 	.word	0x00000082


	//----- nvinfo : EIATTR_KPARAM_INFO
	.align		4
.L_1855:
        /*0008*/ 	.byte	0x04, 0x17
        /*000a*/ 	.short	(.L_1857 - .L_1856)
.L_1856:
        /*000c*/ 	.word	0x00000000
        /*0010*/ 	.short	0x0000
        /*0012*/ 	.short	0x0000
        /*0014*/ 	.byte	0x00, 0xf0, 0xa1, 0x04


	//----- nvinfo : EIATTR_SPARSE_MMA_MASK
	.align		4
.L_1857:
        /*0018*/ 	.byte	0x03, 0x50
        /*001a*/ 	.short	0x0000


	//----- nvinfo : EIATTR_MAXREG_COUNT
	.align		4
        /*001c*/ 	.byte	0x03, 0x1b
        /*001e*/ 	.short	0x00ff


	//----- nvinfo : EIATTR_NUM_BARRIERS
	.align		4
        /*0020*/ 	.byte	0x02, 0x4c
        /*0022*/ 	.byte	0x01
	.zero		1


	//----- nvinfo : EIATTR_MERCURY_ISA_VERSION
	.align		4
        /*0024*/ 	.byte	0x03, 0x5f
        /*0026*/ 	.short	0x0101


	//----- nvinfo : EIATTR_COOP_GROUP_MASK_REGIDS
	.align		4
        /*0028*/ 	.byte	0x04, 0x29
        /*002a*/ 	.short	(.L_1859 - .L_1858)


	//   ....[0]....
.L_1858:
        /*002c*/ 	.word	0xffffffff


	//   ....[1]....
        /*0030*/ 	.word	0xffffffff


	//   ....[2]....
        /*0034*/ 	.word	0xffffffff


	//   ....[3]....
        /*0038*/ 	.word	0xffffffff


	//   ....[4]....
        /*003c*/ 	.word	0xffffffff


	//   ....[5]....
        /*0040*/ 	.word	0xffffffff


	//   ....[6]....
        /*0044*/ 	.word	0xffffffff


	//   ....[7]....
        /*0048*/ 	.word	0xffffffff


	//   ....[8]....
        /*004c*/ 	.word	0xffffffff


	//   ....[9]....
        /*0050*/ 	.word	0xffffffff


	//   ....[10]....
        /*0054*/ 	.word	0x05000083


	//   ....[11]....
        /*0058*/ 	.word	0x05000083


	//   ....[12]....
        /*005c*/ 	.word	0x05000083


	//   ....[13]....
        /*0060*/ 	.word	0x05000083


	//   ....[14]....
        /*0064*/ 	.word	0x05000083


	//   ....[15]....
        /*0068*/ 	.word	0x05000083


	//   ....[16]....
        /*006c*/ 	.word	0x05000083


	//   ....[17]....
        /*0070*/ 	.word	0x05000083


	//   ....[18]....
        /*0074*/ 	.word	0x05000083


	//   ....[19]....
        /*0078*/ 	.word	0x05000083


	//----- nvinfo : EIATTR_COOP_GROUP_INSTR_OFFSETS
	.align		4
.L_1859:
        /*007c*/ 	.byte	0x04, 0x28
        /*007e*/ 	.short	(.L_1861 - .L_1860)


	//   ....[0]....
.L_1860:
        /*0080*/ 	.word	0x00001550


	//   ....[1]....
        /*0084*/ 	.word	0x00001560


	//   ....[2]....
        /*0088*/ 	.word	0x00001590


	//   ....[3]....
        /*008c*/ 	.word	0x000015a0


	//   ....[4]....
        /*0090*/ 	.word	0x000015d0


	//   ....[5]....
        /*0094*/ 	.word	0x000015e0


	//   ....[6]....
        /*0098*/ 	.word	0x00001610


	//   ....[7]....
        /*009c*/ 	.word	0x00001620


	//   ....[8]....
        /*00a0*/ 	.word	0x00001650


	//   ....[9]....
        /*00a4*/ 	.word	0x00001660


	//   ....[10]....
        /*00a8*/ 	.word	0x00003110


	//   ....[11]....
        /*00ac*/ 	.word	0x00003160


	//   ....[12]....
        /*00b0*/ 	.word	0x000031d0


	//   ....[13]....
        /*00b4*/ 	.word	0x00003230


	//   ....[14]....
        /*00b8*/ 	.word	0x000032a0


	//   ....[15]....
        /*00bc*/ 	.word	0x00003300


	//   ....[16]....
        /*00c0*/ 	.word	0x00003370


	//   ....[17]....
        /*00c4*/ 	.word	0x000033d0


	//   ....[18]....
        /*00c8*/ 	.word	0x00003440


	//   ....[19]....
        /*00cc*/ 	.word	0x000034a0


	//----- nvinfo : EIATTR_EXIT_INSTR_OFFSETS
	.align		4
.L_1861:
        /*00d0*/ 	.byte	0x04, 0x1c
        /*00d2*/ 	.short	(.L_1863 - .L_1862)


	//   ....[0]....
.L_1862:
        /*00d4*/ 	.word	0x000030b0


	//----- nvinfo : EIATTR_MAX_THREADS
	.align		4
.L_1863:
        /*00d8*/ 	.byte	0x04, 0x05
        /*00da*/ 	.short	(.L_1865 - .L_1864)
.L_1864:
        /*00dc*/ 	.word	0x00000080
        /*00e0*/ 	.word	0x00000001
        /*00e4*/ 	.word	0x00000001


	//----- nvinfo : EIATTR_CRS_STACK_SIZE
	.align		4
.L_1865:
        /*00e8*/ 	.byte	0x04, 0x1e
        /*00ea*/ 	.short	(.L_1867 - .L_1866)
.L_1866:
        /*00ec*/ 	.word	0x00000000


	//----- nvinfo : EIATTR_CBANK_PARAM_SIZE
	.align		4
.L_1867:
        /*00f0*/ 	.byte	0x03, 0x19
        /*00f2*/ 	.short	0x0128


	//----- nvinfo : EIATTR_PARAM_CBANK
	.align		4
        /*00f4*/ 	.byte	0x04, 0x0a
        /*00f6*/ 	.short	(.L_1869 - .L_1868)
	.align		4
.L_1868:
        /*00f8*/ 	.word	index@(.nv.constant0._ZN10layer_norm31ln_parallel_residual_bwd_kernelINS_13Kernel_traitsIf6__halfS2_S2_fjLj2560ELj1ELj1ELj4ELj8ENS_18Kernel_traits_baseILj2560EfS2_S2_S2_fjLj128EEEEELb0ELb1ELb1EEEvNS_9BwdParamsE)
        /*00fc*/ 	.short	0x0210
        /*00fe*/ 	.short	0x0128


	//----- nvinfo : EIATTR_SW_WAR
	.align		4
.L_1869:
        /*0100*/ 	.byte	0x04, 0x36
        /*0102*/ 	.short	(.L_1871 - .L_1870)
.L_1870:
        /*0104*/ 	.word	0x00000008
.L_1871:


//--------------------- .nv.info._ZN10layer_norm31ln_parallel_residual_bwd_kernelINS_13Kernel_traitsIf6__halfS2_S2_fjLj2560ELj1ELj1ELj4ELj8ENS_18Kernel_traits_baseILj2560EfS2_S2_S2_fjLj128EEEEELb1ELb0ELb0EEEvNS_9BwdParamsE --------------------------
	.section	.nv.info._ZN10layer_norm31ln_parallel_residual_bwd_kernelINS_13Kernel_traitsIf6__halfS2_S2_fjLj2560ELj1ELj1ELj4ELj8ENS_18Kernel_traits_baseILj2560EfS2_S2_S2_fjLj128EEEEELb1ELb0ELb0EEEvNS_9BwdParamsE,"",@"SHT_CUDA_INFO"
	.sectionflags	@""
	.align	4


	//----- nvinfo : EIATTR_CUDA_API_VERSION
	.align		4
        /*0000*/ 	.byte	0x04, 0x37
        /*0002*/ 	.short	(.L_1873 - .L_1872)
.L_1872:
        /*0004*/ 	.word	0x00000082


	//----- nvinfo : EIATTR_KPARAM_INFO
	.align		4
.L_1873:
        /*0008*/ 	.byte	0x04, 0x17
        /*000a*/ 	.short	(.L_1875 - .L_1874)
.L_1874:
        /*000c*/ 	.word	0x00000000
        /*0010*/ 	.short	0x0000
        /*0012*/ 	.short	0x0000
        /*0014*/ 	.byte	0x00, 0xf0, 0xa1, 0x04


	//----- nvinfo : EIATTR_SPARSE_MMA_MASK
	.align		4
.L_1875:
        /*0018*/ 	.byte	0x03, 0x50
        /*001a*/ 	.short	0x0000


	//----- nvinfo : EIATTR_MAXREG_COUNT
	.align		4
        /*001c*/ 	.byte	0x03, 0x1b
        /*001e*/ 	.short	0x00ff


	//----- nvinfo : EIATTR_NUM_BARRIERS
	.align		4
        /*0020*/ 	.byte	0x02, 0x4c
        /*0022*/ 	.byte	0x01
	.zero		1


	//----- nvinfo : EIATTR_MERCURY_ISA_VERSION
	.align		4
        /*0024*/ 	.byte	0x03, 0x5f
        /*0026*/ 	.short	0x0101


	//----- nvinfo : EIATTR_COOP_GROUP_MASK_REGIDS
	.align		4
        /*0028*/ 	.byte	0x04, 0x29
        /*002a*/ 	.short	(.L_1877 - .L_1876)


	//   ....[0]....
.L_1876:
        /*002c*/ 	.word	0xffffffff


	//   ....[1]....
        /*0030*/ 	.word	0xffffffff


	//   ....[2]....
        /*0034*/ 	.word	0xffffffff


	//   ....[3]....
        /*0038*/ 	.word	0xffffffff


	//   ....[4]....
        /*003c*/ 	.word	0xffffffff


	//   ....[5]....
        /*0040*/ 	.word	0xffffffff


	//   ....[6]....
        /*0044*/ 	.word	0xffffffff


	//   ....[7]....
        /*0048*/ 	.word	0xffffffff


	//   ....[8]....
        /*004c*/ 	.word	0xffffffff


	//   ....[9]....
        /*0050*/ 	.word	0xffffffff


	//   ....[10]....
        /*0054*/ 	.word	0x050000d0


	//   ....[11]....
        /*0058*/ 	.word	0x050000d0


	//   ....[12]....
        /*005c*/ 	.word	0x050000d0


	//   ....[13]....
        /*0060*/ 	.word	0x050000d0


	//   ....[14]....
        /*0064*/ 	.word	0x050000d0


	//   ....[15]....
        /*0068*/ 	.word	0x050000d0


	//   ....[16]....
        /*006c*/ 	.word	0x050000d0


	//   ....[17]....
        /*0070*/ 	.word	0x050000d0


	//   ....[18]....
        /*0074*/ 	.word	0x050000d0


	//   ....[19]....
        /*0078*/ 	.word	0x050000d0


	//----- nvinfo : EIATTR_COOP_GROUP_INSTR_OFFSETS
	.align		4
.L_1877:
        /*007c*/ 	.byte	0x04, 0x28
        /*007e*/ 	.short	(.L_1879 - .L_1878)


	//   ....[0]....
.L_1878:
        /*0080*/ 	.word	0x000025c0


	//   ....[1]....
        /*0084*/ 	.word	0x000025d0


	//   ....[2]....
        /*0088*/ 	.word	0x00002600


	//   ....[3]....
        /*008c*/ 	.word	0x00002610


	//   ....[4]....
        /*0090*/ 	.word	0x00002640


	//   ....[5]....
        /*0094*/ 	.word	0x00002650


	//   ....[6]....
        /*0098*/ 	.word	0x00002680


	//   ....[7]....
        /*009c*/ 	.word	0x00002690


	//   ....[8]....
        /*00a0*/ 	.word	0x000026c0


	//   ....[9]....
        /*00a4*/ 	.word	0x000026d0


	//   ....[10]....
        /*00a8*/ 	.word	0x00004e70


	//   ....[11]....
        /*00ac*/ 	.word	0x00004ec0


	//   ....[12]....
        /*00b0*/ 	.word	0x00004f30


	//   ....[13]....
        /*00b4*/ 	.word	0x00004f90


	//   ....[14]....
        /*00b8*/ 	.word	0x00005000


	//   ....[15]....
        /*00bc*/ 	.word	0x00005060


	//   ....[16]....
        /*00c0*/ 	.word	0x000050d0


	//   ....[17]....
        /*00c4*/ 	.word	0x00005130


	//   ....[18]....
        /*00c8*/ 	.word	0x000051a0


	//   ....[19]....
        /*00cc*/ 	.word	0x00005200


	//----- nvinfo : EIATTR_EXIT_INSTR_OFFSETS
	.align		4
.L_1879:
        /*00d0*/ 	.byte	0x04, 0x1c
        /*00d2*/ 	.short	(.L_1881 - .L_1880)


	//   ....[0]....
.L_1880:
        /*00d4*/ 	.word	0x00004d40


	//   ....[1]....
        /*00d8*/ 	.word	0x00004e10


	//----- nvinfo : EIATTR_MAX_THREADS
	.align		4
.L_1881:
        /*00dc*/ 	.byte	0x04, 0x05
        /*00de*/ 	.short	(.L_1883 - .L_1882)
.L_1882:
        /*00e0*/ 	.word	0x00000080
        /*00e4*/ 	.word	0x00000001
        /*00e8*/ 	.word	0x00000001


	//----- nvinfo : EIATTR_CRS_STACK_SIZE
	.align		4
.L_1883:
        /*00ec*/ 	.byte	0x04, 0x1e
        /*00ee*/ 	.short	(.L_1885 - .L_1884)
.L_1884:
        /*00f0*/ 	.word	0x00000000


	//----- nvinfo : EIATTR_CBANK_PARAM_SIZE
	.align		4
.L_1885:
        /*00f4*/ 	.byte	0x03, 0x19
        /*00f6*/ 	.short	0x0128


	//----- nvinfo : EIATTR_PARAM_CBANK
	.align		4
        /*00f8*/ 	.byte	0x04, 0x0a
        /*00fa*/ 	.short	(.L_1887 - .L_1886)
	.align		4
.L_1886:
        /*00fc*/ 	.word	index@(.nv.constant0._ZN10layer_norm31ln_parallel_residual_bwd_kernelINS_13Kernel_traitsIf6__halfS2_S2_fjLj2560ELj1ELj1ELj4ELj8ENS_18Kernel_traits_baseILj2560EfS2_S2_S2_fjLj128EEEEELb1ELb0ELb0EEEvNS_9BwdParamsE)
        /*0100*/ 	.short	0x0210
        /*0102*/ 	.short	0x0128


	//----- nvinfo : EIATTR_SW_WAR
	.align		4
.L_1887:
        /*0104*/ 	.byte	0x04, 0x36
        /*0106*/ 	.short	(.L_1889 - .L_1888)
.L_1888:
        /*0108*/ 	.word	0x00000008
.L_1889:


//--------------------- .nv.info._ZN10layer_norm31ln_parallel_residual_bwd_kernelINS_13Kernel_traitsIf6__halfS2_S2_fjLj2560ELj1ELj1ELj4ELj8ENS_18Kernel_traits_baseILj2560EfS2_S2_S2_fjLj128EEEEELb1ELb0ELb1EEEvNS_9BwdParamsE --------------------------
	.section	.nv.info._ZN10layer_norm31ln_parallel_residual_bwd_kernelINS_13Kernel_traitsIf6__halfS2_S2_fjLj2560ELj1ELj1ELj4ELj8ENS_18Kernel_traits_baseILj2560EfS2_S2_S2_fjLj128EEEEELb1ELb0ELb1EEEvNS_9BwdParamsE,"",@"SHT_CUDA_INFO"
	.sectionflags	@""
	.align	4


	//----- nvinfo : EIATTR_CUDA_API_VERSION
	.align		4
        /*0000*/ 	.byte	0x04, 0x37
        /*0002*/ 	.short	(.L_1891 - .L_1890)
.L_1890:
        /*0004*/ 	.word	0x00000082


	//----- nvinfo : EIATTR_KPARAM_INFO
	.align		4
.L_1891:
        /*0008*/ 	.byte	0x04, 0x17
        /*000a*/ 	.short	(.L_1893 - .L_1892)
.L_1892:
        /*000c*/ 	.word	0x00000000
        /*0010*/ 	.short	0x0000
        /*0012*/ 	.short	0x0000
        /*0014*/ 	.byte	0x00, 0xf0, 0xa1, 0x04


	//----- nvinfo : EIATTR_SPARSE_MMA_MASK
	.align		4
.L_1893:
        /*0018*/ 	.byte	0x03, 0x50
        /*001a*/ 	.short	0x0000


	//----- nvinfo : EIATTR_MAXREG_COUNT
	.align		4
        /*001c*/ 	.byte	0x03, 0x1b
        /*001e*/ 	.short	0x00ff


	//----- nvinfo : EIATTR_NUM_BARRIERS
	.align		4
        /*0020*/ 	.byte	0x02, 0x4c
        /*0022*/ 	.byte	0x01
	.zero		1


	//----- nvinfo : EIATTR_MERCURY_ISA_VERSION
	.align		4
        /*0024*/ 	.byte	0x03, 0x5f
        /*0026*/ 	.short	0x0101


	//----- nvinfo : EIATTR_COOP_GROUP_MASK_REGIDS
	.align		4
        /*0028*/ 	.byte	0x04, 0x29
        /*002a*/ 	.short	(.L_1895 - .L_1894)


	//   ....[0]....
.L_1894:
        /*002c*/ 	.word	0xffffffff


	//   ....[1]....
        /*0030*/ 	.word	0xffffffff


	//   ....[2]....
        /*0034*/ 	.word	0xffffffff


	//   ....[3]....
        /*0038*/ 	.word	0xffffffff


	//   ....[4]....
        /*003c*/ 	.word	0xffffffff


	//   ....[5]....
        /*0040*/ 	.word	0xffffffff


	//   ....[6]....
        /*0044*/ 	.word	0xffffffff


	//   ....[7]....
        /*0048*/ 	.word	0xffffffff


	//   ....[8]....
        /*004c*/ 	.word	0xffffffff


	//   ....[9]....
        /*0050*/ 	.word	0xffffffff


	//   ....[10]....
        /*0054*/ 	.word	0x050000a2


	//   ....[11]....
        /*0058*/ 	.word	0x050000a2


	//   ....[12]....
        /*005c*/ 	.word	0x050000a2


	//   ....[13]....
        /*0060*/ 	.word	0x050000a2


	//   ....[14]....
        /*0064*/ 	.word	0x050000a2


	//   ....[15]....
        /*0068*/ 	.word	0x050000a2


	//   ....[16]....
        /*006c*/ 	.word	0x050000a2


	//   ....[17]....
        /*0070*/ 	.word	0x050000a2


	//   ....[18]....
        /*0074*/ 	.word	0x050000a2


	//   ....[19]....
        /*0078*/ 	.word	0x050000a2


	//----- nvinfo : EIATTR_COOP_GROUP_INSTR_OFFSETS
	.align		4
.L_1895:
        /*007c*/ 	.byte	0x04, 0x28
        /*007e*/ 	.short	(.L_1897 - .L_1896)


	//   ....[0]....
.L_1896:
        /*0080*/ 	.word	0x00002410


	//   ....[1]....
        /*0084*/ 	.word	0x00002420


	//   ....[2]....
        /*0088*/ 	.word	0x00002450


	//   ....[3]....
        /*008c*/ 	.word	0x00002460


	//   ....[4]....
        /*0090*/ 	.word	0x00002490


	//   ....[5]....
        /*0094*/ 	.word	0x000024a0


	//   ....[6]....
        /*0098*/ 	.word	0x000024d0


	//   ....[7]....
        /*009c*/ 	.word	0x000024e0


	//   ....[8]....
        /*00a0*/ 	.word	0x00002510


	//   ....[9]....
        /*00a4*/ 	.word	0x00002520


	//   ....[10]....
        /*00a8*/ 	.word	0x00004ad0


	//   ....[11]....
        /*00ac*/ 	.word	0x00004b20


	//   ....[12]....
        /*00b0*/ 	.word	0x00004b90


	//   ....[13]....
        /*00b4*/ 	.word	0x00004bf0


	//   ....[14]....
        /*00b8*/ 	.word	0x00004c60


	//   ....[15]....
        /*00bc*/ 	.word	0x00004cc0


	//   ....[16]....
        /*00c0*/ 	.word	0x00004d30


	//   ....[17]....
        /*00c4*/ 	.word	0x00004d90


	//   ....[18]....
        /*00c8*/ 	.word	0x00004e00


	//   ....[19]....
        /*00cc*/ 	.word	0x00004e60


	//----- nvinfo : EIATTR_EXIT_INSTR_OFFSETS
	.align		4
.L_1897:
        /*00d0*/ 	.byte	0x04, 0x1c
        /*00d2*/ 	.short	(.L_1899 - .L_1898)


	//   ....[0]....
.L_1898:
        /*00d4*/ 	.word	0x00004a70


	//----- nvinfo : EIATTR_MAX_THREADS
	.align		4
.L_1899:
        /*00d8*/ 	.byte	0x04, 0x05
        /*00da*/ 	.short	(.L_1901 - .L_1900)
.L_1900:
        /*00dc*/ 	.word	0x00000080
        /*00e0*/ 	.word	0x00000001
        /*00e4*/ 	.word	0x00000001


	//----- nvinfo : EIATTR_CRS_STACK_SIZE
	.align		4
.L_1901:
        /*00e8*/ 	.byte	0x04, 0x1e
        /*00ea*/ 	.short	(.L_1903 - .L_1902)
.L_1902:
        /*00ec*/ 	.word	0x00000000


	//----- nvinfo : EIATTR_CBANK_PARAM_SIZE
	.align		4
.L_1903:
        /*00f0*/ 	.byte	0x03, 0x19
        /*00f2*/ 	.short	0x0128


	//----- nvinfo : EIATTR_PARAM_CBANK
	.align		4
        /*00f4*/ 	.byte	0x04, 0x0a
        /*00f6*/ 	.short	(.L_1905 - .L_1904)
	.align		4
.L_1904:
        /*00f8*/ 	.word	index@(.nv.constant0._ZN10layer_norm31ln_parallel_residual_bwd_kernelINS_13Kernel_traitsIf6__halfS2_S2_fjLj2560ELj1ELj1ELj4ELj8ENS_18Kernel_traits_baseILj2560EfS2_S2_S2_fjLj128EEEEELb1ELb0ELb1EEEvNS_9BwdParamsE)
        /*00fc*/ 	.short	0x0210
        /*00fe*/ 	.short	0x0128


	//----- nvinfo : EIATTR_SW_WAR
	.align		4
.L_1905:
        /*0100*/ 	.byte	0x04, 0x36
        /*0102*/ 	.short	(.L_1907 - .L_1906)
.L_1906:
        /*0104*/ 	.word	0x00000008
.L_1907:


//--------------------- .nv.info._ZN10layer_norm22ln_bwd_finalize_kernelINS_22Kernel_traits_finalizeILj2560Ef6__halfS2_S2_fjLb0ELj1024ELj4ENS_18Kernel_traits_baseILj2560EfS2_S2_S2_fjLj1024EEEEELb0ELb0EEEvNS_9BwdParamsE --------------------------
	.section	.nv.info._ZN10layer_norm22ln_bwd_finalize_kernelINS_22Kernel_traits_finalizeILj2560Ef6__halfS2_S2_fjLb0ELj1024ELj4ENS_18Kernel_traits_baseILj2560EfS2_S2_S2_fjLj1024EEEEELb0ELb0EEEvNS_9BwdParamsE,"",@"SHT_CUDA_INFO"
	.sectionflags	@""
	.align	4


	//----- nvinfo : EIATTR_CUDA_API_VERSION
	.align		4
        /*0000*/ 	.byte	0x04, 0x37
        /*0002*/ 	.short	(.L_1909 - .L_1908)
.L_1908:
        /*0004*/ 	.word	0x00000082


	//----- nvinfo : EIATTR_KPARAM_INFO
	.align		4
.L_1909:
        /*0008*/ 	.byte	0x04, 0x17
        /*000a*/ 	.short	(.L_1911 - .L_1910)
.L_1910:
        /*000c*/ 	.word	0x00000000
        /*0010*/ 	.short	0x0000
        /*0012*/ 	.short	0x0000
        /*0014*/ 	.byte	0x00, 0xf0, 0xa1, 0x04


	//----- nvinfo : EIATTR_SPARSE_MMA_MASK
	.align		4
.L_1911:
        /*0018*/ 	.byte	0x03, 0x50
        /*001a*/ 	.short	0x0000


	//----- nvinfo : EIATTR_MAXREG_COUNT
	.align		4
        /*001c*/ 	.byte	0x03, 0x1b
        /*001e*/ 	.short	0x0040


	//----- nvinfo : EIATTR_NUM_BARRIERS
	.align		4
        /*0020*/ 	.byte	0x02, 0x4c
        /*0022*/ 	.byte	0x01
	.zero		1


	//----- nvinfo : EIATTR_MERCURY_ISA_VERSION
	.align		4
        /*0024*/ 	.byte	0x03, 0x5f
        /*0026*/ 	.short	0x0101


	//----- nvinfo : EIATTR_COOP_GROUP_MASK_REGIDS
	.align		4
        /*0028*/ 	.byte	0x04, 0x29
        /*002a*/ 	.short	(.L_1913 - .L_1912)


	//   ....[0]....
.L_1912:
        /*002c*/ 	.word	0xffffffff


	//   ....[1]....
        /*0030*/ 	.word	0xffffffff


	//   ....[2]....
        /*0034*/ 	.word	0xffffffff


	//   ....[3]....
        /*0038*/ 	.word	0xffffffff


	//   ....[4]....
        /*003c*/ 	.word	0xffffffff


	//   ....[5]....
        /*0040*/ 	.word	0xffffffff


	//   ....[6]....
        /*0044*/ 	.word	0xffffffff


	//   ....[7]....
        /*0048*/ 	.word	0xffffffff


	//   ....[8]....
        /*004c*/ 	.word	0xffffffff


	//   ....[9]....
        /*0050*/ 	.word	0xffffffff


	//   ....[10]....
        /*0054*/ 	.word	0x05000013


	//   ....[11]....
        /*0058*/ 	.word	0x05000013


	//   ....[12]....
        /*005c*/ 	.word	0x05000013


	//   ....[13]....
        /*0060*/ 	.word	0x05000013


	//   ....[14]....
        /*0064*/ 	.word	0x05000013


	//   ....[15]....
        /*0068*/ 	.word	0x05000013


	//   ....[16]....
        /*006c*/ 	.word	0x05000013


	//   ....[17]....
        /*0070*/ 	.word	0x05000013


	//   ....[18]....
        /*0074*/ 	.word	0x05000013


	//   ....[19]....
        /*0078*/ 	.word	0x05000013


	//----- nvinfo : EIATTR_COOP_GROUP_INSTR_OFFSETS
	.align		4
.L_1913:
        /*007c*/ 	.byte	0x04, 0x28
        /*007e*/ 	.short	(.L_1915 - .L_1914)


	//   ....[0]....
.L_1914:
        /*0080*/ 	.word	0x000008e0


	//   ....[1]....
        /*0084*/ 	.word	0x000008f0


	//   ....[2]....
        /*0088*/ 	.word	0x00000920


	//   ....[3]....
        /*008c*/ 	.word	0x00000930


	//   ....[4]....
        /*0090*/ 	.word	0x00000960


	//   ....[5]....
        /*0094*/ 	.word	0x00000970


	//   ....[6]....
        /*0098*/ 	.word	0x000009a0


	//   ....[7]....
        /*009c*/ 	.word	0x000009b0


	//   ....[8]....
        /*00a0*/ 	.word	0x000009e0


	//   ....[9]....
        /*00a4*/ 	.word	0x000009f0


	//   ....[10]....
        /*00a8*/ 	.word	0x00000bf0


	//   ....[11]....
        /*00ac*/ 	.word	0x00000c60


	//   ....[12]....
        /*00b0*/ 	.word	0x00000cd0


	//   ....[13]....
        /*00b4*/ 	.word	0x00000d40


	//   ....[14]....
        /*00b8*/ 	.word	0x00000db0


	//   ....[15]....
        /*00bc*/ 	.word	0x00000e10


	//   ....[16]....
        /*00c0*/ 	.word	0x00000e80


	//   ....[17]....
        /*00c4*/ 	.word	0x00000ef0


	//   ....[18]....
        /*00c8*/ 	.word	0x00000f60


	//   ....[19]....
        /*00cc*/ 	.word	0x00000fd0


	//----- nvinfo : EIATTR_EXIT_INSTR_OFFSETS
	.align		4
.L_1915:
        /*00d0*/ 	.byte	0x04, 0x1c
        /*00d2*/ 	.short	(.L_1917 - .L_1916)


	//   ....[0]....
.L_1916:
        /*00d4*/ 	.word	0x00000070


	//   ....[1]....
        /*00d8*/ 	.word	0x00000b90


	//----- nvinfo : EIATTR_MAX_THREADS
	.align		4
.L_1917:
        /*00dc*/ 	.byte	0x04, 0x05
        /*00de*/ 	.short	(.L_1919 - .L_1918)
.L_1918:
        /*00e0*/ 	.word	0x00000400
        /*00e4*/ 	.word	0x00000001
        /*00e8*/ 	.word	0x00000001


	//----- nvinfo : EIATTR_CRS_STACK_SIZE
	.align		4
.L_1919:
        /*00ec*/ 	.byte	0x04, 0x1e
        /*00ee*/ 	.short	(.L_1921 - .L_1920)
.L_1920:
        /*00f0*/ 	.word	0x00000000


	//----- nvinfo : EIATTR_CBANK_PARAM_SIZE
	.align		4
.L_1921:
        /*00f4*/ 	.byte	0x03, 0x19
        /*00f6*/ 	.short	0x0128


	//----- nvinfo : EIATTR_PARAM_CBANK
	.align		4
        /*00f8*/ 	.byte	0x04, 0x0a
        /*00fa*/ 	.short	(.L_1923 - .L_1922)
	.align		4
.L_1922:
        /*00fc*/ 	.word	index@(.nv.constant0._ZN10layer_norm22ln_bwd_finalize_kernelINS_22Kernel_traits_finalizeILj2560Ef6__halfS2_S2_fjLb0ELj1024ELj4ENS_18Kernel_traits_baseILj2560EfS2_S2_S2_fjLj1024EEEEELb0ELb0EEEvNS_9BwdParamsE)
        /*0100*/ 	.short	0x0210
        /*0102*/ 	.short	0x0128


	//----- nvinfo : EIATTR_SW_WAR
	.align		4
.L_1923:
        /*0104*/ 	.byte	0x04, 0x36
        /*0106*/ 	.short	(.L_1925 - .L_1924)
.L_1924:
        /*0108*/ 	.word	0x00000008
.L_1925:


//--------------------- .nv.info._ZN10layer_norm40ln_parallel_residual_bwd_finalize_kernelINS_22Kernel_traits_finalizeILj2560Ef6__halfS2_S2_fjLb0ELj1024ELj4ENS_18Kernel_traits_baseILj2560EfS2_S2_S2_fjLj1024EEEEELb0EEEvNS_9BwdParamsE --------------------------
	.section	.nv.info._ZN10layer_norm40ln_parallel_residual_bwd_finalize_kernelINS_22Kernel_traits_finalizeILj2560Ef6__halfS2_S2_fjLb0ELj1024ELj4ENS_18Kernel_traits_baseILj2560EfS2_S2_S2_fjLj1024EEEEELb0EEEvNS_9BwdParamsE,"",@"SHT_CUDA_INFO"
	.sectionflags	@""
	.align	4


	//----- nvinfo : EIATTR_CUDA_API_VERSION
	.align		4
        /*0000*/ 	.byte	0x04, 0x37
        /*0002*/ 	.short	(.L_1927 - .L_1926)
.L_1926:
        /*0004*/ 	.word	0x00000082


	//----- nvinfo : EIATTR_KPARAM_INFO
	.align		4
.L_1927:
        /*0008*/ 	.byte	0x04, 0x17
        /*000a*/ 	.short	(.L_1929 - .L_1928)
.L_1928:
        /*000c*/ 	.word	0x00000000
        /*0010*/ 	.short	0x0000
        /*0012*/ 	.short	0x0000
        /*0014*/ 	.byte	0x00, 0xf0, 0xa1, 0x04


	//----- nvinfo : EIATTR_SPARSE_MMA_MASK
	.align		4
.L_1929:
        /*0018*/ 	.byte	0x03, 0x50
        /*001a*/ 	.short	0x0000


	//----- nvinfo : EIATTR_MAXREG_COUNT
	.align		4
        /*001c*/ 	.byte	0x03, 0x1b
        /*001e*/ 	.short	0x0040


	//----- nvinfo : EIATTR_NUM_BARRIERS
	.align		4
        /*0020*/ 	.byte	0x02, 0x4c
        /*0022*/ 	.byte	0x01
	.zero		1


	//----- nvinfo : EIATTR_MERCURY_ISA_VERSION
	.align		4
        /*0024*/ 	.byte	0x03, 0x5f
        /*0026*/ 	.short	0x0101


	//----- nvinfo : EIATTR_COOP_GROUP_MASK_REGIDS
	.align		4
        /*0028*/ 	.byte	0x04, 0x29
        /*002a*/ 	.short	(.L_1931 - .L_1930)


	//   ....[0]....
.L_1930:
        /*002c*/ 	.word	0xffffffff


	//   ....[1]....
        /*0030*/ 	.word	0xffffffff


	//   ....[2]....
        /*0034*/ 	.word	0xffffffff


	//   ....[3]....
        /*0038*/ 	.word	0xffffffff


	//   ....[4]....
        /*003c*/ 	.word	0xffffffff


	//   ....[5]....
        /*0040*/ 	.word	0xffffffff


	//   ....[6]....
        /*0044*/ 	.word	0xffffffff


	//   ....[7]....
        /*0048*/ 	.word	0xffffffff


	//   ....[8]....
        /*004c*/ 	.word	0xffffffff


	//   ....[9]....
        /*0050*/ 	.word	0xffffffff


	//   ....[10]....
        /*0054*/ 	.word	0xffffffff


	//   ....[11]....
        /*0058*/ 	.word	0xffffffff


	//   ....[12]....
        /*005c*/ 	.word	0xffffffff


	//   ....[13]....
        /*0060*/ 	.word	0xffffffff


	//   ....[14]....
        /*0064*/ 	.word	0xffffffff


	//   ....[15]....
        /*0068*/ 	.word	0xffffffff


	//   ....[16]....
        /*006c*/ 	.word	0xffffffff


	//   ....[17]....
        /*0070*/ 	.word	0xffffffff


	//   ....[18]....
        /*0074*/ 	.word	0xffffffff


	//   ....[19]....
        /*0078*/ 	.word	0xffffffff


	//   ....[20]....
        /*007c*/ 	.word	0x0500000c


	//   ....[21]....
        /*0080*/ 	.word	0x0500000c


	//   ....[22]....
        /*0084*/ 	.word	0x0500000c


	//   ....[23]....
        /*0088*/ 	.word	0x0500000c


	//   ....[24]....
        /*008c*/ 	.word	0x0500000c


	//   ....[25]....
        /*0090*/ 	.word	0x0500000c


	//   ....[26]....
        /*0094*/ 	.word	0x0500000c


	//   ....[27]....
        /*0098*/ 	.word	0x0500000c


	//   ....[28]....
        /*009c*/ 	.word	0x0500000c


	//   ....[29]....
        /*00a0*/ 	.word	0x0500000c


	//   ....[30]....
        /*00a4*/ 	.word	0x0500000c


	//   ....[31]....
        /*00a8*/ 	.word	0x0500000c


	//   ....[32]....
        /*00ac*/ 	.word	0x0500000c


	//   ....[33]....
        /*00b0*/ 	.word	0x0500000c


	//   ....[34]....
        /*00b4*/ 	.word	0x0500000c


	//   ....[35]....
        /*00b8*/ 	.word	0x0500000c


	//   ....[36]....
        /*00bc*/ 	.word	0x0500000c


	//   ....[37]....
        /*00c0*/ 	.word	0x0500000c


	//   ....[38]....
        /*00c4*/ 	.word	0x0500000c


	//   ....[39]....
        /*00c8*/ 	.word	0x0500000c


	//----- nvinfo : EIATTR_COOP_GROUP_INSTR_OFFSETS
	.align		4
.L_1931:
        /*00cc*/ 	.byte	0x04, 0x28
        /*00ce*/ 	.short	(.L_1933 - .L_1932)


	//   ....[0]....
.L_1932:
        /*00d0*/ 	.word	0x00000ce0


	//   ....[1]....
        /*00d4*/ 	.word	0x00000cf0


	//   ....[2]....
        /*00d8*/ 	.word	0x00000d00


	//   ....[3]....
        /*00dc*/ 	.word	0x00000d10


	//   ....[4]....
        /*00e0*/ 	.word	0x00000d40


	//   ....[5]....
        /*00e4*/ 	.word	0x00000d70


	//   ....[6]....
        /*00e8*/ 	.word	0x00000d80


	//   ....[7]....
        /*00ec*/ 	.word	0x00000d90


	//   ....[8]....
        /*00f0*/ 	.word	0x00000db0


	//   ....[9]....
        /*00f4*/ 	.word	0x00000df0


	//   ....[10]....
        /*00f8*/ 	.word	0x00000e00


	//   ....[11]....
        /*00fc*/ 	.word	0x00000e10


	//   ....[12]....
        /*0100*/ 	.word	0x00000e30


	//   ....[13]....
        /*0104*/ 	.word	0x00000e70


	//   ....[14]....
        /*0108*/ 	.word	0x00000e80


	//   ....[15]....
        /*010c*/ 	.word	0x00000e90


	//   ....[16]....
        /*0110*/ 	.word	0x00000eb0


	//   ....[17]....
        /*0114*/ 	.word	0x00000ee0


	//   ....[18]....
        /*0118*/ 	.word	0x00000f00


	//   ....[19]....
        /*011c*/ 	.word	0x00000f10


	//   ....[20]....
        /*0120*/ 	.word	0x000011f0


	//   ....[21]....
        /*0124*/ 	.word	0x00001250


	//   ....[22]....
        /*0128*/ 	.word	0x000012b0


	//   ....[23]....
        /*012c*/ 	.word	0x00001310


	//   ....[24]....
        /*0130*/ 	.word	0x00001370


	//   ....[25]....
        /*0134*/ 	.word	0x000013d0


	//   ....[26]....
        /*0138*/ 	.word	0x00001440


	//   ....[27]....
        /*013c*/ 	.word	0x000014b0


	//   ....[28]....
        /*0140*/ 	.word	0x00001520


	//   ....[29]....
        /*0144*/ 	.word	0x00001590


	//   ....[30]....
        /*0148*/ 	.word	0x000015f0


	//   ....[31]....
        /*014c*/ 	.word	0x00001660


	//   ....[32]....
        /*0150*/ 	.word	0x000016d0


	//   ....[33]....
        /*0154*/ 	.word	0x00001740


	//   ....[34]....
        /*0158*/ 	.word	0x000017b0


	//   ....[35]....
        /*015c*/ 	.word	0x00001810


	//   ....[36]....
        /*0160*/ 	.word	0x00001880


	//   ....[37]....
        /*0164*/ 	.word	0x000018f0


	//   ....[38]....
        /*0168*/ 	.word	0x00001960


	//   ....[39]....
        /*016c*/ 	.word	0x000019d0


	//----- nvinfo : EIATTR_EXIT_INSTR_OFFSETS
	.align		4
.L_1933:
        /*0170*/ 	.byte	0x04, 0x1c
        /*0172*/ 	.short	(.L_1935 - .L_1934)


	//   ....[0]....
.L_1934:
        /*0174*/ 	.word	0x00000070


	//   ....[1]....
        /*0178*/ 	.word	0x00001190


	//----- nvinfo : EIATTR_MAX_THREADS
	.align		4
.L_1935:
        /*017c*/ 	.byte	0x04, 0x05
        /*017e*/ 	.short	(.L_1937 - .L_1936)
.L_1936:
        /*0180*/ 	.word	0x00000400
        /*0184*/ 	.word	0x00000001
        /*0188*/ 	.word	0x00000001


	//----- nvinfo : EIATTR_CRS_STACK_SIZE
	.align		4
.L_1937:
        /*018c*/ 	.byte	0x04, 0x1e
        /*018e*/ 	.short	(.L_1939 - .L_1938)
.L_1938:
        /*0190*/ 	.word	0x00000000


	//----- nvinfo : EIATTR_CBANK_PARAM_SIZE
	.align		4
.L_1939:
        /*0194*/ 	.byte	0x03, 0x19
        /*0196*/ 	.short	0x0128


	//----- nvinfo : EIATTR_PARAM_CBANK
	.align		4
        /*0198*/ 	.byte	0x04, 0x0a
        /*019a*/ 	.short	(.L_1941 - .L_1940)
	.align		4
.L_1940:
        /*019c*/ 	.word	index@(.nv.constant0._ZN10layer_norm40ln_parallel_residual_bwd_finalize_kernelINS_22Kernel_traits_finalizeILj2560Ef6__halfS2_S2_fjLb0ELj1024ELj4ENS_18Kernel_traits_baseILj2560EfS2_S2_S2_fjLj1024EEEEELb0EEEvNS_9BwdParamsE)
        /*01a0*/ 	.short	0x0210
        /*01a2*/ 	.short	0x0128


	//----- nvinfo : EIATTR_SW_WAR
	.align		4
.L_1941:
        /*01a4*/ 	.byte	0x04, 0x36
        /*01a6*/ 	.short	(.L_1943 - .L_1942)
.L_1942:
        /*01a8*/ 	.word	0x00000008
.L_1943:


//--------------------- .nv.info._ZN10layer_norm31ln_parallel_residual_bwd_kernelINS_13Kernel_traitsIf6__halfS2_S2_fjLj2560ELj1ELj1ELj4ELj8ENS_18Kernel_traits_baseILj2560EfS2_S2_S2_fjLj128EEEEELb1ELb1ELb0EEEvNS_9BwdParamsE --------------------------
	.section	.nv.info._ZN10layer_norm31ln_parallel_residual_bwd_kernelINS_13Kernel_traitsIf6__halfS2_S2_fjLj2560ELj1ELj1ELj4ELj8ENS_18Kernel_traits_baseILj2560EfS2_S2_S2_fjLj128EEEEELb1ELb1ELb0EEEvNS_9BwdParamsE,"",@"SHT_CUDA_INFO"
	.sectionflags	@""
	.align	4


	//----- nvinfo : EIATTR_CUDA_API_VERSION
	.align		4
        /*0000*/ 	.byte	0x04, 0x37
        /*0002*/ 	.short	(.L_1945 - .L_1944)
.L_1944:
        /*0004*/ 	.word	0x00000082


	//----- nvinfo : EIATTR_KPARAM_INFO
	.align		4
.L_1945:
        /*0008*/ 	.byte	0x04, 0x17
        /*000a*/ 	.short	(.L_1947 - .L_1946)
.L_1946:
        /*000c*/ 	.word	0x00000000
        /*0010*/ 	.short	0x0000
        /*0012*/ 	.short	0x0000
        /*0014*/ 	.byte	0x00, 0xf0, 0xa1, 0x04


	//----- nvinfo : EIATTR_SPARSE_MMA_MASK
	.align		4
.L_1947:
        /*0018*/ 	.byte	0x03, 0x50
        /*001a*/ 	.short	0x0000


	//----- nvinfo : EIATTR_MAXREG_COUNT
	.align		4
        /*001c*/ 	.byte	0x03, 0x1b
        /*001e*/ 	.short	0x00ff


	//----- nvinfo : EIATTR_NUM_BARRIERS
	.align		4
        /*0020*/ 	.byte	0x02, 0x4c
        /*0022*/ 	.byte	0x01
	.zero		1


	//----- nvinfo : EIATTR_MERCURY_ISA_VERSION
	.align		4
        /*0024*/ 	.byte	0x03, 0x5f
        /*0026*/ 	.short	0x0101


	//----- nvinfo : EIATTR_COOP_GROUP_MASK_REGIDS
	.align		4
        /*0028*/ 	.byte	0x04, 0x29
        /*002a*/ 	.short	(.L_1949 - .L_1948)


	//   ....[0]....
.L_1948:
        /*002c*/ 	.word	0xffffffff


	//   ....[1]....
        /*0030*/ 	.word	0xffffffff


	//   ....[2]....
        /*0034*/ 	.word	0xffffffff


	//   ....[3]....
        /*0038*/ 	.word	0xffffffff


	//   ....[4]....
        /*003c*/ 	.word	0xffffffff


	//   ....[5]....
        /*0040*/ 	.word	0xffffffff


	//   ....[6]....
        /*0044*/ 	.word	0xffffffff


	//   ....[7]....
        /*0048*/ 	.word	0xffffffff


	//   ....[8]....
        /*004c*/ 	.word	0xffffffff


	//   ....[9]....
        /*0050*/ 	.word	0xffffffff


	//   ....[10]....
        /*0054*/ 	.word	0x05000093


	//   ....[11]....
        /*0058*/ 	.word	0x05000093


	//   ....[12]....
        /*005c*/ 	.word	0x05000093


	//   ....[13]....
        /*0060*/ 	.word	0x05000093


	//   ....[14]....
        /*0064*/ 	.word	0x05000093


	//   ....[15]....
        /*0068*/ 	.word	0x05000093


	//   ....[16]....
        /*006c*/ 	.word	0x05000093


	//   ....[17]....
        /*0070*/ 	.word	0x05000093


	//   ....[18]....
        /*0074*/ 	.word	0x05000093


	//   ....[19]....
        /*0078*/ 	.word	0x05000093


	//----- nvinfo : EIATTR_COOP_GROUP_INSTR_OFFSETS
	.align		4
.L_1949:
        /*007c*/ 	.byte	0x04, 0x28
        /*007e*/ 	.short	(.L_1951 - .L_1950)


	//   ....[0]....
.L_1950:
        /*0080*/ 	.word	0x00001c50


	//   ....[1]....
        /*0084*/ 	.word	0x00001c60


	//   ....[2]....
        /*0088*/ 	.word	0x00001c90


	//   ....[3]....
        /*008c*/ 	.word	0x00001ca0


	//   ....[4]....
        /*0090*/ 	.word	0x00001cd0


	//   ....[5]....
        /*0094*/ 	.word	0x00001ce0


	//   ....[6]....
        /*0098*/ 	.word	0x00001d10


	//   ....[7]....
        /*009c*/ 	.word	0x00001d20


	//   ....[8]....
        /*00a0*/ 	.word	0x00001d50


	//   ....[9]....
        /*00a4*/ 	.word	0x00001d60


	//   ....[10]....
        /*00a8*/ 	.word	0x00004260


	//   ....[11]....
        /*00ac*/ 	.word	0x000042b0


	//   ....[12]....
        /*00b0*/ 	.word	0x00004320


	//   ....[13]....
        /*00b4*/ 	.word	0x00004380


	//   ....[14]....
        /*00b8*/ 	.word	0x000043f0


	//   ....[15]....
        /*00bc*/ 	.word	0x00004450


	//   ....[16]....
        /*00c0*/ 	.word	0x000044c0


	//   ....[17]....
        /*00c4*/ 	.word	0x00004520


	//   ....[18]....
        /*00c8*/ 	.word	0x00004590


	//   ....[19]....
        /*00cc*/ 	.word	0x000045f0


	//----- nvinfo : EIATTR_EXIT_INSTR_OFFSETS
	.align		4
.L_1951:
        /*00d0*/ 	.byte	0x04, 0x1c
        /*00d2*/ 	.short	(.L_1953 - .L_1952)


	//   ....[0]....
.L_1952:
        /*00d4*/ 	.word	0x00004180


	//   ....[1]....
        /*00d8*/ 	.word	0x00004200


	//----- nvinfo : EIATTR_MAX_THREADS
	.align		4
.L_1953:
        /*00dc*/ 	.byte	0x04, 0x05
        /*00de*/ 	.short	(.L_1955 - .L_1954)
.L_1954:
        /*00e0*/ 	.word	0x00000080
        /*00e4*/ 	.word	0x00000001
        /*00e8*/ 	.word	0x00000001


	//----- nvinfo : EIATTR_CRS_STACK_SIZE
	.align		4
.L_1955:
        /*00ec*/ 	.byte	0x04, 0x1e
        /*00ee*/ 	.short	(.L_1957 - .L_1956)
.L_1956:
        /*00f0*/ 	.word	0x00000000


	//----- nvinfo : EIATTR_CBANK_PARAM_SIZE
	.align		4
.L_1957:
        /*00f4*/ 	.byte	0x03, 0x19
        /*00f6*/ 	.short	0x0128


	//----- nvinfo : EIATTR_PARAM_CBANK
	.align		4
        /*00f8*/ 	.byte	0x04, 0x0a
        /*00fa*/ 	.short	(.L_1959 - .L_1958)
	.align		4
.L_1958:
        /*00fc*/ 	.word	index@(.nv.constant0._ZN10layer_norm31ln_parallel_residual_bwd_kernelINS_13Kernel_traitsIf6__halfS2_S2_fjLj2560ELj1ELj1ELj4ELj8ENS_18Kernel_traits_baseILj2560EfS2_S2_S2_fjLj128EEEEELb1ELb1ELb0EEEvNS_9BwdParamsE)
        /*0100*/ 	.short	0x0210
        /*0102*/ 	.short	0x0128


	//----- nvinfo : EIATTR_SW_WAR
	.align		4
.L_1959:
        /*0104*/ 	.byte	0x04, 0x36
        /*0106*/ 	.short	(.L_1961 - .L_1960)
.L_1960:
        /*0108*/ 	.word	0x00000008
.L_1961:


//--------------------- .nv.info._ZN10layer_norm22ln_bwd_finalize_kernelINS_22Kernel_traits_finalizeILj2560Ef6__halfS2_S2_fjLb0ELj1024ELj4ENS_18Kernel_traits_baseILj2560EfS2_S2_S2_fjLj1024EEEEELb0ELb1EEEvNS_9BwdParamsE --------------------------
	.section	.nv.info._ZN10layer_norm22ln_bwd_finalize_kernelINS_22Kernel_traits_finalizeILj2560Ef6__halfS2_S2_fjLb0ELj1024ELj4ENS_18Kernel_traits_baseILj2560EfS2_S2_S2_fjLj1024EEEEELb0ELb1EEEvNS_9BwdParamsE,"",@"SHT_CUDA_INFO"
	.sectionflags	@""
	.align	4


	//----- nvinfo : EIATTR_CUDA_API_VERSION
	.align		4
        /*0000*/ 	.byte	0x04, 0x37
        /*0002*/ 	.short	(.L_1963 - .L_1962)
.L_1962:
        /*0004*/ 	.word	0x00000082


	//----- nvinfo : EIATTR_KPARAM_INFO
	.align		4
.L_1963:
        /*0008*/ 	.byte	0x04, 0x17
        /*000a*/ 	.short	(.L_1965 - .L_1964)
.L_1964:
        /*000c*/ 	.word	0x00000000
        /*0010*/ 	.short	0x0000
        /*0012*/ 	.short	0x0000
        /*0014*/ 	.byte	0x00, 0xf0, 0xa1, 0x04


	//----- nvinfo : EIATTR_SPARSE_MMA_MASK
	.align		4
.L_1965:
        /*0018*/ 	.byte	0x03, 0x50
        /*001a*/ 	.short	0x0000


	//----- nvinfo : EIATTR_MAXREG_COUNT
	.align		4
        /*001c*/ 	.byte	0x03, 0x1b
        /*001e*/ 	.short	0x0040


	//----- nvinfo : EIATTR_NUM_BARRIERS
	.align		4
        /*0020*/ 	.byte	0x02, 0x4c
        /*0022*/ 	.byte	0x01
	.zero		1


	//----- nvinfo : EIATTR_MERCURY_ISA_VERSION
	.align		4
        /*0024*/ 	.byte	0x03, 0x5f
        /*0026*/ 	.short	0x0101


	//----- nvinfo : EIATTR_COOP_GROUP_MASK_REGIDS
	.align		4
        /*0028*/ 	.byte	0x04, 0x29
        /*002a*/ 	.short	(.L_1967 - .L_1966)


	//   ....[0]....
.L_1966:
        /*002c*/ 	.word	0xffffffff


	//   ....[1]....
        /*0030*/ 	.word	0xffffffff


	//   ....[2]....
        /*0034*/ 	.word	0xffffffff


	//   ....[3]....
        /*0038*/ 	.word	0xffffffff


	//   ....[4]....
        /*003c*/ 	.word	0xffffffff


	//   ....[5]....
        /*0040*/ 	.word	0xffffffff


	//   ....[6]....
        /*0044*/ 	.word	0xffffffff


	//   ....[7]....
        /*0048*/ 	.word	0xffffffff


	//   ....[8]....
        /*004c*/ 	.word	0xffffffff


	//   ....[9]....
        /*0050*/ 	.word	0xffffffff


	//   ....[10]....
        /*0054*/ 	.word	0x05000011


	//   ....[11]....
        /*0058*/ 	.word	0x05000011


	//   ....[12]....
        /*005c*/ 	.word	0x05000011


	//   ....[13]....
        /*0060*/ 	.word	0x05000011


	//   ....[14]....
        /*0064*/ 	.word	0x05000011


	//   ....[15]....
        /*0068*/ 	.word	0x05000011


	//   ....[16]....
        /*006c*/ 	.word	0x05000011


	//   ....[17]....
        /*0070*/ 	.word	0x05000011


	//   ....[18]....
        /*0074*/ 	.word	0x05000011


	//   ....[19]....
        /*0078*/ 	.word	0x05000011


	//----- nvinfo : EIATTR_COOP_GROUP_INSTR_OFFSETS
	.align		4
.L_1967:
        /*007c*/ 	.byte	0x04, 0x28
        /*007e*/ 	.short	(.L_1969 - .L_1968)


	//   ....[0]....
.L_1968:
        /*0080*/ 	.word	0x000008e0


	//   ....[1]....
        /*0084*/ 	.word	0x000008f0


	//   ....[2]....
        /*0088*/ 	.word	0x00000920


	//   ....[3]....
        /*008c*/ 	.word	0x00000930


	//   ....[4]....
        /*0090*/ 	.word	0x00000960


	//   ....[5]....
        /*0094*/ 	.word	0x00000970


	//   ....[6]....
        /*0098*/ 	.word	0x000009a0


	//   ....[7]....
        /*009c*/ 	.word	0x000009b0


	//   ....[8]....
        /*00a0*/ 	.word	0x000009e0


	//   ....[9]....
        /*00a4*/ 	.word	0x000009f0


	//   ....[10]....
        /*00a8*/ 	.word	0x00000ba0


	//   ....[11]....
        /*00ac*/ 	.word	0x00000c10


	//   ....[12]....
        /*00b0*/ 	.word	0x00000c80


	//   ....[13]....
        /*00b4*/ 	.word	0x00000cf0


	//   ....[14]....
        /*00b8*/ 	.word	0x00000d60


	//   ....[15]....
        /*00bc*/ 	.word	0x00000dc0


	//   ....[16]....
        /*00c0*/ 	.word	0x00000e30


	//   ....[17]....
        /*00c4*/ 	.word	0x00000ea0


	//   ....[18]....
        /*00c8*/ 	.word	0x00000f10


	//   ....[19]....
        /*00cc*/ 	.word	0x00000f80


	//----- nvinfo : EIATTR_EXIT_INSTR_OFFSETS
	.align		4
.L_1969:
        /*00d0*/ 	.byte	0x04, 0x1c
        /*00d2*/ 	.short	(.L_1971 - .L_1970)


	//   ....[0]....
.L_1970:
        /*00d4*/ 	.word	0x00000070


	//   ....[1]....
        /*00d8*/ 	.word	0x00000b40


	//----- nvinfo : EIATTR_MAX_THREADS
	.align		4
.L_1971:
        /*00dc*/ 	.byte	0x04, 0x05
        /*00de*/ 	.short	(.L_1973 - .L_1972)
.L_1972:
        /*00e0*/ 	.word	0x00000400
        /*00e4*/ 	.word	0x00000001
        /*00e8*/ 	.word	0x00000001


	//----- nvinfo : EIATTR_CRS_STACK_SIZE
	.align		4
.L_1973:
        /*00ec*/ 	.byte	0x04, 0x1e
        /*00ee*/ 	.short	(.L_1975 - .L_1974)
.L_1974:
        /*00f0*/ 	.word	0x00000000


	//----- nvinfo : EIATTR_CBANK_PARAM_SIZE
	.align		4
.L_1975:
        /*00f4*/ 	.byte	0x03, 0x19
        /*00f6*/ 	.short	0x0128


	//----- nvinfo : EIATTR_PARAM_CBANK
	.align		4
        /*00f8*/ 	.byte	0x04, 0x0a
        /*00fa*/ 	.short	(.L_1977 - .L_1976)
	.align		4
.L_1976:
        /*00fc*/ 	.word	index@(.nv.constant0._ZN10layer_norm22ln_bwd_finalize_kernelINS_22Kernel_traits_finalizeILj2560Ef6__halfS2_S2_fjLb0ELj1024ELj4ENS_18Kernel_traits_baseILj2560EfS2_S2_S2_fjLj1024EEEEELb0ELb1EEEvNS_9BwdParamsE)
        /*0100*/ 	.short	0x0210
        /*0102*/ 	.short	0x0128


	//----- nvinfo : EIATTR_SW_WAR
	.align		4
.L_1977:
        /*0104*/ 	.byte	0x04, 0x36
        /*0106*/ 	.short	(.L_1979 - .L_1978)
.L_1978:
        /*0108*/ 	.word	0x00000008
.L_1979:


//--------------------- .nv.info._ZN10layer_norm40ln_parallel_residual_bwd_finalize_kernelINS_22Kernel_traits_finalizeILj2560Ef6__halfS2_S2_fjLb0ELj1024ELj4ENS_18Kernel_traits_baseILj2560EfS2_S2_S2_fjLj1024EEEEELb1EEEvNS_9BwdParamsE --------------------------
	.section	.nv.info._ZN10layer_norm40ln_parallel_residual_bwd_finalize_kernelINS_22Kernel_traits_finalizeILj2560Ef6__halfS2_S2_fjLb0ELj1024ELj4ENS_18Kernel_traits_baseILj2560EfS2_S2_S2_fjLj1024EEEEELb1EEEvNS_9BwdParamsE,"",@"SHT_CUDA_INFO"
	.sectionflags	@""
	.align	4


	//----- nvinfo : EIATTR_CUDA_API_VERSION
	.align		4
        /*0000*/ 	.byte	0x04, 0x37
        /*0002*/ 	.short	(.L_1981 - .L_1980)
.L_1980:
        /*0004*/ 	.word	0x00000082


	//----- nvinfo : EIATTR_KPARAM_INFO
	.align		4
.L_1981:
        /*0008*/ 	.byte	0x04, 0x17
        /*000a*/ 	.short	(.L_1983 - .L_1982)
.L_1982:
        /*000c*/ 	.word	0x00000000
        /*0010*/ 	.short	0x0000
        /*0012*/ 	.short	0x0000
        /*0014*/ 	.byte	0x00, 0xf0, 0xa1, 0x04


	//----- nvinfo : EIATTR_SPARSE_MMA_MASK
	.align		4
.L_1983:
        /*0018*/ 	.byte	0x03, 0x50
        /*001a*/ 	.short	0x0000


	//----- nvinfo : EIATTR_MAXREG_COUNT
	.align		4
        /*001c*/ 	.byte	0x03, 0x1b
        /*001e*/ 	.short	0x0040


	//----- nvinfo : EIATTR_NUM_BARRIERS
	.align		4
        /*0020*/ 	.byte	0x02, 0x4c
        /*0022*/ 	.byte	0x01
	.zero		1


	//----- nvinfo : EIATTR_MERCURY_ISA_VERSION
	.align		4
        /*0024*/ 	.byte	0x03, 0x5f
        /*0026*/ 	.short	0x0101


	//----- nvinfo : EIATTR_COOP_GROUP_MASK_REGIDS
	.align		4
        /*0028*/ 	.byte	0x04, 0x29
        /*002a*/ 	.short	(.L_1985 - .L_1984)


	//   ....[0]....
.L_1984:
        /*002c*/ 	.word	0xffffffff


	//   ....[1]....
        /*0030*/ 	.word	0xffffffff


	//   ....[2]....
        /*0034*/ 	.word	0xffffffff


	//   ....[3]....
        /*0038*/ 	.word	0xffffffff


	//   ....[4]....
        /*003c*/ 	.word	0xffffffff


	//   ....[5]....
        /*0040*/ 	.word	0xffffffff


	//   ....[6]....
        /*0044*/ 	.word	0xffffffff


	//   ....[7]....
        /*0048*/ 	.word	0xffffffff


	//   ....[8]....
        /*004c*/ 	.word	0xffffffff


	//   ....[9]....
        /*0050*/ 	.word	0xffffffff


	//   ....[10]....
        /*0054*/ 	.word	0xffffffff


	//   ....[11]....
        /*0058*/ 	.word	0xffffffff


	//   ....[12]....
        /*005c*/ 	.word	0xffffffff


	//   ....[13]....
        /*0060*/ 	.word	0xffffffff


	//   ....[14]....
        /*0064*/ 	.word	0xffffffff


	//   ....[15]....
        /*0068*/ 	.word	0xffffffff


	//   ....[16]....
        /*006c*/ 	.word	0xffffffff


	//   ....[17]....
        /*0070*/ 	.word	0xffffffff


	//   ....[18]....
        /*0074*/ 	.word	0xffffffff


	//   ....[19]....
        /*0078*/ 	.word	0xffffffff


	//   ....[20]....
        /*007c*/ 	.word	0x0500000b


	//   ....[21]....
        /*0080*/ 	.word	0x0500000b


	//   ....[22]....
        /*0084*/ 	.word	0x0500000b


	//   ....[23]....
        /*0088*/ 	.word	0x0500000b


	//   ....[24]....
        /*008c*/ 	.word	0x0500000b


	//   ....[25]....
        /*0090*/ 	.word	0x0500000b


	//   ....[26]....
        /*0094*/ 	.word	0x0500000b


	//   ....[27]....
        /*0098*/ 	.word	0x0500000b


	//   ....[28]....
        /*009c*/ 	.word	0x0500000b


	//   ....[29]....
        /*00a0*/ 	.word	0x0500000b


	//   ....[30]....
        /*00a4*/ 	.word	0x0500000b


	//   ....[31]....
        /*00a8*/ 	.word	0x0500000b


	//   ....[32]....
        /*00ac*/ 	.word	0x0500000b


	//   ....[33]....
        /*00b0*/ 	.word	0x0500000b


	//   ....[34]....
        /*00b4*/ 	.word	0x0500000b


	//   ....[35]....
        /*00b8*/ 	.word	0x0500000b


	//   ....[36]....
        /*00bc*/ 	.word	0x0500000b


	//   ....[37]....
        /*00c0*/ 	.word	0x0500000b


	//   ....[38]....
        /*00c4*/ 	.word	0x0500000b


	//   ....[39]....
        /*00c8*/ 	.word	0x0500000b


	//----- nvinfo : EIATTR_COOP_GROUP_INSTR_OFFSETS
	.align		4
.L_1985:
        /*00cc*/ 	.byte	0x04, 0x28
        /*00ce*/ 	.short	(.L_1987 - .L_1986)


	//   ....[0]....
.L_1986:
        /*00d0*/ 	.word	0x00000ce0


	//   ....[1]....
        /*00d4*/ 	.word	0x00000cf0


	//   ....[2]....
        /*00d8*/ 	.word	0x00000d00


	//   ....[3]....
        /*00dc*/ 	.word	0x00000d10


	//   ....[4]....
        /*00e0*/ 	.word	0x00000d40


	//   ....[5]....
        /*00e4*/ 	.word	0x00000d70


	//   ....[6]....
        /*00e8*/ 	.word	0x00000d80


	//   ....[7]....
        /*00ec*/ 	.word	0x00000d90


	//   ....[8]....
        /*00f0*/ 	.word	0x00000db0


	//   ....[9]....
        /*00f4*/ 	.word	0x00000df0


	//   ....[10]....
        /*00f8*/ 	.word	0x00000e00


	//   ....[11]....
        /*00fc*/ 	.word	0x00000e10


	//   ....[12]....
        /*0100*/ 	.word	0x00000e30


	//   ....[13]....
        /*0104*/ 	.word	0x00000e70


	//   ....[14]....
        /*0108*/ 	.word	0x00000e80


	//   ....[15]....
        /*010c*/ 	.word	0x00000e90


	//   ....[16]....
        /*0110*/ 	.word	0x00000eb0


	//   ....[17]....
        /*0114*/ 	.word	0x00000ee0


	//   ....[18]....
        /*0118*/ 	.word	0x00000f00


	//   ....[19]....
        /*011c*/ 	.word	0x00000f10


	//   ....[20]....
        /*0120*/ 	.word	0x000011d0


	//   ....[21]....
        /*0124*/ 	.word	0x00001230


	//   ....[22]....
        /*0128*/ 	.word	0x00001290


	//   ....[23]....
        /*012c*/ 	.word	0x000012f0


	//   ....[24]....
        /*0130*/ 	.word	0x00001350


	//   ....[25]....
        /*0134*/ 	.word	0x000013b0


	//   ....[26]....
        /*0138*/ 	.word	0x00001420


	//   ....[27]....
        /*013c*/ 	.word	0x00001490


	//   ....[28]....
        /*0140*/ 	.word	0x00001500


	//   ....[29]....
        /*0144*/ 	.word	0x00001570


	//   ....[30]....
        /*0148*/ 	.word	0x000015d0


	//   ....[31]....
        /*014c*/ 	.word	0x00001640


	//   ....[32]....
        /*0150*/ 	.word	0x000016b0


	//   ....[33]....
        /*0154*/ 	.word	0x00001720


	//   ....[34]....
        /*0158*/ 	.word	0x00001790


	//   ....[35]....
        /*015c*/ 	.word	0x000017f0


	//   ....[36]....
        /*0160*/ 	.word	0x00001860


	//   ....[37]....
        /*0164*/ 	.word	0x000018d0


	//   ....[38]....
        /*0168*/ 	.word	0x00001940


	//   ....[39]....
        /*016c*/ 	.word	0x000019b0


	//----- nvinfo : EIATTR_EXIT_INSTR_OFFSETS
	.align		4
.L_1987:
        /*0170*/ 	.byte	0x04, 0x1c
        /*0172*/ 	.short	(.L_1989 - .L_1988)


	//   ....[0]....
.L_1988:
        /*0174*/ 	.word	0x00000070


	//   ....[1]....
        /*0178*/ 	.word	0x00001170


	//----- nvinfo : EIATTR_MAX_THREADS
	.align		4
.L_1989:
        /*017c*/ 	.byte	0x04, 0x05
        /*017e*/ 	.short	(.L_1991 - .L_1990)
.L_1990:
        /*0180*/ 	.word	0x00000400
        /*0184*/ 	.word	0x00000001
        /*0188*/ 	.word	0x00000001


	//----- nvinfo : EIATTR_CRS_STACK_SIZE
	.align		4
.L_1991:
        /*018c*/ 	.byte	0x04, 0x1e
        /*018e*/ 	.short	(.L_1993 - .L_1992)
.L_1992:
        /*0190*/ 	.word	0x00000000


	//----- nvinfo : EIATTR_CBANK_PARAM_SIZE
	.align		4
.L_1993:
        /*0194*/ 	.byte	0x03, 0x19
        /*0196*/ 	.short	0x0128


	//----- nvinfo : EIATTR_PARAM_CBANK
	.align		4
        /*0198*/ 	.byte	0x04, 0x0a
        /*019a*/ 	.short	(.L_1995 - .L_1994)
	.align		4
.L_1994:
        /*019c*/ 	.word	index@(.nv.constant0._ZN10layer_norm40ln_parallel_residual_bwd_finalize_kernelINS_22Kernel_traits_finalizeILj2560Ef6__halfS2_S2_fjLb0ELj1024ELj4ENS_18Kernel_traits_baseILj2560EfS2_S2_S2_fjLj1024EEEEELb1EEEvNS_9BwdParamsE)
        /*01a0*/ 	.short	0x0210
        /*01a2*/ 	.short	0x0128


	//----- nvinfo : EIATTR_SW_WAR
	.align		4
.L_1995:
        /*01a4*/ 	.byte	0x04, 0x36
        /*01a6*/ 	.short	(.L_1997 - .L_1996)
.L_1996:
        /*01a8*/ 	.word	0x00000008
.L_1997:


//--------------------- .nv.info._ZN10layer_norm31ln_parallel_residual_bwd_kernelINS_13Kernel_traitsIf6__halfS2_S2_fjLj2560ELj1ELj1ELj4ELj8ENS_18Kernel_traits_baseILj2560EfS2_S2_S2_fjLj128EEEEELb1ELb1ELb1EEEvNS_9BwdParamsE --------------------------
	.section	.nv.info._ZN10layer_norm31ln_parallel_residual_bwd_kernelINS_13Kernel_traitsIf6__halfS2_S2_fjLj2560ELj1ELj1ELj4ELj8ENS_18Kernel_traits_baseILj2560EfS2_S2_S2_fjLj128EEEEELb1ELb1ELb1EEEvNS_9BwdParamsE,"",@"SHT_CUDA_INFO"
	.sectionflags	@""
	.align	4


	//----- nvinfo : EIATTR_CUDA_API_VERSION
	.align		4
        /*0000*/ 	.byte	0x04, 0x37
        /*0002*/ 	.short	(.L_1999 - .L_1998)
.L_1998:
        /*0004*/ 	.word	0x00000082


	//----- nvinfo : EIATTR_KPARAM_INFO
	.align		4
.L_1999:
        /*0008*/ 	.byte	0x04, 0x17
        /*000a*/ 	.short	(.L_2001 - .L_2000)
.L_2000:
        /*000c*/ 	.word	0x00000000
        /*0010*/ 	.short	0x0000
        /*0012*/ 	.short	0x0000
        /*0014*/ 	.byte	0x00, 0xf0, 0xa1, 0x04


	//----- nvinfo : EIATTR_SPARSE_MMA_MASK
	.align		4
.L_2001:
        /*0018*/ 	.byte	0x03, 0x50
        /*001a*/ 	.short	0x0000


	//----- nvinfo : EIATTR_MAXREG_COUNT
	.align		4
        /*001c*/ 	.byte	0x03, 0x1b
        /*001e*/ 	.short	0x00ff


	//----- nvinfo : EIATTR_NUM_BARRIERS
	.align		4
        /*0020*/ 	.byte	0x02, 0x4c
        /*0022*/ 	.byte	0x01
	.zero		1


	//----- nvinfo : EIATTR_MERCURY_ISA_VERSION
	.align		4
        /*0024*/ 	.byte	0x03, 0x5f
        /*0026*/ 	.short	0x0101


	//----- nvinfo : EIATTR_COOP_GROUP_MASK_REGIDS
	.align		4
        /*0028*/ 	.byte	0x04, 0x29
        /*002a*/ 	.short	(.L_2003 - .L_2002)


	//   ....[0]....
.L_2002:
        /*002c*/ 	.word	0xffffffff


	//   ....[1]....
        /*0030*/ 	.word	0xffffffff


	//   ....[2]....
        /*0034*/ 	.word	0xffffffff


	//   ....[3]....
        /*0038*/ 	.word	0xffffffff


	//   ....[4]....
        /*003c*/ 	.word	0xffffffff


	//   ....[5]....
        /*0040*/ 	.word	0xffffffff


	//   ....[6]....
        /*0044*/ 	.word	0xffffffff


	//   ....[7]....
        /*0048*/ 	.word	0xffffffff


	//   ....[8]....
        /*004c*/ 	.word	0xffffffff


	//   ....[9]....
        /*0050*/ 	.word	0xffffffff


	//   ....[10]....
        /*0054*/ 	.word	0x05000094


	//   ....[11]....
        /*0058*/ 	.word	0x05000094


	//   ....[12]....
        /*005c*/ 	.word	0x05000094


	//   ....[13]....
        /*0060*/ 	.word	0x05000094


	//   ....[14]....
        /*0064*/ 	.word	0x05000094


	//   ....[15]....
        /*0068*/ 	.word	0x05000094


	//   ....[16]....
        /*006c*/ 	.word	0x05000094


	//   ....[17]....
        /*0070*/ 	.word	0x05000094


	//   ....[18]....
        /*0074*/ 	.word	0x05000094


	//   ....[19]....
        /*0078*/ 	.word	0x05000094


	//----- nvinfo : EIATTR_COOP_GROUP_INSTR_OFFSETS
	.align		4
.L_2003:
        /*007c*/ 	.byte	0x04, 0x28
        /*007e*/ 	.short	(.L_2005 - .L_2004)


	//   ....[0]....
.L_2004:
        /*0080*/ 	.word	0x00001a40


	//   ....[1]....
        /*0084*/ 	.word	0x00001a50


	//   ....[2]....
        /*0088*/ 	.word	0x00001a80


	//   ....[3]....
        /*008c*/ 	.word	0x00001a90


	//   ....[4]....
        /*0090*/ 	.word	0x00001ac0


	//   ....[5]....
        /*0094*/ 	.word	0x00001ad0


	//   ....[6]....
        /*0098*/ 	.word	0x00001b00


	//   ....[7]....
        /*009c*/ 	.word	0x00001b10


	//   ....[8]....
        /*00a0*/ 	.word	0x00001b40


	//   ....[9]....
        /*00a4*/ 	.word	0x00001b50


	//   ....[10]....
        /*00a8*/ 	.word	0x00003d20


	//   ....[11]....
        /*00ac*/ 	.word	0x00003d70


	//   ....[12]....
        /*00b0*/ 	.word	0x00003de0


	//   ....[13]....
        /*00b4*/ 	.word	0x00003e40


	//   ....[14]....
        /*00b8*/ 	.word	0x00003eb0


	//   ....[15]....
        /*00bc*/ 	.word	0x00003f10


	//   ....[16]....
        /*00c0*/ 	.word	0x00003f80


	//   ....[17]....
        /*00c4*/ 	.word	0x00003fe0


	//   ....[18]....
        /*00c8*/ 	.word	0x00004050


	//   ....[19]....
        /*00cc*/ 	.word	0x000040b0


	//----- nvinfo : EIATTR_EXIT_INSTR_OFFSETS
	.align		4
.L_2005:
        /*00d0*/ 	.byte	0x04, 0x1c
        /*00d2*/ 	.short	(.L_2007 - .L_2006)


	//   ....[0]....
.L_2006:
        /*00d4*/ 	.word	0x00003cc0


	//----- nvinfo : EIATTR_MAX_THREADS
	.align		4
.L_2007:
        /*00d8*/ 	.byte	0x04, 0x05
        /*00da*/ 	.short	(.L_2009 - .L_2008)
.L_2008:
        /*00dc*/ 	.word	0x00000080
        /*00e0*/ 	.word	0x00000001
        /*00e4*/ 	.word	0x00000001


	//----- nvinfo : EIATTR_CRS_STACK_SIZE
	.align		4
.L_2009:
        /*00e8*/ 	.byte	0x04, 0x1e
        /*00ea*/ 	.short	(.L_2011 - .L_2010)
.L_2010:
        /*00ec*/ 	.word	0x00000000


	//----- nvinfo : EIATTR_CBANK_PARAM_SIZE
	.align		4
.L_2011:
        /*00f0*/ 	.byte	0x03, 0x19
        /*00f2*/ 	.short	0x0128


	//----- nvinfo : EIATTR_PARAM_CBANK
	.align		4
        /*00f4*/ 	.byte	0x04, 0x0a
        /*00f6*/ 	.short	(.L_2013 - .L_2012)
	.align		4
.L_2012:
        /*00f8*/ 	.word	index@(.nv.constant0._ZN10layer_norm31ln_parallel_residual_bwd_kernelINS_13Kernel_traitsIf6__halfS2_S2_fjLj2560ELj1ELj1ELj4ELj8ENS_18Kernel_traits_baseILj2560EfS2_S2_S2_fjLj128EEEEELb1ELb1ELb1EEEvNS_9BwdParamsE)
        /*00fc*/ 	.short	0x0210
        /*00fe*/ 	.short	0x0128


	//----- nvinfo : EIATTR_SW_WAR
	.align		4
.L_2013:
        /*0100*/ 	.byte	0x04, 0x36
        /*0102*/ 	.short	(.L_2015 - .L_2014)
.L_2014:
        /*0104*/ 	.word	0x00000008
.L_2015:


//--------------------- .nv.info._ZN10layer_norm31ln_parallel_residual_bwd_kernelINS_13Kernel_traitsI6__halfS2_fS2_fjLj2560ELj1ELj1ELj4ELj8ENS_18Kernel_traits_baseILj2560ES2_S2_fS2_fjLj128EEEEELb0ELb0ELb0EEEvNS_9BwdParamsE --------------------------
	.section	.nv.info._ZN10layer_norm31ln_parallel_residual_bwd_kernelINS_13Kernel_traitsI6__halfS2_fS2_fjLj2560ELj1ELj1ELj4ELj8ENS_18Kernel_traits_baseILj2560ES2_S2_fS2_fjLj128EEEEELb0ELb0ELb0EEEvNS_9BwdParamsE,"",@"SHT_CUDA_INFO"
	.sectionflags	@""
	.align	4


	//----- nvinfo : EIATTR_CUDA_API_VERSION
	.align		4
        /*0000*/ 	.byte	0x04, 0x37
        /*0002*/ 	.short	(.L_2017 - .L_2016)
.L_2016:
        /*0004*/ 	.word	0x00000082


	//----- nvinfo : EIATTR_KPARAM_INFO
	.align		4
.L_2017:
        /*0008*/ 	.byte	0x04, 0x17
        /*000a*/ 	.short	(.L_2019 - .L_2018)
.L_2018:
        /*000c*/ 	.word	0x00000000
        /*0010*/ 	.short	0x0000
        /*0012*/ 	.short	0x0000
        /*0014*/ 	.byte	0x00, 0xf0, 0xa1, 0x04


	//----- nvinfo : EIATTR_SPARSE_MMA_MASK
	.align		4
.L_2019:
        /*0018*/ 	.byte	0x03, 0x50
        /*001a*/ 	.short	0x0000


	//----- nvinfo : EIATTR_MAXREG_COUNT
	.align		4
        /*001c*/ 	.byte	0x03, 0x1b
        /*001e*/ 	.short	0x00ff


	//----- nvinfo : EIATTR_NUM_BARRIERS
	.align		4
        /*0020*/ 	.byte	0x02, 0x4c
        /*0022*/ 	.byte	0x01
	.zero		1


	//----- nvinfo : EIATTR_MERCURY_ISA_VERSION
	.align		4
        /*0024*/ 	.byte	0x03, 0x5f
        /*0026*/ 	.short	0x0101


	//----- nvinfo : EIATTR_COOP_GROUP_MASK_REGIDS
	.align		4
        /*0028*/ 	.byte	0x04, 0x29
        /*002a*/ 	.short	(.L_2021 - .L_2020)


	//   ....[0]....
.L_2020:
        /*002c*/ 	.word	0xffffffff


	//   ....[1]....
        /*0030*/ 	.word	0xffffffff


	//   ....[2]....
        /*0034*/ 	.word	0xffffffff


	//   ....[3]....
        /*0038*/ 	.word	0xffffffff


	//   ....[4]....
        /*003c*/ 	.word	0xffffffff


	//   ....[5]....
        /*0040*/ 	.word	0xffffffff


	//   ....[6]....
        /*0044*/ 	.word	0xffffffff


	//   ....[7]....
        /*0048*/ 	.word	0xffffffff


	//   ....[8]....
        /*004c*/ 	.word	0xffffffff


	//   ....[9]....
        /*0050*/ 	.word	0xffffffff


	//   ....[10]....
        /*0054*/ 	.word	0x050000ce


	//   ....[11]....
        /*0058*/ 	.word	0x050000ce


	//   ....[12]....
        /*005c*/ 	.word	0x050000ce


	//   ....[13]....
        /*0060*/ 	.word	0x050000ce


	//   ....[14]....
        /*0064*/ 	.word	0x050000ce


	//   ....[15]....
        /*0068*/ 	.word	0x050000ce


	//   ....[16]....
        /*006c*/ 	.word	0x050000ce


	//   ....[17]....
        /*0070*/ 	.word	0x050000ce


	//   ....[18]....
        /*0074*/ 	.word	0x050000ce


	//   ....[19]....
        /*0078*/ 	.word	0x050000ce


	//----- nvinfo : EIATTR_COOP_GROUP_INSTR_OFFSETS
	.align		4
.L_2021:
        /*007c*/ 	.byte	0x04, 0x28
        /*007e*/ 	.short	(.L_2023 - .L_2022)


	//   ....[0]....
.L_2022:
        /*0080*/ 	.word	0x000024a0


	//   ....[1]....
        /*0084*/ 	.word	0x000024b0


	//   ....[2]....
        /*0088*/ 	.word	0x000024e0


	//   ....[3]....
        /*008c*/ 	.word	0x000024f0


	//   ....[4]....
        /*0090*/ 	.word	0x00002520


	//   ....[5]....
        /*0094*/ 	.word	0x00002530


	//   ....[6]....
        /*0098*/ 	.word	0x00002560


	//   ....[7]....
        /*009c*/ 	.word	0x00002570


	//   ....[8]....
        /*00a0*/ 	.word	0x000025a0


	//   ....[9]....
        /*00a4*/ 	.word	0x000025b0


	//   ....[10]....
        /*00a8*/ 	.word	0x00003f00


	//   ....[11]....
        /*00ac*/ 	.word	0x00003f50


	//   ....[12]....
        /*00b0*/ 	.word	0x00003fc0


	//   ....[13]....
        /*00b4*/ 	.word	0x00004020


	//   ....[14]....
        /*00b8*/ 	.word	0x00004090


	//   ....[15]....
        /*00bc*/ 	.word	0x000040f0


	//   ....[16]....
        /*00c0*/ 	.word	0x00004160


	//   ....[17]....
        /*00c4*/ 	.word	0x000041c0


	//   ....[18]....
        /*00c8*/ 	.word	0x00004230


	//   ....[19]....
        /*00cc*/ 	.word	0x00004290


	//----- nvinfo : EIATTR_EXIT_INSTR_OFFSETS
	.align		4
.L_2023:
        /*00d0*/ 	.byte	0x04, 0x1c
        /*00d2*/ 	.short	(.L_2025 - .L_2024)


	//   ....[0]....
.L_2024:
        /*00d4*/ 	.word	0x00003dd0


	//   ....[1]....
        /*00d8*/ 	.word	0x00003ea0


	//----- nvinfo : EIATTR_MAX_THREADS
	.align		4
.L_2025:
        /*00dc*/ 	.byte	0x04, 0x05
        /*00de*/ 	.short	(.L_2027 - .L_2026)
.L_2026:
        /*00e0*/ 	.word	0x00000080
        /*00e4*/ 	.word	0x00000001
        /*00e8*/ 	.word	0x00000001


	//----- nvinfo : EIATTR_CRS_STACK_SIZE
	.align		4
.L_2027:
        /*00ec*/ 	.byte	0x04, 0x1e
        /*00ee*/ 	.short	(.L_2029 - .L_2028)
.L_2028:
        /*00f0*/ 	.word	0x00000000


	//----- nvinfo : EIATTR_CBANK_PARAM_SIZE
	.align		4
.L_2029:
        /*00f4*/ 	.byte	0x03, 0x19
        /*00f6*/ 	.short	0x0128


	//----- nvinfo : EIATTR_PARAM_CBANK
	.align		4
        /*00f8*/ 	.byte	0x04, 0x0a
        /*00fa*/ 	.short	(.L_2031 - .L_2030)
	.align		4
.L_2030:
        /*00fc*/ 	.word	index@(.nv.constant0._ZN10layer_norm31ln_parallel_residual_bwd_kernelINS_13Kernel_traitsI6__halfS2_fS2_fjLj2560ELj1ELj1ELj4ELj8ENS_18Kernel_traits_baseILj2560ES2_S2_fS2_fjLj128EEEEELb0ELb0ELb0EEEvNS_9BwdParamsE)
        /*0100*/ 	.short	0x0210
        /*0102*/ 	.short	0x0128


	//----- nvinfo : EIATTR_SW_WAR
	.align		4
.L_2031:
        /*0104*/ 	.byte	0x04, 0x36
        /*0106*/ 	.short	(.L_2033 - .L_2032)
.L_2032:
        /*0108*/ 	.word	0x00000008
.L_2033:


//--------------------- .nv.info._ZN10layer_norm31ln_parallel_residual_bwd_kernelINS_13Kernel_traitsI6__halfS2_fS2_fjLj2560ELj1ELj1ELj4ELj8ENS_18Kernel_traits_baseILj2560ES2_S2_fS2_fjLj128EEEEELb0ELb0ELb1EEEvNS_9BwdParamsE --------------------------
	.section	.nv.info._ZN10layer_norm31ln_parallel_residual_bwd_kernelINS_13Kernel_traitsI6__halfS2_fS2_fjLj2560ELj1ELj1ELj4ELj8ENS_18Kernel_traits_baseILj2560ES2_S2_fS2_fjLj128EEEEELb0ELb0ELb1EEEvNS_9BwdParamsE,"",@"SHT_CUDA_INFO"
	.sectionflags	@""
	.align	4


	//----- nvinfo : EIATTR_CUDA_API_VERSION
	.align		4
        /*0000*/ 	.byte	0x04, 0x37
        /*0002*/ 	.short	(.L_2035 - .L_2034)
.L_2034:
        /*0004*/ 	.word	0x00000082


	//----- nvinfo : EIATTR_KPARAM_INFO
	.align		4
.L_2035:
        /*0008*/ 	.byte	0x04, 0x17
        /*000a*/ 	.short	(.L_2037 - .L_2036)
.L_2036:
        /*000c*/ 	.word	0x00000000
        /*0010*/ 	.short	0x0000
        /*0012*/ 	.short	0x0000
        /*0014*/ 	.byte	0x00, 0xf0, 0xa1, 0x04


	//----- nvinfo : EIATTR_SPARSE_MMA_MASK
	.align		4
.L_2037:
        /*0018*/ 	.byte	0x03, 0x50
        /*001a*/ 	.short	0x0000


	//----- nvinfo : EIATTR_MAXREG_COUNT
	.align		4
        /*001c*/ 	.byte	0x03, 0x1b
        /*001e*/ 	.short	0x00ff


	//----- nvinfo : EIATTR_NUM_BARRIERS
	.align		4
        /*0020*/ 	.byte	0x02, 0x4c
        /*0022*/ 	.byte	0x01
	.zero		1


	//----- nvinfo : EIATTR_MERCURY_ISA_VERSION
	.align		4
        /*0024*/ 	.byte	0x03, 0x5f
        /*0026*/ 	.short	0x0101


	//----- nvinfo : EIATTR_COOP_GROUP_MASK_REGIDS
	.align		4
        /*0028*/ 	.byte	0x04, 0x29
        /*002a*/ 	.short	(.L_2039 - .L_2038)


	//   ....[0]....
.L_2038:
        /*002c*/ 	.word	0xffffffff


	//   ....[1]....
        /*0030*/ 	.word	0xffffffff


	//   ....[2]....
        /*0034*/ 	.word	0xffffffff


	//   ....[3]....
        /*0038*/ 	.word	0xffffffff


	//   ....[4]....
        /*003c*/ 	.word	0xffffffff


	//   ....[5]....
        /*0040*/ 	.word	0xffffffff


	//   ....[6]....
        /*0044*/ 	.word	0xffffffff


	//   ....[7]....
        /*0048*/ 	.word	0xffffffff


	//   ....[8]....
        /*004c*/ 	.word	0xffffffff


	//   ....[9]....
        /*0050*/ 	.word	0xffffffff


	//   ....[10]....
        /*0054*/ 	.word	0x05000054


	//   ....[11]....
        /*0058*/ 	.word	0x05000054


	//   ....[12]....
        /*005c*/ 	.word	0x05000054


	//   ....[13]....
        /*0060*/ 	.word	0x05000054


	//   ....[14]....
        /*0064*/ 	.word	0x05000054


	//   ....[15]....
        /*0068*/ 	.word	0x05000054


	//   ....[16]....
        /*006c*/ 	.word	0x05000054


	//   ....[17]....
        /*0070*/ 	.word	0x05000054


	//   ....[18]....
        /*0074*/ 	.word	0x05000054


	//   ....[19]....
        /*0078*/ 	.word	0x05000054


	//----- nvinfo : EIATTR_COOP_GROUP_INSTR_OFFSETS
	.align		4
.L_2039:
        /*007c*/ 	.byte	0x04, 0x28
        /*007e*/ 	.short	(.L_2041 - .L_2040)


	//   ....[0]....
.L_2040:
        /*0080*/ 	.word	0x00002130


	//   ....[1]....
        /*0084*/ 	.word	0x00002140


	//   ....[2]....
        /*0088*/ 	.word	0x00002170


	//   ....[3]....
        /*008c*/ 	.word	0x00002180


	//   ....[4]....
        /*0090*/ 	.word	0x000021d0


	//   ....[5]....
        /*0094*/ 	.word	0x000021e0


	//   ....[6]....
        /*0098*/ 	.word	0x00002210


	//   ....[7]....
        /*009c*/ 	.word	0x00002220


	//   ....[8]....
        /*00a0*/ 	.word	0x00002250


	//   ....[9]....
        /*00a4*/ 	.word	0x00002260


	//   ....[10]....
        /*00a8*/ 	.word	0x00003aa0


	//   ....[11]....
        /*00ac*/ 	.word	0x00003af0


	//   ....[12]....
        /*00b0*/ 	.word	0x00003b60


	//   ....[13]....
        /*00b4*/ 	.word	0x00003bc0


	//   ....[14]....
        /*00b8*/ 	.word	0x00003c50


	//   ....[15]....
        /*00bc*/ 	.word	0x00003cb0


	//   ....[16]....
        /*00c0*/ 	.word	0x00003d20


	//   ....[17]....
        /*00c4*/ 	.word	0x00003d80


	//   ....[18]....
        /*00c8*/ 	.word	0x00003df0


	//   ....[19]....
        /*00cc*/ 	.word	0x00003e50


	//----- nvinfo : EIATTR_EXIT_INSTR_OFFSETS
	.align		4
.L_2041:
        /*00d0*/ 	.byte	0x04, 0x1c
        /*00d2*/ 	.short	(.L_2043 - .L_2042)


	//   ....[0]....
.L_2042:
        /*00d4*/ 	.word	0x00003a40


	//----- nvinfo : EIATTR_MAX_THREADS
	.align		4
.L_2043:
        /*00d8*/ 	.byte	0x04, 0x05
        /*00da*/ 	.short	(.L_2045 - .L_2044)
.L_2044:
        /*00dc*/ 	.word	0x00000080
        /*00e0*/ 	.word	0x00000001
        /*00e4*/ 	.word	0x00000001


	//----- nvinfo : EIATTR_CRS_STACK_SIZE
	.align		4
.L_2045:
        /*00e8*/ 	.byte	0x04, 0x1e
        /*00ea*/ 	.short	(.L_2047 - .L_2046)
.L_2046:
        /*00ec*/ 	.word	0x00000000


	//----- nvinfo : EIATTR_CBANK_PARAM_SIZE
	.align		4
.L_2047:
        /*00f0*/ 	.byte	0x03, 0x19
        /*00f2*/ 	.short	0x0128


	//----- nvinfo : EIATTR_PARAM_CBANK
	.align		4
        /*00f4*/ 	.byte	0x04, 0x0a
        /*00f6*/ 	.short	(.L_2049 - .L_2048)
	.align		4
.L_2048:
        /*00f8*/ 	.word	index@(.nv.constant0._ZN10layer_norm31ln_parallel_residual_bwd_kernelINS_13Kernel_traitsI6__halfS2_fS2_fjLj2560ELj1ELj1ELj4ELj8ENS_18Kernel_traits_baseILj2560ES2_S2_fS2_fjLj128EEEEELb0ELb0ELb1EEEvNS_9BwdParamsE)
        /*00fc*/ 	.short	0x0210
        /*00fe*/ 	.short	0x0128


	//----- nvinfo : EIATTR_SW_WAR
	.align		4
.L_2049:
        /*0100*/ 	.byte	0x04, 0x36
        /*0102*/ 	.short	(.L_2051 - .L_2050)
.L_2050:
        /*0104*/ 	.word	0x00000008
.L_2051:


//--------------------- .nv.info._ZN10layer_norm31ln_parallel_residual_bwd_kernelINS_13Kernel_traitsI6__halfS2_fS2_fjLj2560ELj1ELj1ELj4ELj8ENS_18Kernel_traits_baseILj2560ES2_S2_fS2_fjLj128EEEEELb0ELb1ELb0EEEvNS_9BwdParamsE --------------------------
	.section	.nv.info._ZN10layer_norm31ln_parallel_residual_bwd_kernelINS_13Kernel_traitsI6__halfS2_fS2_fjLj2560ELj1ELj1ELj4ELj8ENS_18Kernel_traits_baseILj2560ES2_S2_fS2_fjLj128EEEEELb0ELb1ELb0EEEvNS_9BwdParamsE,"",@"SHT_CUDA_INFO"
	.sectionflags	@""
	.align	4


	//----- nvinfo : EIATTR_CUDA_API_VERSION
	.align		4
        /*0000*/ 	.byte	0x04, 0x37
        /*0002*/ 	.short	(.L_2053 - .L_2052)
.L_2052:
        /*0004*/ 	.word	0x00000082


	//----- nvinfo : EIATTR_KPARAM_INFO
	.align		4
.L_2053:
        /*0008*/ 	.byte	0x04, 0x17
        /*000a*/ 	.short	(.L_2055 - .L_2054)
.L_2054:
        /*000c*/ 	.word	0x00000000
        /*0010*/ 	.short	0x0000
        /*0012*/ 	.short	0x0000
        /*0014*/ 	.byte	0x00, 0xf0, 0xa1, 0x04


	//----- nvinfo : EIATTR_SPARSE_MMA_MASK
	.align		4
.L_2055:
        /*0018*/ 	.byte	0x03, 0x50
        /*001a*/ 	.short	0x0000


	//----- nvinfo : EIATTR_MAXREG_COUNT
	.align		4
        /*001c*/ 	.byte	0x03, 0x1b
        /*001e*/ 	.short	0x00ff


	//----- nvinfo : EIATTR_NUM_BARRIERS
	.align		4
        /*0020*/ 	.byte	0x02, 0x4c
        /*0022*/ 	.byte	0x01
	.zero		1


	//----- nvinfo : EIATTR_MERCURY_ISA_VERSION
	.align		4
        /*0024*/ 	.byte	0x03, 0x5f
        /*0026*/ 	.short	0x0101


	//----- nvinfo : EIATTR_COOP_GROUP_MASK_REGIDS
	.align		4
        /*0028*/ 	.byte	0x04, 0x29
        /*002a*/ 	.short	(.L_2057 - .L_2056)


	//   ....[0]....
.L_2056:
        /*002c*/ 	.word	0xffffffff


	//   ....[1]....
        /*0030*/ 	.word	0xffffffff


	//   ....[2]....
        /*0034*/ 	.word	0xffffffff


	//   ....[3]....
        /*0038*/ 	.word	0xffffffff


	//   ....[4]....
        /*003c*/ 	.word	0xffffffff


	//   ....[5]....
        /*0040*/ 	.word	0xffffffff


	//   ....[6]....
        /*0044*/ 	.word	0xffffffff


	//   ....[7]....
        /*0048*/ 	.word	0xffffffff


	//   ....[8]....
        /*004c*/ 	.word	0xffffffff


	//   ....[9]....
        /*0050*/ 	.word	0xffffffff


	//   ....[10]....
        /*0054*/ 	.word	0x05000091


	//   ....[11]....
        /*0058*/ 	.word	0x05000091


	//   ....[12]....
        /*005c*/ 	.word	0x05000091


	//   ....[13]....
        /*0060*/ 	.word	0x05000091


	//   ....[14]....
        /*0064*/ 	.word	0x05000091


	//   ....[15]....
        /*0068*/ 	.word	0x05000091


	//   ....[16]....
        /*006c*/ 	.word	0x05000091


	//   ....[17]....
        /*0070*/ 	.word	0x05000091


	//   ....[18]....
        /*0074*/ 	.word	0x05000091


	//   ....[19]....
        /*0078*/ 	.word	0x05000091


	//----- nvinfo : EIATTR_COOP_GROUP_INSTR_OFFSETS
	.align		4
.L_2057:
        /*007c*/ 	.byte	0x04, 0x28
        /*007e*/ 	.short	(.L_2059 - .L_2058)


	//   ....[0]....
.L_2058:
        /*0080*/ 	.word	0x00001870


	//   ....[1]....
        /*0084*/ 	.word	0x00001880


	//   ....[2]....
        /*0088*/ 	.word	0x000018b0


	//   ....[3]....
        /*008c*/ 	.word	0x000018c0


	//   ....[4]....
        /*0090*/ 	.word	0x000018f0


	//   ....[5]....
        /*0094*/ 	.word	0x00001900


	//   ....[6]....
        /*0098*/ 	.word	0x00001930


	//   ....[7]....
        /*009c*/ 	.word	0x00001940


	//   ....[8]....
        /*00a0*/ 	.word	0x00001970


	//   ....[9]....
        /*00a4*/ 	.word	0x00001980


	//   ....[10]....
        /*00a8*/ 	.word	0x00003050


	//   ....[11]....
        /*00ac*/ 	.word	0x000030a0


	//   ....[12]....
        /*00b0*/ 	.word	0x00003110


	//   ....[13]....
        /*00b4*/ 	.word	0x00003170


	//   ....[14]....
        /*00b8*/ 	.word	0x000031e0


	//   ....[15]....
        /*00bc*/ 	.word	0x00003240


	//   ....[16]....
        /*00c0*/ 	.word	0x000032b0


	//   ....[17]....
        /*00c4*/ 	.word	0x00003310


	//   ....[18]....
        /*00c8*/ 	.word	0x00003380


	//   ....[19]....
        /*00cc*/ 	.word	0x000033e0


	//----- nvinfo : EIATTR_EXIT_INSTR_OFFSETS
	.align		4
.L_2059:
        /*00d0*/ 	.byte	0x04, 0x1c
        /*00d2*/ 	.short	(.L_2061 - .L_2060)


	//   ....[0]....
.L_2060:
        /*00d4*/ 	.word	0x00002f70


	//   ....[1]....
        /*00d8*/ 	.word	0x00002ff0


	//----- nvinfo : EIATTR_MAX_THREADS
	.align		4
.L_2061:
        /*00dc*/ 	.byte	0x04, 0x05
        /*00de*/ 	.short	(.L_2063 - .L_2062)
.L_2062:
        /*00e0*/ 	.word	0x00000080
        /*00e4*/ 	.word	0x00000001
        /*00e8*/ 	.word	0x00000001


	//----- nvinfo : EIATTR_CRS_STACK_SIZE
	.align		4
.L_2063:
        /*00ec*/ 	.byte	0x04, 0x1e
        /*00ee*/ 	.short	(.L_2065 - .L_2064)
.L_2064:
        /*00f0*/ 	.word	0x00000000


	//----- nvinfo : EIATTR_CBANK_PARAM_SIZE
	.align		4
.L_2065:
        /*00f4*/ 	.byte	0x03, 0x19
        /*00f6*/ 	.short	0x0128


	//----- nvinfo : EIATTR_PARAM_CBANK
	.align		4
        /*00f8*/ 	.byte	0x04, 0x0a
        /*00fa*/ 	.short	(.L_2067 - .L_2066)
	.align		4
.L_2066:
        /*00fc*/ 	.word	index@(.nv.constant0._ZN10layer_norm31ln_parallel_residual_bwd_kernelINS_13Kernel_traitsI6__halfS2_fS2_fjLj2560ELj1ELj1ELj4ELj8ENS_18Kernel_traits_baseILj2560ES2_S2_fS2_fjLj128EEEEELb0ELb1ELb0EEEvNS_9BwdParamsE)
        /*0100*/ 	.short	0x0210
        /*0102*/ 	.short	0x0128


	//----- nvinfo : EIATTR_SW_WAR
	.align		4
.L_2067:
        /*0104*/ 	.byte	0x04, 0x36
        /*0106*/ 	.short	(.L_2069 - .L_2068)
.L_2068:
        /*0108*/ 	.word	0x00000008
.L_2069:


//--------------------- .nv.info._ZN10layer_norm31ln_parallel_residual_bwd_kernelINS_13Kernel_traitsI6__halfS2_fS2_fjLj2560ELj1ELj1ELj4ELj8ENS_18Kernel_traits_baseILj2560ES2_S2_fS2_fjLj128EEEEELb0ELb1ELb1EEEvNS_9BwdParamsE --------------------------
	.section	.nv.info._ZN10layer_norm31ln_parallel_residual_bwd_kernelINS_13Kernel_traitsI6__halfS2_fS2_fjLj2560ELj1ELj1ELj4ELj8ENS_18Kernel_traits_baseILj2560ES2_S2_fS2_fjLj128EEEEELb0ELb1ELb1EEEvNS_9BwdParamsE,"",@"SHT_CUDA_INFO"
	.sectionflags	@""
	.align	4


	//----- nvinfo : EIATTR_CUDA_API_VERSION
	.align		4
        /*0000*/ 	.byte	0x04, 0x37
        /*0002*/ 	.short	(.L_2071 - .L_2070)
.L_2070:
        /*0004*/ 	.word	0x00000082


	//----- nvinfo : EIATTR_KPARAM_INFO
	.align		4
.L_2071:
        /*0008*/ 	.byte	0x04, 0x17
        /*000a*/ 	.short	(.L_2073 - .L_2072)
.L_2072:
        /*000c*/ 	.word	0x00000000
        /*0010*/ 	.short	0x0000
        /*0012*/ 	.short	0x0000
        /*0014*/ 	.byte	0x00, 0xf0, 0xa1, 0x04


	//----- nvinfo : EIATTR_SPARSE_MMA_MASK
	.align		4
.L_2073:
        /*0018*/ 	.byte	0x03, 0x50
        /*001a*/ 	.short	0x0000


	//----- nvinfo : EIATTR_MAXREG_COUNT
	.align		4
        /*001c*/ 	.byte	0x03, 0x1b
        /*001e*/ 	.short	0x00ff


	//----- nvinfo : EIATTR_NUM_BARRIERS
	.align		4
        /*0020*/ 	.byte	0x02, 0x4c
        /*0022*/ 	.byte	0x01
	.zero		1


	//----- nvinfo : EIATTR_MERCURY_ISA_VERSION
	.align		4
        /*0024*/ 	.byte	0x03, 0x5f
        /*0026*/ 	.short	0x0101


	//----- nvinfo : EIATTR_COOP_GROUP_MASK_REGIDS
	.align		4
        /*0028*/ 	.byte	0x04, 0x29
        /*002a*/ 	.short	(.L_2075 - .L_2074)


	//   ....[0]....
.L_2074:
        /*002c*/ 	.word	0xffffffff


	//   ....[1]....
        /*0030*/ 	.word	0xffffffff


	//   ....[2]....
        /*0034*/ 	.word	0xffffffff


	//   ....[3]....
        /*0038*/ 	.word	0xffffffff


	//   ....[4]....
        /*003c*/ 	.word	0xffffffff


	//   ....[5]....
        /*0040*/ 	.word	0xffffffff


	//   ....[6]....
        /*0044*/ 	.word	0xffffffff


	//   ....[7]....
        /*0048*/ 	.word	0xffffffff


	//   ....[8]....
        /*004c*/ 	.word	0xffffffff


	//   ....[9]....
        /*0050*/ 	.word	0xffffffff


	//   ....[10]....
        /*0054*/ 	.word	0x05000048


	//   ....[11]....
        /*0058*/ 	.word	0x05000048


	//   ....[12]....
        /*005c*/ 	.word	0x05000048


	//   ....[13]....
        /*0060*/ 	.word	0x05000048


	//   ....[14]....
        /*0064*/ 	.word	0x05000048


	//   ....[15]....
        /*0068*/ 	.word	0x05000048


	//   ....[16]....
        /*006c*/ 	.word	0x05000048


	//   ....[17]....
        /*0070*/ 	.word	0x05000048


	//   ....[18]....
        /*0074*/ 	.word	0x05000048


	//   ....[19]....
        /*0078*/ 	.word	0x05000048


	//----- nvinfo : EIATTR_COOP_GROUP_INSTR_OFFSETS
	.align		4
.L_2075:
        /*007c*/ 	.byte	0x04, 0x28
        /*007e*/ 	.short	(.L_2077 - .L_2076)


	//   ....[0]....
.L_2076:
        /*0080*/ 	.word	0x00001640


	//   ....[1]....
        /*0084*/ 	.word	0x00001650


	//   ....[2]....
        /*0088*/ 	.word	0x00001680


	//   ....[3]....
        /*008c*/ 	.word	0x00001690


	//   ....[4]....
        /*0090*/ 	.word	0x000016c0


	//   ....[5]....
        /*0094*/ 	.word	0x000016d0


	//   ....[6]....
        /*0098*/ 	.word	0x00001700


	//   ....[7]....
        /*009c*/ 	.word	0x00001710


	//   ....[8]....
        /*00a0*/ 	.word	0x00001740


	//   ....[9]....
        /*00a4*/ 	.word	0x00001750


	//   ....[10]....
        /*00a8*/ 	.word	0x00002ca0


	//   ....[11]....
        /*00ac*/ 	.word	0x00002cf0


	//   ....[12]....
        /*00b0*/ 	.word	0x00002d60


	//   ....[13]....
        /*00b4*/ 	.word	0x00002dc0


	//   ....[14]....
        /*00b8*/ 	.word	0x00002e30


	//   ....[15]....
        /*00bc*/ 	.word	0x00002e90


	//   ....[16]....
        /*00c0*/ 	.word	0x00002f00


	//   ....[17]....
        /*00c4*/ 	.word	0x00002f60


	//   ....[18]....
        /*00c8*/ 	.word	0x00002fd0


	//   ....[19]....
        /*00cc*/ 	.word	0x00003030


	//----- nvinfo : EIATTR_EXIT_INSTR_OFFSETS
	.align		4
.L_2077:
        /*00d0*/ 	.byte	0x04, 0x1c
        /*00d2*/ 	.short	(.L_2079 - .L_2078)


	//   ....[0]....
.L_2078:
        /*00d4*/ 	.word	0x00002c40


	//----- nvinfo : EIATTR_MAX_THREADS
	.align		4
.L_2079:
        /*00d8*/ 	.byte	0x04, 0x05
        /*00da*/ 	.short	(.L_2081 - .L_2080)
.L_2080:
        /*00dc*/ 	.word	0x00000080
        /*00e0*/ 	.word	0x00000001
        /*00e4*/ 	.word	0x00000001


	//----- nvinfo : EIATTR_CRS_STACK_SIZE
	.align		4
.L_2081:
        /*00e8*/ 	.byte	0x04, 0x1e
        /*00ea*/ 	.short	(.L_2083 - .L_2082)
.L_2082:
        /*00ec*/ 	.word	0x00000000


	//----- nvinfo : EIATTR_CBANK_PARAM_SIZE
	.align		4
.L_2083:
        /*00f0*/ 	.byte	0x03, 0x19
        /*00f2*/ 	.short	0x0128


	//----- nvinfo : EIATTR_PARAM_CBANK
	.align		4
        /*00f4*/ 	.byte	0x04, 0x0a
        /*00f6*/ 	.short	(.L_2085 - .L_2084)
	.align		4
.L_2084:
        /*00f8*/ 	.word	index@(.nv.constant0._ZN10layer_norm31ln_parallel_residual_bwd_kernelINS_13Kernel_traitsI6__halfS2_fS2_fjLj2560ELj1ELj1ELj4ELj8ENS_18Kernel_traits_baseILj2560ES2_S2_fS2_fjLj128EEEEELb0ELb1ELb1EEEvNS_9BwdParamsE)
        /*00fc*/ 	.short	0x0210
        /*00fe*/ 	.short	0x0128


	//----- nvinfo : EIATTR_SW_WAR
	.align		4
.L_2085:
        /*0100*/ 	.byte	0x04, 0x36
        /*0102*/ 	.short	(.L_2087 - .L_2086)
.L_2086:
        /*0104*/ 	.word	0x00000008
.L_2087:


//--------------------- .nv.info._ZN10layer_norm31ln_parallel_residual_bwd_kernelINS_13Kernel_traitsI6__halfS2_fS2_fjLj2560ELj1ELj1ELj4ELj8ENS_18Kernel_traits_baseILj2560ES2_S2_fS2_fjLj128EEEEELb1ELb0ELb0EEEvNS_9BwdParamsE --------------------------
	.section	.nv.info._ZN10layer_norm31ln_parallel_residual_bwd_kernelINS_13Kernel_traitsI6__halfS2_fS2_fjLj2560ELj1ELj1ELj4ELj8ENS_18Kernel_traits_baseILj2560ES2_S2_fS2_fjLj128EEEEELb1ELb0ELb0EEEvNS_9BwdParamsE,"",@"SHT_CUDA_INFO"
	.sectionflags	@""
	.align	4


	//----- nvinfo : EIATTR_CUDA_API_VERSION
	.align		4
        /*0000*/ 	.byte	0x04, 0x37
        /*0002*/ 	.short	(.L_2089 - .L_2088)
.L_2088:
        /*0004*/ 	.word	0x00000082


	//----- nvinfo : EIATTR_KPARAM_INFO
	.align		4
.L_2089:
        /*0008*/ 	.byte	0x04, 0x17
        /*000a*/ 	.short	(.L_2091 - .L_2090)
.L_2090:
        /*000c*/ 	.word	0x00000000
        /*0010*/ 	.short	0x0000
        /*0012*/ 	.short	0x0000
        /*0014*/ 	.byte	0x00, 0xf0, 0xa1, 0x04


	//----- nvinfo : EIATTR_SPARSE_MMA_MASK
	.align		4
.L_2091:
        /*0018*/ 	.byte	0x03, 0x50
        /*001a*/ 	.short	0x0000


	//----- nvinfo : EIATTR_MAXREG_COUNT
	.align		4
        /*001c*/ 	.byte	0x03, 0x1b
        /*001e*/ 	.short	0x00ff


	//----- nvinfo : EIATTR_NUM_BARRIERS
	.align		4
        /*0020*/ 	.byte	0x02, 0x4c
        /*0022*/ 	.byte	0x01
	.zero		1


	//----- nvinfo : EIATTR_MERCURY_ISA_VERSION
	.align		4
        /*0024*/ 	.byte	0x03, 0x5f
        /*0026*/ 	.short	0x0101


	//----- nvinfo : EIATTR_COOP_GROUP_MASK_REGIDS
	.align		4
        /*0028*/ 	.byte	0x04, 0x29
        /*002a*/ 	.short	(.L_2093 - .L_2092)


	//   ....[0]....
.L_2092:
        /*002c*/ 	.word	0xffffffff


	//   ....[1]....
        /*0030*/ 	.word	0xffffffff


	//   ....[2]....
        /*0034*/ 	.word	0xffffffff


	//   ....[3]....
        /*0038*/ 	.word	0xffffffff


	//   ....[4]....
        /*003c*/ 	.word	0xffffffff


	//   ....[5]....
        /*0040*/ 	.word	0xffffffff


	//   ....[6]....
        /*0044*/ 	.word	0xffffffff


	//   ....[7]....
        /*0048*/ 	.word	0xffffffff


	//   ....[8]....
        /*004c*/ 	.word	0xffffffff


	//   ....[9]....
        /*0050*/ 	.word	0xffffffff


	//   ....[10]....
        /*0054*/ 	.word	0x050000d8


	//   ....[11]....
        /*0058*/ 	.word	0x050000d8


	//   ....[12]....
        /*005c*/ 	.word	0x050000d8


	//   ....[13]....
        /*0060*/ 	.word	0x050000d8


	//   ....[14]....
        /*0064*/ 	.word	0x050000d8


	//   ....[15]....
        /*0068*/ 	.word	0x050000d8


	//   ....[16]....
        /*006c*/ 	.word	0x050000d8


	//   ....[17]....
        /*0070*/ 	.word	0x050000d8


	//   ....[18]....
        /*0074*/ 	.word	0x050000d8


	//   ....[19]....
        /*0078*/ 	.word	0x050000d8


	//----- nvinfo : EIATTR_COOP_GROUP_INSTR_OFFSETS
	.align		4
.L_2093:
        /*007c*/ 	.byte	0x04, 0x28
        /*007e*/ 	.short	(.L_2095 - .L_2094)


	//   ....[0]....
.L_2094:
        /*0080*/ 	.word	0x00002840


	//   ....[1]....
        /*0084*/ 	.word	0x00002850


	//   ....[2]....
        /*0088*/ 	.word	0x00002880


	//   ....[3]....
        /*008c*/ 	.word	0x00002890


	//   ....[4]....
        /*0090*/ 	.word	0x000028c0


	//   ....[5]....
        /*0094*/ 	.word	0x000028d0


	//   ....[6]....
        /*0098*/ 	.word	0x00002900


	//   ....[7]....
        /*009c*/ 	.word	0x00002910


	//   ....[8]....
        /*00a0*/ 	.word	0x00002940


	//   ....[9]....
        /*00a4*/ 	.word	0x00002950


	//   ....[10]....
        /*00a8*/ 	.word	0x00004a30


	//   ....[11]....
        /*00ac*/ 	.word	0x00004a80


	//   ....[12]....
        /*00b0*/ 	.word	0x00004af0


	//   ....[13]....
        /*00b4*/ 	.word	0x00004b50


	//   ....[14]....
        /*00b8*/ 	.word	0x00004bc0


	//   ....[15]....
        /*00bc*/ 	.word	0x00004c20


	//   ....[16]....
        /*00c0*/ 	.word	0x00004c90


	//   ....[17]....
        /*00c4*/ 	.word	0x00004cf0


	//   ....[18]....
        /*00c8*/ 	.word	0x00004d60


	//   ....[19]....
        /*00cc*/ 	.word	0x00004dc0


	//----- nvinfo : EIATTR_EXIT_INSTR_OFFSETS
	.align		4
.L_2095:
        /*00d0*/ 	.byte	0x04, 0x1c
        /*00d2*/ 	.short	(.L_2097 - .L_2096)


	//   ....[0]....
.L_2096:
        /*00d4*/ 	.word	0x00004900


	//   ....[1]....
        /*00d8*/ 	.word	0x000049d0


	//----- nvinfo : EIATTR_MAX_THREADS
	.align		4
.L_2097:
        /*00dc*/ 	.byte	0x04, 0x05
        /*00de*/ 	.short	(.L_2099 - .L_2098)
.L_2098:
        /*00e0*/ 	.word	0x00000080
        /*00e4*/ 	.word	0x00000001
        /*00e8*/ 	.word	0x00000001


	//----- nvinfo : EIATTR_CRS_STACK_SIZE
	.align		4
.L_2099:
        /*00ec*/ 	.byte	0x04, 0x1e
        /*00ee*/ 	.short	(.L_2101 - .L_2100)
.L_2100:
        /*00f0*/ 	.word	0x00000000


	//----- nvinfo : EIATTR_CBANK_PARAM_SIZE
	.align		4
.L_2101:
        /*00f4*/ 	.byte	0x03, 0x19
        /*00f6*/ 	.short	0x0128


	//----- nvinfo : EIATTR_PARAM_CBANK
	.align		4
        /*00f8*/ 	.byte	0x04, 0x0a
        /*00fa*/ 	.short	(.L_2103 - .L_2102)
	.align		4
.L_2102:
        /*00fc*/ 	.word	index@(.nv.constant0._ZN10layer_norm31ln_parallel_residual_bwd_kernelINS_13Kernel_traitsI6__halfS2_fS2_fjLj2560ELj1ELj1ELj4ELj8ENS_18Kernel_traits_baseILj2560ES2_S2_fS2_fjLj128EEEEELb1ELb0ELb0EEEvNS_9BwdParamsE)
        /*0100*/ 	.short	0x0210
        /*0102*/ 	.short	0x0128


	//----- nvinfo : EIATTR_SW_WAR
	.align		4
.L_2103:
        /*0104*/ 	.byte	0x04, 0x36
        /*0106*/ 	.short	(.L_2105 - .L_2104)
.L_2104:
        /*0108*/ 	.word	0x00000008
.L_2105:


//--------------------- .nv.info._ZN10layer_norm31ln_parallel_residual_bwd_kernelINS_13Kernel_traitsI6__halfS2_fS2_fjLj2560ELj1ELj1ELj4ELj8ENS_18Kernel_traits_baseILj2560ES2_S2_fS2_fjLj128EEEEELb1ELb0ELb1EEEvNS_9BwdParamsE --------------------------
	.section	.nv.info._ZN10layer_norm31ln_parallel_residual_bwd_kernelINS_13Kernel_traitsI6__halfS2_fS2_fjLj2560ELj1ELj1ELj4ELj8ENS_18Kernel_traits_baseILj2560ES2_S2_fS2_fjLj128EEEEELb1ELb0ELb1EEEvNS_9BwdParamsE,"",@"SHT_CUDA_INFO"
	.sectionflags	@""
	.align	4


	//----- nvinfo : EIATTR_CUDA_API_VERSION
	.align		4
        /*0000*/ 	.byte	0x04, 0x37
        /*0002*/ 	.short	(.L_2107 - .L_2106)
.L_2106:
        /*0004*/ 	.word	0x00000082


	//----- nvinfo : EIATTR_KPARAM_INFO
	.align		4
.L_2107:
        /*0008*/ 	.byte	0x04, 0x17
        /*000a*/ 	.short	(.L_2109 - .L_2108)
.L_2108:
        /*000c*/ 	.word	0x00000000
        /*0010*/ 	.short	0x0000
        /*0012*/ 	.short	0x0000
        /*0014*/ 	.byte	0x00, 0xf0, 0xa1, 0x04


	//----- nvinfo : EIATTR_SPARSE_MMA_MASK
	.align		4
.L_2109:
        /*0018*/ 	.byte	0x03, 0x50
        /*001a*/ 	.short	0x0000


	//----- nvinfo : EIATTR_MAXREG_COUNT
	.align		4
        /*001c*/ 	.byte	0x03, 0x1b
        /*001e*/ 	.short	0x00ff


	//----- nvinfo : EIATTR_NUM_BARRIERS
	.align		4
        /*0020*/ 	.byte	0x02, 0x4c
        /*0022*/ 	.byte	0x01
	.zero		1


	//----- nvinfo : EIATTR_MERCURY_ISA_VERSION
	.align		4
        /*0024*/ 	.byte	0x03, 0x5f
        /*0026*/ 	.short	0x0101


	//----- nvinfo : EIATTR_COOP_GROUP_MASK_REGIDS
	.align		4
        /*0028*/ 	.byte	0x04, 0x29
        /*002a*/ 	.short	(.L_2111 - .L_2110)


	//   ....[0]....
.L_2110:
        /*002c*/ 	.word	0xffffffff


	//   ....[1]....
        /*0030*/ 	.word	0xffffffff


	//   ....[2]....
        /*0034*/ 	.word	0xffffffff


	//   ....[3]....
        /*0038*/ 	.word	0xffffffff


	//   ....[4]....
        /*003c*/ 	.word	0xffffffff


	//   ....[5]....
        /*0040*/ 	.word	0xffffffff


	//   ....[6]....
        /*0044*/ 	.word	0xffffffff


	//   ....[7]....
        /*0048*/ 	.word	0xffffffff


	//   ....[8]....
        /*004c*/ 	.word	0xffffffff


	//   ....[9]....
        /*0050*/ 	.word	0xffffffff


	//   ....[10]....
        /*0054*/ 	.word	0x05000091


	//   ....[11]....
        /*0058*/ 	.word	0x05000091


	//   ....[12]....
        /*005c*/ 	.word	0x05000091


	//   ....[13]....
        /*0060*/ 	.word	0x05000091


	//   ....[14]....
        /*0064*/ 	.word	0x05000091


	//   ....[15]....
        /*0068*/ 	.word	0x05000091


	//   ....[16]....
        /*006c*/ 	.word	0x05000091


	//   ....[17]....
        /*0070*/ 	.word	0x05000091


	//   ....[18]....
        /*0074*/ 	.word	0x05000091


	//   ....[19]....
        /*0078*/ 	.word	0x05000091


	//----- nvinfo : EIATTR_COOP_GROUP_INSTR_OFFSETS
	.align		4
.L_2111:
        /*007c*/ 	.byte	0x04, 0x28
        /*007e*/ 	.short	(.L_2113 - .L_2112)


	//   ....[0]....
.L_2112:
        /*0080*/ 	.word	0x000024e0


	//   ....[1]....
        /*0084*/ 	.word	0x000024f0


	//   ....[2]....
        /*0088*/ 	.word	0x00002520


	//   ....[3]....
        /*008c*/ 	.word	0x00002530


	//   ....[4]....
        /*0090*/ 	.word	0x00002560


	//   ....[5]....
        /*0094*/ 	.word	0x00002570


	//   ....[6]....
        /*0098*/ 	.word	0x000025a0


	//   ....[7]....
        /*009c*/ 	.word	0x000025b0


	//   ....[8]....
        /*00a0*/ 	.word	0x000025e0


	//   ....[9]....
        /*00a4*/ 	.word	0x000025f0


	//   ....[10]....
        /*00a8*/ 	.word	0x000045f0


	//   ....[11]....
        /*00ac*/ 	.word	0x00004640


	//   ....[12]....
        /*00b0*/ 	.word	0x000046b0


	//   ....[13]....
        /*00b4*/ 	.word	0x00004710


	//   ....[14]....
        /*00b8*/ 	.word	0x00004780


	//   ....[15]....
        /*00bc*/ 	.word	0x000047e0


	//   ....[16]....
        /*00c0*/ 	.word	0x00004850


	//   ....[17]....
        /*00c4*/ 	.word	0x000048b0


	//   ....[18]....
        /*00c8*/ 	.word	0x00004920


	//   ....[19]....
        /*00cc*/ 	.word	0x00004980


	//----- nvinfo : EIATTR_EXIT_INSTR_OFFSETS
	.align		4
.L_2113:
        /*00d0*/ 	.byte	0x04, 0x1c
        /*00d2*/ 	.short	(.L_2115 - .L_2114)


	//   ....[0]....
.L_2114:
        /*00d4*/ 	.word	0x00004590


	//----- nvinfo : EIATTR_MAX_THREADS
	.align		4
.L_2115:
        /*00d8*/ 	.byte	0x04, 0x05
        /*00da*/ 	.short	(.L_2117 - .L_2116)
.L_2116:
        /*00dc*/ 	.word	0x00000080
        /*00e0*/ 	.word	0x00000001
        /*00e4*/ 	.word	0x00000001


	//----- nvinfo : EIATTR_CRS_STACK_SIZE
	.align		4
.L_2117:
        /*00e8*/ 	.byte	0x04, 0x1e
        /*00ea*/ 	.short	(.L_2119 - .L_2118)
.L_2118:
        /*00ec*/ 	.word	0x00000000


	//----- nvinfo : EIATTR_CBANK_PARAM_SIZE
	.align		4
.L_2119:
        /*00f0*/ 	.byte	0x03, 0x19
        /*00f2*/ 	.short	0x0128


	//----- nvinfo : EIATTR_PARAM_CBANK
	.align		4
        /*00f4*/ 	.byte	0x04, 0x0a
        /*00f6*/ 	.short	(.L_2121 - .L_2120)
	.align		4
.L_2120:
        /*00f8*/ 	.word	index@(.nv.constant0._ZN10layer_norm31ln_parallel_residual_bwd_kernelINS_13Kernel_traitsI6__halfS2_fS2_fjLj2560ELj1ELj1ELj4ELj8ENS_18Kernel_traits_baseILj2560ES2_S2_fS2_fjLj128EEEEELb1ELb0ELb1EEEvNS_9BwdParamsE)
        /*00fc*/ 	.short	0x0210
        /*00fe*/ 	.short	0x0128


	//----- nvinfo : EIATTR_SW_WAR
	.align		4
.L_2121:
        /*0100*/ 	.byte	0x04, 0x36
        /*0102*/ 	.short	(.L_2123 - .L_2122)
.L_2122:
        /*0104*/ 	.word	0x00000008
.L_2123:


//--------------------- .nv.info._ZN10layer_norm22ln_bwd_finalize_kernelINS_22Kernel_traits_finalizeILj2560E6__halfS2_fS2_fjLb0ELj1024ELj4ENS_18Kernel_traits_baseILj2560ES2_S2_fS2_fjLj1024EEEEELb0ELb0EEEvNS_9BwdParamsE --------------------------
	.section	.nv.info._ZN10layer_norm22ln_bwd_finalize_kernelINS_22Kernel_traits_finalizeILj2560E6__halfS2_fS2_fjLb0ELj1024ELj4ENS_18Kernel_traits_baseILj2560ES2_S2_fS2_fjLj1024EEEEELb0ELb0EEEvNS_9BwdParamsE,"",@"SHT_CUDA_INFO"
	.sectionflags	@""
	.align	4


	//----- nvinfo : EIATTR_CUDA_API_VERSION
	.align		4
        /*0000*/ 	.byte	0x04, 0x37
        /*0002*/ 	.short	(.L_2125 - .L_2124)
.L_2124:
        /*0004*/ 	.word	0x00000082


	//----- nvinfo : EIATTR_KPARAM_INFO
	.align		4
.L_2125:
        /*0008*/ 	.byte	0x04, 0x17
        /*000a*/ 	.short	(.L_2127 - .L_2126)
.L_2126:
        /*000c*/ 	.word	0x00000000
        /*0010*/ 	.short	0x0000
        /*0012*/ 	.short	0x0000
        /*0014*/ 	.byte	0x00, 0xf0, 0xa1, 0x04


	//----- nvinfo : EIATTR_SPARSE_MMA_MASK
	.align		4
.L_2127:
        /*0018*/ 	.byte	0x03, 0x50
        /*001a*/ 	.short	0x0000


	//----- nvinfo : EIATTR_MAXREG_COUNT
	.align		4
        /*001c*/ 	.byte	0x03, 0x1b
        /*001e*/ 	.short	0x0040


	//----- nvinfo : EIATTR_NUM_BARRIERS
	.align		4
        /*0020*/ 	.byte	0x02, 0x4c
        /*0022*/ 	.byte	0x01
	.zero		1


	//----- nvinfo : EIATTR_MERCURY_ISA_VERSION
	.align		4
        /*0024*/ 	.byte	0x03, 0x5f
        /*0026*/ 	.short	0x0101


	//----- nvinfo : EIATTR_COOP_GROUP_MASK_REGIDS
	.align		4
        /*0028*/ 	.byte	0x04, 0x29
        /*002a*/ 	.short	(.L_2129 - .L_2128)


	//   ....[0]....
.L_2128:
        /*002c*/ 	.word	0xffffffff


	//   ....[1]....
        /*0030*/ 	.word	0xffffffff


	//   ....[2]....
        /*0034*/ 	.word	0xffffffff


	//   ....[3]....
        /*0038*/ 	.word	0xffffffff


	//   ....[4]....
        /*003c*/ 	.word	0xffffffff


	//   ....[5]....
        /*0040*/ 	.word	0xffffffff


	//   ....[6]....
        /*0044*/ 	.word	0xffffffff


	//   ....[7]....
        /*0048*/ 	.word	0xffffffff


	//   ....[8]....
        /*004c*/ 	.word	0xffffffff


	//   ....[9]....
        /*0050*/ 	.word	0xffffffff


	//   ....[10]....
        /*0054*/ 	.word	0x05000013


	//   ....[11]....
        /*0058*/ 	.word	0x05000013


	//   ....[12]....
        /*005c*/ 	.word	0x05000013


	//   ....[13]....
        /*0060*/ 	.word	0x05000013


	//   ....[14]....
        /*0064*/ 	.word	0x05000013


	//   ....[15]....
        /*0068*/ 	.word	0x05000013


	//   ....[16]....
        /*006c*/ 	.word	0x05000013


	//   ....[17]....
        /*0070*/ 	.word	0x05000013


	//   ....[18]....
        /*0074*/ 	.word	0x05000013


	//   ....[19]....
        /*0078*/ 	.word	0x05000013


	//----- nvinfo : EIATTR_COOP_GROUP_INSTR_OFFSETS
	.align		4
.L_2129:
        /*007c*/ 	.byte	0x04, 0x28
        /*007e*/ 	.short	(.L_2131 - .L_2130)


	//   ....[0]....
.L_2130:
        /*0080*/ 	.word	0x000008e0


	//   ....[1]....
        /*0084*/ 	.word	0x000008f0


	//   ....[2]....
        /*0088*/ 	.word	0x00000920


	//   ....[3]....
        /*008c*/ 	.word	0x00000930


	//   ....[4]....
        /*0090*/ 	.word	0x00000960


	//   ....[5]....
        /*0094*/ 	.word	0x00000970


	//   ....[6]....
        /*0098*/ 	.word	0x000009a0


	//   ....[7]....
        /*009c*/ 	.word	0x000009b0


	//   ....[8]....
        /*00a0*/ 	.word	0x000009e0


	//   ....[9]....
        /*00a4*/ 	.word	0x000009f0


	//   ....[10]....
        /*00a8*/ 	.word	0x00000c10


	//   ....[11]....
        /*00ac*/ 	.word	0x00000c80


	//   ....[12]....
        /*00b0*/ 	.word	0x00000cf0


	//   ....[13]....
        /*00b4*/ 	.word	0x00000d60


	//   ....[14]....
        /*00b8*/ 	.word	0x00000dd0


	//   ....[15]....
        /*00bc*/ 	.word	0x00000e30


	//   ....[16]....
        /*00c0*/ 	.word	0x00000ea0


	//   ....[17]....
        /*00c4*/ 	.word	0x00000f10


	//   ....[18]....
        /*00c8*/ 	.word	0x00000f80


	//   ....[19]....
        /*00cc*/ 	.word	0x00000ff0


	//----- nvinfo : EIATTR_EXIT_INSTR_OFFSETS
	.align		4
.L_2131:
        /*00d0*/ 	.byte	0x04, 0x1c
        /*00d2*/ 	.short	(.L_2133 - .L_2132)


	//   ....[0]....
.L_2132:
        /*00d4*/ 	.word	0x00000070


	//   ....[1]....
        /*00d8*/ 	.word	0x00000bb0


	//----- nvinfo : EIATTR_MAX_THREADS
	.align		4
.L_2133:
        /*00dc*/ 	.byte	0x04, 0x05
        /*00de*/ 	.short	(.L_2135 - .L_2134)
.L_2134:
        /*00e0*/ 	.word	0x00000400
        /*00e4*/ 	.word	0x00000001
        /*00e8*/ 	.word	0x00000001


	//----- nvinfo : EIATTR_CRS_STACK_SIZE
	.align		4
.L_2135:
        /*00ec*/ 	.byte	0x04, 0x1e
        /*00ee*/ 	.short	(.L_2137 - .L_2136)
.L_2136:
        /*00f0*/ 	.word	0x00000000


	//----- nvinfo : EIATTR_CBANK_PARAM_SIZE
	.align		4
.L_2137:
        /*00f4*/ 	.byte	0x03, 0x19
        /*00f6*/ 	.short	0x0128


	//----- nvinfo : EIATTR_PARAM_CBANK
	.align		4
        /*00f8*/ 	.byte	0x04, 0x0a
        /*00fa*/ 	.short	(.L_2139 - .L_2138)
	.align		4
.L_2138:
        /*00fc*/ 	.word	index@(.nv.constant0._ZN10layer_norm22ln_bwd_finalize_kernelINS_22Kernel_traits_finalizeILj2560E6__halfS2_fS2_fjLb0ELj1024ELj4ENS_18Kernel_traits_baseILj2560ES2_S2_fS2_fjLj1024EEEEELb0ELb0EEEvNS_9BwdParamsE)
        /*0100*/ 	.short	0x0210
        /*0102*/ 	.short	0x0128


	//----- nvinfo : EIATTR_SW_WAR
	.align		4
.L_2139:
        /*0104*/ 	.byte	0x04, 0x36
        /*0106*/ 	.short	(.L_2141 - .L_2140)
.L_2140:
        /*0108*/ 	.word	0x00000008
.L_2141:


//--------------------- .nv.info._ZN10layer_norm40ln_parallel_residual_bwd_finalize_kernelINS_22Kernel_traits_finalizeILj2560E6__halfS2_fS2_fjLb0ELj1024ELj4ENS_18Kernel_traits_baseILj2560ES2_S2_fS2_fjLj1024EEEEELb0EEEvNS_9BwdParamsE --------------------------
	.section	.nv.info._ZN10layer_norm40ln_parallel_residual_bwd_finalize_kernelINS_22Kernel_traits_finalizeILj2560E6__halfS2_fS2_fjLb0ELj1024ELj4ENS_18Kernel_traits_baseILj2560ES2_S2_fS2_fjLj1024EEEEELb0EEEvNS_9BwdParamsE,"",@"SHT_CUDA_INFO"
	.sectionflags	@""
	.align	4


	//----- nvinfo : EIATTR_CUDA_API_VERSION
	.align		4
        /*0000*/ 	.byte	0x04, 0x37
        /*0002*/ 	.short	(.L_2143 - .L_2142)
.L_2142:
        /*0004*/ 	.word	0x00000082


	//----- nvinfo : EIATTR_KPARAM_INFO
	.align		4
.L_2143:
        /*0008*/ 	.byte	0x04, 0x17
        /*000a*/ 	.short	(.L_2145 - .L_2144)
.L_2144:
        /*000c*/ 	.word	0x00000000
        /*0010*/ 	.short	0x0000
        /*0012*/ 	.short	0x0000
        /*0014*/ 	.byte	0x00, 0xf0, 0xa1, 0x04


	//----- nvinfo : EIATTR_SPARSE_MMA_MASK
	.align		4
.L_2145:
        /*0018*/ 	.byte	0x03, 0x50
        /*001a*/ 	.short	0x0000


	//----- nvinfo : EIATTR_MAXREG_COUNT
	.align		4
        /*001c*/ 	.byte	0x03, 0x1b
        /*001e*/ 	.short	0x0040


	//----- nvinfo : EIATTR_NUM_BARRIERS
	.align		4
        /*0020*/ 	.byte	0x02, 0x4c
        /*0022*/ 	.byte	0x01
	.zero		1


	//----- nvinfo : EIATTR_MERCURY_ISA_VERSION
	.align		4
        /*0024*/ 	.byte	0x03, 0x5f
        /*0026*/ 	.short	0x0101


	//----- nvinfo : EIATTR_COOP_GROUP_MASK_REGIDS
	.align		4
        /*0028*/ 	.byte	0x04, 0x29
        /*002a*/ 	.short	(.L_2147 - .L_2146)


	//   ....[0]....
.L_2146:
        /*002c*/ 	.word	0xffffffff


	//   ....[1]....
        /*0030*/ 	.word	0xffffffff


	//   ....[2]....
        /*0034*/ 	.word	0xffffffff


	//   ....[3]....
        /*0038*/ 	.word	0xffffffff


	//   ....[4]....
        /*003c*/ 	.word	0xffffffff


	//   ....[5]....
        /*0040*/ 	.word	0xffffffff


	//   ....[6]....
        /*0044*/ 	.word	0xffffffff


	//   ....[7]....
        /*0048*/ 	.word	0xffffffff


	//   ....[8]....
        /*004c*/ 	.word	0xffffffff


	//   ....[9]....
        /*0050*/ 	.word	0xffffffff


	//   ....[10]....
        /*0054*/ 	.word	0xffffffff


	//   ....[11]....
        /*0058*/ 	.word	0xffffffff


	//   ....[12]....
        /*005c*/ 	.word	0xffffffff


	//   ....[13]....
        /*0060*/ 	.word	0xffffffff


	//   ....[14]....
        /*0064*/ 	.word	0xffffffff


	//   ....[15]....
        /*0068*/ 	.word	0xffffffff


	//   ....[16]....
        /*006c*/ 	.word	0xffffffff


	//   ....[17]....
        /*0070*/ 	.word	0xffffffff


	//   ....[18]....
        /*0074*/ 	.word	0xffffffff


	//   ....[19]....
        /*0078*/ 	.word	0xffffffff


	//   ....[20]....
        /*007c*/ 	.word	0x0500000c


	//   ....[21]....
        /*0080*/ 	.word	0x0500000c


	//   ....[22]....
        /*0084*/ 	.word	0x0500000c


	//   ....[23]....
        /*0088*/ 	.word	0x0500000c


	//   ....[24]....
        /*008c*/ 	.word	0x0500000c


	//   ....[25]....
        /*0090*/ 	.word	0x0500000c


	//   ....[26]....
        /*0094*/ 	.word	0x0500000c


	//   ....[27]....
        /*0098*/ 	.word	0x0500000c


	//   ....[28]....
        /*009c*/ 	.word	0x0500000c


	//   ....[29]....
        /*00a0*/ 	.word	0x0500000c


	//   ....[30]....
        /*00a4*/ 	.word	0x0500000c


	//   ....[31]....
        /*00a8*/ 	.word	0x0500000c


	//   ....[32]....
        /*00ac*/ 	.word	0x0500000c


	//   ....[33]....
        /*00b0*/ 	.word	0x0500000c


	//   ....[34]....
        /*00b4*/ 	.word	0x0500000c


	//   ....[35]....
        /*00b8*/ 	.word	0x0500000c


	//   ....[36]....
        /*00bc*/ 	.word	0x0500000c


	//   ....[37]....
        /*00c0*/ 	.word	0x0500000c


	//   ....[38]....
        /*00c4*/ 	.word	0x0500000c


	//   ....[39]....
        /*00c8*/ 	.word	0x0500000c


	//----- nvinfo : EIATTR_COOP_GROUP_INSTR_OFFSETS
	.align		4
.L_2147:
        /*00cc*/ 	.byte	0x04, 0x28
        /*00ce*/ 	.short	(.L_2149 - .L_2148)


	//   ....[0]....
.L_2148:
        /*00d0*/ 	.word	0x00000ce0


	//   ....[1]....
        /*00d4*/ 	.word	0x00000cf0


	//   ....[2]....
        /*00d8*/ 	.word	0x00000d00


	//   ....[3]....
        /*00dc*/ 	.word	0x00000d10


	//   ....[4]....
        /*00e0*/ 	.word	0x00000d40


	//   ....[5]....
        /*00e4*/ 	.word	0x00000d70


	//   ....[6]....
        /*00e8*/ 	.word	0x00000d80


	//   ....[7]....
        /*00ec*/ 	.word	0x00000d90


	//   ....[8]....
        /*00f0*/ 	.word	0x00000db0


	//   ....[9]....
        /*00f4*/ 	.word	0x00000df0


	//   ....[10]....
        /*00f8*/ 	.word	0x00000e00


	//   ....[11]....
        /*00fc*/ 	.word	0x00000e10


	//   ....[12]....
        /*0100*/ 	.word	0x00000e30


	//   ....[13]....
        /*0104*/ 	.word	0x00000e70


	//   ....[14]....
        /*0108*/ 	.word	0x00000e80


	//   ....[15]....
        /*010c*/ 	.word	0x00000e90


	//   ....[16]....
        /*0110*/ 	.word	0x00000eb0


	//   ....[17]....
        /*0114*/ 	.word	0x00000ee0


	//   ....[18]....
        /*0118*/ 	.word	0x00000f00


	//   ....[19]....
        /*011c*/ 	.word	0x00000f10


	//   ....[20]....
        /*0120*/ 	.word	0x00001230


	//   ....[21]....
        /*0124*/ 	.word	0x00001290


	//   ....[22]....
        /*0128*/ 	.word	0x000012f0


	//   ....[23]....
        /*012c*/ 	.word	0x00001350


	//   ....[24]....
        /*0130*/ 	.word	0x000013b0


	//   ....[25]....
        /*0134*/ 	.word	0x00001410


	//   ....[26]....
        /*0138*/ 	.word	0x00001480


	//   ....[27]....
        /*013c*/ 	.word	0x000014f0


	//   ....[28]....
        /*0140*/ 	.word	0x00001560


	//   ....[29]....
        /*0144*/ 	.word	0x000015d0


	//   ....[30]....
        /*0148*/ 	.word	0x00001630


	//   ....[31]....
        /*014c*/ 	.word	0x000016a0


	//   ....[32]....
        /*0150*/ 	.word	0x00001710


	//   ....[33]....
        /*0154*/ 	.word	0x00001780


	//   ....[34]....
        /*0158*/ 	.word	0x000017f0


	//   ....[35]....
        /*015c*/ 	.word	0x00001850


	//   ....[36]....
        /*0160*/ 	.word	0x000018c0


	//   ....[37]....
        /*0164*/ 	.word	0x00001930


	//   ....[38]....
        /*0168*/ 	.word	0x000019a0


	//   ....[39]....
        /*016c*/ 	.word	0x00001a10


	//----- nvinfo : EIATTR_EXIT_INSTR_OFFSETS
	.align		4
.L_2149:
        /*0170*/ 	.byte	0x04, 0x1c
        /*0172*/ 	.short	(.L_2151 - .L_2150)


	//   ....[0]....
.L_2150:
        /*0174*/ 	.word	0x00000070


	//   ....[1]....
        /*0178*/ 	.word	0x000011d0


	//----- nvinfo : EIATTR_MAX_THREADS
	.align		4
.L_2151:
        /*017c*/ 	.byte	0x04, 0x05
        /*017e*/ 	.short	(.L_2153 - .L_2152)
.L_2152:
        /*0180*/ 	.word	0x00000400
        /*0184*/ 	.word	0x00000001
        /*0188*/ 	.word	0x00000001


	//----- nvinfo : EIATTR_CRS_STACK_SIZE
	.align		4
.L_2153:
        /*018c*/ 	.byte	0x04, 0x1e
        /*018e*/ 	.short	(.L_2155 - .L_2154)
.L_2154:
        /*0190*/ 	.word	0x00000000


	//----- nvinfo : EIATTR_CBANK_PARAM_SIZE
	.align		4
.L_2155:
        /*0194*/ 	.byte	0x03, 0x19
        /*0196*/ 	.short	0x0128


	//----- nvinfo : EIATTR_PARAM_CBANK
	.align		4
        /*0198*/ 	.byte	0x04, 0x0a
        /*019a*/ 	.short	(.L_2157 - .L_2156)
	.align		4
.L_2156:
        /*019c*/ 	.word	index@(.nv.constant0._ZN10layer_norm40ln_parallel_residual_bwd_finalize_kernelINS_22Kernel_traits_finalizeILj2560E6__halfS2_fS2_fjLb0ELj1024ELj4ENS_18Kernel_traits_baseILj2560ES2_S2_fS2_fjLj1024EEEEELb0EEEvNS_9BwdParamsE)
        /*01a0*/ 	.short	0x0210
        /*01a2*/ 	.short	0x0128


	//----- nvinfo : EIATTR_SW_WAR
	.align		4
.L_2157:
        /*01a4*/ 	.byte	0x04, 0x36
        /*01a6*/ 	.short	(.L_2159 - .L_2158)
.L_2158:
        /*01a8*/ 	.word	0x00000008
.L_2159:


//--------------------- .nv.info._ZN10layer_norm31ln_parallel_residual_bwd_kernelINS_13Kernel_traitsI6__halfS2_fS2_fjLj2560ELj1ELj1ELj4ELj8ENS_18Kernel_traits_baseILj2560ES2_S2_fS2_fjLj128EEEEELb1ELb1ELb0EEEvNS_9BwdParamsE --------------------------
	.section	.nv.info._ZN10layer_norm31ln_parallel_residual_bwd_kernelINS_13Kernel_traitsI6__halfS2_fS2_fjLj2560ELj1ELj1ELj4ELj8ENS_18Kernel_traits_baseILj2560ES2_S2_fS2_fjLj128EEEEELb1ELb1ELb0EEEvNS_9BwdParamsE,"",@"SHT_CUDA_INFO"
	.sectionflags	@""
	.align	4


	//----- nvinfo : EIATTR_CUDA_API_VERSION
	.align		4
        /*0000*/ 	.byte	0x04, 0x37
        /*0002*/ 	.short	(.L_2161 - .L_2160)
.L_2160:
        /*0004*/ 	.word	0x00000082


	//----- nvinfo : EIATTR_KPARAM_INFO
	.align		4
.L_2161:
        /*0008*/ 	.byte	0x04, 0x17
        /*000a*/ 	.short	(.L_2163 - .L_2162)
.L_2162:
        /*000c*/ 	.word	0x00000000
        /*0010*/ 	.short	0x0000
        /*0012*/ 	.short	0x0000
        /*0014*/ 	.byte	0x00, 0xf0, 0xa1, 0x04


	//----- nvinfo : EIATTR_SPARSE_MMA_MASK
	.align		4
.L_2163:
        /*0018*/ 	.byte	0x03, 0x50
        /*001a*/ 	.short	0x0000


	//----- nvinfo : EIATTR_MAXREG_COUNT
	.align		4
        /*001c*/ 	.byte	0x03, 0x1b
        /*001e*/ 	.short	0x00ff


	//----- nvinfo : EIATTR_NUM_BARRIERS
	.align		4
        /*0020*/ 	.byte	0x02, 0x4c
        /*0022*/ 	.byte	0x01
	.zero		1


	//----- nvinfo : EIATTR_MERCURY_ISA_VERSION
	.align		4
        /*0024*/ 	.byte	0x03, 0x5f
        /*0026*/ 	.short	0x0101


	//----- nvinfo : EIATTR_COOP_GROUP_MASK_REGIDS
	.align		4
        /*0028*/ 	.byte	0x04, 0x29
        /*002a*/ 	.short	(.L_2165 - .L_2164)


	//   ....[0]....
.L_2164:
        /*002c*/ 	.word	0xffffffff


	//   ....[1]....
        /*0030*/ 	.word	0xffffffff


	//   ....[2]....
        /*0034*/ 	.word	0xffffffff


	//   ....[3]....
        /*0038*/ 	.word	0xffffffff


	//   ....[4]....
        /*003c*/ 	.word	0xffffffff


	//   ....[5]....
        /*0040*/ 	.word	0xffffffff


	//   ....[6]....
        /*0044*/ 	.word	0xffffffff


	//   ....[7]....
        /*0048*/ 	.word	0xffffffff


	//   ....[8]....
        /*004c*/ 	.word	0xffffffff


	//   ....[9]....
        /*0050*/ 	.word	0xffffffff


	//   ....[10]....
        /*0054*/ 	.word	0x0500009c


	//   ....[11]....
        /*0058*/ 	.word	0x0500009c


	//   ....[12]....
        /*005c*/ 	.word	0x0500009c


	//   ....[13]....
        /*0060*/ 	.word	0x0500009c


	//   ....[14]....
        /*0064*/ 	.word	0x0500009c


	//   ....[15]....
        /*0068*/ 	.word	0x0500009c


	//   ....[16]....
        /*006c*/ 	.word	0x0500009c


	//   ....[17]....
        /*0070*/ 	.word	0x0500009c


	//   ....[18]....
        /*0074*/ 	.word	0x0500009c


	//   ....[19]....
        /*0078*/ 	.word	0x0500009c


	//----- nvinfo : EIATTR_COOP_GROUP_INSTR_OFFSETS
	.align		4
.L_2165:
        /*007c*/ 	.byte	0x04, 0x28
        /*007e*/ 	.short	(.L_2167 - .L_2166)


	//   ....[0]....
.L_2166:
        /*0080*/ 	.word	0x00001c50


	//   ....[1]....
        /*0084*/ 	.word	0x00001c60


	//   ....[2]....
        /*0088*/ 	.word	0x00001c90


	//   ....[3]....
        /*008c*/ 	.word	0x00001ca0


	//   ....[4]....
        /*0090*/ 	.word	0x00001cd0


	//   ....[5]....
        /*0094*/ 	.word	0x00001ce0


	//   ....[6]....
        /*0098*/ 	.word	0x00001d10


	//   ....[7]....
        /*009c*/ 	.word	0x00001d20


	//   ....[8]....
        /*00a0*/ 	.word	0x00001d50


	//   ....[9]....
        /*00a4*/ 	.word	0x00001d60


	//   ....[10]....
        /*00a8*/ 	.word	0x00003ba0


	//   ....[11]....
        /*00ac*/ 	.word	0x00003bf0


	//   ....[12]....
        /*00b0*/ 	.word	0x00003c60


	//   ....[13]....
        /*00b4*/ 	.word	0x00003cc0


	//   ....[14]....
        /*00b8*/ 	.word	0x00003d30


	//   ....[15]....
        /*00bc*/ 	.word	0x00003d90


	//   ....[16]....
        /*00c0*/ 	.word	0x00003e00


	//   ....[17]....
        /*00c4*/ 	.word	0x00003e60


	//   ....[18]....
        /*00c8*/ 	.word	0x00003ed0


	//   ....[19]....
        /*00cc*/ 	.word	0x00003f30


	//----- nvinfo : EIATTR_EXIT_INSTR_OFFSETS
	.align		4
.L_2167:
        /*00d0*/ 	.byte	0x04, 0x1c
        /*00d2*/ 	.short	(.L_2169 - .L_2168)


	//   ....[0]....
.L_2168:
        /*00d4*/ 	.word	0x00003ac0


	//   ....[1]....
        /*00d8*/ 	.word	0x00003b40


	//----- nvinfo : EIATTR_MAX_THREADS
	.align		4
.L_2169:
        /*00dc*/ 	.byte	0x04, 0x05
        /*00de*/ 	.short	(.L_2171 - .L_2170)
.L_2170:
        /*00e0*/ 	.word	0x00000080
        /*00e4*/ 	.word	0x00000001
        /*00e8*/ 	.word	0x00000001


	//----- nvinfo : EIATTR_CRS_STACK_SIZE
	.align		4
.L_2171:
        /*00ec*/ 	.byte	0x04, 0x1e
        /*00ee*/ 	.short	(.L_2173 - .L_2172)
.L_2172:
        /*00f0*/ 	.word	0x00000000


	//----- nvinfo : EIATTR_CBANK_PARAM_SIZE
	.align		4
.L_2173:
        /*00f4*/ 	.byte	0x03, 0x19
        /*00f6*/ 	.short	0x0128


	//----- nvinfo : EIATTR_PARAM_CBANK
	.align		4
        /*00f8*/ 	.byte	0x04, 0x0a
        /*00fa*/ 	.short	(.L_2175 - .L_2174)
	.align		4
.L_2174:
        /*00fc*/ 	.word	index@(.nv.constant0._ZN10layer_norm31ln_parallel_residual_bwd_kernelINS_13Kernel_traitsI6__halfS2_fS2_fjLj2560ELj1ELj1ELj4ELj8ENS_18Kernel_traits_baseILj2560ES2_S2_fS2_fjLj128EEEEELb1ELb1ELb0EEEvNS_9BwdParamsE)
        /*0100*/ 	.short	0x0210
        /*0102*/ 	.short	0x0128


	//----- nvinfo : EIATTR_SW_WAR
	.align		4
.L_2175:
        /*0104*/ 	.byte	0x04, 0x36
        /*0106*/ 	.short	(.L_2177 - .L_2176)
.L_2176:
        /*0108*/ 	.word	0x00000008
.L_2177:


//--------------------- .nv.info._ZN10layer_norm22ln_bwd_finalize_kernelINS_22Kernel_traits_finalizeILj2560E6__halfS2_fS2_fjLb0ELj1024ELj4ENS_18Kernel_traits_baseILj2560ES2_S2_fS2_fjLj1024EEEEELb0ELb1EEEvNS_9BwdParamsE --------------------------
	.section	.nv.info._ZN10layer_norm22ln_bwd_finalize_kernelINS_22Kernel_traits_finalizeILj2560E6__halfS2_fS2_fjLb0ELj1024ELj4ENS_18Kernel_traits_baseILj2560ES2_S2_fS2_fjLj1024EEEEELb0ELb1EEEvNS_9BwdParamsE,"",@"SHT_CUDA_INFO"
	.sectionflags	@""
	.align	4


	//----- nvinfo : EIATTR_CUDA_API_VERSION
	.align		4
        /*0000*/ 	.byte	0x04, 0x37
        /*0002*/ 	.short	(.L_2179 - .L_2178)
.L_2178:
        /*0004*/ 	.word	0x00000082


	//----- nvinfo : EIATTR_KPARAM_INFO
	.align		4
.L_2179:
        /*0008*/ 	.byte	0x04, 0x17
        /*000a*/ 	.short	(.L_2181 - .L_2180)
.L_2180:
        /*000c*/ 	.word	0x00000000
        /*0010*/ 	.short	0x0000
        /*0012*/ 	.short	0x0000
        /*0014*/ 	.byte	0x00, 0xf0, 0xa1, 0x04


	//----- nvinfo : EIATTR_SPARSE_MMA_MASK
	.align		4
.L_2181:
        /*0018*/ 	.byte	0x03, 0x50
        /*001a*/ 	.short	0x0000


	//----- nvinfo : EIATTR_MAXREG_COUNT
	.align		4
        /*001c*/ 	.byte	0x03, 0x1b
        /*001e*/ 	.short	0x0040


	//----- nvinfo : EIATTR_NUM_BARRIERS
	.align		4
        /*0020*/ 	.byte	0x02, 0x4c
        /*0022*/ 	.byte	0x01
	.zero		1


	//----- nvinfo : EIATTR_MERCURY_ISA_VERSION
	.align		4
        /*0024*/ 	.byte	0x03, 0x5f
        /*0026*/ 	.short	0x0101


	//----- nvinfo : EIATTR_COOP_GROUP_MASK_REGIDS
	.align		4
        /*0028*/ 	.byte	0x04, 0x29
        /*002a*/ 	.short	(.L_2183 - .L_2182)


	//   ....[0]....
.L_2182:
        /*002c*/ 	.word	0xffffffff


	//   ....[1]....
        /*0030*/ 	.word	0xffffffff


	//   ....[2]....
        /*0034*/ 	.word	0xffffffff


	//   ....[3]....
        /*0038*/ 	.word	0xffffffff


	//   ....[4]....
        /*003c*/ 	.word	0xffffffff


	//   ....[5]....
        /*0040*/ 	.word	0xffffffff


	//   ....[6]....
        /*0044*/ 	.word	0xffffffff


	//   ....[7]....
        /*0048*/ 	.word	0xffffffff


	//   ....[8]....
        /*004c*/ 	.word	0xffffffff


	//   ....[9]....
        /*0050*/ 	.word	0xffffffff


	//   ....[10]....
        /*0054*/ 	.word	0x05000011


	//   ....[11]....
        /*0058*/ 	.word	0x05000011


	//   ....[12]....
        /*005c*/ 	.word	0x05000011


	//   ....[13]....
        /*0060*/ 	.word	0x05000011


	//   ....[14]....
        /*0064*/ 	.word	0x05000011


	//   ....[15]....
        /*0068*/ 	.word	0x05000011


	//   ....[16]....
        /*006c*/ 	.word	0x05000011


	//   ....[17]....
        /*0070*/ 	.word	0x05000011


	//   ....[18]....
        /*0074*/ 	.word	0x05000011


	//   ....[19]....
        /*0078*/ 	.word	0x05000011


	//----- nvinfo : EIATTR_COOP_GROUP_INSTR_OFFSETS
	.align		4
.L_2183:
        /*007c*/ 	.byte	0x04, 0x28
        /*007e*/ 	.short	(.L_2185 - .L_2184)


	//   ....[0]....
.L_2184:
        /*0080*/ 	.word	0x000008e0


	//   ....[1]....
        /*0084*/ 	.word	0x000008f0


	//   ....[2]....
        /*0088*/ 	.word	0x00000920


	//   ....[3]....
        /*008c*/ 	.word	0x00000930


	//   ....[4]....
        /*0090*/ 	.word	0x00000960


	//   ....[5]....
        /*0094*/ 	.word	0x00000970


	//   ....[6]....
        /*0098*/ 	.word	0x000009a0


	//   ....[7]....
        /*009c*/ 	.word	0x000009b0


	//   ....[8]....
        /*00a0*/ 	.word	0x000009e0


	//   ....[9]....
        /*00a4*/ 	.word	0x000009f0


	//   ....[10]....
        /*00a8*/ 	.word	0x00000bf0


	//   ....[11]....
        /*00ac*/ 	.word	0x00000c60


	//   ....[12]....
        /*00b0*/ 	.word	0x00000cd0


	//   ....[13]....
        /*00b4*/ 	.word	0x00000d40


	//   ....[14]....
        /*00b8*/ 	.word	0x00000db0


	//   ....[15]....
        /*00bc*/ 	.word	0x00000e10


	//   ....[16]....
        /*00c0*/ 	.word	0x00000e80


	//   ....[17]....
        /*00c4*/ 	.word	0x00000ef0


	//   ....[18]....
        /*00c8*/ 	.word	0x00000f60


	//   ....[19]....
        /*00cc*/ 	.word	0x00000fd0


	//----- nvinfo : EIATTR_EXIT_INSTR_OFFSETS
	.align		4
.L_2185:
        /*00d0*/ 	.byte	0x04, 0x1c
        /*00d2*/ 	.short	(.L_2187 - .L_2186)


	//   ....[0]....
.L_2186:
        /*00d4*/ 	.word	0x00000070


	//   ....[1]....
        /*00d8*/ 	.word	0x00000b90


	//----- nvinfo : EIATTR_MAX_THREADS
	.align		4
.L_2187:
        /*00dc*/ 	.byte	0x04, 0x05
        /*00de*/ 	.short	(.L_2189 - .L_2188)
.L_2188:
        /*00e0*/ 	.word	0x00000400
        /*00e4*/ 	.word	0x00000001
        /*00e8*/ 	.word	0x00000001


	//----- nvinfo : EIATTR_CRS_STACK_SIZE
	.align		4
.L_2189:
        /*00ec*/ 	.byte	0x04, 0x1e
        /*00ee*/ 	.short	(.L_2191 - .L_2190)
.L_2190:
        /*00f0*/ 	.word	0x00000000


	//----- nvinfo : EIATTR_CBANK_PARAM_SIZE
	.align		4
.L_2191:
        /*00f4*/ 	.byte	0x03, 0x19
        /*00f6*/ 	.short	0x0128


	//----- nvinfo : EIATTR_PARAM_CBANK
	.align		4
        /*00f8*/ 	.byte	0x04, 0x0a
        /*00fa*/ 	.short	(.L_2193 - .L_2192)
	.align		4
.L_2192:
        /*00fc*/ 	.word	index@(.nv.constant0._ZN10layer_norm22ln_bwd_finalize_kernelINS_22Kernel_traits_finalizeILj2560E6__halfS2_fS2_fjLb0ELj1024ELj4ENS_18Kernel_traits_baseILj2560ES2_S2_fS2_fjLj1024EEEEELb0ELb1EEEvNS_9BwdParamsE)
        /*0100*/ 	.short	0x0210
        /*0102*/ 	.short	0x0128


	//----- nvinfo : EIATTR_SW_WAR
	.align		4
.L_2193:
        /*0104*/ 	.byte	0x04, 0x36
        /*0106*/ 	.short	(.L_2195 - .L_2194)
.L_2194:
        /*0108*/ 	.word	0x00000008
.L_2195:


//--------------------- .nv.info._ZN10layer_norm40ln_parallel_residual_bwd_finalize_kernelINS_22Kernel_traits_finalizeILj2560E6__halfS2_fS2_fjLb0ELj1024ELj4ENS_18Kernel_traits_baseILj2560ES2_S2_fS2_fjLj1024EEEEELb1EEEvNS_9BwdParamsE --------------------------
	.section	.nv.info._ZN10layer_norm40ln_parallel_residual_bwd_finalize_kernelINS_22Kernel_traits_finalizeILj2560E6__halfS2_fS2_fjLb0ELj1024ELj4ENS_18Kernel_traits_baseILj2560ES2_S2_fS2_fjLj1024EEEEELb1EEEvNS_9BwdParamsE,"",@"SHT_CUDA_INFO"
	.sectionflags	@""
	.align	4


	//----- nvinfo : EIATTR_CUDA_API_VERSION
	.align		4
        /*0000*/ 	.byte	0x04, 0x37
        /*0002*/ 	.short	(.L_2197 - .L_2196)
.L_2196:
        /*0004*/ 	.word	0x00000082


	//----- nvinfo : EIATTR_KPARAM_INFO
	.align		4
.L_2197:
        /*0008*/ 	.byte	0x04, 0x17
        /*000a*/ 	.short	(.L_2199 - .L_2198)
.L_2198:
        /*000c*/ 	.word	0x00000000
        /*0010*/ 	.short	0x0000
        /*0012*/ 	.short	0x0000
        /*0014*/ 	.byte	0x00, 0xf0, 0xa1, 0x04


	//----- nvinfo : EIATTR_SPARSE_MMA_MASK
	.align		4
.L_2199:
        /*0018*/ 	.byte	0x03, 0x50
        /*001a*/ 	.short	0x0000


	//----- nvinfo : EIATTR_MAXREG_COUNT
	.align		4
        /*001c*/ 	.byte	0x03, 0x1b
        /*001e*/ 	.short	0x0040


	//----- nvinfo : EIATTR_NUM_BARRIERS
	.align		4
        /*0020*/ 	.byte	0x02, 0x4c
        /*0022*/ 	.byte	0x01
	.zero		1


	//----- nvinfo : EIATTR_MERCURY_ISA_VERSION
	.align		4
        /*0024*/ 	.byte	0x03, 0x5f
        /*0026*/ 	.short	0x0101


	//----- nvinfo : EIATTR_COOP_GROUP_MASK_REGIDS
	.align		4
        /*0028*/ 	.byte	0x04, 0x29
        /*002a*/ 	.short	(.L_2201 - .L_2200)


	//   ....[0]....
.L_2200:
        /*002c*/ 	.word	0xffffffff


	//   ....[1]....
        /*0030*/ 	.word	0xffffffff


	//   ....[2]....
        /*0034*/ 	.word	0xffffffff


	//   ....[3]....
        /*0038*/ 	.word	0xffffffff


	//   ....[4]....
        /*003c*/ 	.word	0xffffffff


	//   ....[5]....
        /*0040*/ 	.word	0xffffffff


	//   ....[6]....
        /*0044*/ 	.word	0xffffffff


	//   ....[7]....
        /*0048*/ 	.word	0xffffffff


	//   ....[8]....
        /*004c*/ 	.word	0xffffffff


	//   ....[9]....
        /*0050*/ 	.word	0xffffffff


	//   ....[10]....
        /*0054*/ 	.word	0xffffffff


	//   ....[11]....
        /*0058*/ 	.word	0xffffffff


	//   ....[12]....
        /*005c*/ 	.word	0xffffffff


	//   ....[13]....
        /*0060*/ 	.word	0xffffffff


	//   ....[14]....
        /*0064*/ 	.word	0xffffffff


	//   ....[15]....
        /*0068*/ 	.word	0xffffffff


	//   ....[16]....
        /*006c*/ 	.word	0xffffffff


	//   ....[17]....
        /*0070*/ 	.word	0xffffffff


	//   ....[18]....
        /*0074*/ 	.word	0xffffffff


	//   ....[19]....
        /*0078*/ 	.word	0xffffffff


	//   ....[20]....
        /*007c*/ 	.word	0x0500000b


	//   ....[21]....
        /*0080*/ 	.word	0x0500000b


	//   ....[22]....
        /*0084*/ 	.word	0x0500000b


	//   ....[23]....
        /*0088*/ 	.word	0x0500000b


	//   ....[24]....
        /*008c*/ 	.word	0x0500000b


	//   ....[25]....
        /*0090*/ 	.word	0x0500000b


	//   ....[26]....
        /*0094*/ 	.word	0x0500000b


	//   ....[27]....
        /*0098*/ 	.word	0x0500000b


	//   ....[28]....
        /*009c*/ 	.word	0x0500000b


	//   ....[29]....
        /*00a0*/ 	.word	0x0500000b


	//   ....[30]....
        /*00a4*/ 	.word	0x0500000b


	//   ....[31]....
        /*00a8*/ 	.word	0x0500000b


	//   ....[32]....
        /*00ac*/ 	.word	0x0500000b


	//   ....[33]....
        /*00b0*/ 	.word	0x0500000b


	//   ....[34]....
        /*00b4*/ 	.word	0x0500000b


	//   ....[35]....
        /*00b8*/ 	.word	0x0500000b


	//   ....[36]....
        /*00bc*/ 	.word	0x0500000b


	//   ....[37]....
        /*00c0*/ 	.word	0x0500000b


	//   ....[38]....
        /*00c4*/ 	.word	0x0500000b


	//   ....[39]....
        /*00c8*/ 	.word	0x0500000b


	//----- nvinfo : EIATTR_COOP_GROUP_INSTR_OFFSETS
	.align		4
.L_2201:
        /*00cc*/ 	.byte	0x04, 0x28
        /*00ce*/ 	.short	(.L_2203 - .L_2202)


	//   ....[0]....
.L_2202:
        /*00d0*/ 	.word	0x00000ce0


	//   ....[1]....
        /*00d4*/ 	.word	0x00000cf0


	//   ....[2]....
        /*00d8*/ 	.word	0x00000d00


	//   ....[3]....
        /*00dc*/ 	.word	0x00000d10


	//   ....[4]....
        /*00e0*/ 	.word	0x00000d40


	//   ....[5]....
        /*00e4*/ 	.word	0x00000d70


	//   ....[6]....
        /*00e8*/ 	.word	0x00000d80


	//   ....[7]....
        /*00ec*/ 	.word	0x00000d90


	//   ....[8]....
        /*00f0*/ 	.word	0x00000db0


	//   ....[9]....
        /*00f4*/ 	.word	0x00000df0


	//   ....[10]....
        /*00f8*/ 	.word	0x00000e00


	//   ....[11]....
        /*00fc*/ 	.word	0x00000e10


	//   ....[12]....
        /*0100*/ 	.word	0x00000e30


	//   ....[13]....
        /*0104*/ 	.word	0x00000e70


	//   ....[14]....
        /*0108*/ 	.word	0x00000e80


	//   ....[15]....
        /*010c*/ 	.word	0x00000e90


	//   ....[16]....
        /*0110*/ 	.word	0x00000eb0


	//   ....[17]....
        /*0114*/ 	.word	0x00000ee0


	//   ....[18]....
        /*0118*/ 	.word	0x00000f00


	//   ....[19]....
        /*011c*/ 	.word	0x00000f10


	//   ....[20]....
        /*0120*/ 	.word	0x00001210


	//   ....[21]....
        /*0124*/ 	.word	0x00001270


	//   ....[22]....
        /*0128*/ 	.word	0x000012d0


	//   ....[23]....
        /*012c*/ 	.word	0x00001330


	//   ....[24]....
        /*0130*/ 	.word	0x00001390


	//   ....[25]....
        /*0134*/ 	.word	0x000013f0


	//   ....[26]....
        /*0138*/ 	.word	0x00001460


	//   ....[27]....
        /*013c*/ 	.word	0x000014d0


	//   ....[28]....
        /*0140*/ 	.word	0x00001540


	//   ....[29]....
        /*0144*/ 	.word	0x000015b0


	//   ....[30]....
        /*0148*/ 	.word	0x00001610


	//   ....[31]....
        /*014c*/ 	.word	0x00001680


	//   ....[32]....
        /*0150*/ 	.word	0x000016f0


	//   ....[33]....
        /*0154*/ 	.word	0x00001760


	//   ....[34]....
        /*0158*/ 	.word	0x000017d0


	//   ....[35]....
        /*015c*/ 	.word	0x00001830


	//   ....[36]....
        /*0160*/ 	.word	0x000018a0


	//   ....[37]....
        /*0164*/ 	.word	0x00001910


	//   ....[38]....
        /*0168*/ 	.word	0x00001980


	//   ....[39]....
        /*016c*/ 	.word	0x000019f0


	//----- nvinfo : EIATTR_EXIT_INSTR_OFFSETS
	.align		4
.L_2203:
        /*0170*/ 	.byte	0x04, 0x1c
        /*0172*/ 	.short	(.L_2205 - .L_2204)


	//   ....[0]....
.L_2204:
        /*0174*/ 	.word	0x00000070


	//   ....[1]....
        /*0178*/ 	.word	0x000011b0


	//----- nvinfo : EIATTR_MAX_THREADS
	.align		4
.L_2205:
        /*017c*/ 	.byte	0x04, 0x05
        /*017e*/ 	.short	(.L_2207 - .L_2206)
.L_2206:
        /*0180*/ 	.word	0x00000400
        /*0184*/ 	.word	0x00000001
        /*0188*/ 	.word	0x00000001


	//----- nvinfo : EIATTR_CRS_STACK_SIZE
	.align		4
.L_2207:
        /*018c*/ 	.byte	0x04, 0x1e
        /*018e*/ 	.short	(.L_2209 - .L_2208)
.L_2208:
        /*0190*/ 	.word	0x00000000


	//----- nvinfo : EIATTR_CBANK_PARAM_SIZE
	.align		4
.L_2209:
        /*0194*/ 	.byte	0x03, 0x19
        /*0196*/ 	.short	0x0128


	//----- nvinfo : EIATTR_PARAM_CBANK
	.align		4
        /*0198*/ 	.byte	0x04, 0x0a
        /*019a*/ 	.short	(.L_2211 - .L_2210)
	.align		4
.L_2210:
        /*019c*/ 	.word	index@(.nv.constant0._ZN10layer_norm40ln_parallel_residual_bwd_finalize_kernelINS_22Kernel_traits_finalizeILj2560E6__halfS2_fS2_fjLb0ELj1024ELj4ENS_18Kernel_traits_baseILj2560ES2_S2_fS2_fjLj1024EEEEELb1EEEvNS_9BwdParamsE)
        /*01a0*/ 	.short	0x0210
        /*01a2*/ 	.short	0x0128


	//----- nvinfo : EIATTR_SW_WAR
	.align		4
.L_2211:
        /*01a4*/ 	.byte	0x04, 0x36
        /*01a6*/ 	.short	(.L_2213 - .L_2212)
.L_2212:
        /*01a8*/ 	.word	0x00000008
.L_2213:


//--------------------- .nv.info._ZN10layer_norm31ln_parallel_residual_bwd_kernelINS_13Kernel_traitsI6__halfS2_fS2_fjLj2560ELj1ELj1ELj4ELj8ENS_18Kernel_traits_baseILj2560ES2_S2_fS2_fjLj128EEEEELb1ELb1ELb1EEEvNS_9BwdParamsE --------------------------
	.section	.nv.info._ZN10layer_norm31ln_parallel_residual_bwd_kernelINS_13Kernel_traitsI6__halfS2_fS2_fjLj2560ELj1ELj1ELj4ELj8ENS_18Kernel_traits_baseILj2560ES2_S2_fS2_fjLj128EEEEELb1ELb1ELb1EEEvNS_9BwdParamsE,"",@"SHT_CUDA_INFO"
	.sectionflags	@""
	.align	4


	//----- nvinfo : EIATTR_CUDA_API_VERSION
	.align		4
        /*0000*/ 	.byte	0x04, 0x37
        /*0002*/ 	.short	(.L_2215 - .L_2214)
.L_2214:
        /*0004*/ 	.word	0x00000082


	//----- nvinfo : EIATTR_KPARAM_INFO
	.align		4
.L_2215:
        /*0008*/ 	.byte	0x04, 0x17
        /*000a*/ 	.short	(.L_2217 - .L_2216)
.L_2216:
        /*000c*/ 	.word	0x00000000
        /*0010*/ 	.short	0x0000
        /*0012*/ 	.short	0x0000
        /*0014*/ 	.byte	0x00, 0xf0, 0xa1, 0x04


	//----- nvinfo : EIATTR_SPARSE_MMA_MASK
	.align		4
.L_2217:
        /*0018*/ 	.byte	0x03, 0x50
        /*001a*/ 	.short	0x0000


	//----- nvinfo : EIATTR_MAXREG_COUNT
	.align		4
        /*001c*/ 	.byte	0x03, 0x1b
        /*001e*/ 	.short	0x00ff


	//----- nvinfo : EIATTR_NUM_BARRIERS
	.align		4
        /*0020*/ 	.byte	0x02, 0x4c
        /*0022*/ 	.byte	0x01
	.zero		1


	//----- nvinfo : EIATTR_MERCURY_ISA_VERSION
	.align		4
        /*0024*/ 	.byte	0x03, 0x5f
        /*0026*/ 	.short	0x0101


	//----- nvinfo : EIATTR_COOP_GROUP_MASK_REGIDS
	.align		4
        /*0028*/ 	.byte	0x04, 0x29
        /*002a*/ 	.short	(.L_2219 - .L_2218)


	//   ....[0]....
.L_2218:
        /*002c*/ 	.word	0xffffffff


	//   ....[1]....
        /*0030*/ 	.word	0xffffffff


	//   ....[2]....
        /*0034*/ 	.word	0xffffffff


	//   ....[3]....
        /*0038*/ 	.word	0xffffffff


	//   ....[4]....
        /*003c*/ 	.word	0xffffffff


	//   ....[5]....
        /*0040*/ 	.word	0xffffffff


	//   ....[6]....
        /*0044*/ 	.word	0xffffffff


	//   ....[7]....
        /*0048*/ 	.word	0xffffffff


	//   ....[8]....
        /*004c*/ 	.word	0xffffffff


	//   ....[9]....
        /*0050*/ 	.word	0xffffffff


	//   ....[10]....
        /*0054*/ 	.word	0x05000069


	//   ....[11]....
        /*0058*/ 	.word	0x05000069


	//   ....[12]....
        /*005c*/ 	.word	0x05000069


	//   ....[13]....
        /*0060*/ 	.word	0x05000069


	//   ....[14]....
        /*0064*/ 	.word	0x05000069


	//   ....[15]....
        /*0068*/ 	.word	0x05000069


	//   ....[16]....
        /*006c*/ 	.word	0x05000069


	//   ....[17]....
        /*0070*/ 	.word	0x05000069


	//   ....[18]....
        /*0074*/ 	.word	0x05000069


	//   ....[19]....
        /*0078*/ 	.word	0x05000069


	//----- nvinfo : EIATTR_COOP_GROUP_INSTR_OFFSETS
	.align		4
.L_2219:
        /*007c*/ 	.byte	0x04, 0x28
        /*007e*/ 	.short	(.L_2221 - .L_2220)


	//   ....[0]....
.L_2220:
        /*0080*/ 	.word	0x00001960


	//   ....[1]....
        /*0084*/ 	.word	0x00001970


	//   ....[2]....
        /*0088*/ 	.word	0x000019a0


	//   ....[3]....
        /*008c*/ 	.word	0x000019b0


	//   ....[4]....
        /*0090*/ 	.word	0x000019e0


	//   ....[5]....
        /*0094*/ 	.word	0x000019f0


	//   ....[6]....
        /*0098*/ 	.word	0x00001a20


	//   ....[7]....
        /*009c*/ 	.word	0x00001a30


	//   ....[8]....
        /*00a0*/ 	.word	0x00001a60


	//   ....[9]....
        /*00a4*/ 	.word	0x00001a70


	//   ....[10]....
        /*00a8*/ 	.word	0x000037e0


	//   ....[11]....
        /*00ac*/ 	.word	0x00003830


	//   ....[12]....
        /*00b0*/ 	.word	0x000038a0


	//   ....[13]....
        /*00b4*/ 	.word	0x00003900


	//   ....[14]....
        /*00b8*/ 	.word	0x00003970


	//   ....[15]....
        /*00bc*/ 	.word	0x000039d0


	//   ....[16]....
        /*00c0*/ 	.word	0x00003a40


	//   ....[17]....
        /*00c4*/ 	.word	0x00003aa0


	//   ....[18]....
        /*00c8*/ 	.word	0x00003b10


	//   ....[19]....
        /*00cc*/ 	.word	0x00003b70


	//----- nvinfo : EIATTR_EXIT_INSTR_OFFSETS
	.align		4
.L_2221:
        /*00d0*/ 	.byte	0x04, 0x1c
        /*00d2*/ 	.short	(.L_2223 - .L_2222)


	//   ....[0]....
.L_2222:
        /*00d4*/ 	.word	0x00003780


	//----- nvinfo : EIATTR_MAX_THREADS
	.align		4
.L_2223:
        /*00d8*/ 	.byte	0x04, 0x05
        /*00da*/ 	.short	(.L_2225 - .L_2224)
.L_2224:
        /*00dc*/ 	.word	0x00000080
        /*00e0*/ 	.word	0x00000001
        /*00e4*/ 	.word	0x00000001


	//----- nvinfo : EIATTR_CRS_STACK_SIZE
	.align		4
.L_2225:
        /*00e8*/ 	.byte	0x04, 0x1e
        /*00ea*/ 	.short	(.L_2227 - .L_2226)
.L_2226:
        /*00ec*/ 	.word	0x00000000


	//----- nvinfo : EIATTR_CBANK_PARAM_SIZE
	.align		4
.L_2227:
        /*00f0*/ 	.byte	0x03, 0x19
        /*00f2*/ 	.short	0x0128


	//----- nvinfo : EIATTR_PARAM_CBANK
	.align		4
        /*00f4*/ 	.byte	0x04, 0x0a
        /*00f6*/ 	.short	(.L_2229 - .L_2228)
	.align		4
.L_2228:
        /*00f8*/ 	.word	index@(.nv.constant0._ZN10layer_norm31ln_parallel_residual_bwd_kernelINS_13Kernel_traitsI6__halfS2_fS2_fjLj2560ELj1ELj1ELj4ELj8ENS_18Kernel_traits_baseILj2560ES2_S2_fS2_fjLj128EEEEELb1ELb1ELb1EEEvNS_9BwdParamsE)
        /*00fc*/ 	.short	0x0210
        /*00fe*/ 	.short	0x0128


	//----- nvinfo : EIATTR_SW_WAR
	.align		4
.L_2229:
        /*0100*/ 	.byte	0x04, 0x36
        /*0102*/ 	.short	(.L_2231 - .L_2230)
.L_2230:
        /*0104*/ 	.word	0x00000008
.L_2231:


//--------------------- .nv.info._ZN10layer_norm31ln_parallel_residual_bwd_kernelINS_13Kernel_traitsIf6__halffS2_fjLj2560ELj1ELj1ELj4ELj8ENS_18Kernel_traits_baseILj2560EfS2_fS2_fjLj128EEEEELb0ELb0ELb0EEEvNS_9BwdParamsE --------------------------
	.section	.nv.info._ZN10layer_norm31ln_parallel_residual_bwd_kernelINS_13Kernel_traitsIf6__halffS2_fjLj2560ELj1ELj1ELj4ELj8ENS_18Kernel_traits_baseILj2560EfS2_fS2_fjLj128EEEEELb0ELb0ELb0EEEvNS_9BwdParamsE,"",@"SHT_CUDA_INFO"
	.sectionflags	@""
	.align	4


	//----- nvinfo : EIATTR_CUDA_API_VERSION
	.align		4
        /*0000*/ 	.byte	0x04, 0x37
        /*0002*/ 	.short	(.L_2233 - .L_2232)
.L_2232:
        /*0004*/ 	.word	0x00000082


	//----- nvinfo : EIATTR_KPARAM_INFO
	.align		4
.L_2233:
        /*0008*/ 	.byte	0x04, 0x17
        /*000a*/ 	.short	(.L_2235 - .L_2234)
.L_2234:
        /*000c*/ 	.word	0x00000000
        /*0010*/ 	.short	0x0000
        /*0012*/ 	.short	0x0000
        /*0014*/ 	.byte	0x00, 0xf0, 0xa1, 0x04


	//----- nvinfo : EIATTR_SPARSE_MMA_MASK
	.align		4
.L_2235:
        /*0018*/ 	.byte	0x03, 0x50
        /*001a*/ 	.short	0x0000


	//----- nvinfo : EIATTR_MAXREG_COUNT
	.align		4
        /*001c*/ 	.byte	0x03, 0x1b
        /*001e*/ 	.short	0x00ff


	//----- nvinfo : EIATTR_NUM_BARRIERS
	.align		4
        /*0020*/ 	.byte	0x02, 0x4c
        /*0022*/ 	.byte	0x01
	.zero		1


	//----- nvinfo : EIATTR_MERCURY_ISA_VERSION
	.align		4
        /*0024*/ 	.byte	0x03, 0x5f
        /*0026*/ 	.short	0x0101


	//----- nvinfo : EIATTR_COOP_GROUP_MASK_REGIDS
	.align		4
        /*0028*/ 	.byte	0x04, 0x29
        /*002a*/ 	.short	(.L_2237 - .L_2236)


	//   ....[0]....
.L_2236:
        /*002c*/ 	.word	0xffffffff


	//   ....[1]....
        /*0030*/ 	.word	0xffffffff


	//   ....[2]....
        /*0034*/ 	.word	0xffffffff


	//   ....[3]....
        /*0038*/ 	.word	0xffffffff


	//   ....[4]....
        /*003c*/ 	.word	0xffffffff


	//   ....[5]....
        /*0040*/ 	.word	0xffffffff


	//   ....[6]....
        /*0044*/ 	.word	0xffffffff


	//   ....[7]....
        /*0048*/ 	.word	0xffffffff


	//   ....[8]....
        /*004c*/ 	.word	0xffffffff


	//   ....[9]....
        /*0050*/ 	.word	0xffffffff


	//   ....[10]....
        /*0054*/ 	.word	0x050000ce


	//   ....[11]....
        /*0058*/ 	.word	0x050000ce


	//   ....[12]....
        /*005c*/ 	.word	0x050000ce


	//   ....[13]....
        /*0060*/ 	.word	0x050000ce


	//   ....[14]....
        /*0064*/ 	.word	0x050000ce


	//   ....[15]....
        /*0068*/ 	.word	0x050000ce


	//   ....[16]....
        /*006c*/ 	.word	0x050000ce


	//   ....[17]....
        /*0070*/ 	.word	0x050000ce


	//   ....[18]....
        /*0074*/ 	.word	0x050000ce


	//   ....[19]....
        /*0078*/ 	.word	0x050000ce


	//----- nvinfo : EIATTR_COOP_GROUP_INSTR_OFFSETS
	.align		4
.L_2237:
        /*007c*/ 	.byte	0x04, 0x28
        /*007e*/ 	.short	(.L_2239 - .L_2238)


	//   ....[0]....
.L_2238:
        /*0080*/ 	.word	0x00001fa0


	//   ....[1]....
        /*0084*/ 	.word	0x00001fb0


	//   ....[2]....
        /*0088*/ 	.word	0x00001fe0


	//   ....[3]....
        /*008c*/ 	.word	0x00001ff0


	//   ....[4]....
        /*0090*/ 	.word	0x00002020


	//   ....[5]....
        /*0094*/ 	.word	0x00002030


	//   ....[6]....
        /*0098*/ 	.word	0x00002060


	//   ....[7]....
        /*009c*/ 	.word	0x00002070


	//   ....[8]....
        /*00a0*/ 	.word	0x000020a0


	//   ....[9]....
        /*00a4*/ 	.word	0x000020b0


	//   ....[10]....
        /*00a8*/ 	.word	0x00003a00


	//   ....[11]....
        /*00ac*/ 	.word	0x00003a50


	//   ....[12]....
        /*00b0*/ 	.word	0x00003ac0


	//   ....[13]....
        /*00b4*/ 	.word	0x00003b20


	//   ....[14]....
        /*00b8*/ 	.word	0x00003b90


	//   ....[15]....
        /*00bc*/ 	.word	0x00003bf0


	//   ....[16]....
        /*00c0*/ 	.word	0x00003c60


	//   ....[17]....
        /*00c4*/ 	.word	0x00003cc0


	//   ....[18]....
        /*00c8*/ 	.word	0x00003d30


	//   ....[19]....
        /*00cc*/ 	.word	0x00003d90


	//----- nvinfo : EIATTR_EXIT_INSTR_OFFSETS
	.align		4
.L_2239:
        /*00d0*/ 	.byte	0x04, 0x1c
        /*00d2*/ 	.short	(.L_2241 - .L_2240)


	//   ....[0]....
.L_2240:
        /*00d4*/ 	.word	0x000038d0


	//   ....[1]....
        /*00d8*/ 	.word	0x000039a0


	//----- nvinfo : EIATTR_MAX_THREADS
	.align		4
.L_2241:
        /*00dc*/ 	.byte	0x04, 0x05
        /*00de*/ 	.short	(.L_2243 - .L_2242)
.L_2242:
        /*00e0*/ 	.word	0x00000080
        /*00e4*/ 	.word	0x00000001
        /*00e8*/ 	.word	0x00000001


	//----- nvinfo : EIATTR_CRS_STACK_SIZE
	.align		4
.L_2243:
        /*00ec*/ 	.byte	0x04, 0x1e
        /*00ee*/ 	.short	(.L_2245 - .L_2244)
.L_2244:
        /*00f0*/ 	.word	0x00000000


	//----- nvinfo : EIATTR_CBANK_PARAM_SIZE
	.align		4
.L_2245:
        /*00f4*/ 	.byte	0x03, 0x19
        /*00f6*/ 	.short	0x0128


	//----- nvinfo : EIATTR_PARAM_CBANK
	.align		4
        /*00f8*/ 	.byte	0x04, 0x0a
        /*00fa*/ 	.short	(.L_2247 - .L_2246)
	.align		4
.L_2246:
        /*00fc*/ 	.word	index@(.nv.constant0._ZN10layer_norm31ln_parallel_residual_bwd_kernelINS_13Kernel_traitsIf6__halffS2_fjLj2560ELj1ELj1ELj4ELj8ENS_18Kernel_traits_baseILj2560EfS2_fS2_fjLj128EEEEELb0ELb0ELb0EEEvNS_9BwdParamsE)
        /*0100*/ 	.short	0x0210
        /*0102*/ 	.short	0x0128


	//----- nvinfo : EIATTR_SW_WAR
	.align		4
.L_2247:
        /*0104*/ 	.byte	0x04, 0x36
        /*0106*/ 	.short	(.L_2249 - .L_2248)
.L_2248:
        /*0108*/ 	.word	0x00000008
.L_2249:


//--------------------- .nv.info._ZN10layer_norm31ln_parallel_residual_bwd_kernelINS_13Kernel_traitsIf6__halffS2_fjLj2560ELj1ELj1ELj4ELj8ENS_18Kernel_traits_baseILj2560EfS2_fS2_fjLj128EEEEELb0ELb0ELb1EEEvNS_9BwdParamsE --------------------------
	.section	.nv.info._ZN10layer_norm31ln_parallel_residual_bwd_kernelINS_13Kernel_traitsIf6__halffS2_fjLj2560ELj1ELj1ELj4ELj8ENS_18Kernel_traits_baseILj2560EfS2_fS2_fjLj128EEEEELb0ELb0ELb1EEEvNS_9BwdParamsE,"",@"SHT_CUDA_INFO"
	.sectionflags	@""
	.align	4


	//----- nvinfo : EIATTR_CUDA_API_VERSION
	.align		4
        /*0000*/ 	.byte	0x04, 0x37
        /*0002*/ 	.short	(.L_2251 - .L_2250)
.L_2250:
        /*0004*/ 	.word	0x00000082


	//----- nvinfo : EIATTR_KPARAM_INFO
	.align		4
.L_2251:
        /*0008*/ 	.byte	0x04, 0x17
        /*000a*/ 	.short	(.L_2253 - .L_2252)
.L_2252:
        /*000c*/ 	.word	0x00000000
        /*0010*/ 	.short	0x0000
        /*0012*/ 	.short	0x0000
        /*0014*/ 	.byte	0x00, 0xf0, 0xa1, 0x04


	//----- nvinfo : EIATTR_SPARSE_MMA_MASK
	.align		4
.L_2253:
        /*0018*/ 	.byte	0x03, 0x50
        /*001a*/ 	.short	0x0000


	//----- nvinfo : EIATTR_MAXREG_COUNT
	.align		4
        /*001c*/ 	.byte	0x03, 0x1b
        /*001e*/ 	.short	0x00ff


	//----- nvinfo : EIATTR_NUM_BARRIERS
	.align		4
        /*0020*/ 	.byte	0x02, 0x4c
        /*0022*/ 	.byte	0x01
	.zero		1


	//----- nvinfo : EIATTR_MERCURY_ISA_VERSION
	.align		4
        /*0024*/ 	.byte	0x03, 0x5f
        /*0026*/ 	.short	0x0101


	//----- nvinfo : EIATTR_COOP_GROUP_MASK_REGIDS
	.align		4
        /*0028*/ 	.byte	0x04, 0x29
        /*002a*/ 	.short	(.L_2255 - .L_2254)


	//   ....[0]....
.L_2254:
        /*002c*/ 	.word	0xffffffff


	//   ....[1]....
        /*0030*/ 	.word	0xffffffff


	//   ....[2]....
        /*0034*/ 	.word	0xffffffff


	//   ....[3]....
        /*0038*/ 	.word	0xffffffff


	//   ....[4]....
        /*003c*/ 	.word	0xffffffff


	//   ....[5]....
        /*0040*/ 	.word	0xffffffff


	//   ....[6]....
        /*0044*/ 	.word	0xffffffff


	//   ....[7]....
        /*0048*/ 	.word	0xffffffff


	//   ....[8]....
        /*004c*/ 	.word	0xffffffff


	//   ....[9]....
        /*0050*/ 	.word	0xffffffff


	//   ....[10]....
        /*0054*/ 	.word	0x050000ad


	//   ....[11]....
        /*0058*/ 	.word	0x050000ad


	//   ....[12]....
        /*005c*/ 	.word	0x050000ad


	//   ....[13]....
        /*0060*/ 	.word	0x050000ad


	//   ....[14]....
        /*0064*/ 	.word	0x050000ad


	//   ....[15]....
        /*0068*/ 	.word	0x050000ad


	//   ....[16]....
        /*006c*/ 	.word	0x050000ad


	//   ....[17]....
        /*0070*/ 	.word	0x050000ad


	//   ....[18]....
        /*0074*/ 	.word	0x050000ad


	//   ....[19]....
        /*0078*/ 	.word	0x050000ad


	//----- nvinfo : EIATTR_COOP_GROUP_INSTR_OFFSETS
	.align		4
.L_2255:
        /*007c*/ 	.byte	0x04, 0x28
        /*007e*/ 	.short	(.L_2257 - .L_2256)


	//   ....[0]....
.L_2256:
        /*0080*/ 	.word	0x00001d80


	//   ....[1]....
        /*0084*/ 	.word	0x00001d90


	//   ....[2]....
        /*0088*/ 	.word	0x00001dc0


	//   ....[3]....
        /*008c*/ 	.word	0x00001dd0


	//   ....[4]....
        /*0090*/ 	.word	0x00001e10


	//   ....[5]....
        /*0094*/ 	.word	0x00001e30


	//   ....[6]....
        /*0098*/ 	.word	0x00001e60


	//   ....[7]....
        /*009c*/ 	.word	0x00001e70


	//   ....[8]....
        /*00a0*/ 	.word	0x00001eb0


	//   ....[9]....
        /*00a4*/ 	.word	0x00001ec0


	//   ....[10]....
        /*00a8*/ 	.word	0x000036c0


	//   ....[11]....
        /*00ac*/ 	.word	0x00003710


	//   ....[12]....
        /*00b0*/ 	.word	0x00003780


	//   ....[13]....
        /*00b4*/ 	.word	0x000037e0


	//   ....[14]....
        /*00b8*/ 	.word	0x00003860


	//   ....[15]....
        /*00bc*/ 	.word	0x000038d0


	//   ....[16]....
        /*00c0*/ 	.word	0x00003940


	//   ....[17]....
        /*00c4*/ 	.word	0x000039a0


	//   ....[18]....
        /*00c8*/ 	.word	0x00003a20


	//   ....[19]....
        /*00cc*/ 	.word	0x00003a80


	//----- nvinfo : EIATTR_EXIT_INSTR_OFFSETS
	.align		4
.L_2257:
        /*00d0*/ 	.byte	0x04, 0x1c
        /*00d2*/ 	.short	(.L_2259 - .L_2258)


	//   ....[0]....
.L_2258:
        /*00d4*/ 	.word	0x00003660


	//----- nvinfo : EIATTR_MAX_THREADS
	.align		4
.L_2259:
        /*00d8*/ 	.byte	0x04, 0x05
        /*00da*/ 	.short	(.L_2261 - .L_2260)
.L_2260:
        /*00dc*/ 	.word	0x00000080
        /*00e0*/ 	.word	0x00000001
        /*00e4*/ 	.word	0x00000001


	//----- nvinfo : EIATTR_CRS_STACK_SIZE
	.align		4
.L_2261:
        /*00e8*/ 	.byte	0x04, 0x1e
        /*00ea*/ 	.short	(.L_2263 - .L_2262)
.L_2262:
        /*00ec*/ 	.word	0x00000000


	//----- nvinfo : EIATTR_CBANK_PARAM_SIZE
	.align		4
.L_2263:
        /*00f0*/ 	.byte	0x03, 0x19
        /*00f2*/ 	.short	0x0128


	//----- nvinfo : EIATTR_PARAM_CBANK
	.align		4
        /*00f4*/ 	.byte	0x04, 0x0a
        /*00f6*/ 	.short	(.L_2265 - .L_2264)
	.align		4
.L_2264:
        /*00f8*/ 	.word	index@(.nv.constant0._ZN10layer_norm31ln_parallel_residual_bwd_kernelINS_13Kernel_traitsIf6__halffS2_fjLj2560ELj1ELj1ELj4ELj8ENS_18Kernel_traits_baseILj2560EfS2_fS2_fjLj128EEEEELb0ELb0ELb1EEEvNS_9BwdParamsE)
        /*00fc*/ 	.short	0x0210
        /*00fe*/ 	.short	0x0128


	//----- nvinfo : EIATTR_SW_WAR
	.align		4
.L_2265:
        /*0100*/ 	.byte	0x04, 0x36
        /*0102*/ 	.short	(.L_2267 - .L_2266)
.L_2266:
        /*0104*/ 	.word	0x00000008
.L_2267:


//--------------------- .nv.info._ZN10layer_norm31ln_parallel_residual_bwd_kernelINS_13Kernel_traitsIf6__halffS2_fjLj2560ELj1ELj1ELj4ELj8ENS_18Kernel_traits_baseILj2560EfS2_fS2_fjLj128EEEEELb0ELb1ELb0EEEvNS_9BwdParamsE --------------------------
	.section	.nv.info._ZN10layer_norm31ln_parallel_residual_bwd_kernelINS_13Kernel_traitsIf6__halffS2_fjLj2560ELj1ELj1ELj4ELj8ENS_18Kernel_traits_baseILj2560EfS2_fS2_fjLj128EEEEELb0ELb1ELb0EEEvNS_9BwdParamsE,"",@"SHT_CUDA_INFO"
	.sectionflags	@""
	.align	4


	//----- nvinfo : EIATTR_CUDA_API_VERSION
	.align		4
        /*0000*/ 	.byte	0x04, 0x37
        /*0002*/ 	.short	(.L_2269 - .L_2268)
.L_2268:
        /*0004*/ 	.word	0x00000082


	//----- nvinfo : EIATTR_KPARAM_INFO
	.align		4
.L_2269:
        /*0008*/ 	.byte	0x04, 0x17
        /*000a*/ 	.short	(.L_2271 - .L_2270)
.L_2270:
        /*000c*/ 	.word	0x00000000
        /*0010*/ 	.short	0x0000
        /*0012*/ 	.short	0x0000
        /*0014*/ 	.byte	0x00, 0xf0, 0xa1, 0x04


	//----- nvinfo : EIATTR_SPARSE_MMA_MASK
	.align		4
.L_2271:
        /*0018*/ 	.byte	0x03, 0x50
        /*001a*/ 	.short	0x0000


	//----- nvinfo : EIATTR_MAXREG_COUNT
	.align		4
        /*001c*/ 	.byte	0x03, 0x1b
        /*001e*/ 	.short	0x00ff


	//----- nvinfo : EIATTR_NUM_BARRIERS
	.align		4
        /*0020*/ 	.byte	0x02, 0x4c
        /*0022*/ 	.byte	0x01
	.zero		1


	//----- nvinfo : EIATTR_MERCURY_ISA_VERSION
	.align		4
        /*0024*/ 	.byte	0x03, 0x5f
        /*0026*/ 	.short	0x0101


	//----- nvinfo : EIATTR_COOP_GROUP_MASK_REGIDS
	.align		4
        /*0028*/ 	.byte	0x04, 0x29
        /*002a*/ 	.short	(.L_2273 - .L_2272)


	//   ....[0]....
.L_2272:
        /*002c*/ 	.word	0xffffffff


	//   ....[1]....
        /*0030*/ 	.word	0xffffffff


	//   ....[2]....
        /*0034*/ 	.word	0xffffffff


	//   ....[3]....
        /*0038*/ 	.word	0xffffffff


	//   ....[4]....
        /*003c*/ 	.word	0xffffffff


	//   ....[5]....
        /*0040*/ 	.word	0xffffffff


	//   ....[6]....
        /*0044*/ 	.word	0xffffffff


	//   ....[7]....
        /*0048*/ 	.word	0xffffffff


	//   ....[8]....
        /*004c*/ 	.word	0xffffffff


	//   ....[9]....
        /*0050*/ 	.word	0xffffffff


	//   ....[10]....
        /*0054*/ 	.word	0x05000091


	//   ....[11]....
        /*0058*/ 	.word	0x05000091


	//   ....[12]....
        /*005c*/ 	.word	0x05000091


	//   ....[13]....
        /*0060*/ 	.word	0x05000091


	//   ....[14]....
        /*0064*/ 	.word	0x05000091


	//   ....[15]....
        /*0068*/ 	.word	0x05000091


	//   ....[16]....
        /*006c*/ 	.word	0x05000091


	//   ....[17]....
        /*0070*/ 	.word	0x05000091


	//   ....[18]....
        /*0074*/ 	.word	0x05000091


	//   ....[19]....
        /*0078*/ 	.word	0x05000091


	//----- nvinfo : EIATTR_COOP_GROUP_INSTR_OFFSETS
	.align		4
.L_2273:
        /*007c*/ 	.byte	0x04, 0x28
        /*007e*/ 	.short	(.L_2275 - .L_2274)


	//   ....[0]....
.L_2274:
        /*0080*/ 	.word	0x000015f0


	//   ....[1]....
        /*0084*/ 	.word	0x00001600


	//   ....[2]....
        /*0088*/ 	.word	0x00001630


	//   ....[3]....
        /*008c*/ 	.word	0x00001640


	//   ....[4]....
        /*0090*/ 	.word	0x00001670


	//   ....[5]....
        /*0094*/ 	.word	0x00001680


	//   ....[6]....
        /*0098*/ 	.word	0x000016b0


	//   ....[7]....
        /*009c*/ 	.word	0x000016c0


	//   ....[8]....
        /*00a0*/ 	.word	0x000016f0


	//   ....[9]....
        /*00a4*/ 	.word	0x00001700


	//   ....[10]....
        /*00a8*/ 	.word	0x00002dd0


	//   ....[11]....
        /*00ac*/ 	.word	0x00002e20


	//   ....[12]....
        /*00b0*/ 	.word	0x00002e90


	//   ....[13]....
        /*00b4*/ 	.word	0x00002ef0


	//   ....[14]....
        /*00b8*/ 	.word	0x00002f60


	//   ....[15]....
        /*00bc*/ 	.word	0x00002fc0


	//   ....[16]....
        /*00c0*/ 	.word	0x00003030


	//   ....[17]....
        /*00c4*/ 	.word	0x00003090


	//   ....[18]....
        /*00c8*/ 	.word	0x00003100


	//   ....[19]....
        /*00cc*/ 	.word	0x00003160


	//----- nvinfo : EIATTR_EXIT_INSTR_OFFSETS
	.align		4
.L_2275:
        /*00d0*/ 	.byte	0x04, 0x1c
        /*00d2*/ 	.short	(.L_2277 - .L_2276)


	//   ....[0]....
.L_2276:
        /*00d4*/ 	.word	0x00002cf0


	//   ....[1]....
        /*00d8*/ 	.word	0x00002d70


	//----- nvinfo : EIATTR_MAX_THREADS
	.align		4
.L_2277:
        /*00dc*/ 	.byte	0x04, 0x05
        /*00de*/ 	.short	(.L_2279 - .L_2278)
.L_2278:
        /*00e0*/ 	.word	0x00000080
        /*00e4*/ 	.word	0x00000001
        /*00e8*/ 	.word	0x00000001


	//----- nvinfo : EIATTR_CRS_STACK_SIZE
	.align		4
.L_2279:
        /*00ec*/ 	.byte	0x04, 0x1e
        /*00ee*/ 	.short	(.L_2281 - .L_2280)
.L_2280:
        /*00f0*/ 	.word	0x00000000


	//----- nvinfo : EIATTR_CBANK_PARAM_SIZE
	.align		4
.L_2281:
        /*00f4*/ 	.byte	0x03, 0x19
        /*00f6*/ 	.short	0x0128


	//----- nvinfo : EIATTR_PARAM_CBANK
	.align		4
        /*00f8*/ 	.byte	0x04, 0x0a
        /*00fa*/ 	.short	(.L_2283 - .L_2282)
	.align		4
.L_2282:
        /*00fc*/ 	.word	index@(.nv.constant0._ZN10layer_norm31ln_parallel_residual_bwd_kernelINS_13Kernel_traitsIf6__halffS2_fjLj2560ELj1ELj1ELj4ELj8ENS_18Kernel_traits_baseILj2560EfS2_fS2_fjLj128EEEEELb0ELb1ELb0EEEvNS_9BwdParamsE)
        /*0100*/ 	.short	0x0210
        /*0102*/ 	.short	0x0128


	//----- nvinfo : EIATTR_SW_WAR
	.align		4
.L_2283:
        /*0104*/ 	.byte	0x04, 0x36
        /*0106*/ 	.short	(.L_2285 - .L_2284)
.L_2284:
        /*0108*/ 	.word	0x00000008
.L_2285:


//--------------------- .nv.info._ZN10layer_norm31ln_parallel_residual_bwd_kernelINS_13Kernel_traitsIf6__halffS2_fjLj2560ELj1ELj1ELj4ELj8ENS_18Kernel_traits_baseILj2560EfS2_fS2_fjLj128EEEEELb0ELb1ELb1EEEvNS_9BwdParamsE --------------------------
	.section	.nv.info._ZN10layer_norm31ln_parallel_residual_bwd_kernelINS_13Kernel_traitsIf6__halffS2_fjLj2560ELj1ELj1ELj4ELj8ENS_18Kernel_traits_baseILj2560EfS2_fS2_fjLj128EEEEELb0ELb1ELb1EEEvNS_9BwdParamsE,"",@"SHT_CUDA_INFO"
	.sectionflags	@""
	.align	4


	//----- nvinfo : EIATTR_CUDA_API_VERSION
	.align		4
        /*0000*/ 	.byte	0x04, 0x37
        /*0002*/ 	.short	(.L_2287 - .L_2286)
.L_2286:
        /*0004*/ 	.word	0x00000082


	//----- nvinfo : EIATTR_KPARAM_INFO
	.align		4
.L_2287:
        /*0008*/ 	.byte	0x04, 0x17
        /*000a*/ 	.short	(.L_2289 - .L_2288)
.L_2288:
        /*000c*/ 	.word	0x00000000
        /*0010*/ 	.short	0x0000
        /*0012*/ 	.short	0x0000
        /*0014*/ 	.byte	0x00, 0xf0, 0xa1, 0x04


	//----- nvinfo : EIATTR_SPARSE_MMA_MASK
	.align		4
.L_2289:
        /*0018*/ 	.byte	0x03, 0x50
        /*001a*/ 	.short	0x0000


	//----- nvinfo : EIATTR_MAXREG_COUNT
	.align		4
        /*001c*/ 	.byte	0x03, 0x1b
        /*001e*/ 	.short	0x00ff


	//----- nvinfo : EIATTR_NUM_BARRIERS
	.align		4
        /*0020*/ 	.byte	0x02, 0x4c
        /*0022*/ 	.byte	0x01
	.zero		1


	//----- nvinfo : EIATTR_MERCURY_ISA_VERSION
	.align		4
        /*0024*/ 	.byte	0x03, 0x5f
        /*0026*/ 	.short	0x0101


	//----- nvinfo : EIATTR_COOP_GROUP_MASK_REGIDS
	.align		4
        /*0028*/ 	.byte	0x04, 0x29
        /*002a*/ 	.short	(.L_2291 - .L_2290)


	//   ....[0]....
.L_2290:
        /*002c*/ 	.word	0xffffffff


	//   ....[1]....
        /*0030*/ 	.word	0xffffffff


	//   ....[2]....
        /*0034*/ 	.word	0xffffffff


	//   ....[3]....
        /*0038*/ 	.word	0xffffffff


	//   ....[4]....
        /*003c*/ 	.word	0xffffffff


	//   ....[5]....
        /*0040*/ 	.word	0xffffffff


	//   ....[6]....
        /*0044*/ 	.word	0xffffffff


	//   ....[7]....
        /*0048*/ 	.word	0xffffffff


	//   ....[8]....
        /*004c*/ 	.word	0xffffffff


	//   ....[9]....
        /*0050*/ 	.word	0xffffffff


	//   ....[10]....
        /*0054*/ 	.word	0x05000057


	//   ....[11]....
        /*0058*/ 	.word	0x05000057


	//   ....[12]....
        /*005c*/ 	.word	0x05000057


	//   ....[13]....
        /*0060*/ 	.word	0x05000057


	//   ....[14]....
        /*0064*/ 	.word	0x05000057


	//   ....[15]....
        /*0068*/ 	.word	0x05000057


	//   ....[16]....
        /*006c*/ 	.word	0x05000057


	//   ....[17]....
        /*0070*/ 	.word	0x05000057


	//   ....[18]....
        /*0074*/ 	.word	0x05000057


	//   ....[19]....
        /*0078*/ 	.word	0x05000057


	//----- nvinfo : EIATTR_COOP_GROUP_INSTR_OFFSETS
	.align		4
.L_2291:
        /*007c*/ 	.byte	0x04, 0x28
        /*007e*/ 	.short	(.L_2293 - .L_2292)


	//   ....[0]....
.L_2292:
        /*0080*/ 	.word	0x00001470


	//   ....[1]....
        /*0084*/ 	.word	0x00001480


	//   ....[2]....
        /*0088*/ 	.word	0x000014b0


	//   ....[3]....
        /*008c*/ 	.word	0x000014c0


	//   ....[4]....
        /*0090*/ 	.word	0x000014f0


	//   ....[5]....
        /*0094*/ 	.word	0x00001500


	//   ....[6]....
        /*0098*/ 	.word	0x00001530


	//   ....[7]....
        /*009c*/ 	.word	0x00001540


	//   ....[8]....
        /*00a0*/ 	.word	0x00001570


	//   ....[9]....
        /*00a4*/ 	.word	0x00001580


	//   ....[10]....
        /*00a8*/ 	.word	0x00002ac0


	//   ....[11]....
        /*00ac*/ 	.word	0x00002b10


	//   ....[12]....
        /*00b0*/ 	.word	0x00002b80


	//   ....[13]....
        /*00b4*/ 	.word	0x00002be0


	//   ....[14]....
        /*00b8*/ 	.word	0x00002c50


	//   ....[15]....
        /*00bc*/ 	.word	0x00002cb0


	//   ....[16]....
        /*00c0*/ 	.word	0x00002d20


	//   ....[17]....
        /*00c4*/ 	.word	0x00002d80


	//   ....[18]....
        /*00c8*/ 	.word	0x00002df0


	//   ....[19]....
        /*00cc*/ 	.word	0x00002e50


	//----- nvinfo : EIATTR_EXIT_INSTR_OFFSETS
	.align		4
.L_2293:
        /*00d0*/ 	.byte	0x04, 0x1c
        /*00d2*/ 	.short	(.L_2295 - .L_2294)


	//   ....[0]....
.L_2294:
        /*00d4*/ 	.word	0x00002a60


	//----- nvinfo : EIATTR_MAX_THREADS
	.align		4
.L_2295:
        /*00d8*/ 	.byte	0x04, 0x05
        /*00da*/ 	.short	(.L_2297 - .L_2296)
.L_2296:
        /*00dc*/ 	.word	0x00000080
        /*00e0*/ 	.word	0x00000001
        /*00e4*/ 	.word	0x00000001


	//----- nvinfo : EIATTR_CRS_STACK_SIZE
	.align		4
.L_2297:
        /*00e8*/ 	.byte	0x04, 0x1e
        /*00ea*/ 	.short	(.L_2299 - .L_2298)
.L_2298:
        /*00ec*/ 	.word	0x00000000


	//----- nvinfo : EIATTR_CBANK_PARAM_SIZE
	.align		4
.L_2299:
        /*00f0*/ 	.byte	0x03, 0x19
        /*00f2*/ 	.short	0x0128


	//----- nvinfo : EIATTR_PARAM_CBANK
	.align		4
        /*00f4*/ 	.byte	0x04, 0x0a
        /*00f6*/ 	.short	(.L_2301 - .L_2300)
	.align		4
.L_2300:
        /*00f8*/ 	.word	index@(.nv.constant0._ZN10layer_norm31ln_parallel_residual_bwd_kernelINS_13Kernel_traitsIf6__halffS2_fjLj2560ELj1ELj1ELj4ELj8ENS_18Kernel_traits_baseILj2560EfS2_fS2_fjLj128EEEEELb0ELb1ELb1EEEvNS_9BwdParamsE)
        /*00fc*/ 	.short	0x0210
        /*00fe*/ 	.short	0x0128


	//----- nvinfo : EIATTR_SW_WAR
	.align		4
.L_2301:
        /*0100*/ 	.byte	0x04, 0x36
        /*0102*/ 	.short	(.L_2303 - .L_2302)
.L_2302:
        /*0104*/ 	.word	0x00000008
.L_2303:


//--------------------- .nv.info._ZN10layer_norm31ln_parallel_residual_bwd_kernelINS_13Kernel_traitsIf6__halffS2_fjLj2560ELj1ELj1ELj4ELj8ENS_18Kernel_traits_baseILj2560EfS2_fS2_fjLj128EEEEELb1ELb0ELb0EEEvNS_9BwdParamsE --------------------------
	.section	.nv.info._ZN10layer_norm31ln_parallel_residual_bwd_kernelINS_13Kernel_traitsIf6__halffS2_fjLj2560ELj1ELj1ELj4ELj8ENS_18Kernel_traits_baseILj2560EfS2_fS2_fjLj128EEEEELb1ELb0ELb0EEEvNS_9BwdParamsE,"",@"SHT_CUDA_INFO"
	.sectionflags	@""
	.align	4


	//----- nvinfo : EIATTR_CUDA_API_VERSION
	.align		4
        /*0000*/ 	.byte	0x04, 0x37
        /*0002*/ 	.short	(.L_2305 - .L_2304)
.L_2304:
        /*0004*/ 	.word	0x00000082


	//----- nvinfo : EIATTR_KPARAM_INFO
	.align		4
.L_2305:
        /*0008*/ 	.byte	0x04, 0x17
        /*000a*/ 	.short	(.L_2307 - .L_2306)
.L_2306:
        /*000c*/ 	.word	0x00000000
        /*0010*/ 	.short	0x0000
        /*0012*/ 	.short	0x0000
        /*0014*/ 	.byte	0x00, 0xf0, 0xa1, 0x04


	//----- nvinfo : EIATTR_SPARSE_MMA_MASK
	.align		4
.L_2307:
        /*0018*/ 	.byte	0x03, 0x50
        /*001a*/ 	.short	0x0000


	//----- nvinfo : EIATTR_MAXREG_COUNT
	.align		4
        /*001c*/ 	.byte	0x03, 0x1b
        /*001e*/ 	.short	0x00ff


	//----- nvinfo : EIATTR_NUM_BARRIERS
	.align		4
        /*0020*/ 	.byte	0x02, 0x4c
        /*0022*/ 	.byte	0x01
	.zero		1


	//----- nvinfo : EIATTR_MERCURY_ISA_VERSION
	.align		4
        /*0024*/ 	.byte	0x03, 0x5f
        /*0026*/ 	.short	0x0101


	//----- nvinfo : EIATTR_COOP_GROUP_MASK_REGIDS
	.align		4
        /*0028*/ 	.byte	0x04, 0x29
        /*002a*/ 	.short	(.L_2309 - .L_2308)


	//   ....[0]....
.L_2308:
        /*002c*/ 	.word	0xffffffff


	//   ....[1]....
        /*0030*/ 	.word	0xffffffff


	//   ....[2]....
        /*0034*/ 	.word	0xffffffff


	//   ....[3]....
        /*0038*/ 	.word	0xffffffff


	//   ....[4]....
        /*003c*/ 	.word	0xffffffff


	//   ....[5]....
        /*0040*/ 	.word	0xffffffff


	//   ....[6]....
        /*0044*/ 	.word	0xffffffff


	//   ....[7]....
        /*0048*/ 	.word	0xffffffff


	//   ....[8]....
        /*004c*/ 	.word	0xffffffff


	//   ....[9]....
        /*0050*/ 	.word	0xffffffff


	//   ....[10]....
        /*0054*/ 	.word	0x050000d8


	//   ....[11]....
        /*0058*/ 	.word	0x050000d8


	//   ....[12]....
        /*005c*/ 	.word	0x050000d8


	//   ....[13]....
        /*0060*/ 	.word	0x050000d8


	//   ....[14]....
        /*0064*/ 	.word	0x050000d8


	//   ....[15]....
        /*0068*/ 	.word	0x050000d8


	//   ....[16]....
        /*006c*/ 	.word	0x050000d8


	//   ....[17]....
        /*0070*/ 	.word	0x050000d8


	//   ....[18]....
        /*0074*/ 	.word	0x050000d8


	//   ....[19]....
        /*0078*/ 	.word	0x050000d8


	//----- nvinfo : EIATTR_COOP_GROUP_INSTR_OFFSETS
	.align		4
.L_2309:
        /*007c*/ 	.byte	0x04, 0x28
        /*007e*/ 	.short	(.L_2311 - .L_2310)


	//   ....[0]....
.L_2310:
        /*0080*/ 	.word	0x00002340


	//   ....[1]....
        /*0084*/ 	.word	0x00002350


	//   ....[2]....
        /*0088*/ 	.word	0x00002380


	//   ....[3]....
        /*008c*/ 	.word	0x00002390


	//   ....[4]....
        /*0090*/ 	.word	0x000023c0


	//   ....[5]....
        /*0094*/ 	.word	0x000023d0


	//   ....[6]....
        /*0098*/ 	.word	0x00002400


	//   ....[7]....
        /*009c*/ 	.word	0x00002410


	//   ....[8]....
        /*00a0*/ 	.word	0x00002440


	//   ....[9]....
        /*00a4*/ 	.word	0x00002450


	//   ....[10]....
        /*00a8*/ 	.word	0x00004530


	//   ....[11]....
        /*00ac*/ 	.word	0x00004580


	//   ....[12]....
        /*00b0*/ 	.word	0x000045f0


	//   ....[13]....
        /*00b4*/ 	.word	0x00004650


	//   ....[14]....
        /*00b8*/ 	.word	0x000046c0


	//   ....[15]....
        /*00bc*/ 	.word	0x00004720


	//   ....[16]....
        /*00c0*/ 	.word	0x00004790


	//   ....[17]....
        /*00c4*/ 	.word	0x000047f0


	//   ....[18]....
        /*00c8*/ 	.word	0x00004860


	//   ....[19]....
        /*00cc*/ 	.word	0x000048c0


	//----- nvinfo : EIATTR_EXIT_INSTR_OFFSETS
	.align		4
.L_2311:
        /*00d0*/ 	.byte	0x04, 0x1c
        /*00d2*/ 	.short	(.L_2313 - .L_2312)


	//   ....[0]....
.L_2312:
        /*00d4*/ 	.word	0x00004400


	//   ....[1]....
        /*00d8*/ 	.word	0x000044d0


	//----- nvinfo : EIATTR_MAX_THREADS
	.align		4
.L_2313:
        /*00dc*/ 	.byte	0x04, 0x05
        /*00de*/ 	.short	(.L_2315 - .L_2314)
.L_2314:
        /*00e0*/ 	.word	0x00000080
        /*00e4*/ 	.word	0x00000001
        /*00e8*/ 	.word	0x00000001


	//----- nvinfo : EIATTR_CRS_STACK_SIZE
	.align		4
.L_2315:
        /*00ec*/ 	.byte	0x04, 0x1e
        /*00ee*/ 	.short	(.L_2317 - .L_2316)
.L_2316:
        /*00f0*/ 	.word	0x00000000


	//----- nvinfo : EIATTR_CBANK_PARAM_SIZE
	.align		4
.L_2317:
        /*00f4*/ 	.byte	0x03, 0x19
        /*00f6*/ 	.short	0x0128


	//----- nvinfo : EIATTR_PARAM_CBANK
	.align		4
        /*00f8*/ 	.byte	0x04, 0x0a
        /*00fa*/ 	.short	(.L_2319 - .L_2318)
	.align		4
.L_2318:
        /*00fc*/ 	.word	index@(.nv.constant0._ZN10layer_norm31ln_parallel_residual_bwd_kernelINS_13Kernel_traitsIf6__halffS2_fjLj2560ELj1ELj1ELj4ELj8ENS_18Kernel_traits_baseILj2560EfS2_fS2_fjLj128EEEEELb1ELb0ELb0EEEvNS_9BwdParamsE)
        /*0100*/ 	.short	0x0210
        /*0102*/ 	.short	0x0128


	//----- nvinfo : EIATTR_SW_WAR
	.align		4
.L_2319:
        /*0104*/ 	.byte	0x04, 0x36
        /*0106*/ 	.short	(.L_2321 - .L_2320)
.L_2320:
        /*0108*/ 	.word	0x00000008
.L_2321:


//--------------------- .nv.info._ZN10layer_norm31ln_parallel_residual_bwd_kernelINS_13Kernel_traitsIf6__halffS2_fjLj2560ELj1ELj1ELj4ELj8ENS_18Kernel_traits_baseILj2560EfS2_fS2_fjLj128EEEEELb1ELb0ELb1EEEvNS_9BwdParamsE --------------------------
	.section	.nv.info._ZN10layer_norm31ln_parallel_residual_bwd_kernelINS_13Kernel_traitsIf6__halffS2_fjLj2560ELj1ELj1ELj4ELj8ENS_18Kernel_traits_baseILj2560EfS2_fS2_fjLj128EEEEELb1ELb0ELb1EEEvNS_9BwdParamsE,"",@"SHT_CUDA_INFO"
	.sectionflags	@""
	.align	4


	//----- nvinfo : EIATTR_CUDA_API_VERSION
	.align		4
        /*0000*/ 	.byte	0x04, 0x37
        /*0002*/ 	.short	(.L_2323 - .L_2322)
.L_2322:
        /*0004*/ 	.word	0x00000082


	//----- nvinfo : EIATTR_KPARAM_INFO
	.align		4
.L_2323:
        /*0008*/ 	.byte	0x04, 0x17
        /*000a*/ 	.short	(.L_2325 - .L_2324)
.L_2324:
        /*000c*/ 	.word	0x00000000
        /*0010*/ 	.short	0x0000
        /*0012*/ 	.short	0x0000
        /*0014*/ 	.byte	0x00, 0xf0, 0xa1, 0x04


	//----- nvinfo : EIATTR_SPARSE_MMA_MASK
	.align		4
.L_2325:
        /*0018*/ 	.byte	0x03, 0x50
        /*001a*/ 	.short	0x0000


	//----- nvinfo : EIATTR_MAXREG_COUNT
	.align		4
        /*001c*/ 	.byte	0x03, 0x1b
        /*001e*/ 	.short	0x00ff


	//----- nvinfo : EIATTR_NUM_BARRIERS
	.align		4
        /*0020*/ 	.byte	0x02, 0x4c
        /*0022*/ 	.byte	0x01
	.zero		1


	//----- nvinfo : EIATTR_MERCURY_ISA_VERSION
	.align		4
        /*0024*/ 	.byte	0x03, 0x5f
        /*0026*/ 	.short	0x0101


	//----- nvinfo : EIATTR_COOP_GROUP_MASK_REGIDS
	.align		4
        /*0028*/ 	.byte	0x04, 0x29
        /*002a*/ 	.short	(.L_2327 - .L_2326)


	//   ....[0]....
.L_2326:
        /*002c*/ 	.word	0xffffffff


	//   ....[1]....
        /*0030*/ 	.word	0xffffffff


	//   ....[2]....
        /*0034*/ 	.word	0xffffffff


	//   ....[3]....
        /*0038*/ 	.word	0xffffffff


	//   ....[4]....
        /*003c*/ 	.word	0xffffffff


	//   ....[5]....
        /*0040*/ 	.word	0xffffffff


	//   ....[6]....
        /*0044*/ 	.word	0xffffffff


	//   ....[7]....
        /*0048*/ 	.word	0xffffffff


	//   ....[8]....
        /*004c*/ 	.word	0xffffffff


	//   ....[9]....
        /*0050*/ 	.word	0xffffffff


	//   ....[10]....
        /*0054*/ 	.word	0x050000a5


	//   ....[11]....
        /*0058*/ 	.word	0x050000a5


	//   ....[12]....
        /*005c*/ 	.word	0x050000a5


	//   ....[13]....
        /*0060*/ 	.word	0x050000a5


	//   ....[14]....
        /*0064*/ 	.word	0x050000a5


	//   ....[15]....
        /*0068*/ 	.word	0x050000a5


	//   ....[16]....
        /*006c*/ 	.word	0x050000a5


	//   ....[17]....
        /*0070*/ 	.word	0x050000a5


	//   ....[18]....
        /*0074*/ 	.word	0x050000a5


	//   ....[19]....
        /*0078*/ 	.word	0x050000a5


	//----- nvinfo : EIATTR_COOP_GROUP_INSTR_OFFSETS
	.align		4
.L_2327:
        /*007c*/ 	.byte	0x04, 0x28
        /*007e*/ 	.short	(.L_2329 - .L_2328)


	//   ....[0]....
.L_2328:
        /*0080*/ 	.word	0x00002110


	//   ....[1]....
        /*0084*/ 	.word	0x00002120


	//   ....[2]....
        /*0088*/ 	.word	0x00002150


	//   ....[3]....
        /*008c*/ 	.word	0x00002160


	//   ....[4]....
        /*0090*/ 	.word	0x00002190


	//   ....[5]....
        /*0094*/ 	.word	0x000021a0


	//   ....[6]....
        /*0098*/ 	.word	0x000021d0


	//   ....[7]....
        /*009c*/ 	.word	0x000021e0


	//   ....[8]....
        /*00a0*/ 	.word	0x00002210


	//   ....[9]....
        /*00a4*/ 	.word	0x00002220


	//   ....[10]....
        /*00a8*/ 	.word	0x00004290


	//   ....[11]....
        /*00ac*/ 	.word	0x000042e0


	//   ....[12]....
        /*00b0*/ 	.word	0x00004350


	//   ....[13]....
        /*00b4*/ 	.word	0x000043b0


	//   ....[14]....
        /*00b8*/ 	.word	0x00004420


	//   ....[15]....
        /*00bc*/ 	.word	0x00004480


	//   ....[16]....
        /*00c0*/ 	.word	0x000044f0


	//   ....[17]....
        /*00c4*/ 	.word	0x00004550


	//   ....[18]....
        /*00c8*/ 	.word	0x000045c0


	//   ....[19]....
        /*00cc*/ 	.word	0x00004620


	//----- nvinfo : EIATTR_EXIT_INSTR_OFFSETS
	.align		4
.L_2329:
        /*00d0*/ 	.byte	0x04, 0x1c
        /*00d2*/ 	.short	(.L_2331 - .L_2330)


	//   ....[0]....
.L_2330:
        /*00d4*/ 	.word	0x00004230


	//----- nvinfo : EIATTR_MAX_THREADS
	.align		4
.L_2331:
        /*00d8*/ 	.byte	0x04, 0x05
        /*00da*/ 	.short	(.L_2333 - .L_2332)
.L_2332:
        /*00dc*/ 	.word	0x00000080
        /*00e0*/ 	.word	0x00000001
        /*00e4*/ 	.word	0x00000001


	//----- nvinfo : EIATTR_CRS_STACK_SIZE
	.align		4
.L_2333:
        /*00e8*/ 	.byte	0x04, 0x1e
        /*00ea*/ 	.short	(.L_2335 - .L_2334)
.L_2334:
        /*00ec*/ 	.word	0x00000000


	//----- nvinfo : EIATTR_CBANK_PARAM_SIZE
	.align		4
.L_2335:
        /*00f0*/ 	.byte	0x03, 0x19
        /*00f2*/ 	.short	0x0128


	//----- nvinfo : EIATTR_PARAM_CBANK
	.align		4
        /*00f4*/ 	.byte	0x04, 0x0a
        /*00f6*/ 	.short	(.L_2337 - .L_2336)
	.align		4
.L_2336:
        /*00f8*/ 	.word	index@(.nv.constant0._ZN10layer_norm31ln_parallel_residual_bwd_kernelINS_13Kernel_traitsIf6__halffS2_fjLj2560ELj1ELj1ELj4ELj8ENS_18Kernel_traits_baseILj2560EfS2_fS2_fjLj128EEEEELb1ELb0ELb1EEEvNS_9BwdParamsE)
        /*00fc*/ 	.short	0x0210
        /*00fe*/ 	.short	0x0128


	//----- nvinfo : EIATTR_SW_WAR
	.align		4
.L_2337:
        /*0100*/ 	.byte	0x04, 0x36
        /*0102*/ 	.short	(.L_2339 - .L_2338)
.L_2338:
        /*0104*/ 	.word	0x00000008
.L_2339:


//--------------------- .nv.info._ZN10layer_norm22ln_bwd_finalize_kernelINS_22Kernel_traits_finalizeILj2560Ef6__halffS2_fjLb0ELj1024ELj4ENS_18Kernel_traits_baseILj2560EfS2_fS2_fjLj1024EEEEELb0ELb0EEEvNS_9BwdParamsE --------------------------
	.section	.nv.info._ZN10layer_norm22ln_bwd_finalize_kernelINS_22Kernel_traits_finalizeILj2560Ef6__halffS2_fjLb0ELj1024ELj4ENS_18Kernel_traits_baseILj2560EfS2_fS2_fjLj1024EEEEELb0ELb0EEEvNS_9BwdParamsE,"",@"SHT_CUDA_INFO"
	.sectionflags	@""
	.align	4


	//----- nvinfo : EIATTR_CUDA_API_VERSION
	.align		4
        /*0000*/ 	.byte	0x04, 0x37
        /*0002*/ 	.short	(.L_2341 - .L_2340)
.L_2340:
        /*0004*/ 	.word	0x00000082


	//----- nvinfo : EIATTR_KPARAM_INFO
	.align		4
.L_2341:
        /*0008*/ 	.byte	0x04, 0x17
        /*000a*/ 	.short	(.L_2343 - .L_2342)
.L_2342:
        /*000c*/ 	.word	0x00000000
        /*0010*/ 	.short	0x0000
        /*0012*/ 	.short	0x0000
        /*0014*/ 	.byte	0x00, 0xf0, 0xa1, 0x04


	//----- nvinfo : EIATTR_SPARSE_MMA_MASK
	.align		4
.L_2343:
        /*0018*/ 	.byte	0x03, 0x50
        /*001a*/ 	.short	0x0000


	//----- nvinfo : EIATTR_MAXREG_COUNT
	.align		4
        /*001c*/ 	.byte	0x03, 0x1b
        /*001e*/ 	.short	0x0040


	//----- nvinfo : EIATTR_NUM_BARRIERS
	.align		4
        /*0020*/ 	.byte	0x02, 0x4c
        /*0022*/ 	.byte	0x01
	.zero		1


	//----- nvinfo : EIATTR_MERCURY_ISA_VERSION
	.align		4
        /*0024*/ 	.byte	0x03, 0x5f
        /*0026*/ 	.short	0x0101


	//----- nvinfo : EIATTR_COOP_GROUP_MASK_REGIDS
	.align		4
        /*0028*/ 	.byte	0x04, 0x29
        /*002a*/ 	.short	(.L_2345 - .L_2344)


	//   ....[0]....
.L_2344:
        /*002c*/ 	.word	0xffffffff


	//   ....[1]....
        /*0030*/ 	.word	0xffffffff


	//   ....[2]....
        /*0034*/ 	.word	0xffffffff


	//   ....[3]....
        /*0038*/ 	.word	0xffffffff


	//   ....[4]....
        /*003c*/ 	.word	0xffffffff


	//   ....[5]....
        /*0040*/ 	.word	0xffffffff


	//   ....[6]....
        /*0044*/ 	.word	0xffffffff


	//   ....[7]....
        /*0048*/ 	.word	0xffffffff


	//   ....[8]....
        /*004c*/ 	.word	0xffffffff


	//   ....[9]....
        /*0050*/ 	.word	0xffffffff


	//   ....[10]....
        /*0054*/ 	.word	0x05000013


	//   ....[11]....
        /*0058*/ 	.word	0x05000013


	//   ....[12]....
        /*005c*/ 	.word	0x05000013


	//   ....[13]....
        /*0060*/ 	.word	0x05000013


	//   ....[14]....
        /*0064*/ 	.word	0x05000013


	//   ....[15]....
        /*0068*/ 	.word	0x05000013


	//   ....[16]....
        /*006c*/ 	.word	0x05000013


	//   ....[17]....
        /*0070*/ 	.word	0x05000013


	//   ....[18]....
        /*0074*/ 	.word	0x05000013


	//   ....[19]....
        /*0078*/ 	.word	0x05000013


	//----- nvinfo : EIATTR_COOP_GROUP_INSTR_OFFSETS
	.align		4
.L_2345:
        /*007c*/ 	.byte	0x04, 0x28
        /*007e*/ 	.short	(.L_2347 - .L_2346)


	//   ....[0]....
.L_2346:
        /*0080*/ 	.word	0x000008e0


	//   ....[1]....
        /*0084*/ 	.word	0x000008f0


	//   ....[2]....
        /*0088*/ 	.word	0x00000920


	//   ....[3]....
        /*008c*/ 	.word	0x00000930


	//   ....[4]....
        /*0090*/ 	.word	0x00000960


	//   ....[5]....
        /*0094*/ 	.word	0x00000970


	//   ....[6]....
        /*0098*/ 	.word	0x000009a0


	//   ....[7]....
        /*009c*/ 	.word	0x000009b0


	//   ....[8]....
        /*00a0*/ 	.word	0x000009e0


	//   ....[9]....
        /*00a4*/ 	.word	0x000009f0


	//   ....[10]....
        /*00a8*/ 	.word	0x00000bf0


	//   ....[11]....
        /*00ac*/ 	.word	0x00000c60


	//   ....[12]....
        /*00b0*/ 	.word	0x00000cd0


	//   ....[13]....
        /*00b4*/ 	.word	0x00000d40


	//   ....[14]....
        /*00b8*/ 	.word	0x00000db0


	//   ....[15]....
        /*00bc*/ 	.word	0x00000e10


	//   ....[16]....
        /*00c0*/ 	.word	0x00000e80


	//   ....[17]....
        /*00c4*/ 	.word	0x00000ef0


	//   ....[18]....
        /*00c8*/ 	.word	0x00000f60


	//   ....[19]....
        /*00cc*/ 	.word	0x00000fd0


	//----- nvinfo : EIATTR_EXIT_INSTR_OFFSETS
	.align		4
.L_2347:
        /*00d0*/ 	.byte	0x04, 0x1c
        /*00d2*/ 	.short	(.L_2349 - .L_2348)


	//   ....[0]....
.L_2348:
        /*00d4*/ 	.word	0x00000070


	//   ....[1]....
        /*00d8*/ 	.word	0x00000b90


	//----- nvinfo : EIATTR_MAX_THREADS
	.align		4
.L_2349:
        /*00dc*/ 	.byte	0x04, 0x05
        /*00de*/ 	.short	(.L_2351 - .L_2350)
.L_2350:
        /*00e0*/ 	.word	0x00000400
        /*00e4*/ 	.word	0x00000001
        /*00e8*/ 	.word	0x00000001


	//----- nvinfo : EIATTR_CRS_STACK_SIZE
	.align		4
.L_2351:
        /*00ec*/ 	.byte	0x04, 0x1e
        /*00ee*/ 	.short	(.L_2353 - .L_2352)
.L_2352:
        /*00f0*/ 	.word	0x00000000


	//----- nvinfo : EIATTR_CBANK_PARAM_SIZE
	.align		4
.L_2353:
        /*00f4*/ 	.byte	0x03, 0x19
        /*00f6*/ 	.short	0x0128


	//----- nvinfo : EIATTR_PARAM_CBANK
	.align		4
        /*00f8*/ 	.byte	0x04, 0x0a
        /*00fa*/ 	.short	(.L_2355 - .L_2354)
	.align		4
.L_2354:
        /*00fc*/ 	.word	index@(.nv.constant0._ZN10layer_norm22ln_bwd_finalize_kernelINS_22Kernel_traits_finalizeILj2560Ef6__halffS2_fjLb0ELj1024ELj4ENS_18Kernel_traits_baseILj2560EfS2_fS2_fjLj1024EEEEELb0ELb0EEEvNS_9BwdParamsE)
        /*0100*/ 	.short	0x0210
        /*0102*/ 	.short	0x0128


	//----- nvinfo : EIATTR_SW_WAR
	.align		4
.L_2355:
        /*0104*/ 	.byte	0x04, 0x36
        /*0106*/ 	.short	(.L_2357 - .L_2356)
.L_2356:
        /*0108*/ 	.word	0x00000008
.L_2357:


//--------------------- .nv.info._ZN10layer_norm40ln_parallel_residual_bwd_finalize_kernelINS_22Kernel_traits_finalizeILj2560Ef6__halffS2_fjLb0ELj1024ELj4ENS_18Kernel_traits_baseILj2560EfS2_fS2_fjLj1024EEEEELb0EEEvNS_9BwdParamsE --------------------------
	.section	.nv.info._ZN10layer_norm40ln_parallel_residual_bwd_finalize_kernelINS_22Kernel_traits_finalizeILj2560Ef6__halffS2_fjLb0ELj1024ELj4ENS_18Kernel_traits_baseILj2560EfS2_fS2_fjLj1024EEEEELb0EEEvNS_9BwdParamsE,"",@"SHT_CUDA_INFO"
	.sectionflags	@""
	.align	4


	//----- nvinfo : EIATTR_CUDA_API_VERSION
	.align		4
        /*0000*/ 	.byte	0x04, 0x37
        /*0002*/ 	.short	(.L_2359 - .L_2358)
.L_2358:
        /*0004*/ 	.word	0x00000082


	//----- nvinfo : EIATTR_KPARAM_INFO
	.align		4
.L_2359:
        /*0008*/ 	.byte	0x04, 0x17
        /*000a*/ 	.short	(.L_2361 - .L_2360)
.L_2360:
        /*000c*/ 	.word	0x00000000
        /*0010*/ 	.short	0x0000
        /*0012*/ 	.short	0x0000
        /*0014*/ 	.byte	0x00, 0xf0, 0xa1, 0x04


	//----- nvinfo : EIATTR_SPARSE_MMA_MASK
	.align		4
.L_2361:
        /*0018*/ 	.byte	0x03, 0x50
        /*001a*/ 	.short	0x0000


	//----- nvinfo : EIATTR_MAXREG_COUNT
	.align		4
        /*001c*/ 	.byte	0x03, 0x1b
        /*001e*/ 	.short	0x0040


	//----- nvinfo : EIATTR_NUM_BARRIERS
	.align		4
        /*0020*/ 	.byte	0x02, 0x4c
        /*0022*/ 	.byte	0x01
	.zero		1


	//----- nvinfo : EIATTR_MERCURY_ISA_VERSION
	.align		4
        /*0024*/ 	.byte	0x03, 0x5f
        /*0026*/ 	.short	0x0101


	//----- nvinfo : EIATTR_COOP_GROUP_MASK_REGIDS
	.align		4
        /*0028*/ 	.byte	0x04, 0x29
        /*002a*/ 	.short	(.L_2363 - .L_2362)


	//   ....[0]....
.L_2362:
        /*002c*/ 	.word	0xffffffff


	//   ....[1]....
        /*0030*/ 	.word	0xffffffff


	//   ....[2]....
        /*0034*/ 	.word	0xffffffff


	//   ....[3]....
        /*0038*/ 	.word	0xffffffff


	//   ....[4]....
        /*003c*/ 	.word	0xffffffff


	//   ....[5]....
        /*0040*/ 	.word	0xffffffff


	//   ....[6]....
        /*0044*/ 	.word	0xffffffff


	//   ....[7]....
        /*0048*/ 	.word	0xffffffff


	//   ....[8]....
        /*004c*/ 	.word	0xffffffff


	//   ....[9]....
        /*0050*/ 	.word	0xffffffff


	//   ....[10]....
        /*0054*/ 	.word	0xffffffff


	//   ....[11]....
        /*0058*/ 	.word	0xffffffff


	//   ....[12]....
        /*005c*/ 	.word	0xffffffff


	//   ....[13]....
        /*0060*/ 	.word	0xffffffff


	//   ....[14]....
        /*0064*/ 	.word	0xffffffff


	//   ....[15]....
        /*0068*/ 	.word	0xffffffff


	//   ....[16]....
        /*006c*/ 	.word	0xffffffff


	//   ....[17]....
        /*0070*/ 	.word	0xffffffff


	//   ....[18]....
        /*0074*/ 	.word	0xffffffff


	//   ....[19]....
        /*0078*/ 	.word	0xffffffff


	//   ....[20]....
        /*007c*/ 	.word	0x0500000c


	//   ....[21]....
        /*0080*/ 	.word	0x0500000c


	//   ....[22]....
        /*0084*/ 	.word	0x0500000c


	//   ....[23]....
        /*0088*/ 	.word	0x0500000c


	//   ....[24]....
        /*008c*/ 	.word	0x0500000c


	//   ....[25]....
        /*0090*/ 	.word	0x0500000c


	//   ....[26]....
        /*0094*/ 	.word	0x0500000c


	//   ....[27]....
        /*0098*/ 	.word	0x0500000c


	//   ....[28]....
        /*009c*/ 	.word	0x0500000c


	//   ....[29]....
        /*00a0*/ 	.word	0x0500000c


	//   ....[30]....
        /*00a4*/ 	.word	0x0500000c


	//   ....[31]....
        /*00a8*/ 	.word	0x0500000c


	//   ....[32]....
        /*00ac*/ 	.word	0x0500000c


	//   ....[33]....
        /*00b0*/ 	.word	0x0500000c


	//   ....[34]....
        /*00b4*/ 	.word	0x0500000c


	//   ....[35]....
        /*00b8*/ 	.word	0x0500000c


	//   ....[36]....
        /*00bc*/ 	.word	0x0500000c


	//   ....[37]....
        /*00c0*/ 	.word	0x0500000c


	//   ....[38]....
        /*00c4*/ 	.word	0x0500000c


	//   ....[39]....
        /*00c8*/ 	.word	0x0500000c


	//----- nvinfo : EIATTR_COOP_GROUP_INSTR_OFFSETS
	.align		4
.L_2363:
        /*00cc*/ 	.byte	0x04, 0x28
        /*00ce*/ 	.short	(.L_2365 - .L_2364)


	//   ....[0]....
.L_2364:
        /*00d0*/ 	.word	0x00000ce0


	//   ....[1]....
        /*00d4*/ 	.word	0x00000cf0


	//   ....[2]....
        /*00d8*/ 	.word	0x00000d00


	//   ....[3]....
        /*00dc*/ 	.word	0x00000d10


	//   ....[4]....
        /*00e0*/ 	.word	0x00000d40


	//   ....[5]....
        /*00e4*/ 	.word	0x00000d70


	//   ....[6]....
        /*00e8*/ 	.word	0x00000d80


	//   ....[7]....
        /*00ec*/ 	.word	0x00000d90


	//   ....[8]....
        /*00f0*/ 	.word	0x00000db0


	//   ....[9]....
        /*00f4*/ 	.word	0x00000df0


	//   ....[10]....
        /*00f8*/ 	.word	0x00000e00


	//   ....[11]....
        /*00fc*/ 	.word	0x00000e10


	//   ....[12]....
        /*0100*/ 	.word	0x00000e30


	//   ....[13]....
        /*0104*/ 	.word	0x00000e70


	//   ....[14]....
        /*0108*/ 	.word	0x00000e80


	//   ....[15]....
        /*010c*/ 	.word	0x00000e90


	//   ....[16]....
        /*0110*/ 	.word	0x00000eb0


	//   ....[17]....
        /*0114*/ 	.word	0x00000ee0


	//   ....[18]....
        /*0118*/ 	.word	0x00000f00


	//   ....[19]....
        /*011c*/ 	.word	0x00000f10


	//   ....[20]....
        /*0120*/ 	.word	0x000011f0


	//   ....[21]....
        /*0124*/ 	.word	0x00001250


	//   ....[22]....
        /*0128*/ 	.word	0x000012b0


	//   ....[23]....
        /*012c*/ 	.word	0x00001310


	//   ....[24]....
        /*0130*/ 	.word	0x00001370


	//   ....[25]....
        /*0134*/ 	.word	0x000013d0


	//   ....[26]....
        /*0138*/ 	.word	0x00001440


	//   ....[27]....
        /*013c*/ 	.word	0x000014b0


	//   ....[28]....
        /*0140*/ 	.word	0x00001520


	//   ....[29]....
        /*0144*/ 	.word	0x00001590


	//   ....[30]....
        /*0148*/ 	.word	0x000015f0


	//   ....[31]....
        /*014c*/ 	.word	0x00001660


	//   ....[32]....
        /*0150*/ 	.word	0x000016d0


	//   ....[33]....
        /*0154*/ 	.word	0x00001740


	//   ....[34]....
        /*0158*/ 	.word	0x000017b0


	//   ....[35]....
        /*015c*/ 	.word	0x00001810


	//   ....[36]....
        /*0160*/ 	.word	0x00001880


	//   ....[37]....
        /*0164*/ 	.word	0x000018f0


	//   ....[38]....
        /*0168*/ 	.word	0x00001960


	//   ....[39]....
        /*016c*/ 	.word	0x000019d0


	//----- nvinfo : EIATTR_EXIT_INSTR_OFFSETS
	.align		4
.L_2365:
        /*0170*/ 	.byte	0x04, 0x1c
        /*0172*/ 	.short	(.L_2367 - .L_2366)


	//   ....[0]....
.L_2366:
        /*0174*/ 	.word	0x00000070


	//   ....[1]....
        /*0178*/ 	.word	0x00001190


	//----- nvinfo : EIATTR_MAX_THREADS
	.align		4
.L_2367:
        /*017c*/ 	.byte	0x04, 0x05
        /*017e*/ 	.short	(.L_2369 - .L_2368)
.L_2368:
        /*0180*/ 	.word	0x00000400
        /*0184*/ 	.word	0x00000001
        /*0188*/ 	.word	0x00000001


	//----- nvinfo : EIATTR_CRS_STACK_SIZE
	.align		4
.L_2369:
        /*018c*/ 	.byte	0x04, 0x1e
        /*018e*/ 	.short	(.L_2371 - .L_2370)
.L_2370:
        /*0190*/ 	.word	0x00000000


	//----- nvinfo : EIATTR_CBANK_PARAM_SIZE
	.align		4
.L_2371:
        /*0194*/ 	.byte	0x03, 0x19
        /*0196*/ 	.short	0x0128


	//----- nvinfo : EIATTR_PARAM_CBANK
	.align		4
        /*0198*/ 	.byte	0x04, 0x0a
        /*019a*/ 	.short	(.L_2373 - .L_2372)
	.align		4
.L_2372:
        /*019c*/ 	.word	index@(.nv.constant0._ZN10layer_norm40ln_parallel_residual_bwd_finalize_kernelINS_22Kernel_traits_finalizeILj2560Ef6__halffS2_fjLb0ELj1024ELj4ENS_18Kernel_traits_baseILj2560EfS2_fS2_fjLj1024EEEEELb0EEEvNS_9BwdParamsE)
        /*01a0*/ 	.short	0x0210
        /*01a2*/ 	.short	0x0128


	//----- nvinfo : EIATTR_SW_WAR
	.align		4
.L_2373:
        /*01a4*/ 	.byte	0x04, 0x36
        /*01a6*/ 	.short	(.L_2375 - .L_2374)
.L_2374:
        /*01a8*/ 	.word	0x00000008
.L_2375:


//--------------------- .nv.info._ZN10layer_norm31ln_parallel_residual_bwd_kernelINS_13Kernel_traitsIf6__halffS2_fjLj2560ELj1ELj1ELj4ELj8ENS_18Kernel_traits_baseILj2560EfS2_fS2_fjLj128EEEEELb1ELb1ELb0EEEvNS_9BwdParamsE --------------------------
	.section	.nv.info._ZN10layer_norm31ln_parallel_residual_bwd_kernelINS_13Kernel_traitsIf6__halffS2_fjLj2560ELj1ELj1ELj4ELj8ENS_18Kernel_traits_baseILj2560EfS2_fS2_fjLj128EEEEELb1ELb1ELb0EEEvNS_9BwdParamsE,"",@"SHT_CUDA_INFO"
	.sectionflags	@""
	.align	4


	//----- nvinfo : EIATTR_CUDA_API_VERSION
	.align		4
        /*0000*/ 	.byte	0x04, 0x37
        /*0002*/ 	.short	(.L_2377 - .L_2376)
.L_2376:
        /*0004*/ 	.word	0x00000082


	//----- nvinfo : EIATTR_KPARAM_INFO
	.align		4
.L_2377:
        /*0008*/ 	.byte	0x04, 0x17
        /*000a*/ 	.short	(.L_2379 - .L_2378)
.L_2378:
        /*000c*/ 	.word	0x00000000
        /*0010*/ 	.short	0x0000
        /*0012*/ 	.short	0x0000
        /*0014*/ 	.byte	0x00, 0xf0, 0xa1, 0x04


	//----- nvinfo : EIATTR_SPARSE_MMA_MASK
	.align		4
.L_2379:
        /*0018*/ 	.byte	0x03, 0x50
        /*001a*/ 	.short	0x0000


	//----- nvinfo : EIATTR_MAXREG_COUNT
	.align		4
        /*001c*/ 	.byte	0x03, 0x1b
        /*001e*/ 	.short	0x00ff


	//----- nvinfo : EIATTR_NUM_BARRIERS
	.align		4
        /*0020*/ 	.byte	0x02, 0x4c
        /*0022*/ 	.byte	0x01
	.zero		1


	//----- nvinfo : EIATTR_MERCURY_ISA_VERSION
	.align		4
        /*0024*/ 	.byte	0x03, 0x5f
        /*0026*/ 	.short	0x0101


	//----- nvinfo : EIATTR_COOP_GROUP_MASK_REGIDS
	.align		4
        /*0028*/ 	.byte	0x04, 0x29
        /*002a*/ 	.short	(.L_2381 - .L_2380)


	//   ....[0]....
.L_2380:
        /*002c*/ 	.word	0xffffffff


	//   ....[1]....
        /*0030*/ 	.word	0xffffffff


	//   ....[2]....
        /*0034*/ 	.word	0xffffffff


	//   ....[3]....
        /*0038*/ 	.word	0xffffffff


	//   ....[4]....
        /*003c*/ 	.word	0xffffffff


	//   ....[5]....
        /*0040*/ 	.word	0xffffffff


	//   ....[6]....
        /*0044*/ 	.word	0xffffffff


	//   ....[7]....
        /*0048*/ 	.word	0xffffffff


	//   ....[8]....
        /*004c*/ 	.word	0xffffffff


	//   ....[9]....
        /*0050*/ 	.word	0xffffffff


	//   ....[10]....
        /*0054*/ 	.word	0x0500009c


	//   ....[11]....
        /*0058*/ 	.word	0x0500009c


	//   ....[12]....
        /*005c*/ 	.word	0x0500009c


	//   ....[13]....
        /*0060*/ 	.word	0x0500009c


	//   ....[14]....
        /*0064*/ 	.word	0x0500009c


	//   ....[15]....
        /*0068*/ 	.word	0x0500009c


	//   ....[16]....
        /*006c*/ 	.word	0x0500009c


	//   ....[17]....
        /*0070*/ 	.word	0x0500009c


	//   ....[18]....
        /*0074*/ 	.word	0x0500009c


	//   ....[19]....
        /*0078*/ 	.word	0x0500009c


	//----- nvinfo : EIATTR_COOP_GROUP_INSTR_OFFSETS
	.align		4
.L_2381:
        /*007c*/ 	.byte	0x04, 0x28
        /*007e*/ 	.short	(.L_2383 - .L_2382)


	//   ....[0]....
.L_2382:
        /*0080*/ 	.word	0x000019d0


	//   ....[1]....
        /*0084*/ 	.word	0x000019e0


	//   ....[2]....
        /*0088*/ 	.word	0x00001a10


	//   ....[3]....
        /*008c*/ 	.word	0x00001a20


	//   ....[4]....
        /*0090*/ 	.word	0x00001a50


	//   ....[5]....
        /*0094*/ 	.word	0x00001a60


	//   ....[6]....
        /*0098*/ 	.word	0x00001a90


	//   ....[7]....
        /*009c*/ 	.word	0x00001aa0


	//   ....[8]....
        /*00a0*/ 	.word	0x00001ad0


	//   ....[9]....
        /*00a4*/ 	.word	0x00001ae0


	//   ....[10]....
        /*00a8*/ 	.word	0x00003920


	//   ....[11]....
        /*00ac*/ 	.word	0x00003970


	//   ....[12]....
        /*00b0*/ 	.word	0x000039e0


	//   ....[13]....
        /*00b4*/ 	.word	0x00003a40


	//   ....[14]....
        /*00b8*/ 	.word	0x00003ab0


	//   ....[15]....
        /*00bc*/ 	.word	0x00003b10


	//   ....[16]....
        /*00c0*/ 	.word	0x00003b80


	//   ....[17]....
        /*00c4*/ 	.word	0x00003be0


	//   ....[18]....
        /*00c8*/ 	.word	0x00003c50


	//   ....[19]....
        /*00cc*/ 	.word	0x00003cb0


	//----- nvinfo : EIATTR_EXIT_INSTR_OFFSETS
	.align		4
.L_2383:
        /*00d0*/ 	.byte	0x04, 0x1c
        /*00d2*/ 	.short	(.L_2385 - .L_2384)


	//   ....[0]....
.L_2384:
        /*00d4*/ 	.word	0x00003840


	//   ....[1]....
        /*00d8*/ 	.word	0x000038c0


	//----- nvinfo : EIATTR_MAX_THREADS
	.align		4
.L_2385:
        /*00dc*/ 	.byte	0x04, 0x05
        /*00de*/ 	.short	(.L_2387 - .L_2386)
.L_2386:
        /*00e0*/ 	.word	0x00000080
        /*00e4*/ 	.word	0x00000001
        /*00e8*/ 	.word	0x00000001


	//----- nvinfo : EIATTR_CRS_STACK_SIZE
	.align		4
.L_2387:
        /*00ec*/ 	.byte	0x04, 0x1e
        /*00ee*/ 	.short	(.L_2389 - .L_2388)
.L_2388:
        /*00f0*/ 	.word	0x00000000


	//----- nvinfo : EIATTR_CBANK_PARAM_SIZE
	.align		4
.L_2389:
        /*00f4*/ 	.byte	0x03, 0x19
        /*00f6*/ 	.short	0x0128


	//----- nvinfo : EIATTR_PARAM_CBANK
	.align		4
        /*00f8*/ 	.byte	0x04, 0x0a
        /*00fa*/ 	.short	(.L_2391 - .L_2390)
	.align		4
.L_2390:
        /*00fc*/ 	.word	index@(.nv.constant0._ZN10layer_norm31ln_parallel_residual_bwd_kernelINS_13Kernel_traitsIf6__halffS2_fjLj2560ELj1ELj1ELj4ELj8ENS_18Kernel_traits_baseILj2560EfS2_fS2_fjLj128EEEEELb1ELb1ELb0EEEvNS_9BwdParamsE)
        /*0100*/ 	.short	0x0210
        /*0102*/ 	.short	0x0128


	//----- nvinfo : EIATTR_SW_WAR
	.align		4
.L_2391:
        /*0104*/ 	.byte	0x04, 0x36
        /*0106*/ 	.short	(.L_2393 - .L_2392)
.L_2392:
        /*0108*/ 	.word	0x00000008
.L_2393:


//--------------------- .nv.info._ZN10layer_norm22ln_bwd_finalize_kernelINS_22Kernel_traits_finalizeILj2560Ef6__halffS2_fjLb0ELj1024ELj4ENS_18Kernel_traits_baseILj2560EfS2_fS2_fjLj1024EEEEELb0ELb1EEEvNS_9BwdParamsE --------------------------
	.section	.nv.info._ZN10layer_norm22ln_bwd_finalize_kernelINS_22Kernel_traits_finalizeILj2560Ef6__halffS2_fjLb0ELj1024ELj4ENS_18Kernel_traits_baseILj2560EfS2_fS2_fjLj1024EEEEELb0ELb1EEEvNS_9BwdParamsE,"",@"SHT_CUDA_INFO"
	.sectionflags	@""
	.align	4


	//----- nvinfo : EIATTR_CUDA_API_VERSION
	.align		4
        /*0000*/ 	.byte	0x04, 0x37
        /*0002*/ 	.short	(.L_2395 - .L_2394)
.L_2394:
        /*0004*/ 	.word	0x00000082


	//----- nvinfo : EIATTR_KPARAM_INFO
	.align		4
.L_2395:
        /*0008*/ 	.byte	0x04, 0x17
        /*000a*/ 	.short	(.L_2397 - .L_2396)
.L_2396:
        /*000c*/ 	.word	0x00000000
        /*0010*/ 	.short	0x0000
        /*0012*/ 	.short	0x0000
        /*0014*/ 	.byte	0x00, 0xf0, 0xa1, 0x04


	//----- nvinfo : EIATTR_SPARSE_MMA_MASK
	.align		4
.L_2397:
        /*0018*/ 	.byte	0x03, 0x50
        /*001a*/ 	.short	0x0000


	//----- nvinfo : EIATTR_MAXREG_COUNT
	.align		4
        /*001c*/ 	.byte	0x03, 0x1b
        /*001e*/ 	.short	0x0040


	//----- nvinfo : EIATTR_NUM_BARRIERS
	.align		4
        /*0020*/ 	.byte	0x02, 0x4c
        /*0022*/ 	.byte	0x01
	.zero		1


	//----- nvinfo : EIATTR_MERCURY_ISA_VERSION
	.align		4
        /*0024*/ 	.byte	0x03, 0x5f
        /*0026*/ 	.short	0x0101


	//----- nvinfo : EIATTR_COOP_GROUP_MASK_REGIDS
	.align		4
        /*0028*/ 	.byte	0x04, 0x29
        /*002a*/ 	.short	(.L_2399 - .L_2398)


	//   ....[0]....
.L_2398:
        /*002c*/ 	.word	0xffffffff


	//   ....[1]....
        /*0030*/ 	.word	0xffffffff


	//   ....[2]....
        /*0034*/ 	.word	0xffffffff


	//   ....[3]....
        /*0038*/ 	.word	0xffffffff


	//   ....[4]....
        /*003c*/ 	.word	0xffffffff


	//   ....[5]....
        /*0040*/ 	.word	0xffffffff


	//   ....[6]....
        /*0044*/ 	.word	0xffffffff


	//   ....[7]....
        /*0048*/ 	.word	0xffffffff


	//   ....[8]....
        /*004c*/ 	.word	0xffffffff


	//   ....[9]....
        /*0050*/ 	.word	0xffffffff


	//   ....[10]....
        /*0054*/ 	.word	0x05000011


	//   ....[11]....
        /*0058*/ 	.word	0x05000011


	//   ....[12]....
        /*005c*/ 	.word	0x05000011


	//   ....[13]....
        /*0060*/ 	.word	0x05000011


	//   ....[14]....
        /*0064*/ 	.word	0x05000011


	//   ....[15]....
        /*0068*/ 	.word	0x05000011


	//   ....[16]....
        /*006c*/ 	.word	0x05000011


	//   ....[17]....
        /*0070*/ 	.word	0x05000011


	//   ....[18]....
        /*0074*/ 	.word	0x05000011


	//   ....[19]....
        /*0078*/ 	.word	0x05000011


	//----- nvinfo : EIATTR_COOP_GROUP_INSTR_OFFSETS
	.align		4
.L_2399:
        /*007c*/ 	.byte	0x04, 0x28
        /*007e*/ 	.short	(.L_2401 - .L_2400)


	//   ....[0]....
.L_2400:
        /*0080*/ 	.word	0x000008e0


	//   ....[1]....
        /*0084*/ 	.word	0x000008f0


	//   ....[2]....
        /*0088*/ 	.word	0x00000920


	//   ....[3]....
        /*008c*/ 	.word	0x00000930


	//   ....[4]....
        /*0090*/ 	.word	0x00000960


	//   ....[5]....
        /*0094*/ 	.word	0x00000970


	//   ....[6]....
        /*0098*/ 	.word	0x000009a0


	//   ....[7]....
        /*009c*/ 	.word	0x000009b0


	//   ....[8]....
        /*00a0*/ 	.word	0x000009e0


	//   ....[9]....
        /*00a4*/ 	.word	0x000009f0


	//   ....[10]....
        /*00a8*/ 	.word	0x00000ba0


	//   ....[11]....
        /*00ac*/ 	.word	0x00000c10


	//   ....[12]....
        /*00b0*/ 	.word	0x00000c80


	//   ....[13]....
        /*00b4*/ 	.word	0x00000cf0


	//   ....[14]....
        /*00b8*/ 	.word	0x00000d60


	//   ....[15]....
        /*00bc*/ 	.word	0x00000dc0


	//   ....[16]....
        /*00c0*/ 	.word	0x00000e30


	//   ....[17]....
        /*00c4*/ 	.word	0x00000ea0


	//   ....[18]....
        /*00c8*/ 	.word	0x00000f10


	//   ....[19]....
        /*00cc*/ 	.word	0x00000f80


	//----- nvinfo : EIATTR_EXIT_INSTR_OFFSETS
	.align		4
.L_2401:
        /*00d0*/ 	.byte	0x04, 0x1c
        /*00d2*/ 	.short	(.L_2403 - .L_2402)


	//   ....[0]....
.L_2402:
        /*00d4*/ 	.word	0x00000070


	//   ....[1]....
        /*00d8*/ 	.word	0x00000b40


	//----- nvinfo : EIATTR_MAX_THREADS
	.align		4
.L_2403:
        /*00dc*/ 	.byte	0x04, 0x05
        /*00de*/ 	.short	(.L_2405 - .L_2404)
.L_2404:
        /*00e0*/ 	.word	0x00000400
        /*00e4*/ 	.word	0x00000001
        /*00e8*/ 	.word	0x00000001


	//----- nvinfo : EIATTR_CRS_STACK_SIZE
	.align		4
.L_2405:
        /*00ec*/ 	.byte	0x04, 0x1e
        /*00ee*/ 	.short	(.L_2407 - .L_2406)
.L_2406:
        /*00f0*/ 	.word	0x00000000


	//----- nvinfo : EIATTR_CBANK_PARAM_SIZE
	.align		4
.L_2407:
        /*00f4*/ 	.byte	0x03, 0x19
        /*00f6*/ 	.short	0x0128


	//----- nvinfo : EIATTR_PARAM_CBANK
	.align		4
        /*00f8*/ 	.byte	0x04, 0x0a
        /*00fa*/ 	.short	(.L_2409 - .L_2408)
	.align		4
.L_2408:
        /*00fc*/ 	.word	index@(.nv.constant0._ZN10layer_norm22ln_bwd_finalize_kernelINS_22Kernel_traits_finalizeILj2560Ef6__halffS2_fjLb0ELj1024ELj4ENS_18Kernel_traits_baseILj2560EfS2_fS2_fjLj1024EEEEELb0ELb1EEEvNS_9BwdParamsE)
        /*0100*/ 	.short	0x0210
        /*0102*/ 	.short	0x0128


	//----- nvinfo : EIATTR_SW_WAR
	.align		4
.L_2409:
        /*0104*/ 	.byte	0x04, 0x36
        /*0106*/ 	.short	(.L_2411 - .L_2410)
.L_2410:
        /*0108*/ 	.word	0x00000008
.L_2411:


//--------------------- .nv.info._ZN10layer_norm40ln_parallel_residual_bwd_finalize_kernelINS_22Kernel_traits_finalizeILj2560Ef6__halffS2_fjLb0ELj1024ELj4ENS_18Kernel_traits_baseILj2560EfS2_fS2_fjLj1024EEEEELb1EEEvNS_9BwdParamsE --------------------------
	.section	.nv.info._ZN10layer_norm40ln_parallel_residual_bwd_finalize_kernelINS_22Kernel_traits_finalizeILj2560Ef6__halffS2_fjLb0ELj1024ELj4ENS_18Kernel_traits_baseILj2560EfS2_fS2_fjLj1024EEEEELb1EEEvNS_9BwdParamsE,"",@"SHT_CUDA_INFO"
	.sectionflags	@""
	.align	4


	//----- nvinfo : EIATTR_CUDA_API_VERSION
	.align		4
        /*0000*/ 	.byte	0x04, 0x37
        /*0002*/ 	.short	(.L_2413 - .L_2412)
.L_2412:
        /*0004*/ 	.word	0x00000082


	//----- nvinfo : EIATTR_KPARAM_INFO
	.align		4
.L_2413:
        /*0008*/ 	.byte	0x04, 0x17
        /*000a*/ 	.short	(.L_2415 - .L_2414)
.L_2414:
        /*000c*/ 	.word	0x00000000
        /*0010*/ 	.short	0x0000
        /*0012*/ 	.short	0x0000
        /*0014*/ 	.byte	0x00, 0xf0, 0xa1, 0x04


	//----- nvinfo : EIATTR_SPARSE_MMA_MASK
	.align		4
.L_2415:
        /*0018*/ 	.byte	0x03, 0x50
        /*001a*/ 	.short	0x0000


	//----- nvinfo : EIATTR_MAXREG_COUNT
	.align		4
        /*001c*/ 	.byte	0x03, 0x1b
        /*001e*/ 	.short	0x0040


	//----- nvinfo : EIATTR_NUM_BARRIERS
	.align		4
        /*0020*/ 	.byte	0x02, 0x4c
        /*0022*/ 	.byte	0x01
	.zero		1


	//----- nvinfo : EIATTR_MERCURY_ISA_VERSION
	.align		4
        /*0024*/ 	.byte	0x03, 0x5f
        /*0026*/ 	.short	0x0101


	//----- nvinfo : EIATTR_COOP_GROUP_MASK_REGIDS
	.align		4
        /*0028*/ 	.byte	0x04, 0x29
        /*002a*/ 	.short	(.L_2417 - .L_2416)


	//   ....[0]....
.L_2416:
        /*002c*/ 	.word	0xffffffff


	//   ....[1]....
        /*0030*/ 	.word	0xffffffff


	//   ....[2]....
        /*0034*/ 	.word	0xffffffff


	//   ....[3]....
        /*0038*/ 	.word	0xffffffff


	//   ....[4]....
        /*003c*/ 	.word	0xffffffff


	//   ....[5]....
        /*0040*/ 	.word	0xffffffff


	//   ....[6]....
        /*0044*/ 	.word	0xffffffff


	//   ....[7]....
        /*0048*/ 	.word	0xffffffff


	//   ....[8]....
        /*004c*/ 	.word	0xffffffff


	//   ....[9]....
        /*0050*/ 	.word	0xffffffff


	//   ....[10]....
        /*0054*/ 	.word	0xffffffff


	//   ....[11]....
        /*0058*/ 	.word	0xffffffff


	//   ....[12]....
        /*005c*/ 	.word	0xffffffff


	//   ....[13]....
        /*0060*/ 	.word	0xffffffff


	//   ....[14]....
        /*0064*/ 	.word	0xffffffff


	//   ....[15]....
        /*0068*/ 	.word	0xffffffff


	//   ....[16]....
        /*006c*/ 	.word	0xffffffff


	//   ....[17]....
        /*0070*/ 	.word	0xffffffff


	//   ....[18]....
        /*0074*/ 	.word	0xffffffff


	//   ....[19]....
        /*0078*/ 	.word	0xffffffff


	//   ....[20]....
        /*007c*/ 	.word	0x0500000b


	//   ....[21]....
        /*0080*/ 	.word	0x0500000b


	//   ....[22]....
        /*0084*/ 	.word	0x0500000b


	//   ....[23]....
        /*0088*/ 	.word	0x0500000b


	//   ....[24]....
        /*008c*/ 	.word	0x0500000b


	//   ....[25]....
        /*0090*/ 	.word	0x0500000b


	//   ....[26]....
        /*0094*/ 	.word	0x0500000b


	//   ....[27]....
        /*0098*/ 	.word	0x0500000b


	//   ....[28]....
        /*009c*/ 	.word	0x0500000b


	//   ....[29]....
        /*00a0*/ 	.word	0x0500000b


	//   ....[30]....
        /*00a4*/ 	.word	0x0500000b


	//   ....[31]....
        /*00a8*/ 	.word	0x0500000b


	//   ....[32]....
        /*00ac*/ 	.word	0x0500000b


	//   ....[33]....
        /*00b0*/ 	.word	0x0500000b


	//   ....[34]....
        /*00b4*/ 	.word	0x0500000b


	//   ....[35]....
        /*00b8*/ 	.word	0x0500000b


	//   ....[36]....
        /*00bc*/ 	.word	0x0500000b


	//   ....[37]....
        /*00c0*/ 	.word	0x0500000b


	//   ....[38]....
        /*00c4*/ 	.word	0x0500000b


	//   ....[39]....
        /*00c8*/ 	.word	0x0500000b


	//----- nvinfo : EIATTR_COOP_GROUP_INSTR_OFFSETS
	.align		4
.L_2417:
        /*00cc*/ 	.byte	0x04, 0x28
        /*00ce*/ 	.short	(.L_2419 - .L_2418)


	//   ....[0]....
.L_2418:
        /*00d0*/ 	.word	0x00000ce0


	//   ....[1]....
        /*00d4*/ 	.word	0x00000cf0


	//   ....[2]....
        /*00d8*/ 	.word	0x00000d00


	//   ....[3]....
        /*00dc*/ 	.word	0x00000d10


	//   ....[4]....
        /*00e0*/ 	.word	0x00000d40


	//   ....[5]....
        /*00e4*/ 	.word	0x00000d70


	//   ....[6]....
        /*00e8*/ 	.word	0x00000d80


	//   ....[7]....
        /*00ec*/ 	.word	0x00000d90


	//   ....[8]....
        /*00f0*/ 	.word	0x00000db0


	//   ....[9]....
        /*00f4*/ 	.word	0x00000df0


	//   ....[10]....
        /*00f8*/ 	.word	0x00000e00


	//   ....[11]....
        /*00fc*/ 	.word	0x00000e10


	//   ....[12]....
        /*0100*/ 	.word	0x00000e30


	//   ....[13]....
        /*0104*/ 	.word	0x00000e70


	//   ....[14]....
        /*0108*/ 	.word	0x00000e80


	//   ....[15]....
        /*010c*/ 	.word	0x00000e90


	//   ....[16]....
        /*0110*/ 	.word	0x00000eb0


	//   ....[17]....
        /*0114*/ 	.word	0x00000ee0


	//   ....[18]....
        /*0118*/ 	.word	0x00000f00


	//   ....[19]....
        /*011c*/ 	.word	0x00000f10


	//   ....[20]....
        /*0120*/ 	.word	0x000011d0


	//   ....[21]....
        /*0124*/ 	.word	0x00001230


	//   ....[22]....
        /*0128*/ 	.word	0x00001290


	//   ....[23]....
        /*012c*/ 	.word	0x000012f0


	//   ....[24]....
        /*0130*/ 	.word	0x00001350


	//   ....[25]....
        /*0134*/ 	.word	0x000013b0


	//   ....[26]....
        /*0138*/ 	.word	0x00001420


	//   ....[27]....
        /*013c*/ 	.word	0x00001490


	//   ....[28]....
        /*0140*/ 	.word	0x00001500


	//   ....[29]....
        /*0144*/ 	.word	0x00001570


	//   ....[30]....
        /*0148*/ 	.word	0x000015d0


	//   ....[31]....
        /*014c*/ 	.word	0x00001640


	//   ....[32]....
        /*0150*/ 	.word	0x000016b0


	//   ....[33]....
        /*0154*/ 	.word	0x00001720


	//   ....[34]....
        /*0158*/ 	.word	0x00001790


	//   ....[35]....
        /*015c*/ 	.word	0x000017f0


	//   ....[36]....
        /*0160*/ 	.word	0x00001860


	//   ....[37]....
        /*0164*/ 	.word	0x000018d0


	//   ....[38]....
        /*0168*/ 	.word	0x00001940


	//   ....[39]....
        /*016c*/ 	.word	0x000019b0


	//----- nvinfo : EIATTR_EXIT_INSTR_OFFSETS
	.align		4
.L_2419:
        /*0170*/ 	.byte	0x04, 0x1c
        /*0172*/ 	.short	(.L_2421 - .L_2420)


	//   ....[0]....
.L_2420:
        /*0174*/ 	.word	0x00000070


	//   ....[1]....
        /*0178*/ 	.word	0x00001170


	//----- nvinfo : EIATTR_MAX_THREADS
	.align		4
.L_2421:
        /*017c*/ 	.byte	0x04, 0x05
        /*017e*/ 	.short	(.L_2423 - .L_2422)
.L_2422:
        /*0180*/ 	.word	0x00000400
        /*0184*/ 	.word	0x00000001
        /*0188*/ 	.word	0x00000001


	//----- nvinfo : EIATTR_CRS_STACK_SIZE
	.align		4
.L_2423:
        /*018c*/ 	.byte	0x04, 0x1e
        /*018e*/ 	.short	(.L_2425 - .L_2424)
.L_2424:
        /*0190*/ 	.word	0x00000000


	//----- nvinfo : EIATTR_CBANK_PARAM_SIZE
	.align		4
.L_2425:
        /*0194*/ 	.byte	0x03, 0x19
        /*0196*/ 	.short	0x0128


	//----- nvinfo : EIATTR_PARAM_CBANK
	.align		4
        /*0198*/ 	.byte	0x04, 0x0a
        /*019a*/ 	.short	(.L_2427 - .L_2426)
	.align		4
.L_2426:
        /*019c*/ 	.word	index@(.nv.constant0._ZN10layer_norm40ln_parallel_residual_bwd_finalize_kernelINS_22Kernel_traits_finalizeILj2560Ef6__halffS2_fjLb0ELj1024ELj4ENS_18Kernel_traits_baseILj2560EfS2_fS2_fjLj1024EEEEELb1EEEvNS_9BwdParamsE)
        /*01a0*/ 	.short	0x0210
        /*01a2*/ 	.short	0x0128


	//----- nvinfo : EIATTR_SW_WAR
	.align		4
.L_2427:
        /*01a4*/ 	.byte	0x04, 0x36
        /*01a6*/ 	.short	(.L_2429 - .L_2428)
.L_2428:
        /*01a8*/ 	.word	0x00000008
.L_2429:


//--------------------- .nv.info._ZN10layer_norm31ln_parallel_residual_bwd_kernelINS_13Kernel_traitsIf6__halffS2_fjLj2560ELj1ELj1ELj4ELj8ENS_18Kernel_traits_baseILj2560EfS2_fS2_fjLj128EEEEELb1ELb1ELb1EEEvNS_9BwdParamsE --------------------------
	.section	.nv.info._ZN10layer_norm31ln_parallel_residual_bwd_kernelINS_13Kernel_traitsIf6__halffS2_fjLj2560ELj1ELj1ELj4ELj8ENS_18Kernel_traits_baseILj2560EfS2_fS2_fjLj128EEEEELb1ELb1ELb1EEEvNS_9BwdParamsE,"",@"SHT_CUDA_INFO"
	.sectionflags	@""
	.align	4


	//----- nvinfo : EIATTR_CUDA_API_VERSION
	.align		4
        /*0000*/ 	.byte	0x04, 0x37
        /*0002*/ 	.short	(.L_2431 - .L_2430)
.L_2430:
        /*0004*/ 	.word	0x00000082


	//----- nvinfo : EIATTR_KPARAM_INFO
	.align		4
.L_2431:
        /*0008*/ 	.byte	0x04, 0x17
        /*000a*/ 	.short	(.L_2433 - .L_2432)
.L_2432:
        /*000c*/ 	.word	0x00000000
        /*0010*/ 	.short	0x0000
        /*0012*/ 	.short	0x0000
        /*0014*/ 	.byte	0x00, 0xf0, 0xa1, 0x04


	//----- nvinfo : EIATTR_SPARSE_MMA_MASK
	.align		4
.L_2433:
        /*0018*/ 	.byte	0x03, 0x50
        /*001a*/ 	.short	0x0000


	//----- nvinfo : EIATTR_MAXREG_COUNT
	.align		4
        /*001c*/ 	.byte	0x03, 0x1b
        /*001e*/ 	.short	0x00ff


	//----- nvinfo : EIATTR_NUM_BARRIERS
	.align		4
        /*0020*/ 	.byte	0x02, 0x4c
        /*0022*/ 	.byte	0x01
	.zero		1


	//----- nvinfo : EIATTR_MERCURY_ISA_VERSION
	.align		4
        /*0024*/ 	.byte	0x03, 0x5f
        /*0026*/ 	.short	0x0101


	//----- nvinfo : EIATTR_COOP_GROUP_MASK_REGIDS
	.align		4
        /*0028*/ 	.byte	0x04, 0x29
        /*002a*/ 	.short	(.L_2435 - .L_2434)


	//   ....[0]....
.L_2434:
        /*002c*/ 	.word	0xffffffff


	//   ....[1]....
        /*0030*/ 	.word	0xffffffff


	//   ....[2]....
        /*0034*/ 	.word	0xffffffff


	//   ....[3]....
        /*0038*/ 	.word	0xffffffff


	//   ....[4]....
        /*003c*/ 	.word	0xffffffff


	//   ....[5]....
        /*0040*/ 	.word	0xffffffff


	//   ....[6]....
        /*0044*/ 	.word	0xffffffff


	//   ....[7]....
        /*0048*/ 	.word	0xffffffff


	//   ....[8]....
        /*004c*/ 	.word	0xffffffff


	//   ....[9]....
        /*0050*/ 	.word	0xffffffff


	//   ....[10]....
        /*0054*/ 	.word	0x0500004e


	//   ....[11]....
        /*0058*/ 	.word	0x0500004e


	//   ....[12]....
        /*005c*/ 	.word	0x0500004e


	//   ....[13]....
        /*0060*/ 	.word	0x0500004e


	//   ....[14]....
        /*0064*/ 	.word	0x0500004e


	//   ....[15]....
        /*0068*/ 	.word	0x0500004e


	//   ....[16]....
        /*006c*/ 	.word	0x0500004e


	//   ....[17]....
        /*0070*/ 	.word	0x0500004e


	//   ....[18]....
        /*0074*/ 	.word	0x0500004e


	//   ....[19]....
        /*0078*/ 	.word	0x0500004e


	//----- nvinfo : EIATTR_COOP_GROUP_INSTR_OFFSETS
	.align		4
.L_2435:
        /*007c*/ 	.byte	0x04, 0x28
        /*007e*/ 	.short	(.L_2437 - .L_2436)


	//   ....[0]....
.L_2436:
        /*0080*/ 	.word	0x00001770


	//   ....[1]....
        /*0084*/ 	.word	0x00001780


	//   ....[2]....
        /*0088*/ 	.word	0x000017b0


	//   ....[3]....
        /*008c*/ 	.word	0x000017c0


	//   ....[4]....
        /*0090*/ 	.word	0x000017f0


	//   ....[5]....
        /*0094*/ 	.word	0x00001800


	//   ....[6]....
        /*0098*/ 	.word	0x00001830


	//   ....[7]....
        /*009c*/ 	.word	0x00001840


	//   ....[8]....
        /*00a0*/ 	.word	0x00001870


	//   ....[9]....
        /*00a4*/ 	.word	0x00001880


	//   ....[10]....
        /*00a8*/ 	.word	0x00003540


	//   ....[11]....
        /*00ac*/ 	.word	0x00003590


	//   ....[12]....
        /*00b0*/ 	.word	0x000035f0


	//   ....[13]....
        /*00b4*/ 	.word	0x00003650


	//   ....[14]....
        /*00b8*/ 	.word	0x000036b0


	//   ....[15]....
        /*00bc*/ 	.word	0x00003710


	//   ....[16]....
        /*00c0*/ 	.word	0x00003770


	//   ....[17]....
        /*00c4*/ 	.word	0x000037d0


	//   ....[18]....
        /*00c8*/ 	.word	0x00003830


	//   ....[19]....
        /*00cc*/ 	.word	0x00003890


	//----- nvinfo : EIATTR_EXIT_INSTR_OFFSETS
	.align		4
.L_2437:
        /*00d0*/ 	.byte	0x04, 0x1c
        /*00d2*/ 	.short	(.L_2439 - .L_2438)


	//   ....[0]....
.L_2438:
        /*00d4*/ 	.word	0x000034f0


	//----- nvinfo : EIATTR_MAX_THREADS
	.align		4
.L_2439:
        /*00d8*/ 	.byte	0x04, 0x05
        /*00da*/ 	.short	(.L_2441 - .L_2440)
.L_2440:
        /*00dc*/ 	.word	0x00000080
        /*00e0*/ 	.word	0x00000001
        /*00e4*/ 	.word	0x00000001


	//----- nvinfo : EIATTR_CRS_STACK_SIZE
	.align		4
.L_2441:
        /*00e8*/ 	.byte	0x04, 0x1e
        /*00ea*/ 	.short	(.L_2443 - .L_2442)
.L_2442:
        /*00ec*/ 	.word	0x00000000


	//----- nvinfo : EIATTR_CBANK_PARAM_SIZE
	.align		4
.L_2443:
        /*00f0*/ 	.byte	0x03, 0x19
        /*00f2*/ 	.short	0x0128


	//----- nvinfo : EIATTR_PARAM_CBANK
	.align		4
        /*00f4*/ 	.byte	0x04, 0x0a
        /*00f6*/ 	.short	(.L_2445 - .L_2444)
	.align		4
.L_2444:
        /*00f8*/ 	.word	index@(.nv.constant0._ZN10layer_norm31ln_parallel_residual_bwd_kernelINS_13Kernel_traitsIf6__halffS2_fjLj2560ELj1ELj1ELj4ELj8ENS_18Kernel_traits_baseILj2560EfS2_fS2_fjLj128EEEEELb1ELb1ELb1EEEvNS_9BwdParamsE)
        /*00fc*/ 	.short	0x0210
        /*00fe*/ 	.short	0x0128


	//----- nvinfo : EIATTR_SW_WAR
	.align		4
.L_2445:
        /*0100*/ 	.byte	0x04, 0x36
        /*0102*/ 	.short	(.L_2447 - .L_2446)
.L_2446:
        /*0104*/ 	.word	0x00000008
.L_2447:


//--------------------- .nv.info._ZN10layer_norm31ln_parallel_residual_bwd_kernelINS_13Kernel_traitsI6__halfffffjLj2560ELj1ELj1ELj4ELj16ENS_18Kernel_traits_baseILj2560ES2_ffffjLj128EEEEELb0ELb0ELb0EEEvNS_9BwdParamsE --------------------------
	.section	.nv.info._ZN10layer_norm31ln_parallel_residual_bwd_kernelINS_13Kernel_traitsI6__halfffffjLj2560ELj1ELj1ELj4ELj16ENS_18Kernel_traits_baseILj2560ES2_ffffjLj128EEEEELb0ELb0ELb0EEEvNS_9BwdParamsE,"",@"SHT_CUDA_INFO"
	.sectionflags	@""
	.align	4


	//----- nvinfo : EIATTR_CUDA_API_VERSION
	.align		4
        /*0000*/ 	.byte	0x04, 0x37
        /*0002*/ 	.short	(.L_2449 - .L_2448)
.L_2448:
        /*0004*/ 	.word	0x00000082


	//----- nvinfo : EIATTR_KPARAM_INFO
	.align		4
.L_2449:
        /*0008*/ 	.byte	0x04, 0x17
        /*000a*/ 	.short	(.L_2451 - .L_2450)
.L_2450:
        /*000c*/ 	.word	0x00000000
        /*0010*/ 	.short	0x0000
        /*0012*/ 	.short	0x0000
        /*0014*/ 	.byte	0x00, 0xf0, 0xa1, 0x04


	//----- nvinfo : EIATTR_SPARSE_MMA_MASK
	.align		4
.L_2451:
        /*0018*/ 	.byte	0x03, 0x50
        /*001a*/ 	.short	0x0000


	//----- nvinfo : EIATTR_MAXREG_COUNT
	.align		4
        /*001c*/ 	.byte	0x03, 0x1b
        /*001e*/ 	.short	0x00ff


	//----- nvinfo : EIATTR_NUM_BARRIERS
	.align		4
        /*0020*/ 	.byte	0x02, 0x4c
        /*0022*/ 	.byte	0x01
	.zero		1


	//----- nvinfo : EIATTR_MERCURY_ISA_VERSION
	.align		4
        /*0024*/ 	.byte	0x03, 0x5f
        /*0026*/ 	.short	0x0101


	//----- nvinfo : EIATTR_COOP_GROUP_MASK_REGIDS
	.align		4
        /*0028*/ 	.byte	0x04, 0x29
        /*002a*/ 	.short	(.L_2453 - .L_2452)


	//   ....[0]....
.L_2452:
        /*002c*/ 	.word	0xffffffff


	//   ....[1]....
        /*0030*/ 	.word	0xffffffff


	//   ....[2]....
        /*0034*/ 	.word	0xffffffff


	//   ....[3]....
        /*0038*/ 	.word	0xffffffff


	//   ....[4]....
        /*003c*/ 	.word	0xffffffff


	//   ....[5]....
        /*0040*/ 	.word	0xffffffff


	//   ....[6]....
        /*0044*/ 	.word	0xffffffff


	//   ....[7]....
        /*0048*/ 	.word	0xffffffff


	//   ....[8]....
        /*004c*/ 	.word	0xffffffff


	//   ....[9]....
        /*0050*/ 	.word	0xffffffff


	//   ....[10]....
        /*0054*/ 	.word	0x0500009a


	//   ....[11]....
        /*0058*/ 	.word	0x0500009a


	//   ....[12]....
        /*005c*/ 	.word	0x0500009a


	//   ....[13]....
        /*0060*/ 	.word	0x0500009a


	//   ....[14]....
        /*0064*/ 	.word	0x0500009a


	//   ....[15]....
        /*0068*/ 	.word	0x0500009a


	//   ....[16]....
        /*006c*/ 	.word	0x0500009a


	//   ....[17]....
        /*0070*/ 	.word	0x0500009a


	//   ....[18]....
        /*0074*/ 	.word	0x0500009a


	//   ....[19]....
        /*0078*/ 	.word	0x0500009a


	//----- nvinfo : EIATTR_COOP_GROUP_INSTR_OFFSETS
	.align		4
.L_2453:
        /*007c*/ 	.byte	0x04, 0x28
        /*007e*/ 	.short	(.L_2455 - .L_2454)


	//   ....[0]....
.L_2454:
        /*0080*/ 	.word	0x00001fb0


	//   ....[1]....
        /*0084*/ 	.word	0x00001fc0


	//   ....[2]....
        /*0088*/ 	.word	0x00001ff0


	//   ....[3]....
        /*008c*/ 	.word	0x00002000


	//   ....[4]....
        /*0090*/ 	.word	0x00002030


	//   ....[5]....
        /*0094*/ 	.word	0x00002040


	//   ....[6]....
        /*0098*/ 	.word	0x00002070


	//   ....[7]....
        /*009c*/ 	.word	0x00002080


	//   ....[8]....
        /*00a0*/ 	.word	0x000020b0


	//   ....[9]....
        /*00a4*/ 	.word	0x000020c0


	//   ....[10]....
        /*00a8*/ 	.word	0x00003660


	//   ....[11]....
        /*00ac*/ 	.word	0x000036b0


	//   ....[12]....
        /*00b0*/ 	.word	0x00003720


	//   ....[13]....
        /*00b4*/ 	.word	0x00003780


	//   ....[14]....
        /*00b8*/ 	.word	0x000037f0


	//   ....[15]....
        /*00bc*/ 	.word	0x00003850


	//   ....[16]....
        /*00c0*/ 	.word	0x000038c0


	//   ....[17]....
        /*00c4*/ 	.word	0x00003920


	//   ....[18]....
        /*00c8*/ 	.word	0x00003990


	//   ....[19]....
        /*00cc*/ 	.word	0x000039f0


	//----- nvinfo : EIATTR_EXIT_INSTR_OFFSETS
	.align		4
.L_2455:
        /*00d0*/ 	.byte	0x04, 0x1c
        /*00d2*/ 	.short	(.L_2457 - .L_2456)


	//   ....[0]....
.L_2456:
        /*00d4*/ 	.word	0x00003530


	//   ....[1]....
        /*00d8*/ 	.word	0x00003600


	//----- nvinfo : EIATTR_MAX_THREADS
	.align		4
.L_2457:
        /*00dc*/ 	.byte	0x04, 0x05
        /*00de*/ 	.short	(.L_2459 - .L_2458)
.L_2458:
        /*00e0*/ 	.word	0x00000080
        /*00e4*/ 	.word	0x00000001
        /*00e8*/ 	.word	0x00000001


	//----- nvinfo : EIATTR_CRS_STACK_SIZE
	.align		4
.L_2459:
        /*00ec*/ 	.byte	0x04, 0x1e
        /*00ee*/ 	.short	(.L_2461 - .L_2460)
.L_2460:
        /*00f0*/ 	.word	0x00000000


	//----- nvinfo : EIATTR_CBANK_PARAM_SIZE
	.align		4
.L_2461:
        /*00f4*/ 	.byte	0x03, 0x19
        /*00f6*/ 	.short	0x0128


	//----- nvinfo : EIATTR_PARAM_CBANK
	.align		4
        /*00f8*/ 	.byte	0x04, 0x0a
        /*00fa*/ 	.short	(.L_2463 - .L_2462)
	.align		4
.L_2462:
        /*00fc*/ 	.word	index@(.nv.constant0._ZN10layer_norm31ln_parallel_residual_bwd_kernelINS_13Kernel_traitsI6__halfffffjLj2560ELj1ELj1ELj4ELj16ENS_18Kernel_traits_baseILj2560ES2_ffffjLj128EEEEELb0ELb0ELb0EEEvNS_9BwdParamsE)
        /*0100*/ 	.short	0x0210
        /*0102*/ 	.short	0x0128


	//----- nvinfo : EIATTR_SW_WAR
	.align		4
.L_2463:
        /*0104*/ 	.byte	0x04, 0x36
        /*0106*/ 	.short	(.L_2465 - .L_2464)
.L_2464:
        /*0108*/ 	.word	0x00000008
.L_2465:


//--------------------- .nv.info._ZN10layer_norm31ln_parallel_residual_bwd_kernelINS_13Kernel_traitsI6__halfffffjLj2560ELj1ELj1ELj4ELj16ENS_18Kernel_traits_baseILj2560ES2_ffffjLj128EEEEELb0ELb0ELb1EEEvNS_9BwdParamsE --------------------------
	.section	.nv.info._ZN10layer_norm31ln_parallel_residual_bwd_kernelINS_13Kernel_traitsI6__halfffffjLj2560ELj1ELj1ELj4ELj16ENS_18Kernel_traits_baseILj2560ES2_ffffjLj128EEEEELb0ELb0ELb1EEEvNS_9BwdParamsE,"",@"SHT_CUDA_INFO"
	.sectionflags	@""
	.align	4


	//----- nvinfo : EIATTR_CUDA_API_VERSION
	.align		4
        /*0000*/ 	.byte	0x04, 0x37
        /*0002*/ 	.short	(.L_2467 - .L_2466)
.L_2466:
        /*0004*/ 	.word	0x00000082


	//----- nvinfo : EIATTR_KPARAM_INFO
	.align		4
.L_2467:
        /*0008*/ 	.byte	0x04, 0x17
        /*000a*/ 	.short	(.L_2469 - .L_2468)
.L_2468:
        /*000c*/ 	.word	0x00000000
        /*0010*/ 	.short	0x0000
        /*0012*/ 	.short	0x0000
        /*0014*/ 	.byte	0x00, 0xf0, 0xa1, 0x04


	//----- nvinfo : EIATTR_SPARSE_MMA_MASK
	.align		4
.L_2469:
        /*0018*/ 	.byte	0x03, 0x50
        /*001a*/ 	.short	0x0000


	//----- nvinfo : EIATTR_MAXREG_COUNT
	.align		4
        /*001c*/ 	.byte	0x03, 0x1b
        /*001e*/ 	.short	0x00ff


	//----- nvinfo : EIATTR_NUM_BARRIERS
	.align		4
        /*0020*/ 	.byte	0x02, 0x4c
        /*0022*/ 	.byte	0x01
	.zero		1


	//----- nvinfo : EIATTR_MERCURY_ISA_VERSION
	.align		4
        /*0024*/ 	.byte	0x03, 0x5f
        /*0026*/ 	.short	0x0101


	//----- nvinfo : EIATTR_COOP_GROUP_MASK_REGIDS
	.align		4
        /*0028*/ 	.byte	0x04, 0x29
        /*002a*/ 	.short	(.L_2471 - .L_2470)


	//   ....[0]....
.L_2470:
        /*002c*/ 	.word	0xffffffff


	//   ....[1]....
        /*0030*/ 	.word	0xffffffff


	//   ....[2]....
        /*0034*/ 	.word	0xffffffff


	//   ....[3]....
        /*0038*/ 	.word	0xffffffff


	//   ....[4]....
        /*003c*/ 	.word	0xffffffff


	//   ....[5]....
        /*0040*/ 	.word	0xffffffff


	//   ....[6]....
        /*0044*/ 	.word	0xffffffff


	//   ....[7]....
        /*0048*/ 	.word	0xffffffff


	//   ....[8]....
        /*004c*/ 	.word	0xffffffff


	//   ....[9]....
        /*0050*/ 	.word	0xffffffff


	//   ....[10]....
        /*0054*/ 	.word	0x05000067


	//   ....[11]....
        /*0058*/ 	.word	0x05000067


	//   ....[12]....
        /*005c*/ 	.word	0x05000067


	//   ....[13]....
        /*0060*/ 	.word	0x05000067


	//   ....[14]....
        /*0064*/ 	.word	0x05000067


	//   ....[15]....
        /*0068*/ 	.word	0x05000067


	//   ....[16]....
        /*006c*/ 	.word	0x05000067


	//   ....[17]....
        /*0070*/ 	.word	0x05000067


	//   ....[18]....
        /*0074*/ 	.word	0x05000067


	//   ....[19]....
        /*0078*/ 	.word	0x05000067


	//----- nvinfo : EIATTR_COOP_GROUP_INSTR_OFFSETS
	.align		4
.L_2471:
        /*007c*/ 	.byte	0x04, 0x28
        /*007e*/ 	.short	(.L_2473 - .L_2472)


	//   ....[0]....
.L_2472:
        /*0080*/ 	.word	0x00001c40


	//   ....[1]....
        /*0084*/ 	.word	0x00001c50


	//   ....[2]....
        /*0088*/ 	.word	0x00001c80


	//   ....[3]....
        /*008c*/ 	.word	0x00001c90


	//   ....[4]....
        /*0090*/ 	.word	0x00001cd0


	//   ....[5]....
        /*0094*/ 	.word	0x00001ce0


	//   ....[6]....
        /*0098*/ 	.word	0x00001d10


	//   ....[7]....
        /*009c*/ 	.word	0x00001d20


	//   ....[8]....
        /*00a0*/ 	.word	0x00001d60


	//   ....[9]....
        /*00a4*/ 	.word	0x00001d80


	//   ....[10]....
        /*00a8*/ 	.word	0x000032c0


	//   ....[11]....
        /*00ac*/ 	.word	0x00003310


	//   ....[12]....
        /*00b0*/ 	.word	0x00003380


	//   ....[13]....
        /*00b4*/ 	.word	0x000033e0


	//   ....[14]....
        /*00b8*/ 	.word	0x00003460


	//   ....[15]....
        /*00bc*/ 	.word	0x000034c0


	//   ....[16]....
        /*00c0*/ 	.word	0x00003530


	//   ....[17]....
        /*00c4*/ 	.word	0x00003590


	//   ....[18]....
        /*00c8*/ 	.word	0x00003610


	//   ....[19]....
        /*00cc*/ 	.word	0x00003680


	//----- nvinfo : EIATTR_EXIT_INSTR_OFFSETS
	.align		4
.L_2473:
        /*00d0*/ 	.byte	0x04, 0x1c
        /*00d2*/ 	.short	(.L_2475 - .L_2474)


	//   ....[0]....
.L_2474:
        /*00d4*/ 	.word	0x00003260


	//----- nvinfo : EIATTR_MAX_THREADS
	.align		4
.L_2475:
        /*00d8*/ 	.byte	0x04, 0x05
        /*00da*/ 	.short	(.L_2477 - .L_2476)
.L_2476:
        /*00dc*/ 	.word	0x00000080
        /*00e0*/ 	.word	0x00000001
        /*00e4*/ 	.word	0x00000001


	//----- nvinfo : EIATTR_CRS_STACK_SIZE
	.align		4
.L_2477:
        /*00e8*/ 	.byte	0x04, 0x1e
        /*00ea*/ 	.short	(.L_2479 - .L_2478)
.L_2478:
        /*00ec*/ 	.word	0x00000000


	//----- nvinfo : EIATTR_CBANK_PARAM_SIZE
	.align		4
.L_2479:
        /*00f0*/ 	.byte	0x03, 0x19
        /*00f2*/ 	.short	0x0128


	//----- nvinfo : EIATTR_PARAM_CBANK
	.align		4
        /*00f4*/ 	.byte	0x04, 0x0a
        /*00f6*/ 	.short	(.L_2481 - .L_2480)
	.align		4
.L_2480:
        /*00f8*/ 	.word	index@(.nv.constant0._ZN10layer_norm31ln_parallel_residual_bwd_kernelINS_13Kernel_traitsI6__halfffffjLj2560ELj1ELj1ELj4ELj16ENS_18Kernel_traits_baseILj2560ES2_ffffjLj128EEEEELb0ELb0ELb1EEEvNS_9BwdParamsE)
        /*00fc*/ 	.short	0x0210
        /*00fe*/ 	.short	0x0128


	//----- nvinfo : EIATTR_SW_WAR
	.align		4
.L_2481:
        /*0100*/ 	.byte	0x04, 0x36
        /*0102*/ 	.short	(.L_2483 - .L_2482)
.L_2482:
        /*0104*/ 	.word	0x00000008
.L_2483:


//--------------------- .nv.info._ZN10layer_norm31ln_parallel_residual_bwd_kernelINS_13Kernel_traitsI6__halfffffjLj2560ELj1ELj1ELj4ELj16ENS_18Kernel_traits_baseILj2560ES2_ffffjLj128EEEEELb0ELb1ELb0EEEvNS_9BwdParamsE --------------------------
	.section	.nv.info._ZN10layer_norm31ln_parallel_residual_bwd_kernelINS_13Kernel_traitsI6__halfffffjLj2560ELj1ELj1ELj4ELj16ENS_18Kernel_traits_baseILj2560ES2_ffffjLj128EEEEELb0ELb1ELb0EEEvNS_9BwdParamsE,"",@"SHT_CUDA_INFO"
	.sectionflags	@""
	.align	4


	//----- nvinfo : EIATTR_CUDA_API_VERSION
	.align		4
        /*0000*/ 	.byte	0x04, 0x37
        /*0002*/ 	.short	(.L_2485 - .L_2484)
.L_2484:
        /*0004*/ 	.word	0x00000082


	//----- nvinfo : EIATTR_KPARAM_INFO
	.align		4
.L_2485:
        /*0008*/ 	.byte	0x04, 0x17
        /*000a*/ 	.short	(.L_2487 - .L_2486)
.L_2486:
        /*000c*/ 	.word	0x00000000
        /*0010*/ 	.short	0x0000
        /*0012*/ 	.short	0x0000
        /*0014*/ 	.byte	0x00, 0xf0, 0xa1, 0x04


	//----- nvinfo : EIATTR_SPARSE_MMA_MASK
	.align		4
.L_2487:
        /*0018*/ 	.byte	0x03, 0x50
        /*001a*/ 	.short	0x0000


	//----- nvinfo : EIATTR_MAXREG_COUNT
	.align		4
        /*001c*/ 	.byte	0x03, 0x1b
        /*001e*/ 	.short	0x00ff


	//----- nvinfo : EIATTR_NUM_BARRIERS
	.align		4
        /*0020*/ 	.byte	0x02, 0x4c
        /*0022*/ 	.byte	0x01
	.zero		1


	//----- nvinfo : EIATTR_MERCURY_ISA_VERSION
	.align		4
        /*0024*/ 	.byte	0x03, 0x5f
        /*0026*/ 	.short	0x0101


	//----- nvinfo : EIATTR_COOP_GROUP_MASK_REGIDS
	.align		4
        /*0028*/ 	.byte	0x04, 0x29
        /*002a*/ 	.short	(.L_2489 - .L_2488)


	//   ....[0]....
.L_2488:
        /*002c*/ 	.word	0xffffffff


	//   ....[1]....
        /*0030*/ 	.word	0xffffffff


	//   ....[2]....
        /*0034*/ 	.word	0xffffffff


	//   ....[3]....
        /*0038*/ 	.word	0xffffffff


	//   ....[4]....
        /*003c*/ 	.word	0xffffffff


	//   ....[5]....
        /*0040*/ 	.word	0xffffffff


	//   ....[6]....
        /*0044*/ 	.word	0xffffffff


	//   ....[7]....
        /*0048*/ 	.word	0xffffffff


	//   ....[8]....
        /*004c*/ 	.word	0xffffffff


	//   ....[9]....
        /*0050*/ 	.word	0xffffffff


	//   ....[10]....
        /*0054*/ 	.word	0x0500008f


	//   ....[11]....
        /*0058*/ 	.word	0x0500008f


	//   ....[12]....
        /*005c*/ 	.word	0x0500008f


	//   ....[13]....
        /*0060*/ 	.word	0x0500008f


	//   ....[14]....
        /*0064*/ 	.word	0x0500008f


	//   ....[15]....
        /*0068*/ 	.word	0x0500008f


	//   ....[16]....
        /*006c*/ 	.word	0x0500008f


	//   ....[17]....
        /*0070*/ 	.word	0x0500008f


	//   ....[18]....
        /*0074*/ 	.word	0x0500008f


	//   ....[19]....
        /*0078*/ 	.word	0x0500008f


	//----- nvinfo : EIATTR_COOP_GROUP_INSTR_OFFSETS
	.align		4
.L_2489:
        /*007c*/ 	.byte	0x04, 0x28
        /*007e*/ 	.short	(.L_2491 - .L_2490)


	//   ....[0]....
.L_2490:
        /*0080*/ 	.word	0x00001610


	//   ....[1]....
        /*0084*/ 	.word	0x00001620


	//   ....[2]....
        /*0088*/ 	.word	0x00001650


	//   ....[3]....
        /*008c*/ 	.word	0x00001660


	//   ....[4]....
        /*0090*/ 	.word	0x00001690


	//   ....[5]....
        /*0094*/ 	.word	0x000016a0


	//   ....[6]....
        /*0098*/ 	.word	0x000016d0


	//   ....[7]....
        /*009c*/ 	.word	0x000016e0


	//   ....[8]....
        /*00a0*/ 	.word	0x00001710


	//   ....[9]....
        /*00a4*/ 	.word	0x00001720


	//   ....[10]....
        /*00a8*/ 	.word	0x00002a50


	//   ....[11]....
        /*00ac*/ 	.word	0x00002aa0


	//   ....[12]....
        /*00b0*/ 	.word	0x00002b10


	//   ....[13]....
        /*00b4*/ 	.word	0x00002b70


	//   ....[14]....
        /*00b8*/ 	.word	0x00002be0


	//   ....[15]....
        /*00bc*/ 	.word	0x00002c40


	//   ....[16]....
        /*00c0*/ 	.word	0x00002cb0


	//   ....[17]....
        /*00c4*/ 	.word	0x00002d10


	//   ....[18]....
        /*00c8*/ 	.word	0x00002d80


	//   ....[19]....
        /*00cc*/ 	.word	0x00002de0


	//----- nvinfo : EIATTR_EXIT_INSTR_OFFSETS
	.align		4
.L_2491:
        /*00d0*/ 	.byte	0x04, 0x1c
        /*00d2*/ 	.short	(.L_2493 - .L_2492)


	//   ....[0]....
.L_2492:
        /*00d4*/ 	.word	0x00002970


	//   ....[1]....
        /*00d8*/ 	.word	0x000029f0


	//----- nvinfo : EIATTR_MAX_THREADS
	.align		4
.L_2493:
        /*00dc*/ 	.byte	0x04, 0x05
        /*00de*/ 	.short	(.L_2495 - .L_2494)
.L_2494:
        /*00e0*/ 	.word	0x00000080
        /*00e4*/ 	.word	0x00000001
        /*00e8*/ 	.word	0x00000001


	//----- nvinfo : EIATTR_CRS_STACK_SIZE
	.align		4
.L_2495:
        /*00ec*/ 	.byte	0x04, 0x1e
        /*00ee*/ 	.short	(.L_2497 - .L_2496)
.L_2496:
        /*00f0*/ 	.word	0x00000000


	//----- nvinfo : EIATTR_CBANK_PARAM_SIZE
	.align		4
.L_2497:
        /*00f4*/ 	.byte	0x03, 0x19
        /*00f6*/ 	.short	0x0128


	//----- nvinfo : EIATTR_PARAM_CBANK
	.align		4
        /*00f8*/ 	.byte	0x04, 0x0a
        /*00fa*/ 	.short	(.L_2499 - .L_2498)
	.align		4
.L_2498:
        /*00fc*/ 	.word	index@(.nv.constant0._ZN10layer_norm31ln_parallel_residual_bwd_kernelINS_13Kernel_traitsI6__halfffffjLj2560ELj1ELj1ELj4ELj16ENS_18Kernel_traits_baseILj2560ES2_ffffjLj128EEEEELb0ELb1ELb0EEEvNS_9BwdParamsE)
        /*0100*/ 	.short	0x0210
        /*0102*/ 	.short	0x0128


	//----- nvinfo : EIATTR_SW_WAR
	.align		4
.L_2499:
        /*0104*/ 	.byte	0x04, 0x36
        /*0106*/ 	.short	(.L_2501 - .L_2500)
.L_2500:
        /*0108*/ 	.word	0x00000008
.L_2501:


//--------------------- .nv.info._ZN10layer_norm31ln_parallel_residual_bwd_kernelINS_13Kernel_traitsI6__halfffffjLj2560ELj1ELj1ELj4ELj16ENS_18Kernel_traits_baseILj2560ES2_ffffjLj128EEEEELb0ELb1ELb1EEEvNS_9BwdParamsE --------------------------
	.section	.nv.info._ZN10layer_norm31ln_parallel_residual_bwd_kernelINS_13Kernel_traitsI6__halfffffjLj2560ELj1ELj1ELj4ELj16ENS_18Kernel_traits_baseILj2560ES2_ffffjLj128EEEEELb0ELb1ELb1EEEvNS_9BwdParamsE,"",@"SHT_CUDA_INFO"
	.sectionflags	@""
	.align	4


	//----- nvinfo : EIATTR_CUDA_API_VERSION
	.align		4
        /*0000*/ 	.byte	0x04, 0x37
        /*0002*/ 	.short	(.L_2503 - .L_2502)
.L_2502:
        /*0004*/ 	.word	0x00000082


	//----- nvinfo : EIATTR_KPARAM_INFO
	.align		4
.L_2503:
        /*0008*/ 	.byte	0x04, 0x17
        /*000a*/ 	.short	(.L_2505 - .L_2504)
.L_2504:
        /*000c*/ 	.word	0x00000000
        /*0010*/ 	.short	0x0000
        /*0012*/ 	.short	0x0000
        /*0014*/ 	.byte	0x00, 0xf0, 0xa1, 0x04


	//----- nvinfo : EIATTR_SPARSE_MMA_MASK
	.align		4
.L_2505:
        /*0018*/ 	.byte	0x03, 0x50
        /*001a*/ 	.short	0x0000


	//----- nvinfo : EIATTR_MAXREG_COUNT
	.align		4
        /*001c*/ 	.byte	0x03, 0x1b
        /*001e*/ 	.short	0x00ff


	//----- nvinfo : EIATTR_NUM_BARRIERS
	.align		4
        /*0020*/ 	.byte	0x02, 0x4c
        /*0022*/ 	.byte	0x01
	.zero		1


	//----- nvinfo : EIATTR_MERCURY_ISA_VERSION
	.align		4
        /*0024*/ 	.byte	0x03, 0x5f
        /*0026*/ 	.short	0x0101


	//----- nvinfo : EIATTR_COOP_GROUP_MASK_REGIDS
	.align		4
        /*0028*/ 	.byte	0x04, 0x29
        /*002a*/ 	.short	(.L_2507 - .L_2506)


	//   ....[0]....
.L_2506:
        /*002c*/ 	.word	0xffffffff


	//   ....[1]....
        /*0030*/ 	.word	0xffffffff


	//   ....[2]....
        /*0034*/ 	.word	0xffffffff


	//   ....[3]....
        /*0038*/ 	.word	0xffffffff


	//   ....[4]....
        /*003c*/ 	.word	0xffffffff


	//   ....[5]....
        /*0040*/ 	.word	0xffffffff


	//   ....[6]....
        /*0044*/ 	.word	0xffffffff


	//   ....[7]....
        /*0048*/ 	.word	0xffffffff


	//   ....[8]....
        /*004c*/ 	.word	0xffffffff


	//   ....[9]....
        /*0050*/ 	.word	0xffffffff


	//   ....[10]....
        /*0054*/ 	.word	0x05000053


	//   ....[11]....
        /*0058*/ 	.word	0x05000053


	//   ....[12]....
        /*005c*/ 	.word	0x05000053


	//   ....[13]....
        /*0060*/ 	.word	0x05000053


	//   ....[14]....
        /*0064*/ 	.word	0x05000053


	//   ....[15]....
        /*0068*/ 	.word	0x05000053


	//   ....[16]....
        /*006c*/ 	.word	0x05000053


	//   ....[17]....
        /*0070*/ 	.word	0x05000053


	//   ....[18]....
        /*0074*/ 	.word	0x05000053


	//   ....[19]....
        /*0078*/ 	.word	0x05000053


	//----- nvinfo : EIATTR_COOP_GROUP_INSTR_OFFSETS
	.align		4
.L_2507:
        /*007c*/ 	.byte	0x04, 0x28
        /*007e*/ 	.short	(.L_2509 - .L_2508)


	//   ....[0]....
.L_2508:
        /*0080*/ 	.word	0x00001460


	//   ....[1]....
        /*0084*/ 	.word	0x00001470


	//   ....[2]....
        /*0088*/ 	.word	0x000014a0


	//   ....[3]....
        /*008c*/ 	.word	0x000014b0


	//   ....[4]....
        /*0090*/ 	.word	0x000014e0


	//   ....[5]....
        /*0094*/ 	.word	0x000014f0


	//   ....[6]....
        /*0098*/ 	.word	0x00001520


	//   ....[7]....
        /*009c*/ 	.word	0x00001530


	//   ....[8]....
        /*00a0*/ 	.word	0x00001560


	//   ....[9]....
        /*00a4*/ 	.word	0x00001570


	//   ....[10]....
        /*00a8*/ 	.word	0x00002720


	//   ....[11]....
        /*00ac*/ 	.word	0x00002770


	//   ....[12]....
        /*00b0*/ 	.word	0x000027e0


	//   ....[13]....
        /*00b4*/ 	.word	0x00002840


	//   ....[14]....
        /*00b8*/ 	.word	0x000028b0


	//   ....[15]....
        /*00bc*/ 	.word	0x00002910


	//   ....[16]....
        /*00c0*/ 	.word	0x00002970


	//   ....[17]....
        /*00c4*/ 	.word	0x000029d0


	//   ....[18]....
        /*00c8*/ 	.word	0x00002a40


	//   ....[19]....
        /*00cc*/ 	.word	0x00002a90


	//----- nvinfo : EIATTR_EXIT_INSTR_OFFSETS
	.align		4
.L_2509:
        /*00d0*/ 	.byte	0x04, 0x1c
        /*00d2*/ 	.short	(.L_2511 - .L_2510)


	//   ....[0]....
.L_2510:
        /*00d4*/ 	.word	0x000026c0


	//----- nvinfo : EIATTR_MAX_THREADS
	.align		4
.L_2511:
        /*00d8*/ 	.byte	0x04, 0x05
        /*00da*/ 	.short	(.L_2513 - .L_2512)
.L_2512:
        /*00dc*/ 	.word	0x00000080
        /*00e0*/ 	.word	0x00000001
        /*00e4*/ 	.word	0x00000001


	//----- nvinfo : EIATTR_CRS_STACK_SIZE
	.align		4
.L_2513:
        /*00e8*/ 	.byte	0x04, 0x1e
        /*00ea*/ 	.short	(.L_2515 - .L_2514)
.L_2514:
        /*00ec*/ 	.word	0x00000000


	//----- nvinfo : EIATTR_CBANK_PARAM_SIZE
	.align		4
.L_2515:
        /*00f0*/ 	.byte	0x03, 0x19
        /*00f2*/ 	.short	0x0128


	//----- nvinfo : EIATTR_PARAM_CBANK
	.align		4
        /*00f4*/ 	.byte	0x04, 0x0a
        /*00f6*/ 	.short	(.L_2517 - .L_2516)
	.align		4
.L_2516:
        /*00f8*/ 	.word	index@(.nv.constant0._ZN10layer_norm31ln_parallel_residual_bwd_kernelINS_13Kernel_traitsI6__halfffffjLj2560ELj1ELj1ELj4ELj16ENS_18Kernel_traits_baseILj2560ES2_ffffjLj128EEEEELb0ELb1ELb1EEEvNS_9BwdParamsE)
        /*00fc*/ 	.short	0x0210
        /*00fe*/ 	.short	0x0128


	//----- nvinfo : EIATTR_SW_WAR
	.align		4
.L_2517:
        /*0100*/ 	.byte	0x04, 0x36
        /*0102*/ 	.short	(.L_2519 - .L_2518)
.L_2518:
        /*0104*/ 	.word	0x00000008
.L_2519:


//--------------------- .nv.info._ZN10layer_norm31ln_parallel_residual_bwd_kernelINS_13Kernel_traitsI6__halfffffjLj2560ELj1ELj1ELj4ELj16ENS_18Kernel_traits_baseILj2560ES2_ffffjLj128EEEEELb1ELb0ELb0EEEvNS_9BwdParamsE --------------------------
	.section	.nv.info._ZN10layer_norm31ln_parallel_residual_bwd_kernelINS_13Kernel_traitsI6__halfffffjLj2560ELj1ELj1ELj4ELj16ENS_18Kernel_traits_baseILj2560ES2_ffffjLj128EEEEELb1ELb0ELb0EEEvNS_9BwdParamsE,"",@"SHT_CUDA_INFO"
	.sectionflags	@""
	.align	4


	//----- nvinfo : EIATTR_CUDA_API_VERSION
	.align		4
        /*0000*/ 	.byte	0x04, 0x37
        /*0002*/ 	.short	(.L_2521 - .L_2520)
.L_2520:
        /*0004*/ 	.word	0x00000082


	//----- nvinfo : EIATTR_KPARAM_INFO
	.align		4
.L_2521:
        /*0008*/ 	.byte	0x04, 0x17
        /*000a*/ 	.short	(.L_2523 - .L_2522)
.L_2522:
        /*000c*/ 	.word	0x00000000
        /*0010*/ 	.short	0x0000
        /*0012*/ 	.short	0x0000
        /*0014*/ 	.byte	0x00, 0xf0, 0xa1, 0x04


	//----- nvinfo : EIATTR_SPARSE_MMA_MASK
	.align		4
.L_2523:
        /*0018*/ 	.byte	0x03, 0x50
        /*001a*/ 	.short	0x0000


	//----- nvinfo : EIATTR_MAXREG_COUNT
	.align		4
        /*001c*/ 	.byte	0x03, 0x1b
        /*001e*/ 	.short	0x00ff


	//----- nvinfo : EIATTR_NUM_BARRIERS
	.align		4
        /*0020*/ 	.byte	0x02, 0x4c
        /*0022*/ 	.byte	0x01
	.zero		1


	//----- nvinfo : EIATTR_MERCURY_ISA_VERSION
	.align		4
        /*0024*/ 	.byte	0x03, 0x5f
        /*0026*/ 	.short	0x0101


	//----- nvinfo : EIATTR_COOP_GROUP_MASK_REGIDS
	.align		4
        /*0028*/ 	.byte	0x04, 0x29
        /*002a*/ 	.short	(.L_2525 - .L_2524)


	//   ....[0]....
.L_2524:
        /*002c*/ 	.word	0xffffffff


	//   ....[1]....
        /*0030*/ 	.word	0xffffffff


	//   ....[2]....
        /*0034*/ 	.word	0xffffffff


	//   ....[3]....
        /*0038*/ 	.word	0xffffffff


	//   ....[4]....
        /*003c*/ 	.word	0xffffffff


	//   ....[5]....
        /*0040*/ 	.word	0xffffffff


	//   ....[6]....
        /*0044*/ 	.word	0xffffffff


	//   ....[7]....
        /*0048*/ 	.word	0xffffffff


	//   ....[8]....
        /*004c*/ 	.word	0xffffffff


	//   ....[9]....
        /*0050*/ 	.word	0xffffffff


	//   ....[10]....
        /*0054*/ 	.word	0x0500009b


	//   ....[11]....
        /*0058*/ 	.word	0x0500009b


	//   ....[12]....
        /*005c*/ 	.word	0x0500009b


	//   ....[13]....
        /*0060*/ 	.word	0x0500009b


	//   ....[14]....
        /*0064*/ 	.word	0x0500009b


	//   ....[15]....
        /*0068*/ 	.word	0x0500009b


	//   ....[16]....
        /*006c*/ 	.word	0x0500009b


	//   ....[17]....
        /*0070*/ 	.word	0x0500009b


	//   ....[18]....
        /*0074*/ 	.word	0x0500009b


	//   ....[19]....
        /*0078*/ 	.word	0x0500009b


	//----- nvinfo : EIATTR_COOP_GROUP_INSTR_OFFSETS
	.align		4
.L_2525:
        /*007c*/ 	.byte	0x04, 0x28
        /*007e*/ 	.short	(.L_2527 - .L_2526)


	//   ....[0]....
.L_2526:
        /*0080*/ 	.word	0x00002340


	//   ....[1]....
        /*0084*/ 	.word	0x00002350


	//   ....[2]....
        /*0088*/ 	.word	0x00002380


	//   ....[3]....
        /*008c*/ 	.word	0x00002390


	//   ....[4]....
        /*0090*/ 	.word	0x000023c0


	//   ....[5]....
        /*0094*/ 	.word	0x000023d0


	//   ....[6]....
        /*0098*/ 	.word	0x00002400


	//   ....[7]....
        /*009c*/ 	.word	0x00002410


	//   ....[8]....
        /*00a0*/ 	.word	0x00002440


	//   ....[9]....
        /*00a4*/ 	.word	0x00002450


	//   ....[10]....
        /*00a8*/ 	.word	0x00004030


	//   ....[11]....
        /*00ac*/ 	.word	0x00004080


	//   ....[12]....
        /*00b0*/ 	.word	0x000040f0


	//   ....[13]....
        /*00b4*/ 	.word	0x00004150


	//   ....[14]....
        /*00b8*/ 	.word	0x000041c0


	//   ....[15]....
        /*00bc*/ 	.word	0x00004220


	//   ....[16]....
        /*00c0*/ 	.word	0x00004290


	//   ....[17]....
        /*00c4*/ 	.word	0x000042f0


	//   ....[18]....
        /*00c8*/ 	.word	0x00004360


	//   ....[19]....
        /*00cc*/ 	.word	0x000043b0


	//----- nvinfo : EIATTR_EXIT_INSTR_OFFSETS
	.align		4
.L_2527:
        /*00d0*/ 	.byte	0x04, 0x1c
        /*00d2*/ 	.short	(.L_2529 - .L_2528)


	//   ....[0]....
.L_2528:
        /*00d4*/ 	.word	0x00003f00


	//   ....[1]....
        /*00d8*/ 	.word	0x00003fd0


	//----- nvinfo : EIATTR_MAX_THREADS
	.align		4
.L_2529:
        /*00dc*/ 	.byte	0x04, 0x05
        /*00de*/ 	.short	(.L_2531 - .L_2530)
.L_2530:
        /*00e0*/ 	.word	0x00000080
        /*00e4*/ 	.word	0x00000001
        /*00e8*/ 	.word	0x00000001


	//----- nvinfo : EIATTR_CRS_STACK_SIZE
	.align		4
.L_2531:
        /*00ec*/ 	.byte	0x04, 0x1e
        /*00ee*/ 	.short	(.L_2533 - .L_2532)
.L_2532:
        /*00f0*/ 	.word	0x00000000


	//----- nvinfo : EIATTR_CBANK_PARAM_SIZE
	.align		4
.L_2533:
        /*00f4*/ 	.byte	0x03, 0x19
        /*00f6*/ 	.short	0x0128


	//----- nvinfo : EIATTR_PARAM_CBANK
	.align		4
        /*00f8*/ 	.byte	0x04, 0x0a
        /*00fa*/ 	.short	(.L_2535 - .L_2534)
	.align		4
.L_2534:
        /*00fc*/ 	.word	index@(.nv.constant0._ZN10layer_norm31ln_parallel_residual_bwd_kernelINS_13Kernel_traitsI6__halfffffjLj2560ELj1ELj1ELj4ELj16ENS_18Kernel_traits_baseILj2560ES2_ffffjLj128EEEEELb1ELb0ELb0EEEvNS_9BwdParamsE)
        /*0100*/ 	.short	0x0210
        /*0102*/ 	.short	0x0128


	//----- nvinfo : EIATTR_SW_WAR
	.align		4
.L_2535:
        /*0104*/ 	.byte	0x04, 0x36
        /*0106*/ 	.short	(.L_2537 - .L_2536)
.L_2536:
        /*0108*/ 	.word	0x00000008
.L_2537:


//--------------------- .nv.info._ZN10layer_norm31ln_parallel_residual_bwd_kernelINS_13Kernel_traitsI6__halfffffjLj2560ELj1ELj1ELj4ELj16ENS_18Kernel_traits_baseILj2560ES2_ffffjLj128EEEEELb1ELb0ELb1EEEvNS_9BwdParamsE --------------------------
	.section	.nv.info._ZN10layer_norm31ln_parallel_residual_bwd_kernelINS_13Kernel_traitsI6__halfffffjLj2560ELj1ELj1ELj4ELj16ENS_18Kernel_traits_baseILj2560ES2_ffffjLj128EEEEELb1ELb0ELb1EEEvNS_9BwdParamsE,"",@"SHT_CUDA_INFO"
	.sectionflags	@""
	.align	4


	//----- nvinfo : EIATTR_CUDA_API_VERSION
	.align		4
        /*0000*/ 	.byte	0x04, 0x37
        /*0002*/ 	.short	(.L_2539 - .L_2538)
.L_2538:
        /*0004*/ 	.word	0x00000082


	//----- nvinfo : EIATTR_KPARAM_INFO
	.align		4
.L_2539:
        /*0008*/ 	.byte	0x04, 0x17
        /*000a*/ 	.short	(.L_2541 - .L_2540)
.L_2540:
        /*000c*/ 	.word	0x00000000
        /*0010*/ 	.short	0x0000
        /*0012*/ 	.short	0x0000
        /*0014*/ 	.byte	0x00, 0xf0, 0xa1, 0x04


	//----- nvinfo : EIATTR_SPARSE_MMA_MASK
	.align		4
.L_2541:
        /*0018*/ 	.byte	0x03, 0x50
        /*001a*/ 	.short	0x0000


	//----- nvinfo : EIATTR_MAXREG_COUNT
	.align		4
        /*001c*/ 	.byte	0x03, 0x1b
        /*001e*/ 	.short	0x00ff


	//----- nvinfo : EIATTR_NUM_BARRIERS
	.align		4
        /*0020*/ 	.byte	0x02, 0x4c
        /*0022*/ 	.byte	0x01
	.zero		1


	//----- nvinfo : EIATTR_MERCURY_ISA_VERSION
	.align		4
        /*0024*/ 	.byte	0x03, 0x5f
        /*0026*/ 	.short	0x0101


	//----- nvinfo : EIATTR_COOP_GROUP_MASK_REGIDS
	.align		4
        /*0028*/ 	.byte	0x04, 0x29
        /*002a*/ 	.short	(.L_2543 - .L_2542)


	//   ....[0]....
.L_2542:
        /*002c*/ 	.word	0xffffffff


	//   ....[1]....
        /*0030*/ 	.word	0xffffffff


	//   ....[2]....
        /*0034*/ 	.word	0xffffffff


	//   ....[3]....
        /*0038*/ 	.word	0xffffffff


	//   ....[4]....
        /*003c*/ 	.word	0xffffffff


	//   ....[5]....
        /*0040*/ 	.word	0xffffffff


	//   ....[6]....
        /*0044*/ 	.word	0xffffffff


	//   ....[7]....
        /*0048*/ 	.word	0xffffffff


	//   ....[8]....
        /*004c*/ 	.word	0xffffffff


	//   ....[9]....
        /*0050*/ 	.word	0xffffffff


	//   ....[10]....
        /*0054*/ 	.word	0x05000063


	//   ....[11]....
        /*0058*/ 	.word	0x05000063


	//   ....[12]....
        /*005c*/ 	.word	0x05000063


	//   ....[13]....
        /*0060*/ 	.word	0x05000063


	//   ....[14]....
        /*0064*/ 	.word	0x05000063


	//   ....[15]....
        /*0068*/ 	.word	0x05000063


	//   ....[16]....
        /*006c*/ 	.word	0x05000063


	//   ....[17]....
        /*0070*/ 	.word	0x05000063


	//   ....[18]....
        /*0074*/ 	.word	0x05000063


	//   ....[19]....
        /*0078*/ 	.word	0x05000063


	//----- nvinfo : EIATTR_COOP_GROUP_INSTR_OFFSETS
	.align		4
.L_2543:
        /*007c*/ 	.byte	0x04, 0x28
        /*007e*/ 	.short	(.L_2545 - .L_2544)


	//   ....[0]....
.L_2544:
        /*0080*/ 	.word	0x00002080


	//   ....[1]....
        /*0084*/ 	.word	0x00002090


	//   ....[2]....
        /*0088*/ 	.word	0x000020c0


	//   ....[3]....
        /*008c*/ 	.word	0x000020d0


	//   ....[4]....
        /*0090*/ 	.word	0x00002100


	//   ....[5]....
        /*0094*/ 	.word	0x00002110


	//   ....[6]....
        /*0098*/ 	.word	0x00002140


	//   ....[7]....
        /*009c*/ 	.word	0x00002150


	//   ....[8]....
        /*00a0*/ 	.word	0x00002180


	//   ....[9]....
        /*00a4*/ 	.word	0x00002190


	//   ....[10]....
        /*00a8*/ 	.word	0x00003c40


	//   ....[11]....
        /*00ac*/ 	.word	0x00003c90


	//   ....[12]....
        /*00b0*/ 	.word	0x00003d00


	//   ....[13]....
        /*00b4*/ 	.word	0x00003d60


	//   ....[14]....
        /*00b8*/ 	.word	0x00003dd0


	//   ....[15]....
        /*00bc*/ 	.word	0x00003e30


	//   ....[16]....
        /*00c0*/ 	.word	0x00003ea0


	//   ....[17]....
        /*00c4*/ 	.word	0x00003f00


	//   ....[18]....
        /*00c8*/ 	.word	0x00003f70


	//   ....[19]....
        /*00cc*/ 	.word	0x00003fd0


	//----- nvinfo : EIATTR_EXIT_INSTR_OFFSETS
	.align		4
.L_2545:
        /*00d0*/ 	.byte	0x04, 0x1c
        /*00d2*/ 	.short	(.L_2547 - .L_2546)


	//   ....[0]....
.L_2546:
        /*00d4*/ 	.word	0x00003be0


	//----- nvinfo : EIATTR_MAX_THREADS
	.align		4
.L_2547:
        /*00d8*/ 	.byte	0x04, 0x05
        /*00da*/ 	.short	(.L_2549 - .L_2548)
.L_2548:
        /*00dc*/ 	.word	0x00000080
        /*00e0*/ 	.word	0x00000001
        /*00e4*/ 	.word	0x00000001


	//----- nvinfo : EIATTR_CRS_STACK_SIZE
	.align		4
.L_2549:
        /*00e8*/ 	.byte	0x04, 0x1e
        /*00ea*/ 	.short	(.L_2551 - .L_2550)
.L_2550:
        /*00ec*/ 	.word	0x00000000


	//----- nvinfo : EIATTR_CBANK_PARAM_SIZE
	.align		4
.L_2551:
        /*00f0*/ 	.byte	0x03, 0x19
        /*00f2*/ 	.short	0x0128


	//----- nvinfo : EIATTR_PARAM_CBANK
	.align		4
        /*00f4*/ 	.byte	0x04, 0x0a
        /*00f6*/ 	.short	(.L_2553 - .L_2552)
	.align		4
.L_2552:
        /*00f8*/ 	.word	index@(.nv.constant0._ZN10layer_norm31ln_parallel_residual_bwd_kernelINS_13Kernel_traitsI6__halfffffjLj2560ELj1ELj1ELj4ELj16ENS_18Kernel_traits_baseILj2560ES2_ffffjLj128EEEEELb1ELb0ELb1EEEvNS_9BwdParamsE)
        /*00fc*/ 	.short	0x0210
        /*00fe*/ 	.short	0x0128


	//----- nvinfo : EIATTR_SW_WAR
	.align		4
.L_2553:
        /*0100*/ 	.byte	0x04, 0x36
        /*0102*/ 	.short	(.L_2555 - .L_2554)
.L_2554:
        /*0104*/ 	.word	0x00000008
.L_2555:


//--------------------- .nv.info._ZN10layer_norm22ln_bwd_finalize_kernelINS_22Kernel_traits_finalizeILj2560E6__halfffffjLb0ELj1024ELj4ENS_18Kernel_traits_baseILj2560ES2_ffffjLj1024EEEEELb0ELb0EEEvNS_9BwdParamsE --------------------------
	.section	.nv.info._ZN10layer_norm22ln_bwd_finalize_kernelINS_22Kernel_traits_finalizeILj2560E6__halfffffjLb0ELj1024ELj4ENS_18Kernel_traits_baseILj2560ES2_ffffjLj1024EEEEELb0ELb0EEEvNS_9BwdParamsE,"",@"SHT_CUDA_INFO"
	.sectionflags	@""
	.align	4


	//----- nvinfo : EIATTR_CUDA_API_VERSION
	.align		4
        /*0000*/ 	.byte	0x04, 0x37
        /*0002*/ 	.short	(.L_2557 - .L_2556)
.L_2556:
        /*0004*/ 	.word	0x00000082


	//----- nvinfo : EIATTR_KPARAM_INFO
	.align		4
.L_2557:
        /*0008*/ 	.byte	0x04, 0x17
        /*000a*/ 	.short	(.L_2559 - .L_2558)
.L_2558:
        /*000c*/ 	.word	0x00000000
        /*0010*/ 	.short	0x0000
        /*0012*/ 	.short	0x0000
        /*0014*/ 	.byte	0x00, 0xf0, 0xa1, 0x04


	//----- nvinfo : EIATTR_SPARSE_MMA_MASK
	.align		4
.L_2559:
        /*0018*/ 	.byte	0x03, 0x50
        /*001a*/ 	.short	0x0000


	//----- nvinfo : EIATTR_MAXREG_COUNT
	.align		4
        /*001c*/ 	.byte	0x03, 0x1b
        /*001e*/ 	.short	0x0040


	//----- nvinfo : EIATTR_NUM_BARRIERS
	.align		4
        /*0020*/ 	.byte	0x02, 0x4c
        /*0022*/ 	.byte	0x01
	.zero		1


	//----- nvinfo : EIATTR_MERCURY_ISA_VERSION
	.align		4
        /*0024*/ 	.byte	0x03, 0x5f
        /*0026*/ 	.short	0x0101


	//----- nvinfo : EIATTR_COOP_GROUP_MASK_REGIDS
	.align		4
        /*0028*/ 	.byte	0x04, 0x29
        /*002a*/ 	.short	(.L_2561 - .L_2560)


	//   ....[0]....
.L_2560:
        /*002c*/ 	.word	0xffffffff


	//   ....[1]....
        /*0030*/ 	.word	0xffffffff


	//   ....[2]....
        /*0034*/ 	.word	0xffffffff


	//   ....[3]....
        /*0038*/ 	.word	0xffffffff


	//   ....[4]....
        /*003c*/ 	.word	0xffffffff


	//   ....[5]....
        /*0040*/ 	.word	0xffffffff


	//   ....[6]....
        /*0044*/ 	.word	0xffffffff


	//   ....[7]....
        /*0048*/ 	.word	0xffffffff


	//   ....[8]....
        /*004c*/ 	.word	0xffffffff


	//   ....[9]....
        /*0050*/ 	.word	0xffffffff


	//   ....[10]....
        /*0054*/ 	.word	0x05000013


	//   ....[11]....
        /*0058*/ 	.word	0x05000013


	//   ....[12]....
        /*005c*/ 	.word	0x05000013


	//   ....[13]....
        /*0060*/ 	.word	0x05000013


	//   ....[14]....
        /*0064*/ 	.word	0x05000013


	//   ....[15]....
        /*0068*/ 	.word	0x05000013


	//   ....[16]....
        /*006c*/ 	.word	0x05000013


	//   ....[17]....
        /*0070*/ 	.word	0x05000013


	//   ....[18]....
        /*0074*/ 	.word	0x05000013


	//   ....[19]....
        /*0078*/ 	.word	0x05000013


	//----- nvinfo : EIATTR_COOP_GROUP_INSTR_OFFSETS
	.align		4
.L_2561:
        /*007c*/ 	.byte	0x04, 0x28
        /*007e*/ 	.short	(.L_2563 - .L_2562)


	//   ....[0]....
.L_2562:
        /*0080*/ 	.word	0x000008e0


	//   ....[1]....
        /*0084*/ 	.word	0x000008f0


	//   ....[2]....
        /*0088*/ 	.word	0x00000920


	//   ....[3]....
        /*008c*/ 	.word	0x00000930


	//   ....[4]....
        /*0090*/ 	.word	0x00000960


	//   ....[5]....
        /*0094*/ 	.word	0x00000970


	//   ....[6]....
        /*0098*/ 	.word	0x000009a0


	//   ....[7]....
        /*009c*/ 	.word	0x000009b0


	//   ....[8]....
        /*00a0*/ 	.word	0x000009e0


	//   ....[9]....
        /*00a4*/ 	.word	0x000009f0


	//   ....[10]....
        /*00a8*/ 	.word	0x00000c10


	//   ....[11]....
        /*00ac*/ 	.word	0x00000c80


	//   ....[12]....
        /*00b0*/ 	.word	0x00000cf0


	//   ....[13]....
        /*00b4*/ 	.word	0x00000d60


	//   ....[14]....
        /*00b8*/ 	.word	0x00000dd0


	//   ....[15]....
        /*00bc*/ 	.word	0x00000e30


	//   ....[16]....
        /*00c0*/ 	.word	0x00000ea0


	//   ....[17]....
        /*00c4*/ 	.word	0x00000f10


	//   ....[18]....
        /*00c8*/ 	.word	0x00000f80


	//   ....[19]....
        /*00cc*/ 	.word	0x00000ff0


	//----- nvinfo : EIATTR_EXIT_INSTR_OFFSETS
	.align		4
.L_2563:
        /*00d0*/ 	.byte	0x04, 0x1c
        /*00d2*/ 	.short	(.L_2565 - .L_2564)


	//   ....[0]....
.L_2564:
        /*00d4*/ 	.word	0x00000070


	//   ....[1]....
        /*00d8*/ 	.word	0x00000bb0


	//----- nvinfo : EIATTR_MAX_THREADS
	.align		4
.L_2565:
        /*00dc*/ 	.byte	0x04, 0x05
        /*00de*/ 	.short	(.L_2567 - .L_2566)
.L_2566:
        /*00e0*/ 	.word	0x00000400
        /*00e4*/ 	.word	0x00000001
        /*00e8*/ 	.word	0x00000001


	//----- nvinfo : EIATTR_CRS_STACK_SIZE
	.align		4
.L_2567:
        /*00ec*/ 	.byte	0x04, 0x1e
        /*00ee*/ 	.short	(.L_2569 - .L_2568)
.L_2568:
        /*00f0*/ 	.word	0x00000000


	//----- nvinfo : EIATTR_CBANK_PARAM_SIZE
	.align		4
.L_2569:
        /*00f4*/ 	.byte	0x03, 0x19
        /*00f6*/ 	.short	0x0128


	//----- nvinfo : EIATTR_PARAM_CBANK
	.align		4
        /*00f8*/ 	.byte	0x04, 0x0a
        /*00fa*/ 	.short	(.L_2571 - .L_2570)
	.align		4
.L_2570:
        /*00fc*/ 	.word	index@(.nv.constant0._ZN10layer_norm22ln_bwd_finalize_kernelINS_22Kernel_traits_finalizeILj2560E6__halfffffjLb0ELj1024ELj4ENS_18Kernel_traits_baseILj2560ES2_ffffjLj1024EEEEELb0ELb0EEEvNS_9BwdParamsE)
        /*0100*/ 	.short	0x0210
        /*0102*/ 	.short	0x0128


	//----- nvinfo : EIATTR_SW_WAR
	.align		4
.L_2571:
        /*0104*/ 	.byte	0x04, 0x36
        /*0106*/ 	.short	(.L_2573 - .L_2572)
.L_2572:
        /*0108*/ 	.word	0x00000008
.L_2573:


//--------------------- .nv.info._ZN10layer_norm40ln_parallel_residual_bwd_finalize_kernelINS_22Kernel_traits_finalizeILj2560E6__halfffffjLb0ELj1024ELj4ENS_18Kernel_traits_baseILj2560ES2_ffffjLj1024EEEEELb0EEEvNS_9BwdParamsE --------------------------
	.section	.nv.info._ZN10layer_norm40ln_parallel_residual_bwd_finalize_kernelINS_22Kernel_traits_finalizeILj2560E6__halfffffjLb0ELj1024ELj4ENS_18Kernel_traits_baseILj2560ES2_ffffjLj1024EEEEELb0EEEvNS_9BwdParamsE,"",@"SHT_CUDA_INFO"
	.sectionflags	@""
	.align	4


	//----- nvinfo : EIATTR_CUDA_API_VERSION
	.align		4
        /*0000*/ 	.byte	0x04, 0x37
        /*0002*/ 	.short	(.L_2575 - .L_2574)
.L_2574:
        /*0004*/ 	.word	0x00000082


	//----- nvinfo : EIATTR_KPARAM_INFO
	.align		4
.L_2575:
        /*0008*/ 	.byte	0x04, 0x17
        /*000a*/ 	.short	(.L_2577 - .L_2576)
.L_2576:
        /*000c*/ 	.word	0x00000000
        /*0010*/ 	.short	0x0000
        /*0012*/ 	.short	0x0000
        /*0014*/ 	.byte	0x00, 0xf0, 0xa1, 0x04


	//----- nvinfo : EIATTR_SPARSE_MMA_MASK
	.align		4
.L_2577:
        /*0018*/ 	.byte	0x03, 0x50
        /*001a*/ 	.short	0x0000


	//----- nvinfo : EIATTR_MAXREG_COUNT
	.align		4
        /*001c*/ 	.byte	0x03, 0x1b
        /*001e*/ 	.short	0x0040


	//----- nvinfo : EIATTR_NUM_BARRIERS
	.align		4
        /*0020*/ 	.byte	0x02, 0x4c
        /*0022*/ 	.byte	0x01
	.zero		1


	//----- nvinfo : EIATTR_MERCURY_ISA_VERSION
	.align		4
        /*0024*/ 	.byte	0x03, 0x5f
        /*0026*/ 	.short	0x0101


	//----- nvinfo : EIATTR_COOP_GROUP_MASK_REGIDS
	.align		4
        /*0028*/ 	.byte	0x04, 0x29
        /*002a*/ 	.short	(.L_2579 - .L_2578)


	//   ....[0]....
.L_2578:
        /*002c*/ 	.word	0xffffffff


	//   ....[1]....
        /*0030*/ 	.word	0xffffffff


	//   ....[2]....
        /*0034*/ 	.word	0xffffffff


	//   ....[3]....
        /*0038*/ 	.word	0xffffffff


	//   ....[4]....
        /*003c*/ 	.word	0xffffffff


	//   ....[5]....
        /*0040*/ 	.word	0xffffffff


	//   ....[6]....
        /*0044*/ 	.word	0xffffffff


	//   ....[7]....
        /*0048*/ 	.word	0xffffffff


	//   ....[8]....
        /*004c*/ 	.word	0xffffffff


	//   ....[9]....
        /*0050*/ 	.word	0xffffffff


	//   ....[10]....
        /*0054*/ 	.word	0xffffffff


	//   ....[11]....
        /*0058*/ 	.word	0xffffffff


	//   ....[12]....
        /*005c*/ 	.word	0xffffffff


	//   ....[13]....
        /*0060*/ 	.word	0xffffffff


	//   ....[14]....
        /*0064*/ 	.word	0xffffffff


	//   ....[15]....
        /*0068*/ 	.word	0xffffffff


	//   ....[16]....
        /*006c*/ 	.word	0xffffffff


	//   ....[17]....
        /*0070*/ 	.word	0xffffffff


	//   ....[18]....
        /*0074*/ 	.word	0xffffffff


	//   ....[19]....
        /*0078*/ 	.word	0xffffffff


	//   ....[20]....
        /*007c*/ 	.word	0x0500000c


	//   ....[21]....
        /*0080*/ 	.word	0x0500000c


	//   ....[22]....
        /*0084*/ 	.word	0x0500000c


	//   ....[23]....
        /*0088*/ 	.word	0x0500000c


	//   ....[24]....
        /*008c*/ 	.word	0x0500000c


	//   ....[25]....
        /*0090*/ 	.word	0x0500000c


	//   ....[26]....
        /*0094*/ 	.word	0x0500000c


	//   ....[27]....
        /*0098*/ 	.word	0x0500000c


	//   ....[28]....
        /*009c*/ 	.word	0x0500000c


	//   ....[29]....
        /*00a0*/ 	.word	0x0500000c


	//   ....[30]....
        /*00a4*/ 	.word	0x0500000c


	//   ....[31]....
        /*00a8*/ 	.word	0x0500000c


	//   ....[32]....
        /*00ac*/ 	.word	0x0500000c


	//   ....[33]....
        /*00b0*/ 	.word	0x0500000c


	//   ....[34]....
        /*00b4*/ 	.word	0x0500000c


	//   ....[35]....
        /*00b8*/ 	.word	0x0500000c


	//   ....[36]....
        /*00bc*/ 	.word	0x0500000c


	//   ....[37]....
        /*00c0*/ 	.word	0x0500000c


	//   ....[38]....
        /*00c4*/ 	.word	0x0500000c


	//   ....[39]....
        /*00c8*/ 	.word	0x0500000c


	//----- nvinfo : EIATTR_COOP_GROUP_INSTR_OFFSETS
	.align		4
.L_2579:
        /*00cc*/ 	.byte	0x04, 0x28
        /*00ce*/ 	.short	(.L_2581 - .L_2580)


	//   ....[0]....
.L_2580:
        /*00d0*/ 	.word	0x00000ce0


	//   ....[1]....
        /*00d4*/ 	.word	0x00000cf0


	//   ....[2]....
        /*00d8*/ 	.word	0x00000d00


	//   ....[3]....
        /*00dc*/ 	.word	0x00000d10


	//   ....[4]....
        /*00e0*/ 	.word	0x00000d40


	//   ....[5]....
        /*00e4*/ 	.word	0x00000d70


	//   ....[6]....
        /*00e8*/ 	.word	0x00000d80


	//   ....[7]....
        /*00ec*/ 	.word	0x00000d90


	//   ....[8]....
        /*00f0*/ 	.word	0x00000db0


	//   ....[9]....
        /*00f4*/ 	.word	0x00000df0


	//   ....[10]....
        /*00f8*/ 	.word	0x00000e00


	//   ....[11]....
        /*00fc*/ 	.word	0x00000e10


	//   ....[12]....
        /*0100*/ 	.word	0x00000e30


	//   ....[13]....
        /*0104*/ 	.word	0x00000e70


	//   ....[14]....
        /*0108*/ 	.word	0x00000e80


	//   ....[15]....
        /*010c*/ 	.word	0x00000e90


	//   ....[16]....
        /*0110*/ 	.word	0x00000eb0


	//   ....[17]....
        /*0114*/ 	.word	0x00000ee0


	//   ....[18]....
        /*0118*/ 	.word	0x00000f00


	//   ....[19]....
        /*011c*/ 	.word	0x00000f10


	//   ....[20]....
        /*0120*/ 	.word	0x00001230


	//   ....[21]....
        /*0124*/ 	.word	0x00001290


	//   ....[22]....
        /*0128*/ 	.word	0x000012f0


	//   ....[23]....
        /*012c*/ 	.word	0x00001350


	//   ....[24]....
        /*0130*/ 	.word	0x000013b0


	//   ....[25]....
        /*0134*/ 	.word	0x00001410


	//   ....[26]....
        /*0138*/ 	.word	0x00001480


	//   ....[27]....
        /*013c*/ 	.word	0x000014f0


	//   ....[28]....
        /*0140*/ 	.word	0x00001560


	//   ....[29]....
        /*0144*/ 	.word	0x000015d0


	//   ....[30]....
        /*0148*/ 	.word	0x00001630


	//   ....[31]....
        /*014c*/ 	.word	0x000016a0


	//   ....[32]....
        /*0150*/ 	.word	0x00001710


	//   ....[33]....
        /*0154*/ 	.word	0x00001780


	//   ....[34]....
        /*0158*/ 	.word	0x000017f0


	//   ....[35]....
        /*015c*/ 	.word	0x00001850


	//   ....[36]....
        /*0160*/ 	.word	0x000018c0


	//   ....[37]....
        /*0164*/ 	.word	0x00001930


	//   ....[38]....
        /*0168*/ 	.word	0x000019a0


	//   ....[39]....
        /*016c*/ 	.word	0x00001a10


	//----- nvinfo : EIATTR_EXIT_INSTR_OFFSETS
	.align		4
.L_2581:
        /*0170*/ 	.byte	0x04, 0x1c
        /*0172*/ 	.short	(.L_2583 - .L_2582)


	//   ....[0]....
.L_2582:
        /*0174*/ 	.word	0x00000070


	//   ....[1]....
        /*0178*/ 	.word	0x000011d0


	//----- nvinfo : EIATTR_MAX_THREADS
	.align		4
.L_2583:
        /*017c*/ 	.byte	0x04, 0x05
        /*017e*/ 	.short	(.L_2585 - .L_2584)
.L_2584:
        /*0180*/ 	.word	0x00000400
        /*0184*/ 	.word	0x00000001
        /*0188*/ 	.word	0x00000001


	//----- nvinfo : EIATTR_CRS_STACK_SIZE
	.align		4
.L_2585:
        /*018c*/ 	.byte	0x04, 0x1e
        /*018e*/ 	.short	(.L_2587 - .L_2586)
.L_2586:
        /*0190*/ 	.word	0x00000000


	//----- nvinfo : EIATTR_CBANK_PARAM_SIZE
	.align		4
.L_2587:
        /*0194*/ 	.byte	0x03, 0x19
        /*0196*/ 	.short	0x0128


	//----- nvinfo : EIATTR_PARAM_CBANK
	.align		4
        /*0198*/ 	.byte	0x04, 0x0a
        /*019a*/ 	.short	(.L_2589 - .L_2588)
	.align		4
.L_2588:
        /*019c*/ 	.word	index@(.nv.constant0._ZN10layer_norm40ln_parallel_residual_bwd_finalize_kernelINS_22Kernel_traits_finalizeILj2560E6__halfffffjLb0ELj1024ELj4ENS_18Kernel_traits_baseILj2560ES2_ffffjLj1024EEEEELb0EEEvNS_9BwdParamsE)
        /*01a0*/ 	.short	0x0210
        /*01a2*/ 	.short	0x0128


	//----- nvinfo : EIATTR_SW_WAR
	.align		4
.L_2589:
        /*01a4*/ 	.byte	0x04, 0x36
        /*01a6*/ 	.short	(.L_2591 - .L_2590)
.L_2590:
        /*01a8*/ 	.word	0x00000008
.L_2591:


//--------------------- .nv.info._ZN10layer_norm31ln_parallel_residual_bwd_kernelINS_13Kernel_traitsI6__halfffffjLj2560ELj1ELj1ELj4ELj16ENS_18Kernel_traits_baseILj2560ES2_ffffjLj128EEEEELb1ELb1ELb0EEEvNS_9BwdParamsE --------------------------
	.section	.nv.info._ZN10layer_norm31ln_parallel_residual_bwd_kernelINS_13Kernel_traitsI6__halfffffjLj2560ELj1ELj1ELj4ELj16ENS_18Kernel_traits_baseILj2560ES2_ffffjLj128EEEEELb1ELb1ELb0EEEvNS_9BwdParamsE,"",@"SHT_CUDA_INFO"
	.sectionflags	@""
	.align	4


	//----- nvinfo : EIATTR_CUDA_API_VERSION
	.align		4
        /*0000*/ 	.byte	0x04, 0x37
        /*0002*/ 	.short	(.L_2593 - .L_2592)
.L_2592:
        /*0004*/ 	.word	0x00000082


	//----- nvinfo : EIATTR_KPARAM_INFO
	.align		4
.L_2593:
        /*0008*/ 	.byte	0x04, 0x17
        /*000a*/ 	.short	(.L_2595 - .L_2594)
.L_2594:
        /*000c*/ 	.word	0x00000000
        /*0010*/ 	.short	0x0000
        /*0012*/ 	.short	0x0000
        /*0014*/ 	.byte	0x00, 0xf0, 0xa1, 0x04


	//----- nvinfo : EIATTR_SPARSE_MMA_MASK
	.align		4
.L_2595:
        /*0018*/ 	.byte	0x03, 0x50
        /*001a*/ 	.short	0x0000


	//----- nvinfo : EIATTR_MAXREG_COUNT
	.align		4
        /*001c*/ 	.byte	0x03, 0x1b
        /*001e*/ 	.short	0x00ff


	//----- nvinfo : EIATTR_NUM_BARRIERS
	.align		4
        /*0020*/ 	.byte	0x02, 0x4c
        /*0022*/ 	.byte	0x01
	.zero		1


	//----- nvinfo : EIATTR_MERCURY_ISA_VERSION
	.align		4
        /*0024*/ 	.byte	0x03, 0x5f
        /*0026*/ 	.short	0x0101


	//----- nvinfo : EIATTR_COOP_GROUP_MASK_REGIDS
	.align		4
        /*0028*/ 	.byte	0x04, 0x29
        /*002a*/ 	.short	(.L_2597 - .L_2596)


	//   ....[0]....
.L_2596:
        /*002c*/ 	.word	0xffffffff


	//   ....[1]....
        /*0030*/ 	.word	0xffffffff


	//   ....[2]....
        /*0034*/ 	.word	0xffffffff


	//   ....[3]....
        /*0038*/ 	.word	0xffffffff


	//   ....[4]....
        /*003c*/ 	.word	0xffffffff


	//   ....[5]....
        /*0040*/ 	.word	0xffffffff


	//   ....[6]....
        /*0044*/ 	.word	0xffffffff


	//   ....[7]....
        /*0048*/ 	.word	0xffffffff


	//   ....[8]....
        /*004c*/ 	.word	0xffffffff


	//   ....[9]....
        /*0050*/ 	.word	0xffffffff


	//   ....[10]....
        /*0054*/ 	.word	0x0500009b


	//   ....[11]....
        /*0058*/ 	.word	0x0500009b


	//   ....[12]....
        /*005c*/ 	.word	0x0500009b


	//   ....[13]....
        /*0060*/ 	.word	0x0500009b


	//   ....[14]....
        /*0064*/ 	.word	0x0500009b


	//   ....[15]....
        /*0068*/ 	.word	0x0500009b


	//   ....[16]....
        /*006c*/ 	.word	0x0500009b


	//   ....[17]....
        /*0070*/ 	.word	0x0500009b


	//   ....[18]....
        /*0074*/ 	.word	0x0500009b


	//   ....[19]....
        /*0078*/ 	.word	0x0500009b


	//----- nvinfo : EIATTR_COOP_GROUP_INSTR_OFFSETS
	.align		4
.L_2597:
        /*007c*/ 	.byte	0x04, 0x28
        /*007e*/ 	.short	(.L_2599 - .L_2598)


	//   ....[0]....
.L_2598:
        /*0080*/ 	.word	0x000019d0


	//   ....[1]....
        /*0084*/ 	.word	0x000019e0


	//   ....[2]....
        /*0088*/ 	.word	0x00001a10


	//   ....[3]....
        /*008c*/ 	.word	0x00001a20


	//   ....[4]....
        /*0090*/ 	.word	0x00001a50


	//   ....[5]....
        /*0094*/ 	.word	0x00001a60


	//   ....[6]....
        /*0098*/ 	.word	0x00001a90


	//   ....[7]....
        /*009c*/ 	.word	0x00001aa0


	//   ....[8]....
        /*00a0*/ 	.word	0x00001ad0


	//   ....[9]....
        /*00a4*/ 	.word	0x00001ae0


	//   ....[10]....
        /*00a8*/ 	.word	0x00003420


	//   ....[11]....
        /*00ac*/ 	.word	0x00003470


	//   ....[12]....
        /*00b0*/ 	.word	0x000034e0


	//   ....[13]....
        /*00b4*/ 	.word	0x00003540


	//   ....[14]....
        /*00b8*/ 	.word	0x000035b0


	//   ....[15]....
        /*00bc*/ 	.word	0x00003610


	//   ....[16]....
        /*00c0*/ 	.word	0x00003680


	//   ....[17]....
        /*00c4*/ 	.word	0x000036e0


	//   ....[18]....
        /*00c8*/ 	.word	0x00003750


	//   ....[19]....
        /*00cc*/ 	.word	0x000037b0


	//----- nvinfo : EIATTR_EXIT_INSTR_OFFSETS
	.align		4
.L_2599:
        /*00d0*/ 	.byte	0x04, 0x1c
        /*00d2*/ 	.short	(.L_2601 - .L_2600)


	//   ....[0]....
.L_2600:
        /*00d4*/ 	.word	0x00003340


	//   ....[1]....
        /*00d8*/ 	.word	0x000033c0


	//----- nvinfo : EIATTR_MAX_THREADS
	.align		4
.L_2601:
        /*00dc*/ 	.byte	0x04, 0x05
        /*00de*/ 	.short	(.L_2603 - .L_2602)
.L_2602:
        /*00e0*/ 	.word	0x00000080
        /*00e4*/ 	.word	0x00000001
        /*00e8*/ 	.word	0x00000001


	//----- nvinfo : EIATTR_CRS_STACK_SIZE
	.align		4
.L_2603:
        /*00ec*/ 	.byte	0x04, 0x1e
        /*00ee*/ 	.short	(.L_2605 - .L_2604)
.L_2604:
        /*00f0*/ 	.word	0x00000000


	//----- nvinfo : EIATTR_CBANK_PARAM_SIZE
	.align		4
.L_2605:
        /*00f4*/ 	.byte	0x03, 0x19
        /*00f6*/ 	.short	0x0128


	//----- nvinfo : EIATTR_PARAM_CBANK
	.align		4
        /*00f8*/ 	.byte	0x04, 0x0a
        /*00fa*/ 	.short	(.L_2607 - .L_2606)
	.align		4
.L_2606:
        /*00fc*/ 	.word	index@(.nv.constant0._ZN10layer_norm31ln_parallel_residual_bwd_kernelINS_13Kernel_traitsI6__halfffffjLj2560ELj1ELj1ELj4ELj16ENS_18Kernel_traits_baseILj2560ES2_ffffjLj128EEEEELb1ELb1ELb0EEEvNS_9BwdParamsE)
        /*0100*/ 	.short	0x0210
        /*0102*/ 	.short	0x0128


	//----- nvinfo : EIATTR_SW_WAR
	.align		4
.L_2607:
        /*0104*/ 	.byte	0x04, 0x36
        /*0106*/ 	.short	(.L_2609 - .L_2608)
.L_2608:
        /*0108*/ 	.word	0x00000008
.L_2609:


//--------------------- .nv.info._ZN10layer_norm22ln_bwd_finalize_kernelINS_22Kernel_traits_finalizeILj2560E6__halfffffjLb0ELj1024ELj4ENS_18Kernel_traits_baseILj2560ES2_ffffjLj1024EEEEELb0ELb1EEEvNS_9BwdParamsE --------------------------
	.section	.nv.info._ZN10layer_norm22ln_bwd_finalize_kernelINS_22Kernel_traits_finalizeILj2560E6__halfffffjLb0ELj1024ELj4ENS_18Kernel_traits_baseILj2560ES2_ffffjLj1024EEEEELb0ELb1EEEvNS_9BwdParamsE,"",@"SHT_CUDA_INFO"
	.sectionflags	@""
	.align	4


	//----- nvinfo : EIATTR_CUDA_API_VERSION
	.align		4
        /*0000*/ 	.byte	0x04, 0x37
        /*0002*/ 	.short	(.L_2611 - .L_2610)
.L_2610:
        /*0004*/ 	.word	0x00000082


	//----- nvinfo : EIATTR_KPARAM_INFO
	.align		4
.L_2611:
        /*0008*/ 	.byte	0x04, 0x17
        /*000a*/ 	.short	(.L_2613 - .L_2612)
.L_2612:
        /*000c*/ 	.word	0x00000000
        /*0010*/ 	.short	0x0000
        /*0012*/ 	.short	0x0000
        /*0014*/ 	.byte	0x00, 0xf0, 0xa1, 0x04


	//----- nvinfo : EIATTR_SPARSE_MMA_MASK
	.align		4
.L_2613:
        /*0018*/ 	.byte	0x03, 0x50
        /*001a*/ 	.short	0x0000


	//----- nvinfo : EIATTR_MAXREG_COUNT
	.align		4
        /*001c*/ 	.byte	0x03, 0x1b
        /*001e*/ 	.short	0x0040


	//----- nvinfo : EIATTR_NUM_BARRIERS
	.align		4
        /*0020*/ 	.byte	0x02, 0x4c
        /*0022*/ 	.byte	0x01
	.zero		1


	//----- nvinfo : EIATTR_MERCURY_ISA_VERSION
	.align		4
        /*0024*/ 	.byte	0x03, 0x5f
        /*0026*/ 	.short	0x0101


	//----- nvinfo : EIATTR_COOP_GROUP_MASK_REGIDS
	.align		4
        /*0028*/ 	.byte	0x04, 0x29
        /*002a*/ 	.short	(.L_2615 - .L_2614)


	//   ....[0]....
.L_2614:
        /*002c*/ 	.word	0xffffffff


	//   ....[1]....
        /*0030*/ 	.word	0xffffffff


	//   ....[2]....
        /*0034*/ 	.word	0xffffffff


	//   ....[3]....
        /*0038*/ 	.word	0xffffffff


	//   ....[4]....
        /*003c*/ 	.word	0xffffffff


	//   ....[5]....
        /*0040*/ 	.word	0xffffffff


	//   ....[6]....
        /*0044*/ 	.word	0xffffffff


	//   ....[7]....
        /*0048*/ 	.word	0xffffffff


	//   ....[8]....
        /*004c*/ 	.word	0xffffffff


	//   ....[9]....
        /*0050*/ 	.word	0xffffffff


	//   ....[10]....
        /*0054*/ 	.word	0x05000011


	//   ....[11]....
        /*0058*/ 	.word	0x05000011


	//   ....[12]....
        /*005c*/ 	.word	0x05000011


	//   ....[13]....
        /*0060*/ 	.word	0x05000011


	//   ....[14]....
        /*0064*/ 	.word	0x05000011


	//   ....[15]....
        /*0068*/ 	.word	0x05000011


	//   ....[16]....
        /*006c*/ 	.word	0x05000011


	//   ....[17]....
        /*0070*/ 	.word	0x05000011


	//   ....[18]....
        /*0074*/ 	.word	0x05000011


	//   ....[19]....
        /*0078*/ 	.word	0x05000011


	//----- nvinfo : EIATTR_COOP_GROUP_INSTR_OFFSETS
	.align		4
.L_2615:
        /*007c*/ 	.byte	0x04, 0x28
        /*007e*/ 	.short	(.L_2617 - .L_2616)


	//   ....[0]....
.L_2616:
        /*0080*/ 	.word	0x000008e0


	//   ....[1]....
        /*0084*/ 	.word	0x000008f0


	//   ....[2]....
        /*0088*/ 	.word	0x00000920


	//   ....[3]....
        /*008c*/ 	.word	0x00000930


	//   ....[4]....
        /*0090*/ 	.word	0x00000960


	//   ....[5]....
        /*0094*/ 	.word	0x00000970


	//   ....[6]....
        /*0098*/ 	.word	0x000009a0


	//   ....[7]....
        /*009c*/ 	.word	0x000009b0


	//   ....[8]....
        /*00a0*/ 	.word	0x000009e0


	//   ....[9]....
        /*00a4*/ 	.word	0x000009f0


	//   ....[10]....
        /*00a8*/ 	.word	0x00000bf0


	//   ....[11]....
        /*00ac*/ 	.word	0x00000c60


	//   ....[12]....
        /*00b0*/ 	.word	0x00000cd0


	//   ....[13]....
        /*00b4*/ 	.word	0x00000d40


	//   ....[14]....
        /*00b8*/ 	.word	0x00000db0


	//   ....[15]....
        /*00bc*/ 	.word	0x00000e10


	//   ....[16]....
        /*00c0*/ 	.word	0x00000e80


	//   ....[17]....
        /*00c4*/ 	.word	0x00000ef0


	//   ....[18]....
        /*00c8*/ 	.word	0x00000f60


	//   ....[19]....
        /*00cc*/ 	.word	0x00000fd0


	//----- nvinfo : EIATTR_EXIT_INSTR_OFFSETS
	.align		4
.L_2617:
        /*00d0*/ 	.byte	0x04, 0x1c
        /*00d2*/ 	.short	(.L_2619 - .L_2618)


	//   ....[0]....
.L_2618:
        /*00d4*/ 	.word	0x00000070


	//   ....[1]....
        /*00d8*/ 	.word	0x00000b90


	//----- nvinfo : EIATTR_MAX_THREADS
	.align		4
.L_2619:
        /*00dc*/ 	.byte	0x04, 0x05
        /*00de*/ 	.short	(.L_2621 - .L_2620)
.L_2620:
        /*00e0*/ 	.word	0x00000400
        /*00e4*/ 	.word	0x00000001
        /*00e8*/ 	.word	0x00000001


	//----- nvinfo : EIATTR_CRS_STACK_SIZE
	.align		4
.L_2621:
        /*00ec*/ 	.byte	0x04, 0x1e
        /*00ee*/ 	.short	(.L_2623 - .L_2622)
.L_2622:
        /*00f0*/ 	.word	0x00000000


	//----- nvinfo : EIATTR_CBANK_PARAM_SIZE
	.align		4
.L_2623:
        /*00f4*/ 	.byte	0x03, 0x19
        /*00f6*/ 	.short	0x0128


	//----- nvinfo : EIATTR_PARAM_CBANK
	.align		4
        /*00f8*/ 	.byte	0x04, 0x0a
        /*00fa*/ 	.short	(.L_2625 - .L_2624)
	.align		4
.L_2624:
        /*00fc*/ 	.word	index@(.nv.constant0._ZN10layer_norm22ln_bwd_finalize_kernelINS_22Kernel_traits_finalizeILj2560E6__halfffffjLb0ELj1024ELj4ENS_18Kernel_traits_baseILj2560ES2_ffffjLj1024EEEEELb0ELb1EEEvNS_9BwdParamsE)
        /*0100*/ 	.short	0x0210
        /*0102*/ 	.short	0x0128


	//----- nvinfo : EIATTR_SW_WAR
	.align		4
.L_2625:
        /*0104*/ 	.byte	0x04, 0x36
        /*0106*/ 	.short	(.L_2627 - .L_2626)
.L_2626:
        /*0108*/ 	.word	0x00000008
.L_2627:


//--------------------- .nv.info._ZN10layer_norm40ln_parallel_residual_bwd_finalize_kernelINS_22Kernel_traits_finalizeILj2560E6__halfffffjLb0ELj1024ELj4ENS_18Kernel_traits_baseILj2560ES2_ffffjLj1024EEEEELb1EEEvNS_9BwdParamsE --------------------------
	.section	.nv.info._ZN10layer_norm40ln_parallel_residual_bwd_finalize_kernelINS_22Kernel_traits_finalizeILj2560E6__halfffffjLb0ELj1024ELj4ENS_18Kernel_traits_baseILj2560ES2_ffffjLj1024EEEEELb1EEEvNS_9BwdParamsE,"",@"SHT_CUDA_INFO"
	.sectionflags	@""
	.align	4


	//----- nvinfo : EIATTR_CUDA_API_VERSION
	.align		4
        /*0000*/ 	.byte	0x04, 0x37
        /*0002*/ 	.short	(.L_2629 - .L_2628)
.L_2628:
        /*0004*/ 	.word	0x00000082


	//----- nvinfo : EIATTR_KPARAM_INFO
	.align		4
.L_2629:
        /*0008*/ 	.byte	0x04, 0x17
        /*000a*/ 	.short	(.L_2631 - .L_2630)
.L_2630:
        /*000c*/ 	.word	0x00000000
        /*0010*/ 	.short	0x0000
        /*0012*/ 	.short	0x0000
        /*0014*/ 	.byte	0x00, 0xf0, 0xa1, 0x04


	//----- nvinfo : EIATTR_SPARSE_MMA_MASK
	.align		4
.L_2631:
        /*0018*/ 	.byte	0x03, 0x50
        /*001a*/ 	.short	0x0000


	//----- nvinfo : EIATTR_MAXREG_COUNT
	.align		4
        /*001c*/ 	.byte	0x03, 0x1b
        /*001e*/ 	.short	0x0040


	//----- nvinfo : EIATTR_NUM_BARRIERS
	.align		4
        /*0020*/ 	.byte	0x02, 0x4c
        /*0022*/ 	.byte	0x01
	.zero		1


	//----- nvinfo : EIATTR_MERCURY_ISA_VERSION
	.align		4
        /*0024*/ 	.byte	0x03, 0x5f
        /*0026*/ 	.short	0x0101


	//----- nvinfo : EIATTR_COOP_GROUP_MASK_REGIDS
	.align		4
        /*0028*/ 	.byte	0x04, 0x29
        /*002a*/ 	.short	(.L_2633 - .L_2632)


	//   ....[0]....
.L_2632:
        /*002c*/ 	.word	0xffffffff


	//   ....[1]....
        /*0030*/ 	.word	0xffffffff


	//   ....[2]....
        /*0034*/ 	.word	0xffffffff


	//   ....[3]....
        /*0038*/ 	.word	0xffffffff


	//   ....[4]....
        /*003c*/ 	.word	0xffffffff


	//   ....[5]....
        /*0040*/ 	.word	0xffffffff


	//   ....[6]....
        /*0044*/ 	.word	0xffffffff


	//   ....[7]....
        /*0048*/ 	.word	0xffffffff


	//   ....[8]....
        /*004c*/ 	.word	0xffffffff


	//   ....[9]....
        /*0050*/ 	.word	0xffffffff


	//   ....[10]....
        /*0054*/ 	.word	0xffffffff


	//   ....[11]....
        /*0058*/ 	.word	0xffffffff


	//   ....[12]....
        /*005c*/ 	.word	0xffffffff


	//   ....[13]....
        /*0060*/ 	.word	0xffffffff


	//   ....[14]....
        /*0064*/ 	.word	0xffffffff


	//   ....[15]....
        /*0068*/ 	.word	0xffffffff


	//   ....[16]....
        /*006c*/ 	.word	0xffffffff


	//   ....[17]....
        /*0070*/ 	.word	0xffffffff


	//   ....[18]....
        /*0074*/ 	.word	0xffffffff


	//   ....[19]....
        /*0078*/ 	.word	0xffffffff


	//   ....[20]....
        /*007c*/ 	.word	0x0500000b


	//   ....[21]....
        /*0080*/ 	.word	0x0500000b


	//   ....[22]....
        /*0084*/ 	.word	0x0500000b


	//   ....[23]....
        /*0088*/ 	.word	0x0500000b


	//   ....[24]....
        /*008c*/ 	.word	0x0500000b


	//   ....[25]....
        /*0090*/ 	.word	0x0500000b


	//   ....[26]....
        /*0094*/ 	.word	0x0500000b


	//   ....[27]....
        /*0098*/ 	.word	0x0500000b


	//   ....[28]....
        /*009c*/ 	.word	0x0500000b


	//   ....[29]....
        /*00a0*/ 	.word	0x0500000b


	//   ....[30]....
        /*00a4*/ 	.word	0x0500000b


	//   ....[31]....
        /*00a8*/ 	.word	0x0500000b


	//   ....[32]....
        /*00ac*/ 	.word	0x0500000b


	//   ....[33]....
        /*00b0*/ 	.word	0x0500000b


	//   ....[34]....
        /*00b4*/ 	.word	0x0500000b


	//   ....[35]....
        /*00b8*/ 	.word	0x0500000b


	//   ....[36]....
        /*00bc*/ 	.word	0x0500000b


	//   ....[37]....
        /*00c0*/ 	.word	0x0500000b


	//   ....[38]....
        /*00c4*/ 	.word	0x0500000b


	//   ....[39]....
        /*00c8*/ 	.word	0x0500000b


	//----- nvinfo : EIATTR_COOP_GROUP_INSTR_OFFSETS
	.align		4
.L_2633:
        /*00cc*/ 	.byte	0x04, 0x28
        /*00ce*/ 	.short	(.L_2635 - .L_2634)


	//   ....[0]....
.L_2634:
        /*00d0*/ 	.word	0x00000ce0


	//   ....[1]....
        /*00d4*/ 	.word	0x00000cf0


	//   ....[2]....
        /*00d8*/ 	.word	0x00000d00


	//   ....[3]....
        /*00dc*/ 	.word	0x00000d10


	//   ....[4]....
        /*00e0*/ 	.word	0x00000d40


	//   ....[5]....
        /*00e4*/ 	.word	0x00000d70


	//   ....[6]....
        /*00e8*/ 	.word	0x00000d80


	//   ....[7]....
        /*00ec*/ 	.word	0x00000d90


	//   ....[8]....
        /*00f0*/ 	.word	0x00000db0


	//   ....[9]....
        /*00f4*/ 	.word	0x00000df0


	//   ....[10]....
        /*00f8*/ 	.word	0x00000e00


	//   ....[11]....
        /*00fc*/ 	.word	0x00000e10


	//   ....[12]....
        /*0100*/ 	.word	0x00000e30


	//   ....[13]....
        /*0104*/ 	.word	0x00000e70


	//   ....[14]....
        /*0108*/ 	.word	0x00000e80


	//   ....[15]....
        /*010c*/ 	.word	0x00000e90


	//   ....[16]....
        /*0110*/ 	.word	0x00000eb0


	//   ....[17]....
        /*0114*/ 	.word	0x00000ee0


	//   ....[18]....
        /*0118*/ 	.word	0x00000f00


	//   ....[19]....
        /*011c*/ 	.word	0x00000f10


	//   ....[20]....
        /*0120*/ 	.word	0x00001210


	//   ....[21]....
        /*0124*/ 	.word	0x00001270


	//   ....[22]....
        /*0128*/ 	.word	0x000012d0


	//   ....[23]....
        /*012c*/ 	.word	0x00001330


	//   ....[24]....
        /*0130*/ 	.word	0x00001390


	//   ....[25]....
        /*0134*/ 	.word	0x000013f0


	//   ....[26]....
        /*0138*/ 	.word	0x00001460


	//   ....[27]....
        /*013c*/ 	.word	0x000014d0


	//   ....[28]....
        /*0140*/ 	.word	0x00001540


	//   ....[29]....
        /*0144*/ 	.word	0x000015b0


	//   ....[30]....
        /*0148*/ 	.word	0x00001610


	//   ....[31]....
        /*014c*/ 	.word	0x00001680


	//   ....[32]....
        /*0150*/ 	.word	0x000016f0


	//   ....[33]....
        /*0154*/ 	.word	0x00001760


	//   ....[34]....
        /*0158*/ 	.word	0x000017d0


	//   ....[35]....
        /*015c*/ 	.word	0x00001830


	//   ....[36]....
        /*0160*/ 	.word	0x000018a0


	//   ....[37]....
        /*0164*/ 	.word	0x00001910


	//   ....[38]....
        /*0168*/ 	.word	0x00001980


	//   ....[39]....
        /*016c*/ 	.word	0x000019f0


	//----- nvinfo : EIATTR_EXIT_INSTR_OFFSETS
	.align		4
.L_2635:
        /*0170*/ 	.byte	0x04, 0x1c
        /*0172*/ 	.short	(.L_2637 - .L_2636)


	//   ....[0]....
.L_2636:
        /*0174*/ 	.word	0x00000070


	//   ....[1]....
        /*0178*/ 	.word	0x000011b0


	//----- nvinfo : EIATTR_MAX_THREADS
	.align		4
.L_2637:
        /*017c*/ 	.byte	0x04, 0x05
        /*017e*/ 	.short	(.L_2639 - .L_2638)
.L_2638:
        /*0180*/ 	.word	0x00000400
        /*0184*/ 	.word	0x00000001
        /*0188*/ 	.word	0x00000001


	//----- nvinfo : EIATTR_CRS_STACK_SIZE
	.align		4
.L_2639:
        /*018c*/ 	.byte	0x04, 0x1e
        /*018e*/ 	.short	(.L_2641 - .L_2640)
.L_2640:
        /*0190*/ 	.word	0x00000000


	//----- nvinfo : EIATTR_CBANK_PARAM_SIZE
	.align		4
.L_2641:
        /*0194*/ 	.byte	0x03, 0x19
        /*0196*/ 	.short	0x0128


	//----- nvinfo : EIATTR_PARAM_CBANK
	.align		4
        /*0198*/ 	.byte	0x04, 0x0a
        /*019a*/ 	.short	(.L_2643 - .L_2642)
	.align		4
.L_2642:
        /*019c*/ 	.word	index@(.nv.constant0._ZN10layer_norm40ln_parallel_residual_bwd_finalize_kernelINS_22Kernel_traits_finalizeILj2560E6__halfffffjLb0ELj1024ELj4ENS_18Kernel_traits_baseILj2560ES2_ffffjLj1024EEEEELb1EEEvNS_9BwdParamsE)
        /*01a0*/ 	.short	0x0210
        /*01a2*/ 	.short	0x0128


	//----- nvinfo : EIATTR_SW_WAR
	.align		4
.L_2643:
        /*01a4*/ 	.byte	0x04, 0x36
        /*01a6*/ 	.short	(.L_2645 - .L_2644)
.L_2644:
        /*01a8*/ 	.word	0x00000008
.L_2645:


//--------------------- .nv.info._ZN10layer_norm31ln_parallel_residual_bwd_kernelINS_13Kernel_traitsI6__halfffffjLj2560ELj1ELj1ELj4ELj16ENS_18Kernel_traits_baseILj2560ES2_ffffjLj128EEEEELb1ELb1ELb1EEEvNS_9BwdParamsE --------------------------
	.section	.nv.info._ZN10layer_norm31ln_parallel_residual_bwd_kernelINS_13Kernel_traitsI6__halfffffjLj2560ELj1ELj1ELj4ELj16ENS_18Kernel_traits_baseILj2560ES2_ffffjLj128EEEEELb1ELb1ELb1EEEvNS_9BwdParamsE,"",@"SHT_CUDA_INFO"
	.sectionflags	@""
	.align	4


	//----- nvinfo : EIATTR_CUDA_API_VERSION
	.align		4
        /*0000*/ 	.byte	0x04, 0x37
        /*0002*/ 	.short	(.L_2647 - .L_2646)
.L_2646:
        /*0004*/ 	.word	0x00000082


	//----- nvinfo : EIATTR_KPARAM_INFO
	.align		4
.L_2647:
        /*0008*/ 	.byte	0x04, 0x17
        /*000a*/ 	.short	(.L_2649 - .L_2648)
.L_2648:
        /*000c*/ 	.word	0x00000000
        /*0010*/ 	.short	0x0000
        /*0012*/ 	.short	0x0000
        /*0014*/ 	.byte	0x00, 0xf0, 0xa1, 0x04


	//----- nvinfo : EIATTR_SPARSE_MMA_MASK
	.align		4
.L_2649:
        /*0018*/ 	.byte	0x03, 0x50
        /*001a*/ 	.short	0x0000


	//----- nvinfo : EIATTR_MAXREG_COUNT
	.align		4
        /*001c*/ 	.byte	0x03, 0x1b
        /*001e*/ 	.short	0x00ff


	//----- nvinfo : EIATTR_NUM_BARRIERS
	.align		4
        /*0020*/ 	.byte	0x02, 0x4c
        /*0022*/ 	.byte	0x01
	.zero		1


	//----- nvinfo : EIATTR_MERCURY_ISA_VERSION
	.align		4
        /*0024*/ 	.byte	0x03, 0x5f
        /*0026*/ 	.short	0x0101


	//----- nvinfo : EIATTR_COOP_GROUP_MASK_REGIDS
	.align		4
        /*0028*/ 	.byte	0x04, 0x29
        /*002a*/ 	.short	(.L_2651 - .L_2650)


	//   ....[0]....
.L_2650:
        /*002c*/ 	.word	0xffffffff


	//   ....[1]....
        /*0030*/ 	.word	0xffffffff


	//   ....[2]....
        /*0034*/ 	.word	0xffffffff


	//   ....[3]....
        /*0038*/ 	.word	0xffffffff


	//   ....[4]....
        /*003c*/ 	.word	0xffffffff


	//   ....[5]....
        /*0040*/ 	.word	0xffffffff


	//   ....[6]....
        /*0044*/ 	.word	0xffffffff


	//   ....[7]....
        /*0048*/ 	.word	0xffffffff


	//   ....[8]....
        /*004c*/ 	.word	0xffffffff


	//   ....[9]....
        /*0050*/ 	.word	0xffffffff


	//   ....[10]....
        /*0054*/ 	.word	0x0500002f


	//   ....[11]....
        /*0058*/ 	.word	0x0500002f


	//   ....[12]....
        /*005c*/ 	.word	0x0500002f


	//   ....[13]....
        /*0060*/ 	.word	0x0500002f


	//   ....[14]....
        /*0064*/ 	.word	0x0500002f


	//   ....[15]....
        /*0068*/ 	.word	0x0500002f


	//   ....[16]....
        /*006c*/ 	.word	0x0500002f


	//   ....[17]....
        /*0070*/ 	.word	0x0500002f


	//   ....[18]....
        /*0074*/ 	.word	0x0500002f


	//   ....[19]....
        /*0078*/ 	.word	0x0500002f


	//----- nvinfo : EIATTR_COOP_GROUP_INSTR_OFFSETS
	.align		4
.L_2651:
        /*007c*/ 	.byte	0x04, 0x28
        /*007e*/ 	.short	(.L_2653 - .L_2652)


	//   ....[0]....
.L_2652:
        /*0080*/ 	.word	0x000017a0


	//   ....[1]....
        /*0084*/ 	.word	0x000017b0


	//   ....[2]....
        /*0088*/ 	.word	0x000017e0


	//   ....[3]....
        /*008c*/ 	.word	0x000017f0


	//   ....[4]....
        /*0090*/ 	.word	0x00001820


	//   ....[5]....
        /*0094*/ 	.word	0x00001830


	//   ....[6]....
        /*0098*/ 	.word	0x00001860


	//   ....[7]....
        /*009c*/ 	.word	0x00001870


	//   ....[8]....
        /*00a0*/ 	.word	0x000018a0


	//   ....[9]....
        /*00a4*/ 	.word	0x000018b0


	//   ....[10]....
        /*00a8*/ 	.word	0x00003000


	//   ....[11]....
        /*00ac*/ 	.word	0x00003050


	//   ....[12]....
        /*00b0*/ 	.word	0x000030c0


	//   ....[13]....
        /*00b4*/ 	.word	0x00003120


	//   ....[14]....
        /*00b8*/ 	.word	0x00003190


	//   ....[15]....
        /*00bc*/ 	.word	0x000031f0


	//   ....[16]....
        /*00c0*/ 	.word	0x00003260


	//   ....[17]....
        /*00c4*/ 	.word	0x000032c0


	//   ....[18]....
        /*00c8*/ 	.word	0x00003330


	//   ....[19]....
        /*00cc*/ 	.word	0x00003390


	//----- nvinfo : EIATTR_EXIT_INSTR_OFFSETS
	.align		4
.L_2653:
        /*00d0*/ 	.byte	0x04, 0x1c
        /*00d2*/ 	.short	(.L_2655 - .L_2654)


	//   ....[0]....
.L_2654:
        /*00d4*/ 	.word	0x00002fa0


	//----- nvinfo : EIATTR_MAX_THREADS
	.align		4
.L_2655:
        /*00d8*/ 	.byte	0x04, 0x05
        /*00da*/ 	.short	(.L_2657 - .L_2656)
.L_2656:
        /*00dc*/ 	.word	0x00000080
        /*00e0*/ 	.word	0x00000001
        /*00e4*/ 	.word	0x00000001


	//----- nvinfo : EIATTR_CRS_STACK_SIZE
	.align		4
.L_2657:
        /*00e8*/ 	.byte	0x04, 0x1e
        /*00ea*/ 	.short	(.L_2659 - .L_2658)
.L_2658:
        /*00ec*/ 	.word	0x00000000


	//----- nvinfo : EIATTR_CBANK_PARAM_SIZE
	.align		4
.L_2659:
        /*00f0*/ 	.byte	0x03, 0x19
        /*00f2*/ 	.short	0x0128


	//----- nvinfo : EIATTR_PARAM_CBANK
	.align		4
        /*00f4*/ 	.byte	0x04, 0x0a
        /*00f6*/ 	.short	(.L_2661 - .L_2660)
	.align		4
.L_2660:
        /*00f8*/ 	.word	index@(.nv.constant0._ZN10layer_norm31ln_parallel_residual_bwd_kernelINS_13Kernel_traitsI6__halfffffjLj2560ELj1ELj1ELj4ELj16ENS_18Kernel_traits_baseILj2560ES2_ffffjLj128EEEEELb1ELb1ELb1EEEvNS_9BwdParamsE)
        /*00fc*/ 	.short	0x0210
        /*00fe*/ 	.short	0x0128


	//----- nvinfo : EIATTR_SW_WAR
	.align		4
.L_2661:
        /*0100*/ 	.byte	0x04, 0x36
        /*0102*/ 	.short	(.L_2663 - .L_2662)
.L_2662:
        /*0104*/ 	.word	0x00000008
.L_2663:


//--------------------- .nv.info._ZN10layer_norm31ln_parallel_residual_bwd_kernelINS_13Kernel_traitsIfffffjLj2560ELj1ELj1ELj4ELj16ENS_18Kernel_traits_baseILj2560EfffffjLj128EEEEELb0ELb0ELb0EEEvNS_9BwdParamsE --------------------------
	.section	.nv.info._ZN10layer_norm31ln_parallel_residual_bwd_kernelINS_13Kernel_traitsIfffffjLj2560ELj1ELj1ELj4ELj16ENS_18Kernel_traits_baseILj2560EfffffjLj128EEEEELb0ELb0ELb0EEEvNS_9BwdParamsE,"",@"SHT_CUDA_INFO"
	.sectionflags	@""
	.align	4


	//----- nvinfo : EIATTR_CUDA_API_VERSION
	.align		4
        /*0000*/ 	.byte	0x04, 0x37
        /*0002*/ 	.short	(.L_2665 - .L_2664)
.L_2664:
        /*0004*/ 	.word	0x00000082


	//----- nvinfo : EIATTR_KPARAM_INFO
	.align		4
.L_2665:
        /*0008*/ 	.byte	0x04, 0x17
        /*000a*/ 	.short	(.L_2667 - .L_2666)
.L_2666:
        /*000c*/ 	.word	0x00000000
        /*0010*/ 	.short	0x0000
        /*0012*/ 	.short	0x0000
        /*0014*/ 	.byte	0x00, 0xf0, 0xa1, 0x04


	//----- nvinfo : EIATTR_SPARSE_MMA_MASK
	.align		4
.L_2667:
        /*0018*/ 	.byte	0x03, 0x50
        /*001a*/ 	.short	0x0000


	//----- nvinfo : EIATTR_MAXREG_COUNT
	.align		4
        /*001c*/ 	.byte	0x03, 0x1b
        /*001e*/ 	.short	0x00ff


	//----- nvinfo : EIATTR_NUM_BARRIERS
	.align		4
        /*0020*/ 	.byte	0x02, 0x4c
        /*0022*/ 	.byte	0x01
	.zero		1


	//----- nvinfo : EIATTR_MERCURY_ISA_VERSION
	.align		4
        /*0024*/ 	.byte	0x03, 0x5f
        /*0026*/ 	.short	0x0101


	//----- nvinfo : EIATTR_COOP_GROUP_MASK_REGIDS
	.align		4
        /*0028*/ 	.byte	0x04, 0x29
        /*002a*/ 	.short	(.L_2669 - .L_2668)


	//   ....[0]....
.L_2668:
        /*002c*/ 	.word	0xffffffff


	//   ....[1]....
        /*0030*/ 	.word	0xffffffff


	//   ....[2]....
        /*0034*/ 	.word	0xffffffff


	//   ....[3]....
        /*0038*/ 	.word	0xffffffff


	//   ....[4]....
        /*003c*/ 	.word	0xffffffff


	//   ....[5]....
        /*0040*/ 	.word	0xffffffff


	//   ....[6]....
        /*0044*/ 	.word	0xffffffff


	//   ....[7]....
        /*0048*/ 	.word	0xffffffff


	//   ....[8]....
        /*004c*/ 	.word	0xffffffff


	//   ....[9]....
        /*0050*/ 	.word	0xffffffff


	//   ....[10]....
        /*0054*/ 	.word	0x050000b6


	//   ....[11]....
        /*0058*/ 	.word	0x050000b6


	//   ....[12]....
        /*005c*/ 	.word	0x050000b6


	//   ....[13]....
        /*0060*/ 	.word	0x050000b6


	//   ....[14]....
        /*0064*/ 	.word	0x050000b6


	//   ....[15]....
        /*0068*/ 	.word	0x050000b6


	//   ....[16]....
        /*006c*/ 	.word	0x050000b6


	//   ....[17]....
        /*0070*/ 	.word	0x050000b6


	//   ....[18]....
        /*0074*/ 	.word	0x050000b6


	//   ....[19]....
        /*0078*/ 	.word	0x050000b6


	//----- nvinfo : EIATTR_COOP_GROUP_INSTR_OFFSETS
	.align		4
.L_2669:
        /*007c*/ 	.byte	0x04, 0x28
        /*007e*/ 	.short	(.L_2671 - .L_2670)


	//   ....[0]....
.L_2670:
        /*0080*/ 	.word	0x00001ab0


	//   ....[1]....
        /*0084*/ 	.word	0x00001ac0


	//   ....[2]....
        /*0088*/ 	.word	0x00001af0


	//   ....[3]....
        /*008c*/ 	.word	0x00001b00


	//   ....[4]....
        /*0090*/ 	.word	0x00001b30


	//   ....[5]....
        /*0094*/ 	.word	0x00001b40


	//   ....[6]....
        /*0098*/ 	.word	0x00001b70


	//   ....[7]....
        /*009c*/ 	.word	0x00001b80


	//   ....[8]....
        /*00a0*/ 	.word	0x00001bb0


	//   ....[9]....
        /*00a4*/ 	.word	0x00001bc0


	//   ....[10]....
        /*00a8*/ 	.word	0x00003160


	//   ....[11]....
        /*00ac*/ 	.word	0x000031b0


	//   ....[12]....
        /*00b0*/ 	.word	0x00003220


	//   ....[13]....
        /*00b4*/ 	.word	0x00003280


	//   ....[14]....
        /*00b8*/ 	.word	0x000032f0


	//   ....[15]....
        /*00bc*/ 	.word	0x00003350


	//   ....[16]....
        /*00c0*/ 	.word	0x000033c0


	//   ....[17]....
        /*00c4*/ 	.word	0x00003420


	//   ....[18]....
        /*00c8*/ 	.word	0x00003490


	//   ....[19]....
        /*00cc*/ 	.word	0x000034f0


	//----- nvinfo : EIATTR_EXIT_INSTR_OFFSETS
	.align		4
.L_2671:
        /*00d0*/ 	.byte	0x04, 0x1c
        /*00d2*/ 	.short	(.L_2673 - .L_2672)


	//   ....[0]....
.L_2672:
        /*00d4*/ 	.word	0x00003030


	//   ....[1]....
        /*00d8*/ 	.word	0x00003100


	//----- nvinfo : EIATTR_MAX_THREADS
	.align		4
.L_2673:
        /*00dc*/ 	.byte	0x04, 0x05
        /*00de*/ 	.short	(.L_2675 - .L_2674)
.L_2674:
        /*00e0*/ 	.word	0x00000080
        /*00e4*/ 	.word	0x00000001
        /*00e8*/ 	.word	0x00000001


	//----- nvinfo : EIATTR_CRS_STACK_SIZE
	.align		4
.L_2675:
        /*00ec*/ 	.byte	0x04, 0x1e
        /*00ee*/ 	.short	(.L_2677 - .L_2676)
.L_2676:
        /*00f0*/ 	.word	0x00000000


	//----- nvinfo : EIATTR_CBANK_PARAM_SIZE
	.align		4
.L_2677:
        /*00f4*/ 	.byte	0x03, 0x19
        /*00f6*/ 	.short	0x0128


	//----- nvinfo : EIATTR_PARAM_CBANK
	.align		4
        /*00f8*/ 	.byte	0x04, 0x0a
        /*00fa*/ 	.short	(.L_2679 - .L_2678)
	.align		4
.L_2678:
        /*00fc*/ 	.word	index@(.nv.constant0._ZN10layer_norm31ln_parallel_residual_bwd_kernelINS_13Kernel_traitsIfffffjLj2560ELj1ELj1ELj4ELj16ENS_18Kernel_traits_baseILj2560EfffffjLj128EEEEELb0ELb0ELb0EEEvNS_9BwdParamsE)
        /*0100*/ 	.short	0x0210
        /*0102*/ 	.short	0x0128


	//----- nvinfo : EIATTR_SW_WAR
	.align		4
.L_2679:
        /*0104*/ 	.byte	0x04, 0x36
        /*0106*/ 	.short	(.L_2681 - .L_2680)
.L_2680:
        /*0108*/ 	.word	0x00000008
.L_2681:


//--------------------- .nv.info._ZN10layer_norm31ln_parallel_residual_bwd_kernelINS_13Kernel_traitsIfffffjLj2560ELj1ELj1ELj4ELj16ENS_18Kernel_traits_baseILj2560EfffffjLj128EEEEELb0ELb0ELb1EEEvNS_9BwdParamsE --------------------------
	.section	.nv.info._ZN10layer_norm31ln_parallel_residual_bwd_kernelINS_13Kernel_traitsIfffffjLj2560ELj1ELj1ELj4ELj16ENS_18Kernel_traits_baseILj2560EfffffjLj128EEEEELb0ELb0ELb1EEEvNS_9BwdParamsE,"",@"SHT_CUDA_INFO"
	.sectionflags	@""
	.align	4


	//----- nvinfo : EIATTR_CUDA_API_VERSION
	.align		4
        /*0000*/ 	.byte	0x04, 0x37
        /*0002*/ 	.short	(.L_2683 - .L_2682)
.L_2682:
        /*0004*/ 	.word	0x00000082


	//----- nvinfo : EIATTR_KPARAM_INFO
	.align		4
.L_2683:
        /*0008*/ 	.byte	0x04, 0x17
        /*000a*/ 	.short	(.L_2685 - .L_2684)
.L_2684:
        /*000c*/ 	.word	0x00000000
        /*0010*/ 	.short	0x0000
        /*0012*/ 	.short	0x0000
        /*0014*/ 	.byte	0x00, 0xf0, 0xa1, 0x04


	//----- nvinfo : EIATTR_SPARSE_MMA_MASK
	.align		4
.L_2685:
        /*0018*/ 	.byte	0x03, 0x50
        /*001a*/ 	.short	0x0000


	//----- nvinfo : EIATTR_MAXREG_COUNT
	.align		4
        /*001c*/ 	.byte	0x03, 0x1b
        /*001e*/ 	.short	0x00ff


	//----- nvinfo : EIATTR_NUM_BARRIERS
	.align		4
        /*0020*/ 	.byte	0x02, 0x4c
        /*0022*/ 	.byte	0x01
	.zero		1


	//----- nvinfo : EIATTR_MERCURY_ISA_VERSION
	.align		4
        /*0024*/ 	.byte	0x03, 0x5f
        /*0026*/ 	.short	0x0101


	//----- nvinfo : EIATTR_COOP_GROUP_MASK_REGIDS
	.align		4
        /*0028*/ 	.byte	0x04, 0x29
        /*002a*/ 	.short	(.L_2687 - .L_2686)


	//   ....[0]....
.L_2686:
        /*002c*/ 	.word	0xffffffff


	//   ....[1]....
        /*0030*/ 	.word	0xffffffff


	//   ....[2]....
        /*0034*/ 	.word	0xffffffff


	//   ....[3]....
        /*0038*/ 	.word	0xffffffff


	//   ....[4]....
        /*003c*/ 	.word	0xffffffff


	//   ....[5]....
        /*0040*/ 	.word	0xffffffff


	//   ....[6]....
        /*0044*/ 	.word	0xffffffff


	//   ....[7]....
        /*0048*/ 	.word	0xffffffff


	//   ....[8]....
        /*004c*/ 	.word	0xffffffff


	//   ....[9]....
        /*0050*/ 	.word	0xffffffff


	//   ....[10]....
        /*0054*/ 	.word	0x05000083


	//   ....[11]....
        /*0058*/ 	.word	0x05000083


	//   ....[12]....
        /*005c*/ 	.word	0x05000083


	//   ....[13]....
        /*0060*/ 	.word	0x05000083


	//   ....[14]....
        /*0064*/ 	.word	0x05000083


	//   ....[15]....
        /*0068*/ 	.word	0x05000083


	//   ....[16]....
        /*006c*/ 	.word	0x05000083


	//   ....[17]....
        /*0070*/ 	.word	0x05000083


	//   ....[18]....
        /*0074*/ 	.word	0x05000083


	//   ....[19]....
        /*0078*/ 	.word	0x05000083


	//----- nvinfo : EIATTR_COOP_GROUP_INSTR_OFFSETS
	.align		4
.L_2687:
        /*007c*/ 	.byte	0x04, 0x28
        /*007e*/ 	.short	(.L_2689 - .L_2688)


	//   ....[0]....
.L_2688:
        /*0080*/ 	.word	0x00001870


	//   ....[1]....
        /*0084*/ 	.word	0x00001880


	//   ....[2]....
        /*0088*/ 	.word	0x000018b0


	//   ....[3]....
        /*008c*/ 	.word	0x000018c0


	//   ....[4]....
        /*0090*/ 	.word	0x00001900


	//   ....[5]....
        /*0094*/ 	.word	0x00001910


	//   ....[6]....
        /*0098*/ 	.word	0x00001940


	//   ....[7]....
        /*009c*/ 	.word	0x00001950


	//   ....[8]....
        /*00a0*/ 	.word	0x00001990


	//   ....[9]....
        /*00a4*/ 	.word	0x000019b0


	//   ....[10]....
        /*00a8*/ 	.word	0x00002ef0


	//   ....[11]....
        /*00ac*/ 	.word	0x00002f40


	//   ....[12]....
        /*00b0*/ 	.word	0x00002fb0


	//   ....[13]....
        /*00b4*/ 	.word	0x00003010


	//   ....[14]....
        /*00b8*/ 	.word	0x00003090


	//   ....[15]....
        /*00bc*/ 	.word	0x000030f0


	//   ....[16]....
        /*00c0*/ 	.word	0x00003160


	//   ....[17]....
        /*00c4*/ 	.word	0x000031c0


	//   ....[18]....
        /*00c8*/ 	.word	0x00003240


	//   ....[19]....
        /*00cc*/ 	.word	0x000032b0


	//----- nvinfo : EIATTR_EXIT_INSTR_OFFSETS
	.align		4
.L_2689:
        /*00d0*/ 	.byte	0x04, 0x1c
        /*00d2*/ 	.short	(.L_2691 - .L_2690)


	//   ....[0]....
.L_2690:
        /*00d4*/ 	.word	0x00002e90


	//----- nvinfo : EIATTR_MAX_THREADS
	.align		4
.L_2691:
        /*00d8*/ 	.byte	0x04, 0x05
        /*00da*/ 	.short	(.L_2693 - .L_2692)
.L_2692:
        /*00dc*/ 	.word	0x00000080
        /*00e0*/ 	.word	0x00000001
        /*00e4*/ 	.word	0x00000001


	//----- nvinfo : EIATTR_CRS_STACK_SIZE
	.align		4
.L_2693:
        /*00e8*/ 	.byte	0x04, 0x1e
        /*00ea*/ 	.short	(.L_2695 - .L_2694)
.L_2694:
        /*00ec*/ 	.word	0x00000000


	//----- nvinfo : EIATTR_CBANK_PARAM_SIZE
	.align		4
.L_2695:
        /*00f0*/ 	.byte	0x03, 0x19
        /*00f2*/ 	.short	0x0128


	//----- nvinfo : EIATTR_PARAM_CBANK
	.align		4
        /*00f4*/ 	.byte	0x04, 0x0a
        /*00f6*/ 	.short	(.L_2697 - .L_2696)
	.align		4
.L_2696:
        /*00f8*/ 	.word	index@(.nv.constant0._ZN10layer_norm31ln_parallel_residual_bwd_kernelINS_13Kernel_traitsIfffffjLj2560ELj1ELj1ELj4ELj16ENS_18Kernel_traits_baseILj2560EfffffjLj128EEEEELb0ELb0ELb1EEEvNS_9BwdParamsE)
        /*00fc*/ 	.short	0x0210
        /*00fe*/ 	.short	0x0128


	//----- nvinfo : EIATTR_SW_WAR
	.align		4
.L_2697:
        /*0100*/ 	.byte	0x04, 0x36
        /*0102*/ 	.short	(.L_2699 - .L_2698)
.L_2698:
        /*0104*/ 	.word	0x00000008
.L_2699:


//--------------------- .nv.info._ZN10layer_norm31ln_parallel_residual_bwd_kernelINS_13Kernel_traitsIfffffjLj2560ELj1ELj1ELj4ELj16ENS_18Kernel_traits_baseILj2560EfffffjLj128EEEEELb0ELb1ELb0EEEvNS_9BwdParamsE --------------------------
	.section	.nv.info._ZN10layer_norm31ln_parallel_residual_bwd_kernelINS_13Kernel_traitsIfffffjLj2560ELj1ELj1ELj4ELj16ENS_18Kernel_traits_baseILj2560EfffffjLj128EEEEELb0ELb1ELb0EEEvNS_9BwdParamsE,"",@"SHT_CUDA_INFO"
	.sectionflags	@""
	.align	4


	//----- nvinfo : EIATTR_CUDA_API_VERSION
	.align		4
        /*0000*/ 	.byte	0x04, 0x37
        /*0002*/ 	.short	(.L_2701 - .L_2700)
.L_2700:
        /*0004*/ 	.word	0x00000082


	//----- nvinfo : EIATTR_KPARAM_INFO
	.align		4
.L_2701:
        /*0008*/ 	.byte	0x04, 0x17
        /*000a*/ 	.short	(.L_2703 - .L_2702)
.L_2702:
        /*000c*/ 	.word	0x00000000
        /*0010*/ 	.short	0x0000
        /*0012*/ 	.short	0x0000
        /*0014*/ 	.byte	0x00, 0xf0, 0xa1, 0x04


	//----- nvinfo : EIATTR_SPARSE_MMA_MASK
	.align		4
.L_2703:
        /*0018*/ 	.byte	0x03, 0x50
        /*001a*/ 	.short	0x0000


	//----- nvinfo : EIATTR_MAXREG_COUNT
	.align		4
        /*001c*/ 	.byte	0x03, 0x1b
        /*001e*/ 	.short	0x00ff


	//----- nvinfo : EIATTR_NUM_BARRIERS
	.align		4
        /*0020*/ 	.byte	0x02, 0x4c
        /*0022*/ 	.byte	0x01
	.zero		1


	//----- nvinfo : EIATTR_MERCURY_ISA_VERSION
	.align		4
        /*0024*/ 	.byte	0x03, 0x5f
        /*0026*/ 	.short	0x0101


	//----- nvinfo : EIATTR_COOP_GROUP_MASK_REGIDS
	.align		4
        /*0028*/ 	.byte	0x04, 0x29
        /*002a*/ 	.short	(.L_2705 - .L_2704)


	//   ....[0]....
.L_2704:
        /*002c*/ 	.word	0xffffffff


	//   ....[1]....
        /*0030*/ 	.word	0xffffffff


	//   ....[2]....
        /*0034*/ 	.word	0xffffffff


	//   ....[3]....
        /*0038*/ 	.word	0xffffffff


	//   ....[4]....
        /*003c*/ 	.word	0xffffffff


	//   ....[5]....
        /*0040*/ 	.word	0xffffffff


	//   ....[6]....
        /*0044*/ 	.word	0xffffffff


	//   ....[7]....
        /*0048*/ 	.word	0xffffffff


	//   ....[8]....
        /*004c*/ 	.word	0xffffffff


	//   ....[9]....
        /*0050*/ 	.word	0xffffffff


	//   ....[10]....
        /*0054*/ 	.word	0x0500008f


	//   ....[11]....
        /*0058*/ 	.word	0x0500008f


	//   ....[12]....
        /*005c*/ 	.word	0x0500008f


	//   ....[13]....
        /*0060*/ 	.word	0x0500008f


	//   ....[14]....
        /*0064*/ 	.word	0x0500008f


	//   ....[15]....
        /*0068*/ 	.word	0x0500008f


	//   ....[16]....
        /*006c*/ 	.word	0x0500008f


	//   ....[17]....
        /*0070*/ 	.word	0x0500008f


	//   ....[18]....
        /*0074*/ 	.word	0x0500008f


	//   ....[19]....
        /*0078*/ 	.word	0x0500008f


	//----- nvinfo : EIATTR_COOP_GROUP_INSTR_OFFSETS
	.align		4
.L_2705:
        /*007c*/ 	.byte	0x04, 0x28
        /*007e*/ 	.short	(.L_2707 - .L_2706)


	//   ....[0]....
.L_2706:
        /*0080*/ 	.word	0x00001390


	//   ....[1]....
        /*0084*/ 	.word	0x000013a0


	//   ....[2]....
        /*0088*/ 	.word	0x000013d0


	//   ....[3]....
        /*008c*/ 	.word	0x000013e0


	//   ....[4]....
        /*0090*/ 	.word	0x00001410


	//   ....[5]....
        /*0094*/ 	.word	0x00001420


	//   ....[6]....
        /*0098*/ 	.word	0x00001450


	//   ....[7]....
        /*009c*/ 	.word	0x00001460


	//   ....[8]....
        /*00a0*/ 	.word	0x00001490


	//   ....[9]....
        /*00a4*/ 	.word	0x000014a0


	//   ....[10]....
        /*00a8*/ 	.word	0x000027d0


	//   ....[11]....
        /*00ac*/ 	.word	0x00002820


	//   ....[12]....
        /*00b0*/ 	.word	0x00002890


	//   ....[13]....
        /*00b4*/ 	.word	0x000028f0


	//   ....[14]....
        /*00b8*/ 	.word	0x00002960


	//   ....[15]....
        /*00bc*/ 	.word	0x000029c0


	//   ....[16]....
        /*00c0*/ 	.word	0x00002a30


	//   ....[17]....
        /*00c4*/ 	.word	0x00002a90


	//   ....[18]....
        /*00c8*/ 	.word	0x00002b00


	//   ....[19]....
        /*00cc*/ 	.word	0x00002b60


	//----- nvinfo : EIATTR_EXIT_INSTR_OFFSETS
	.align		4
.L_2707:
        /*00d0*/ 	.byte	0x04, 0x1c
        /*00d2*/ 	.short	(.L_2709 - .L_2708)


	//   ....[0]....
.L_2708:
        /*00d4*/ 	.word	0x000026f0


	//   ....[1]....
        /*00d8*/ 	.word	0x00002770


	//----- nvinfo : EIATTR_MAX_THREADS
	.align		4
.L_2709:
        /*00dc*/ 	.byte	0x04, 0x05
        /*00de*/ 	.short	(.L_2711 - .L_2710)
.L_2710:
        /*00e0*/ 	.word	0x00000080
        /*00e4*/ 	.word	0x00000001
        /*00e8*/ 	.word	0x00000001


	//----- nvinfo : EIATTR_CRS_STACK_SIZE
	.align		4
.L_2711:
        /*00ec*/ 	.byte	0x04, 0x1e
        /*00ee*/ 	.short	(.L_2713 - .L_2712)
.L_2712:
        /*00f0*/ 	.word	0x00000000


	//----- nvinfo : EIATTR_CBANK_PARAM_SIZE
	.align		4
.L_2713:
        /*00f4*/ 	.byte	0x03, 0x19
        /*00f6*/ 	.short	0x0128


	//----- nvinfo : EIATTR_PARAM_CBANK
	.align		4
        /*00f8*/ 	.byte	0x04, 0x0a
        /*00fa*/ 	.short	(.L_2715 - .L_2714)
	.align		4
.L_2714:
        /*00fc*/ 	.word	index@(.nv.constant0._ZN10layer_norm31ln_parallel_residual_bwd_kernelINS_13Kernel_traitsIfffffjLj2560ELj1ELj1ELj4ELj16ENS_18Kernel_traits_baseILj2560EfffffjLj128EEEEELb0ELb1ELb0EEEvNS_9BwdParamsE)
        /*0100*/ 	.short	0x0210
        /*0102*/ 	.short	0x0128


	//----- nvinfo : EIATTR_SW_WAR
	.align		4
.L_2715:
        /*0104*/ 	.byte	0x04, 0x36
        /*0106*/ 	.short	(.L_2717 - .L_2716)
.L_2716:
        /*0108*/ 	.word	0x00000008
.L_2717:


//--------------------- .nv.info._ZN10layer_norm31ln_parallel_residual_bwd_kernelINS_13Kernel_traitsIfffffjLj2560ELj1ELj1ELj4ELj16ENS_18Kernel_traits_baseILj2560EfffffjLj128EEEEELb0ELb1ELb1EEEvNS_9BwdParamsE --------------------------
	.section	.nv.info._ZN10layer_norm31ln_parallel_residual_bwd_kernelINS_13Kernel_traitsIfffffjLj2560ELj1ELj1ELj4ELj16ENS_18Kernel_traits_baseILj2560EfffffjLj128EEEEELb0ELb1ELb1EEEvNS_9BwdParamsE,"",@"SHT_CUDA_INFO"
	.sectionflags	@""
	.align	4


	//----- nvinfo : EIATTR_CUDA_API_VERSION
	.align		4
        /*0000*/ 	.byte	0x04, 0x37
        /*0002*/ 	.short	(.L_2719 - .L_2718)
.L_2718:
        /*0004*/ 	.word	0x00000082


	//----- nvinfo : EIATTR_KPARAM_INFO
	.align		4
.L_2719:
        /*0008*/ 	.byte	0x04, 0x17
        /*000a*/ 	.short	(.L_2721 - .L_2720)
.L_2720:
        /*000c*/ 	.word	0x00000000
        /*0010*/ 	.short	0x0000
        /*0012*/ 	.short	0x0000
        /*0014*/ 	.byte	0x00, 0xf0, 0xa1, 0x04


	//----- nvinfo : EIATTR_SPARSE_MMA_MASK
	.align		4
.L_2721:
        /*0018*/ 	.byte	0x03, 0x50
        /*001a*/ 	.short	0x0000


	//----- nvinfo : EIATTR_MAXREG_COUNT
	.align		4
        /*001c*/ 	.byte	0x03, 0x1b
        /*001e*/ 	.short	0x00ff


	//----- nvinfo : EIATTR_NUM_BARRIERS
	.align		4
        /*0020*/ 	.byte	0x02, 0x4c
        /*0022*/ 	.byte	0x01
	.zero		1


	//----- nvinfo : EIATTR_ANNOTATIONS
	.align		4
        /*0024*/ 	.byte	0x04, 0x55
        /*0026*/ 	.short	(.L_2723 - .L_2722)


	//   ....[0]....
.L_2722:
        /*0028*/ 	.word	0x00000001
        /*002c*/ 	.byte	0xc0, 0x02, 0x00, 0x00, 0x01, 0x00, 0x00, 0x00, 0x60, 0x03, 0x00, 0x00, 0x01, 0x00, 0x00, 0x00
        /*003c*/ 	.byte	0x00, 0x09, 0x00, 0x00, 0x01, 0x00, 0x00, 0x00, 0x40, 0x09, 0x00, 0x00, 0x01, 0x00, 0x00, 0x00
        /*004c*/ 	.byte	0x20, 0x10, 0x00, 0x00, 0x01, 0x00, 0x00, 0x00, 0x40, 0x12, 0x00, 0x00, 0x01, 0x00, 0x00, 0x00
        /*005c*/ 	.byte	0xa0, 0x21, 0x00, 0x00, 0x01, 0x00, 0x00, 0x00, 0xe0, 0x21, 0x00, 0x00


	//----- nvinfo : EIATTR_MERCURY_ISA_VERSION
	.align		4
.L_2723:
        /*0068*/ 	.byte	0x03, 0x5f
        /*006a*/ 	.short	0x0101


	//----- nvinfo : EIATTR_COOP_GROUP_MASK_REGIDS
	.align		4
        /*006c*/ 	.byte	0x04, 0x29
        /*006e*/ 	.short	(.L_2725 - .L_2724)


	//   ....[0]....
.L_2724:
        /*0070*/ 	.word	0xffffffff


	//   ....[1]....
        /*0074*/ 	.word	0xffffffff


	//   ....[2]....
        /*0078*/ 	.word	0xffffffff


	//   ....[3]....
        /*007c*/ 	.word	0xffffffff


	//   ....[4]....
        /*0080*/ 	.word	0xffffffff


	//   ....[5]....
        /*0084*/ 	.word	0xffffffff


	//   ....[6]....
        /*0088*/ 	.word	0xffffffff


	//   ....[7]....
        /*008c*/ 	.word	0xffffffff


	//   ....[8]....
        /*0090*/ 	.word	0xffffffff


	//   ....[9]....
        /*0094*/ 	.word	0xffffffff


	//   ....[10]....
        /*0098*/ 	.word	0x05000051


	//   ....[11]....
        /*009c*/ 	.word	0x05000051


	//   ....[12]....
        /*00a0*/ 	.word	0x05000051


	//   ....[13]....
        /*00a4*/ 	.word	0x05000051


	//   ....[14]....
        /*00a8*/ 	.word	0x05000051


	//   ....[15]....
        /*00ac*/ 	.word	0x05000051


	//   ....[16]....
        /*00b0*/ 	.word	0x05000051


	//   ....[17]....
        /*00b4*/ 	.word	0x05000051


	//   ....[18]....
        /*00b8*/ 	.word	0x05000051


	//   ....[19]....
        /*00bc*/ 	.word	0x05000051


	//----- nvinfo : EIATTR_COOP_GROUP_INSTR_OFFSETS
	.align		4
.L_2725:
        /*00c0*/ 	.byte	0x04, 0x28
        /*00c2*/ 	.short	(.L_2727 - .L_2726)


	//   ....[0]....
.L_2726:
        /*00c4*/ 	.word	0x00001340


	//   ....[1]....
        /*00c8*/ 	.word	0x00001350


	//   ....[2]....
        /*00cc*/ 	.word	0x00001380


	//   ....[3]....
        /*00d0*/ 	.word	0x00001390


	//   ....[4]....
        /*00d4*/ 	.word	0x000013c0


	//   ....[5]....
        /*00d8*/ 	.word	0x000013d0


	//   ....[6]....
        /*00dc*/ 	.word	0x00001400


	//   ....[7]....
        /*00e0*/ 	.word	0x00001410


	//   ....[8]....
        /*00e4*/ 	.word	0x00001440


	//   ....[9]....
        /*00e8*/ 	.word	0x00001450


	//   ....[10]....
        /*00ec*/ 	.word	0x000025b0


	//   ....[11]....
        /*00f0*/ 	.word	0x00002600


	//   ....[12]....
        /*00f4*/ 	.word	0x00002670


	//   ....[13]....
        /*00f8*/ 	.word	0x000026d0


	//   ....[14]....
        /*00fc*/ 	.word	0x00002740


	//   ....[15]....
        /*0100*/ 	.word	0x000027a0


	//   ....[16]....
        /*0104*/ 	.word	0x00002810


	//   ....[17]....
        /*0108*/ 	.word	0x00002870


	//   ....[18]....
        /*010c*/ 	.word	0x000028e0


	//   ....[19]....
        /*0110*/ 	.word	0x00002940


	//----- nvinfo : EIATTR_EXIT_INSTR_OFFSETS
	.align		4
.L_2727:
        /*0114*/ 	.byte	0x04, 0x1c
        /*0116*/ 	.short	(.L_2729 - .L_2728)


	//   ....[0]....
.L_2728:
        /*0118*/ 	.word	0x00002550


	//----- nvinfo : EIATTR_MAX_THREADS
	.align		4
.L_2729:
        /*011c*/ 	.byte	0x04, 0x05
        /*011e*/ 	.short	(.L_2731 - .L_2730)
.L_2730:
        /*0120*/ 	.word	0x00000080
        /*0124*/ 	.word	0x00000001
        /*0128*/ 	.word	0x00000001


	//----- nvinfo : EIATTR_CRS_STACK_SIZE
	.align		4
.L_2731:
        /*012c*/ 	.byte	0x04, 0x1e
        /*012e*/ 	.short	(.L_2733 - .L_2732)
.L_2732:
        /*0130*/ 	.word	0x00000000


	//----- nvinfo : EIATTR_CBANK_PARAM_SIZE
	.align		4
.L_2733:
        /*0134*/ 	.byte	0x03, 0x19
        /*0136*/ 	.short	0x0128


	//----- nvinfo : EIATTR_PARAM_CBANK
	.align		4
        /*0138*/ 	.byte	0x04, 0x0a
        /*013a*/ 	.short	(.L_2735 - .L_2734)
	.align		4
.L_2734:
        /*013c*/ 	.word	index@(.nv.constant0._ZN10layer_norm31ln_parallel_residual_bwd_kernelINS_13Kernel_traitsIfffffjLj2560ELj1ELj1ELj4ELj16ENS_18Kernel_traits_baseILj2560EfffffjLj128EEEEELb0ELb1ELb1EEEvNS_9BwdParamsE)
        /*0140*/ 	.short	0x0210
        /*0142*/ 	.short	0x0128


	//----- nvinfo : EIATTR_SW_WAR
	.align		4
.L_2735:
        /*0144*/ 	.byte	0x04, 0x36
        /*0146*/ 	.short	(.L_2737 - .L_2736)
.L_2736:
        /*0148*/ 	.word	0x00000008
.L_2737:


//--------------------- .nv.info._ZN10layer_norm31ln_parallel_residual_bwd_kernelINS_13Kernel_traitsIfffffjLj2560ELj1ELj1ELj4ELj16ENS_18Kernel_traits_baseILj2560EfffffjLj128EEEEELb1ELb0ELb0EEEvNS_9BwdParamsE --------------------------
	.section	.nv.info._ZN10layer_norm31ln_parallel_residual_bwd_kernelINS_13Kernel_traitsIfffffjLj2560ELj1ELj1ELj4ELj16ENS_18Kernel_traits_baseILj2560EfffffjLj128EEEEELb1ELb0ELb0EEEvNS_9BwdParamsE,"",@"SHT_CUDA_INFO"
	.sectionflags	@""
	.align	4


	//----- nvinfo : EIATTR_CUDA_API_VERSION
	.align		4
        /*0000*/ 	.byte	0x04, 0x37
        /*0002*/ 	.short	(.L_2739 - .L_2738)
.L_2738:
        /*0004*/ 	.word	0x00000082


	//----- nvinfo : EIATTR_KPARAM_INFO
	.align		4
.L_2739:
        /*0008*/ 	.byte	0x04, 0x17
        /*000a*/ 	.short	(.L_2741 - .L_2740)
.L_2740:
        /*000c*/ 	.word	0x00000000
        /*0010*/ 	.short	0x0000
        /*0012*/ 	.short	0x0000
        /*0014*/ 	.byte	0x00, 0xf0, 0xa1, 0x04


	//----- nvinfo : EIATTR_SPARSE_MMA_MASK
	.align		4
.L_2741:
        /*0018*/ 	.byte	0x03, 0x50
        /*001a*/ 	.short	0x0000


	//----- nvinfo : EIATTR_MAXREG_COUNT
	.align		4
        /*001c*/ 	.byte	0x03, 0x1b
        /*001e*/ 	.short	0x00ff


	//----- nvinfo : EIATTR_NUM_BARRIERS
	.align		4
        /*0020*/ 	.byte	0x02, 0x4c
        /*0022*/ 	.byte	0x01
	.zero		1


	//----- nvinfo : EIATTR_MERCURY_ISA_VERSION
	.align		4
        /*0024*/ 	.byte	0x03, 0x5f
        /*0026*/ 	.short	0x0101


	//----- nvinfo : EIATTR_COOP_GROUP_MASK_REGIDS
	.align		4
        /*0028*/ 	.byte	0x04, 0x29
        /*002a*/ 	.short	(.L_2743 - .L_2742)


	//   ....[0]....
.L_2742:
        /*002c*/ 	.word	0xffffffff


	//   ....[1]....
        /*0030*/ 	.word	0xffffffff


	//   ....[2]....
        /*0034*/ 	.word	0xffffffff


	//   ....[3]....
        /*0038*/ 	.word	0xffffffff


	//   ....[4]....
        /*003c*/ 	.word	0xffffffff


	//   ....[5]....
        /*0040*/ 	.word	0xffffffff


	//   ....[6]....
        /*0044*/ 	.word	0xffffffff


	//   ....[7]....
        /*0048*/ 	.word	0xffffffff


	//   ....[8]....
        /*004c*/ 	.word	0xffffffff


	//   ....[9]....
        /*0050*/ 	.word	0xffffffff


	//   ....[10]....
        /*0054*/ 	.word	0x050000b7


	//   ....[11]....
        /*0058*/ 	.word	0x050000b7


	//   ....[12]....
        /*005c*/ 	.word	0x050000b7


	//   ....[13]....
        /*0060*/ 	.word	0x050000b7


	//   ....[14]....
        /*0064*/ 	.word	0x050000b7


	//   ....[15]....
        /*0068*/ 	.word	0x050000b7


	//   ....[16]....
        /*006c*/ 	.word	0x050000b7


	//   ....[17]....
        /*0070*/ 	.word	0x050000b7


	//   ....[18]....
        /*0074*/ 	.word	0x050000b7


	//   ....[19]....
        /*0078*/ 	.word	0x050000b7


	//----- nvinfo : EIATTR_COOP_GROUP_INSTR_OFFSETS
	.align		4
.L_2743:
        /*007c*/ 	.byte	0x04, 0x28
        /*007e*/ 	.short	(.L_2745 - .L_2744)


	//   ....[0]....
.L_2744:
        /*0080*/ 	.word	0x00001e40


	//   ....[1]....
        /*0084*/ 	.word	0x00001e50


	//   ....[2]....
        /*0088*/ 	.word	0x00001e80


	//   ....[3]....
        /*008c*/ 	.word	0x00001e90


	//   ....[4]....
        /*0090*/ 	.word	0x00001ec0


	//   ....[5]....
        /*0094*/ 	.word	0x00001ed0


	//   ....[6]....
        /*0098*/ 	.word	0x00001f00


	//   ....[7]....
        /*009c*/ 	.word	0x00001f10


	//   ....[8]....
        /*00a0*/ 	.word	0x00001f40


	//   ....[9]....
        /*00a4*/ 	.word	0x00001f50


	//   ....[10]....
        /*00a8*/ 	.word	0x00003b30


	//   ....[11]....
        /*00ac*/ 	.word	0x00003b80


	//   ....[12]....
        /*00b0*/ 	.word	0x00003bf0


	//   ....[13]....
        /*00b4*/ 	.word	0x00003c50


	//   ....[14]....
        /*00b8*/ 	.word	0x00003cc0


	//   ....[15]....
        /*00bc*/ 	.word	0x00003d20


	//   ....[16]....
        /*00c0*/ 	.word	0x00003d90


	//   ....[17]....
        /*00c4*/ 	.word	0x00003df0


	//   ....[18]....
        /*00c8*/ 	.word	0x00003e60


	//   ....[19]....
        /*00cc*/ 	.word	0x00003eb0


	//----- nvinfo : EIATTR_EXIT_INSTR_OFFSETS
	.align		4
.L_2745:
        /*00d0*/ 	.byte	0x04, 0x1c
        /*00d2*/ 	.short	(.L_2747 - .L_2746)


	//   ....[0]....
.L_2746:
        /*00d4*/ 	.word	0x00003a00


	//   ....[1]....
        /*00d8*/ 	.word	0x00003ad0


	//----- nvinfo : EIATTR_MAX_THREADS
	.align		4
.L_2747:
        /*00dc*/ 	.byte	0x04, 0x05
        /*00de*/ 	.short	(.L_2749 - .L_2748)
.L_2748:
        /*00e0*/ 	.word	0x00000080
        /*00e4*/ 	.word	0x00000001
        /*00e8*/ 	.word	0x00000001


	//----- nvinfo : EIATTR_CRS_STACK_SIZE
	.align		4
.L_2749:
        /*00ec*/ 	.byte	0x04, 0x1e
        /*00ee*/ 	.short	(.L_2751 - .L_2750)
.L_2750:
        /*00f0*/ 	.word	0x00000000


	//----- nvinfo : EIATTR_CBANK_PARAM_SIZE
	.align		4
.L_2751:
        /*00f4*/ 	.byte	0x03, 0x19
        /*00f6*/ 	.short	0x0128


	//----- nvinfo : EIATTR_PARAM_CBANK
	.align		4
        /*00f8*/ 	.byte	0x04, 0x0a
        /*00fa*/ 	.short	(.L_2753 - .L_2752)
	.align		4
.L_2752:
        /*00fc*/ 	.word	index@(.nv.constant0._ZN10layer_norm31ln_parallel_residual_bwd_kernelINS_13Kernel_traitsIfffffjLj2560ELj1ELj1ELj4ELj16ENS_18Kernel_traits_baseILj2560EfffffjLj128EEEEELb1ELb0ELb0EEEvNS_9BwdParamsE)
        /*0100*/ 	.short	0x0210
        /*0102*/ 	.short	0x0128


	//----- nvinfo : EIATTR_SW_WAR
	.align		4
.L_2753:
        /*0104*/ 	.byte	0x04, 0x36
        /*0106*/ 	.short	(.L_2755 - .L_2754)
.L_2754:
        /*0108*/ 	.word	0x00000008
.L_2755:


//--------------------- .nv.info._ZN10layer_norm31ln_parallel_residual_bwd_kernelINS_13Kernel_traitsIfffffjLj2560ELj1ELj1ELj4ELj16ENS_18Kernel_traits_baseILj2560EfffffjLj128EEEEELb1ELb0ELb1EEEvNS_9BwdParamsE --------------------------
	.section	.nv.info._ZN10layer_norm31ln_parallel_residual_bwd_kernelINS_13Kernel_traitsIfffffjLj2560ELj1ELj1ELj4ELj16ENS_18Kernel_traits_baseILj2560EfffffjLj128EEEEELb1ELb0ELb1EEEvNS_9BwdParamsE,"",@"SHT_CUDA_INFO"
	.sectionflags	@""
	.align	4


	//----- nvinfo : EIATTR_CUDA_API_VERSION
	.align		4
        /*0000*/ 	.byte	0x04, 0x37
        /*0002*/ 	.short	(.L_2757 - .L_2756)
.L_2756:
        /*0004*/ 	.word	0x00000082


	//----- nvinfo : EIATTR_KPARAM_INFO
	.align		4
.L_2757:
        /*0008*/ 	.byte	0x04, 0x17
        /*000a*/ 	.short	(.L_2759 - .L_2758)
.L_2758:
        /*000c*/ 	.word	0x00000000
        /*0010*/ 	.short	0x0000
        /*0012*/ 	.short	0x0000
        /*0014*/ 	.byte	0x00, 0xf0, 0xa1, 0x04


	//----- nvinfo : EIATTR_SPARSE_MMA_MASK
	.align		4
.L_2759:
        /*0018*/ 	.byte	0x03, 0x50
        /*001a*/ 	.short	0x0000


	//----- nvinfo : EIATTR_MAXREG_COUNT
	.align		4
        /*001c*/ 	.byte	0x03, 0x1b
        /*001e*/ 	.short	0x00ff


	//----- nvinfo : EIATTR_NUM_BARRIERS
	.align		4
        /*0020*/ 	.byte	0x02, 0x4c
        /*0022*/ 	.byte	0x01
	.zero		1


	//----- nvinfo : EIATTR_MERCURY_ISA_VERSION
	.align		4
        /*0024*/ 	.byte	0x03, 0x5f
        /*0026*/ 	.short	0x0101


	//----- nvinfo : EIATTR_COOP_GROUP_MASK_REGIDS
	.align		4
        /*0028*/ 	.byte	0x04, 0x29
        /*002a*/ 	.short	(.L_2761 - .L_2760)


	//   ....[0]....
.L_2760:
        /*002c*/ 	.word	0xffffffff


	//   ....[1]....
        /*0030*/ 	.word	0xffffffff


	//   ....[2]....
        /*0034*/ 	.word	0xffffffff


	//   ....[3]....
        /*0038*/ 	.word	0xffffffff


	//   ....[4]....
        /*003c*/ 	.word	0xffffffff


	//   ....[5]....
        /*0040*/ 	.word	0xffffffff


	//   ....[6]....
        /*0044*/ 	.word	0xffffffff


	//   ....[7]....
        /*0048*/ 	.word	0xffffffff


	//   ....[8]....
        /*004c*/ 	.word	0xffffffff


	//   ....[9]....
        /*0050*/ 	.word	0xffffffff


	//   ....[10]....
        /*0054*/ 	.word	0x0500007f


	//   ....[11]....
        /*0058*/ 	.word	0x0500007f


	//   ....[12]....
        /*005c*/ 	.word	0x0500007f


	//   ....[13]....
        /*0060*/ 	.word	0x0500007f


	//   ....[14]....
        /*0064*/ 	.word	0x0500007f


	//   ....[15]....
        /*0068*/ 	.word	0x0500007f


	//   ....[16]....
        /*006c*/ 	.word	0x0500007f


	//   ....[17]....
        /*0070*/ 	.word	0x0500007f


	//   ....[18]....
        /*0074*/ 	.word	0x0500007f


	//   ....[19]....
        /*0078*/ 	.word	0x0500007f


	//----- nvinfo : EIATTR_COOP_GROUP_INSTR_OFFSETS
	.align		4
.L_2761:
        /*007c*/ 	.byte	0x04, 0x28
        /*007e*/ 	.short	(.L_2763 - .L_2762)


	//   ....[0]....
.L_2762:
        /*0080*/ 	.word	0x00001cb0


	//   ....[1]....
        /*0084*/ 	.word	0x00001cc0


	//   ....[2]....
        /*0088*/ 	.word	0x00001cf0


	//   ....[3]....
        /*008c*/ 	.word	0x00001d00


	//   ....[4]....
        /*0090*/ 	.word	0x00001d30


	//   ....[5]....
        /*0094*/ 	.word	0x00001d40


	//   ....[6]....
        /*0098*/ 	.word	0x00001d70


	//   ....[7]....
        /*009c*/ 	.word	0x00001d80


	//   ....[8]....
        /*00a0*/ 	.word	0x00001db0


	//   ....[9]....
        /*00a4*/ 	.word	0x00001dc0


	//   ....[10]....
        /*00a8*/ 	.word	0x00003870


	//   ....[11]....
        /*00ac*/ 	.word	0x000038c0


	//   ....[12]....
        /*00b0*/ 	.word	0x00003930


	//   ....[13]....
        /*00b4*/ 	.word	0x00003990


	//   ....[14]....
        /*00b8*/ 	.word	0x00003a00


	//   ....[15]....
        /*00bc*/ 	.word	0x00003a60


	//   ....[16]....
        /*00c0*/ 	.word	0x00003ad0


	//   ....[17]....
        /*00c4*/ 	.word	0x00003b30


	//   ....[18]....
        /*00c8*/ 	.word	0x00003ba0


	//   ....[19]....
        /*00cc*/ 	.word	0x00003c00


	//----- nvinfo : EIATTR_EXIT_INSTR_OFFSETS
	.align		4
.L_2763:
        /*00d0*/ 	.byte	0x04, 0x1c
        /*00d2*/ 	.short	(.L_2765 - .L_2764)


	//   ....[0]....
.L_2764:
        /*00d4*/ 	.word	0x00003810


	//----- nvinfo : EIATTR_MAX_THREADS
	.align		4
.L_2765:
        /*00d8*/ 	.byte	0x04, 0x05
        /*00da*/ 	.short	(.L_2767 - .L_2766)
.L_2766:
        /*00dc*/ 	.word	0x00000080
        /*00e0*/ 	.word	0x00000001
        /*00e4*/ 	.word	0x00000001


	//----- nvinfo : EIATTR_CRS_STACK_SIZE
	.align		4
.L_2767:
        /*00e8*/ 	.byte	0x04, 0x1e
        /*00ea*/ 	.short	(.L_2769 - .L_2768)
.L_2768:
        /*00ec*/ 	.word	0x00000000


	//----- nvinfo : EIATTR_CBANK_PARAM_SIZE
	.align		4
.L_2769:
        /*00f0*/ 	.byte	0x03, 0x19
        /*00f2*/ 	.short	0x0128


	//----- nvinfo : EIATTR_PARAM_CBANK
	.align		4
        /*00f4*/ 	.byte	0x04, 0x0a
        /*00f6*/ 	.short	(.L_2771 - .L_2770)
	.align		4
.L_2770:
        /*00f8*/ 	.word	index@(.nv.constant0._ZN10layer_norm31ln_parallel_residual_bwd_kernelINS_13Kernel_traitsIfffffjLj2560ELj1ELj1ELj4ELj16ENS_18Kernel_traits_baseILj2560EfffffjLj128EEEEELb1ELb0ELb1EEEvNS_9BwdParamsE)
        /*00fc*/ 	.short	0x0210
        /*00fe*/ 	.short	0x0128


	//----- nvinfo : EIATTR_SW_WAR
	.align		4
.L_2771:
        /*0100*/ 	.byte	0x04, 0x36
        /*0102*/ 	.short	(.L_2773 - .L_2772)
.L_2772:
        /*0104*/ 	.word	0x00000008
.L_2773:


//--------------------- .nv.info._ZN10layer_norm22ln_bwd_finalize_kernelINS_22Kernel_traits_finalizeILj2560EfffffjLb0ELj1024ELj4ENS_18Kernel_traits_baseILj2560EfffffjLj1024EEEEELb0ELb0EEEvNS_9BwdParamsE --------------------------
	.section	.nv.info._ZN10layer_norm22ln_bwd_finalize_kernelINS_22Kernel_traits_finalizeILj2560EfffffjLb0ELj1024ELj4ENS_18Kernel_traits_baseILj2560EfffffjLj1024EEEEELb0ELb0EEEvNS_9BwdParamsE,"",@"SHT_CUDA_INFO"
	.sectionflags	@""
	.align	4


	//----- nvinfo : EIATTR_CUDA_API_VERSION
	.align		4
        /*0000*/ 	.byte	0x04, 0x37
        /*0002*/ 	.short	(.L_2775 - .L_2774)
.L_2774:
        /*0004*/ 	.word	0x00000082


	//----- nvinfo : EIATTR_KPARAM_INFO
	.align		4
.L_2775:
        /*0008*/ 	.byte	0x04, 0x17
        /*000a*/ 	.short	(.L_2777 - .L_2776)
.L_2776:
        /*000c*/ 	.word	0x00000000
        /*0010*/ 	.short	0x0000
        /*0012*/ 	.short	0x0000
        /*0014*/ 	.byte	0x00, 0xf0, 0xa1, 0x04


	//----- nvinfo : EIATTR_SPARSE_MMA_MASK
	.align		4
.L_2777:
        /*0018*/ 	.byte	0x03, 0x50
        /*001a*/ 	.short	0x0000


	//----- nvinfo : EIATTR_MAXREG_COUNT
	.align		4
        /*001c*/ 	.byte	0x03, 0x1b
        /*001e*/ 	.short	0x0040


	//----- nvinfo : EIATTR_NUM_BARRIERS
	.align		4
        /*0020*/ 	.byte	0x02, 0x4c
        /*0022*/ 	.byte	0x01
	.zero		1


	//----- nvinfo : EIATTR_MERCURY_ISA_VERSION
	.align		4
        /*0024*/ 	.byte	0x03, 0x5f
        /*0026*/ 	.short	0x0101


	//----- nvinfo : EIATTR_COOP_GROUP_MASK_REGIDS
	.align		4
        /*0028*/ 	.byte	0x04, 0x29
        /*002a*/ 	.short	(.L_2779 - .L_2778)


	//   ....[0]....
.L_2778:
        /*002c*/ 	.word	0xffffffff


	//   ....[1]....
        /*0030*/ 	.word	0xffffffff


	//   ....[2]....
        /*0034*/ 	.word	0xffffffff


	//   ....[3]....
        /*0038*/ 	.word	0xffffffff


	//   ....[4]....
        /*003c*/ 	.word	0xffffffff


	//   ....[5]....
        /*0040*/ 	.word	0xffffffff


	//   ....[6]....
        /*0044*/ 	.word	0xffffffff


	//   ....[7]....
        /*0048*/ 	.word	0xffffffff


	//   ....[8]....
        /*004c*/ 	.word	0xffffffff


	//   ....[9]....
        /*0050*/ 	.word	0xffffffff


	//   ....[10]....
        /*0054*/ 	.word	0x05000013


	//   ....[11]....
        /*0058*/ 	.word	0x05000013


	//   ....[12]....
        /*005c*/ 	.word	0x05000013


	//   ....[13]....
        /*0060*/ 	.word	0x05000013


	//   ....[14]....
        /*0064*/ 	.word	0x05000013


	//   ....[15]....
        /*0068*/ 	.word	0x05000013


	//   ....[16]....
        /*006c*/ 	.word	0x05000013


	//   ....[17]....
        /*0070*/ 	.word	0x05000013


	//   ....[18]....
        /*0074*/ 	.word	0x05000013


	//   ....[19]....
        /*0078*/ 	.word	0x05000013


	//----- nvinfo : EIATTR_COOP_GROUP_INSTR_OFFSETS
	.align		4
.L_2779:
        /*007c*/ 	.byte	0x04, 0x28
        /*007e*/ 	.short	(.L_2781 - .L_2780)


	//   ....[0]....
.L_2780:
        /*0080*/ 	.word	0x000008e0


	//   ....[1]....
        /*0084*/ 	.word	0x000008f0


	//   ....[2]....
        /*0088*/ 	.word	0x00000920


	//   ....[3]....
        /*008c*/ 	.word	0x00000930


	//   ....[4]....
        /*0090*/ 	.word	0x00000960


	//   ....[5]....
        /*0094*/ 	.word	0x00000970


	//   ....[6]....
        /*0098*/ 	.word	0x000009a0


	//   ....[7]....
        /*009c*/ 	.word	0x000009b0


	//   ....[8]....
        /*00a0*/ 	.word	0x000009e0


	//   ....[9]....
        /*00a4*/ 	.word	0x000009f0


	//   ....[10]....
        /*00a8*/ 	.word	0x00000bf0


	//   ....[11]....
        /*00ac*/ 	.word	0x00000c60


	//   ....[12]....
        /*00b0*/ 	.word	0x00000cd0


	//   ....[13]....
        /*00b4*/ 	.word	0x00000d40


	//   ....[14]....
        /*00b8*/ 	.word	0x00000db0


	//   ....[15]....
        /*00bc*/ 	.word	0x00000e10


	//   ....[16]....
        /*00c0*/ 	.word	0x00000e80


	//   ....[17]....
        /*00c4*/ 	.word	0x00000ef0


	//   ....[18]....
        /*00c8*/ 	.word	0x00000f60


	//   ....[19]....
        /*00cc*/ 	.word	0x00000fd0


	//----- nvinfo : EIATTR_EXIT_INSTR_OFFSETS
	.align		4
.L_2781:
        /*00d0*/ 	.byte	0x04, 0x1c
        /*00d2*/ 	.short	(.L_2783 - .L_2782)


	//   ....[0]....
.L_2782:
        /*00d4*/ 	.word	0x00000070


	//   ....[1]....
        /*00d8*/ 	.word	0x00000b90


	//----- nvinfo : EIATTR_MAX_THREADS
	.align		4
.L_2783:
        /*00dc*/ 	.byte	0x04, 0x05
        /*00de*/ 	.short	(.L_2785 - .L_2784)
.L_2784:
        /*00e0*/ 	.word	0x00000400
        /*00e4*/ 	.word	0x00000001
        /*00e8*/ 	.word	0x00000001


	//----- nvinfo : EIATTR_CRS_STACK_SIZE
	.align		4
.L_2785:
        /*00ec*/ 	.byte	0x04, 0x1e
        /*00ee*/ 	.short	(.L_2787 - .L_2786)
.L_2786:
        /*00f0*/ 	.word	0x00000000


	//----- nvinfo : EIATTR_CBANK_PARAM_SIZE
	.align		4
.L_2787:
        /*00f4*/ 	.byte	0x03, 0x19
        /*00f6*/ 	.short	0x0128


	//----- nvinfo : EIATTR_PARAM_CBANK
	.align		4
        /*00f8*/ 	.byte	0x04, 0x0a
        /*00fa*/ 	.short	(.L_2789 - .L_2788)
	.align		4
.L_2788:
        /*00fc*/ 	.word	index@(.nv.constant0._ZN10layer_norm22ln_bwd_finalize_kernelINS_22Kernel_traits_finalizeILj2560EfffffjLb0ELj1024ELj4ENS_18Kernel_traits_baseILj2560EfffffjLj1024EEEEELb0ELb0EEEvNS_9BwdParamsE)
        /*0100*/ 	.short	0x0210
        /*0102*/ 	.short	0x0128


	//----- nvinfo : EIATTR_SW_WAR
	.align		4
.L_2789:
        /*0104*/ 	.byte	0x04, 0x36
        /*0106*/ 	.short	(.L_2791 - .L_2790)
.L_2790:
        /*0108*/ 	.word	0x00000008
.L_2791:


//--------------------- .nv.info._ZN10layer_norm40ln_parallel_residual_bwd_finalize_kernelINS_22Kernel_traits_finalizeILj2560EfffffjLb0ELj1024ELj4ENS_18Kernel_traits_baseILj2560EfffffjLj1024EEEEELb0EEEvNS_9BwdParamsE --------------------------
	.section	.nv.info._ZN10layer_norm40ln_parallel_residual_bwd_finalize_kernelINS_22Kernel_traits_finalizeILj2560EfffffjLb0ELj1024ELj4ENS_18Kernel_traits_baseILj2560EfffffjLj1024EEEEELb0EEEvNS_9BwdParamsE,"",@"SHT_CUDA_INFO"
	.sectionflags	@""
	.align	4


	//----- nvinfo : EIATTR_CUDA_API_VERSION
	.align		4
        /*0000*/ 	.byte	0x04, 0x37
        /*0002*/ 	.short	(.L_2793 - .L_2792)
.L_2792:
        /*0004*/ 	.word	0x00000082


	//----- nvinfo : EIATTR_KPARAM_INFO
	.align		4
.L_2793:
        /*0008*/ 	.byte	0x04, 0x17
        /*000a*/ 	.short	(.L_2795 - .L_2794)
.L_2794:
        /*000c*/ 	.word	0x00000000
        /*0010*/ 	.short	0x0000
        /*0012*/ 	.short	0x0000
        /*0014*/ 	.byte	0x00, 0xf0, 0xa1, 0x04


	//----- nvinfo : EIATTR_SPARSE_MMA_MASK
	.align		4
.L_2795:
        /*0018*/ 	.byte	0x03, 0x50
        /*001a*/ 	.short	0x0000


	//----- nvinfo : EIATTR_MAXREG_COUNT
	.align		4
        /*001c*/ 	.byte	0x03, 0x1b
        /*001e*/ 	.short	0x0040


	//----- nvinfo : EIATTR_NUM_BARRIERS
	.align		4
        /*0020*/ 	.byte	0x02, 0x4c
        /*0022*/ 	.byte	0x01
	.zero		1


	//----- nvinfo : EIATTR_MERCURY_ISA_VERSION
	.align		4
        /*0024*/ 	.byte	0x03, 0x5f
        /*0026*/ 	.short	0x0101


	//----- nvinfo : EIATTR_COOP_GROUP_MASK_REGIDS
	.align		4
        /*0028*/ 	.byte	0x04, 0x29
        /*002a*/ 	.short	(.L_2797 - .L_2796)


	//   ....[0]....
.L_2796:
        /*002c*/ 	.word	0xffffffff


	//   ....[1]....
        /*0030*/ 	.word	0xffffffff


	//   ....[2]....
        /*0034*/ 	.word	0xffffffff


	//   ....[3]....
        /*0038*/ 	.word	0xffffffff


	//   ....[4]....
        /*003c*/ 	.word	0xffffffff


	//   ....[5]....
        /*0040*/ 	.word	0xffffffff


	//   ....[6]....
        /*0044*/ 	.word	0xffffffff


	//   ....[7]....
        /*0048*/ 	.word	0xffffffff


	//   ....[8]....
        /*004c*/ 	.word	0xffffffff


	//   ....[9]....
        /*0050*/ 	.word	0xffffffff


	//   ....[10]....
        /*0054*/ 	.word	0xffffffff


	//   ....[11]....
        /*0058*/ 	.word	0xffffffff


	//   ....[12]....
        /*005c*/ 	.word	0xffffffff


	//   ....[13]....
        /*0060*/ 	.word	0xffffffff


	//   ....[14]....
        /*0064*/ 	.word	0xffffffff


	//   ....[15]....
        /*0068*/ 	.word	0xffffffff


	//   ....[16]....
        /*006c*/ 	.word	0xffffffff


	//   ....[17]....
        /*0070*/ 	.word	0xffffffff


	//   ....[18]....
        /*0074*/ 	.word	0xffffffff


	//   ....[19]....
        /*0078*/ 	.word	0xffffffff


	//   ....[20]....
        /*007c*/ 	.word	0x0500000c


	//   ....[21]....
        /*0080*/ 	.word	0x0500000c


	//   ....[22]....
        /*0084*/ 	.word	0x0500000c


	//   ....[23]....
        /*0088*/ 	.word	0x0500000c


	//   ....[24]....
        /*008c*/ 	.word	0x0500000c


	//   ....[25]....
        /*0090*/ 	.word	0x0500000c


	//   ....[26]....
        /*0094*/ 	.word	0x0500000c


	//   ....[27]....
        /*0098*/ 	.word	0x0500000c


	//   ....[28]....
        /*009c*/ 	.word	0x0500000c


	//   ....[29]....
        /*00a0*/ 	.word	0x0500000c


	//   ....[30]....
        /*00a4*/ 	.word	0x0500000c


	//   ....[31]....
        /*00a8*/ 	.word	0x0500000c


	//   ....[32]....
        /*00ac*/ 	.word	0x0500000c


	//   ....[33]....
        /*00b0*/ 	.word	0x0500000c


	//   ....[34]....
        /*00b4*/ 	.word	0x0500000c


	//   ....[35]....
        /*00b8*/ 	.word	0x0500000c


	//   ....[36]....
        /*00bc*/ 	.word	0x0500000c


	//   ....[37]....
        /*00c0*/ 	.word	0x0500000c


	//   ....[38]....
        /*00c4*/ 	.word	0x0500000c


	//   ....[39]....
        /*00c8*/ 	.word	0x0500000c


	//----- nvinfo : EIATTR_COOP_GROUP_INSTR_OFFSETS
	.align		4
.L_2797:
        /*00cc*/ 	.byte	0x04, 0x28
        /*00ce*/ 	.short	(.L_2799 - .L_2798)


	//   ....[0]....
.L_2798:
        /*00d0*/ 	.word	0x00000ce0


	//   ....[1]....
        /*00d4*/ 	.word	0x00000cf0


	//   ....[2]....
        /*00d8*/ 	.word	0x00000d00


	//   ....[3]....
        /*00dc*/ 	.word	0x00000d10


	//   ....[4]....
        /*00e0*/ 	.word	0x00000d40


	//   ....[5]....
        /*00e4*/ 	.word	0x00000d70


	//   ....[6]....
        /*00e8*/ 	.word	0x00000d80


	//   ....[7]....
        /*00ec*/ 	.word	0x00000d90


	//   ....[8]....
        /*00f0*/ 	.word	0x00000db0


	//   ....[9]....
        /*00f4*/ 	.word	0x00000df0


	//   ....[10]....
        /*00f8*/ 	.word	0x00000e00


	//   ....[11]....
        /*00fc*/ 	.word	0x00000e10


	//   ....[12]....
        /*0100*/ 	.word	0x00000e30


	//   ....[13]....
        /*0104*/ 	.word	0x00000e70


	//   ....[14]....
        /*0108*/ 	.word	0x00000e80


	//   ....[15]....
        /*010c*/ 	.word	0x00000e90


	//   ....[16]....
        /*0110*/ 	.word	0x00000eb0


	//   ....[17]....
        /*0114*/ 	.word	0x00000ee0


	//   ....[18]....
        /*0118*/ 	.word	0x00000f00


	//   ....[19]....
        /*011c*/ 	.word	0x00000f10


	//   ....[20]....
        /*0120*/ 	.word	0x000011f0


	//   ....[21]....
        /*0124*/ 	.word	0x00001250


	//   ....[22]....
        /*0128*/ 	.word	0x000012b0


	//   ....[23]....
        /*012c*/ 	.word	0x00001310


	//   ....[24]....
        /*0130*/ 	.word	0x00001370


	//   ....[25]....
        /*0134*/ 	.word	0x000013d0


	//   ....[26]....
        /*0138*/ 	.word	0x00001440


	//   ....[27]....
        /*013c*/ 	.word	0x000014b0


	//   ....[28]....
        /*0140*/ 	.word	0x00001520


	//   ....[29]....
        /*0144*/ 	.word	0x00001590


	//   ....[30]....
        /*0148*/ 	.word	0x000015f0


	//   ....[31]....
        /*014c*/ 	.word	0x00001660


	//   ....[32]....
        /*0150*/ 	.word	0x000016d0


	//   ....[33]....
        /*0154*/ 	.word	0x00001740


	//   ....[34]....
        /*0158*/ 	.word	0x000017b0


	//   ....[35]....
        /*015c*/ 	.word	0x00001810


	//   ....[36]....
        /*0160*/ 	.word	0x00001880


	//   ....[37]....
        /*0164*/ 	.word	0x000018f0


	//   ....[38]....
        /*0168*/ 	.word	0x00001960


	//   ....[39]....
        /*016c*/ 	.word	0x000019d0


	//----- nvinfo : EIATTR_EXIT_INSTR_OFFSETS
	.align		4
.L_2799:
        /*0170*/ 	.byte	0x04, 0x1c
        /*0172*/ 	.short	(.L_2801 - .L_2800)


	//   ....[0]....
.L_2800:
        /*0174*/ 	.word	0x00000070


	//   ....[1]....
        /*0178*/ 	.word	0x00001190


	//----- nvinfo : EIATTR_MAX_THREADS
	.align		4
.L_2801:
        /*017c*/ 	.byte	0x04, 0x05
        /*017e*/ 	.short	(.L_2803 - .L_2802)
.L_2802:
        /*0180*/ 	.word	0x00000400
        /*0184*/ 	.word	0x00000001
        /*0188*/ 	.word	0x00000001


	//----- nvinfo : EIATTR_CRS_STACK_SIZE
	.align		4
.L_2803:
        /*018c*/ 	.byte	0x04, 0x1e
        /*018e*/ 	.short	(.L_2805 - .L_2804)
.L_2804:
        /*0190*/ 	.word	0x00000000


	//----- nvinfo : EIATTR_CBANK_PARAM_SIZE
	.align		4
.L_2805:
        /*0194*/ 	.byte	0x03, 0x19
        /*0196*/ 	.short	0x0128


	//----- nvinfo : EIATTR_PARAM_CBANK
	.align		4
        /*0198*/ 	.byte	0x04, 0x0a
        /*019a*/ 	.short	(.L_2807 - .L_2806)
	.align		4
.L_2806:
        /*019c*/ 	.word	index@(.nv.constant0._ZN10layer_norm40ln_parallel_residual_bwd_finalize_kernelINS_22Kernel_traits_finalizeILj2560EfffffjLb0ELj1024ELj4ENS_18Kernel_traits_baseILj2560EfffffjLj1024EEEEELb0EEEvNS_9BwdParamsE)
        /*01a0*/ 	.short	0x0210
        /*01a2*/ 	.short	0x0128


	//----- nvinfo : EIATTR_SW_WAR
	.align		4
.L_2807:
        /*01a4*/ 	.byte	0x04, 0x36
        /*01a6*/ 	.short	(.L_2809 - .L_2808)
.L_2808:
        /*01a8*/ 	.word	0x00000008
.L_2809:


//--------------------- .nv.info._ZN10layer_norm31ln_parallel_residual_bwd_kernelINS_13Kernel_traitsIfffffjLj2560ELj1ELj1ELj4ELj16ENS_18Kernel_traits_baseILj2560EfffffjLj128EEEEELb1ELb1ELb0EEEvNS_9BwdParamsE --------------------------
	.section	.nv.info._ZN10layer_norm31ln_parallel_residual_bwd_kernelINS_13Kernel_traitsIfffffjLj2560ELj1ELj1ELj4ELj16ENS_18Kernel_traits_baseILj2560EfffffjLj128EEEEELb1ELb1ELb0EEEvNS_9BwdParamsE,"",@"SHT_CUDA_INFO"
	.sectionflags	@""
	.align	4


	//----- nvinfo : EIATTR_CUDA_API_VERSION
	.align		4
        /*0000*/ 	.byte	0x04, 0x37
        /*0002*/ 	.short	(.L_2811 - .L_2810)
.L_2810:
        /*0004*/ 	.word	0x00000082


	//----- nvinfo : EIATTR_KPARAM_INFO
	.align		4
.L_2811:
        /*0008*/ 	.byte	0x04, 0x17
        /*000a*/ 	.short	(.L_2813 - .L_2812)
.L_2812:
        /*000c*/ 	.word	0x00000000
        /*0010*/ 	.short	0x0000
        /*0012*/ 	.short	0x0000
        /*0014*/ 	.byte	0x00, 0xf0, 0xa1, 0x04


	//----- nvinfo : EIATTR_SPARSE_MMA_MASK
	.align		4
.L_2813:
        /*0018*/ 	.byte	0x03, 0x50
        /*001a*/ 	.short	0x0000


	//----- nvinfo : EIATTR_MAXREG_COUNT
	.align		4
        /*001c*/ 	.byte	0x03, 0x1b
        /*001e*/ 	.short	0x00ff


	//----- nvinfo : EIATTR_NUM_BARRIERS
	.align		4
        /*0020*/ 	.byte	0x02, 0x4c
        /*0022*/ 	.byte	0x01
	.zero		1


	//----- nvinfo : EIATTR_MERCURY_ISA_VERSION
	.align		4
        /*0024*/ 	.byte	0x03, 0x5f
        /*0026*/ 	.short	0x0101


	//----- nvinfo : EIATTR_COOP_GROUP_MASK_REGIDS
	.align		4
        /*0028*/ 	.byte	0x04, 0x29
        /*002a*/ 	.short	(.L_2815 - .L_2814)


	//   ....[0]....
.L_2814:
        /*002c*/ 	.word	0xffffffff


	//   ....[1]....
        /*0030*/ 	.word	0xffffffff


	//   ....[2]....
        /*0034*/ 	.word	0xffffffff


	//   ....[3]....
        /*0038*/ 	.word	0xffffffff


	//   ....[4]....
        /*003c*/ 	.word	0xffffffff


	//   ....[5]....
        /*0040*/ 	.word	0xffffffff


	//   ....[6]....
        /*0044*/ 	.word	0xffffffff


	//   ....[7]....
        /*0048*/ 	.word	0xffffffff


	//   ....[8]....
        /*004c*/ 	.word	0xffffffff


	//   ....[9]....
        /*0050*/ 	.word	0xffffffff


	//   ....[10]....
        /*0054*/ 	.word	0x05000099


	//   ....[11]....
        /*0058*/ 	.word	0x05000099


	//   ....[12]....
        /*005c*/ 	.word	0x05000099


	//   ....[13]....
        /*0060*/ 	.word	0x05000099


	//   ....[14]....
        /*0064*/ 	.word	0x05000099


	//   ....[15]....
        /*0068*/ 	.word	0x05000099


	//   ....[16]....
        /*006c*/ 	.word	0x05000099


	//   ....[17]....
        /*0070*/ 	.word	0x05000099


	//   ....[18]....
        /*0074*/ 	.word	0x05000099


	//   ....[19]....
        /*0078*/ 	.word	0x05000099


	//----- nvinfo : EIATTR_COOP_GROUP_INSTR_OFFSETS
	.align		4
.L_2815:
        /*007c*/ 	.byte	0x04, 0x28
        /*007e*/ 	.short	(.L_2817 - .L_2816)


	//   ....[0]....
.L_2816:
        /*0080*/ 	.word	0x00001750


	//   ....[1]....
        /*0084*/ 	.word	0x00001760


	//   ....[2]....
        /*0088*/ 	.word	0x00001790


	//   ....[3]....
        /*008c*/ 	.word	0x000017a0


	//   ....[4]....
        /*0090*/ 	.word	0x000017d0


	//   ....[5]....
        /*0094*/ 	.word	0x000017e0


	//   ....[6]....
        /*0098*/ 	.word	0x00001810


	//   ....[7]....
        /*009c*/ 	.word	0x00001820


	//   ....[8]....
        /*00a0*/ 	.word	0x00001850


	//   ....[9]....
        /*00a4*/ 	.word	0x00001860


	//   ....[10]....
        /*00a8*/ 	.word	0x000031a0


	//   ....[11]....
        /*00ac*/ 	.word	0x000031f0


	//   ....[12]....
        /*00b0*/ 	.word	0x00003260


	//   ....[13]....
        /*00b4*/ 	.word	0x000032c0


	//   ....[14]....
        /*00b8*/ 	.word	0x00003330


	//   ....[15]....
        /*00bc*/ 	.word	0x00003390


	//   ....[16]....
        /*00c0*/ 	.word	0x00003400


	//   ....[17]....
        /*00c4*/ 	.word	0x00003460


	//   ....[18]....
        /*00c8*/ 	.word	0x000034d0


	//   ....[19]....
        /*00cc*/ 	.word	0x00003530


	//----- nvinfo : EIATTR_EXIT_INSTR_OFFSETS
	.align		4
.L_2817:
        /*00d0*/ 	.byte	0x04, 0x1c
        /*00d2*/ 	.short	(.L_2819 - .L_2818)


	//   ....[0]....
.L_2818:
        /*00d4*/ 	.word	0x000030c0


	//   ....[1]....
        /*00d8*/ 	.word	0x00003140


	//----- nvinfo : EIATTR_MAX_THREADS
	.align		4
.L_2819:
        /*00dc*/ 	.byte	0x04, 0x05
        /*00de*/ 	.short	(.L_2821 - .L_2820)
.L_2820:
        /*00e0*/ 	.word	0x00000080
        /*00e4*/ 	.word	0x00000001
        /*00e8*/ 	.word	0x00000001


	//----- nvinfo : EIATTR_CRS_STACK_SIZE
	.align		4
.L_2821:
        /*00ec*/ 	.byte	0x04, 0x1e
        /*00ee*/ 	.short	(.L_2823 - .L_2822)
.L_2822:
        /*00f0*/ 	.word	0x00000000


	//----- nvinfo : EIATTR_CBANK_PARAM_SIZE
	.align		4
.L_2823:
        /*00f4*/ 	.byte	0x03, 0x19
        /*00f6*/ 	.short	0x0128


	//----- nvinfo : EIATTR_PARAM_CBANK
	.align		4
        /*00f8*/ 	.byte	0x04, 0x0a
        /*00fa*/ 	.short	(.L_2825 - .L_2824)
	.align		4
.L_2824:
        /*00fc*/ 	.word	index@(.nv.constant0._ZN10layer_norm31ln_parallel_residual_bwd_kernelINS_13Kernel_traitsIfffffjLj2560ELj1ELj1ELj4ELj16ENS_18Kernel_traits_baseILj2560EfffffjLj128EEEEELb1ELb1ELb0EEEvNS_9BwdParamsE)
        /*0100*/ 	.short	0x0210
        /*0102*/ 	.short	0x0128


	//----- nvinfo : EIATTR_SW_WAR
	.align		4
.L_2825:
        /*0104*/ 	.byte	0x04, 0x36
        /*0106*/ 	.short	(.L_2827 - .L_2826)
.L_2826:
        /*0108*/ 	.word	0x00000008
.L_2827:


//--------------------- .nv.info._ZN10layer_norm22ln_bwd_finalize_kernelINS_22Kernel_traits_finalizeILj2560EfffffjLb0ELj1024ELj4ENS_18Kernel_traits_baseILj2560EfffffjLj1024EEEEELb0ELb1EEEvNS_9BwdParamsE --------------------------
	.section	.nv.info._ZN10layer_norm22ln_bwd_finalize_kernelINS_22Kernel_traits_finalizeILj2560EfffffjLb0ELj1024ELj4ENS_18Kernel_traits_baseILj2560EfffffjLj1024EEEEELb0ELb1EEEvNS_9BwdParamsE,"",@"SHT_CUDA_INFO"
	.sectionflags	@""
	.align	4


	//----- nvinfo : EIATTR_CUDA_API_VERSION
	.align		4
        /*0000*/ 	.byte	0x04, 0x37
        /*0002*/ 	.short	(.L_2829 - .L_2828)
.L_2828:
        /*0004*/ 	.word	0x00000082


	//----- nvinfo : EIATTR_KPARAM_INFO
	.align		4
.L_2829:
        /*0008*/ 	.byte	0x04, 0x17
        /*000a*/ 	.short	(.L_2831 - .L_2830)
.L_2830:
        /*000c*/ 	.word	0x00000000
        /*0010*/ 	.short	0x0000
        /*0012*/ 	.short	0x0000
        /*0014*/ 	.byte	0x00, 0xf0, 0xa1, 0x04


	//----- nvinfo : EIATTR_SPARSE_MMA_MASK
	.align		4
.L_2831:
        /*0018*/ 	.byte	0x03, 0x50
        /*001a*/ 	.short	0x0000


	//----- nvinfo : EIATTR_MAXREG_COUNT
	.align		4
        /*001c*/ 	.byte	0x03, 0x1b
        /*001e*/ 	.short	0x0040


	//----- nvinfo : EIATTR_NUM_BARRIERS
	.align		4
        /*0020*/ 	.byte	0x02, 0x4c
        /*0022*/ 	.byte	0x01
	.zero		1


	//----- nvinfo : EIATTR_MERCURY_ISA_VERSION
	.align		4
        /*0024*/ 	.byte	0x03, 0x5f
        /*0026*/ 	.short	0x0101


	//----- nvinfo : EIATTR_COOP_GROUP_MASK_REGIDS
	.align		4
        /*0028*/ 	.byte	0x04, 0x29
        /*002a*/ 	.short	(.L_2833 - .L_2832)


	//   ....[0]....
.L_2832:
        /*002c*/ 	.word	0xffffffff


	//   ....[1]....
        /*0030*/ 	.word	0xffffffff


	//   ....[2]....
        /*0034*/ 	.word	0xffffffff


	//   ....[3]....
        /*0038*/ 	.word	0xffffffff


	//   ....[4]....
        /*003c*/ 	.word	0xffffffff


	//   ....[5]....
        /*0040*/ 	.word	0xffffffff


	//   ....[6]....
        /*0044*/ 	.word	0xffffffff


	//   ....[7]....
        /*0048*/ 	.word	0xffffffff


	//   ....[8]....
        /*004c*/ 	.word	0xffffffff


	//   ....[9]....
        /*0050*/ 	.word	0xffffffff


	//   ....[10]....
        /*0054*/ 	.word	0x05000011


	//   ....[11]....
        /*0058*/ 	.word	0x05000011


	//   ....[12]....
        /*005c*/ 	.word	0x05000011


	//   ....[13]....
        /*0060*/ 	.word	0x05000011


	//   ....[14]....
        /*0064*/ 	.word	0x05000011


	//   ....[15]....
        /*0068*/ 	.word	0x05000011


	//   ....[16]....
        /*006c*/ 	.word	0x05000011


	//   ....[17]....
        /*0070*/ 	.word	0x05000011


	//   ....[18]....
        /*0074*/ 	.word	0x05000011


	//   ....[19]....
        /*0078*/ 	.word	0x05000011


	//----- nvinfo : EIATTR_COOP_GROUP_INSTR_OFFSETS
	.align		4
.L_2833:
        /*007c*/ 	.byte	0x04, 0x28
        /*007e*/ 	.short	(.L_2835 - .L_2834)


	//   ....[0]....
.L_2834:
        /*0080*/ 	.word	0x000008e0


	//   ....[1]....
        /*0084*/ 	.word	0x000008f0


	//   ....[2]....
        /*0088*/ 	.word	0x00000920


	//   ....[3]....
        /*008c*/ 	.word	0x00000930


	//   ....[4]....
        /*0090*/ 	.word	0x00000960


	//   ....[5]....
        /*0094*/ 	.word	0x00000970


	//   ....[6]....
        /*0098*/ 	.word	0x000009a0


	//   ....[7]....
        /*009c*/ 	.word	0x000009b0


	//   ....[8]....
        /*00a0*/ 	.word	0x000009e0


	//   ....[9]....
        /*00a4*/ 	.word	0x000009f0


	//   ....[10]....
        /*00a8*/ 	.word	0x00000ba0


	//   ....[11]....
        /*00ac*/ 	.word	0x00000c10


	//   ....[12]....
        /*00b0*/ 	.word	0x00000c80


	//   ....[13]....
        /*00b4*/ 	.word	0x00000cf0


	//   ....[14]....
        /*00b8*/ 	.word	0x00000d60


	//   ....[15]....
        /*00bc*/ 	.word	0x00000dc0


	//   ....[16]....
        /*00c0*/ 	.word	0x00000e30


	//   ....[17]....
        /*00c4*/ 	.word	0x00000ea0


	//   ....[18]....
        /*00c8*/ 	.word	0x00000f10


	//   ....[19]....
        /*00cc*/ 	.word	0x00000f80


	//----- nvinfo : EIATTR_EXIT_INSTR_OFFSETS
	.align		4
.L_2835:
        /*00d0*/ 	.byte	0x04, 0x1c
        /*00d2*/ 	.short	(.L_2837 - .L_2836)


	//   ....[0]....
.L_2836:
        /*00d4*/ 	.word	0x00000070


	//   ....[1]....
        /*00d8*/ 	.word	0x00000b40


	//----- nvinfo : EIATTR_MAX_THREADS
	.align		4
.L_2837:
        /*00dc*/ 	.byte	0x04, 0x05
        /*00de*/ 	.short	(.L_2839 - .L_2838)
.L_2838:
        /*00e0*/ 	.word	0x00000400
        /*00e4*/ 	.word	0x00000001
        /*00e8*/ 	.word	0x00000001


	//----- nvinfo : EIATTR_CRS_STACK_SIZE
	.align		4
.L_2839:
        /*00ec*/ 	.byte	0x04, 0x1e
        /*00ee*/ 	.short	(.L_2841 - .L_2840)
.L_2840:
        /*00f0*/ 	.word	0x00000000


	//----- nvinfo : EIATTR_CBANK_PARAM_SIZE
	.align		4
.L_2841:
        /*00f4*/ 	.byte	0x03, 0x19
        /*00f6*/ 	.short	0x0128


	//----- nvinfo : EIATTR_PARAM_CBANK
	.align		4
        /*00f8*/ 	.byte	0x04, 0x0a
        /*00fa*/ 	.short	(.L_2843 - .L_2842)
	.align		4
.L_2842:
        /*00fc*/ 	.word	index@(.nv.constant0._ZN10layer_norm22ln_bwd_finalize_kernelINS_22Kernel_traits_finalizeILj2560EfffffjLb0ELj1024ELj4ENS_18Kernel_traits_baseILj2560EfffffjLj1024EEEEELb0ELb1EEEvNS_9BwdParamsE)
        /*0100*/ 	.short	0x0210
        /*0102*/ 	.short	0x0128


	//----- nvinfo : EIATTR_SW_WAR
	.align		4
.L_2843:
        /*0104*/ 	.byte	0x04, 0x36
        /*0106*/ 	.short	(.L_2845 - .L_2844)
.L_2844:
        /*0108*/ 	.word	0x00000008
.L_2845:


//--------------------- .nv.info._ZN10layer_norm40ln_parallel_residual_bwd_finalize_kernelINS_22Kernel_traits_finalizeILj2560EfffffjLb0ELj1024ELj4ENS_18Kernel_traits_baseILj2560EfffffjLj1024EEEEELb1EEEvNS_9BwdParamsE --------------------------
	.section	.nv.info._ZN10layer_norm40ln_parallel_residual_bwd_finalize_kernelINS_22Kernel_traits_finalizeILj2560EfffffjLb0ELj1024ELj4ENS_18Kernel_traits_baseILj2560EfffffjLj1024EEEEELb1EEEvNS_9BwdParamsE,"",@"SHT_CUDA_INFO"
	.sectionflags	@""
	.align	4


	//----- nvinfo : EIATTR_CUDA_API_VERSION
	.align		4
        /*0000*/ 	.byte	0x04, 0x37
        /*0002*/ 	.short	(.L_2847 - .L_2846)
.L_2846:
        /*0004*/ 	.word	0x00000082


	//----- nvinfo : EIATTR_KPARAM_INFO
	.align		4
.L_2847:
        /*0008*/ 	.byte	0x04, 0x17
        /*000a*/ 	.short	(.L_2849 - .L_2848)
.L_2848:
        /*000c*/ 	.word	0x00000000
        /*0010*/ 	.short	0x0000
        /*0012*/ 	.short	0x0000
        /*0014*/ 	.byte	0x00, 0xf0, 0xa1, 0x04


	//----- nvinfo : EIATTR_SPARSE_MMA_MASK
	.align		4
.L_2849:
        /*0018*/ 	.byte	0x03, 0x50
        /*001a*/ 	.short	0x0000


	//----- nvinfo : EIATTR_MAXREG_COUNT
	.align		4
        /*001c*/ 	.byte	0x03, 0x1b
        /*001e*/ 	.short	0x0040


	//----- nvinfo : EIATTR_NUM_BARRIERS
	.align		4
        /*0020*/ 	.byte	0x02, 0x4c
        /*0022*/ 	.byte	0x01
	.zero		1


	//----- nvinfo : EIATTR_MERCURY_ISA_VERSION
	.align		4
        /*0024*/ 	.byte	0x03, 0x5f
        /*0026*/ 	.short	0x0101


	//----- nvinfo : EIATTR_COOP_GROUP_MASK_REGIDS
	.align		4
        /*0028*/ 	.byte	0x04, 0x29
        /*002a*/ 	.short	(.L_2851 - .L_2850)


	//   ....[0]....
.L_2850:
        /*002c*/ 	.word	0xffffffff


	//   ....[1]....
        /*0030*/ 	.word	0xffffffff


	//   ....[2]....
        /*0034*/ 	.word	0xffffffff


	//   ....[3]....
        /*0038*/ 	.word	0xffffffff


	//   ....[4]....
        /*003c*/ 	.word	0xffffffff


	//   ....[5]....
        /*0040*/ 	.word	0xffffffff


	//   ....[6]....
        /*0044*/ 	.word	0xffffffff


	//   ....[7]....
        /*0048*/ 	.word	0xffffffff


	//   ....[8]....
        /*004c*/ 	.word	0xffffffff


	//   ....[9]....
        /*0050*/ 	.word	0xffffffff


	//   ....[10]....
        /*0054*/ 	.word	0xffffffff


	//   ....[11]....
        /*0058*/ 	.word	0xffffffff


	//   ....[12]....
        /*005c*/ 	.word	0xffffffff


	//   ....[13]....
        /*0060*/ 	.word	0xffffffff


	//   ....[14]....
        /*0064*/ 	.word	0xffffffff


	//   ....[15]....
        /*0068*/ 	.word	0xffffffff


	//   ....[16]....
        /*006c*/ 	.word	0xffffffff


	//   ....[17]....
        /*0070*/ 	.word	0xffffffff


	//   ....[18]....
        /*0074*/ 	.word	0xffffffff


	//   ....[19]....
        /*0078*/ 	.word	0xffffffff


	//   ....[20]....
        /*007c*/ 	.word	0x0500000b


	//   ....[21]....
        /*0080*/ 	.word	0x0500000b


	//   ....[22]....
        /*0084*/ 	.word	0x0500000b


	//   ....[23]....
        /*0088*/ 	.word	0x0500000b


	//   ....[24]....
        /*008c*/ 	.word	0x0500000b


	//   ....[25]....
        /*0090*/ 	.word	0x0500000b


	//   ....[26]....
        /*0094*/ 	.word	0x0500000b


	//   ....[27]....
        /*0098*/ 	.word	0x0500000b


	//   ....[28]....
        /*009c*/ 	.word	0x0500000b


	//   ....[29]....
        /*00a0*/ 	.word	0x0500000b


	//   ....[30]....
        /*00a4*/ 	.word	0x0500000b


	//   ....[31]....
        /*00a8*/ 	.word	0x0500000b


	//   ....[32]....
        /*00ac*/ 	.word	0x0500000b


	//   ....[33]....
        /*00b0*/ 	.word	0x0500000b


	//   ....[34]....
        /*00b4*/ 	.word	0x0500000b


	//   ....[35]....
        /*00b8*/ 	.word	0x0500000b


	//   ....[36]....
        /*00bc*/ 	.word	0x0500000b


	//   ....[37]....
        /*00c0*/ 	.word	0x0500000b


	//   ....[38]....
        /*00c4*/ 	.word	0x0500000b


	//   ....[39]....
        /*00c8*/ 	.word	0x0500000b


	//----- nvinfo : EIATTR_COOP_GROUP_INSTR_OFFSETS
	.align		4
.L_2851:
        /*00cc*/ 	.byte	0x04, 0x28
        /*00ce*/ 	.short	(.L_2853 - .L_2852)


	//   ....[0]....
.L_2852:
        /*00d0*/ 	.word	0x00000ce0


	//   ....[1]....
        /*00d4*/ 	.word	0x00000cf0


	//   ....[2]....
        /*00d8*/ 	.word	0x00000d00


	//   ....[3]....
        /*00dc*/ 	.word	0x00000d10


	//   ....[4]....
        /*00e0*/ 	.word	0x00000d40


	//   ....[5]....
        /*00e4*/ 	.word	0x00000d70


	//   ....[6]....
        /*00e8*/ 	.word	0x00000d80


	//   ....[7]....
        /*00ec*/ 	.word	0x00000d90


	//   ....[8]....
        /*00f0*/ 	.word	0x00000db0


	//   ....[9]....
        /*00f4*/ 	.word	0x00000df0


	//   ....[10]....
        /*00f8*/ 	.word	0x00000e00


	//   ....[11]....
        /*00fc*/ 	.word	0x00000e10


	//   ....[12]....
        /*0100*/ 	.word	0x00000e30


	//   ....[13]....
        /*0104*/ 	.word	0x00000e70


	//   ....[14]....
        /*0108*/ 	.word	0x00000e80


	//   ....[15]....
        /*010c*/ 	.word	0x00000e90


	//   ....[16]....
        /*0110*/ 	.word	0x00000eb0


	//   ....[17]....
        /*0114*/ 	.word	0x00000ee0


	//   ....[18]....
        /*0118*/ 	.word	0x00000f00


	//   ....[19]....
        /*011c*/ 	.word	0x00000f10


	//   ....[20]....
        /*0120*/ 	.word	0x000011d0


	//   ....[21]....
        /*0124*/ 	.word	0x00001230


	//   ....[22]....
        /*0128*/ 	.word	0x00001290


	//   ....[23]....
        /*012c*/ 	.word	0x000012f0


	//   ....[24]....
        /*0130*/ 	.word	0x00001350


	//   ....[25]....
        /*0134*/ 	.word	0x000013b0


	//   ....[26]....
        /*0138*/ 	.word	0x00001420


	//   ....[27]....
        /*013c*/ 	.word	0x00001490


	//   ....[28]....
        /*0140*/ 	.word	0x00001500


	//   ....[29]....
        /*0144*/ 	.word	0x00001570


	//   ....[30]....
        /*0148*/ 	.word	0x000015d0


	//   ....[31]....
        /*014c*/ 	.word	0x00001640


	//   ....[32]....
        /*0150*/ 	.word	0x000016b0


	//   ....[33]....
        /*0154*/ 	.word	0x00001720


	//   ....[34]....
        /*0158*/ 	.word	0x00001790


	//   ....[35]....
        /*015c*/ 	.word	0x000017f0


	//   ....[36]....
        /*0160*/ 	.word	0x00001860


	//   ....[37]....
        /*0164*/ 	.word	0x000018d0


	//   ....[38]....
        /*0168*/ 	.word	0x00001940


	//   ....[39]....
        /*016c*/ 	.word	0x000019b0


	//----- nvinfo : EIATTR_EXIT_INSTR_OFFSETS
	.align		4
.L_2853:
        /*0170*/ 	.byte	0x04, 0x1c
        /*0172*/ 	.short	(.L_2855 - .L_2854)


	//   ....[0]....
.L_2854:
        /*0174*/ 	.word	0x00000070


	//   ....[1]....
        /*0178*/ 	.word	0x00001170


	//----- nvinfo : EIATTR_MAX_THREADS
	.align		4
.L_2855:
        /*017c*/ 	.byte	0x04, 0x05
        /*017e*/ 	.short	(.L_2857 - .L_2856)
.L_2856:
        /*0180*/ 	.word	0x00000400
        /*0184*/ 	.word	0x00000001
        /*0188*/ 	.word	0x00000001


	//----- nvinfo : EIATTR_CRS_STACK_SIZE
	.align		4
.L_2857:
        /*018c*/ 	.byte	0x04, 0x1e
        /*018e*/ 	.short	(.L_2859 - .L_2858)
.L_2858:
        /*0190*/ 	.word	0x00000000


	//----- nvinfo : EIATTR_CBANK_PARAM_SIZE
	.align		4
.L_2859:
        /*0194*/ 	.byte	0x03, 0x19
        /*0196*/ 	.short	0x0128


	//----- nvinfo : EIATTR_PARAM_CBANK
	.align		4
        /*0198*/ 	.byte	0x04, 0x0a
        /*019a*/ 	.short	(.L_2861 - .L_2860)
	.align		4
.L_2860:
        /*019c*/ 	.word	index@(.nv.constant0._ZN10layer_norm40ln_parallel_residual_bwd_finalize_kernelINS_22Kernel_traits_finalizeILj2560EfffffjLb0ELj1024ELj4ENS_18Kernel_traits_baseILj2560EfffffjLj1024EEEEELb1EEEvNS_9BwdParamsE)
        /*01a0*/ 	.short	0x0210
        /*01a2*/ 	.short	0x0128


	//----- nvinfo : EIATTR_SW_WAR
	.align		4
.L_2861:
        /*01a4*/ 	.byte	0x04, 0x36
        /*01a6*/ 	.short	(.L_2863 - .L_2862)
.L_2862:
        /*01a8*/ 	.word	0x00000008
.L_2863:


//--------------------- .nv.info._ZN10layer_norm31ln_parallel_residual_bwd_kernelINS_13Kernel_traitsIfffffjLj2560ELj1ELj1ELj4ELj16ENS_18Kernel_traits_baseILj2560EfffffjLj128EEEEELb1ELb1ELb1EEEvNS_9BwdParamsE --------------------------
	.section	.nv.info._ZN10layer_norm31ln_parallel_residual_bwd_kernelINS_13Kernel_traitsIfffffjLj2560ELj1ELj1ELj4ELj16ENS_18Kernel_traits_baseILj2560EfffffjLj128EEEEELb1ELb1ELb1EEEvNS_9BwdParamsE,"",@"SHT_CUDA_INFO"
	.sectionflags	@""
	.align	4


	//----- nvinfo : EIATTR_CUDA_API_VERSION
	.align		4
        /*0000*/ 	.byte	0x04, 0x37
        /*0002*/ 	.short	(.L_2865 - .L_2864)
.L_2864:
        /*0004*/ 	.word	0x00000082


	//----- nvinfo : EIATTR_KPARAM_INFO
	.align		4
.L_2865:
        /*0008*/ 	.byte	0x04, 0x17
        /*000a*/ 	.short	(.L_2867 - .L_2866)
.L_2866:
        /*000c*/ 	.word	0x00000000
        /*0010*/ 	.short	0x0000
        /*0012*/ 	.short	0x0000
        /*0014*/ 	.byte	0x00, 0xf0, 0xa1, 0x04


	//----- nvinfo : EIATTR_SPARSE_MMA_MASK
	.align		4
.L_2867:
        /*0018*/ 	.byte	0x03, 0x50
        /*001a*/ 	.short	0x0000


	//----- nvinfo : EIATTR_MAXREG_COUNT
	.align		4
        /*001c*/ 	.byte	0x03, 0x1b
        /*001e*/ 	.short	0x00ff


	//----- nvinfo : EIATTR_NUM_BARRIERS
	.align		4
        /*0020*/ 	.byte	0x02, 0x4c
        /*0022*/ 	.byte	0x01
	.zero		1


	//----- nvinfo : EIATTR_MERCURY_ISA_VERSION
	.align		4
        /*0024*/ 	.byte	0x03, 0x5f
        /*0026*/ 	.short	0x0101


	//----- nvinfo : EIATTR_COOP_GROUP_MASK_REGIDS
	.align		4
        /*0028*/ 	.byte	0x04, 0x29
        /*002a*/ 	.short	(.L_2869 - .L_2868)


	//   ....[0]....
.L_2868:
        /*002c*/ 	.word	0xffffffff


	//   ....[1]....
        /*0030*/ 	.word	0xffffffff


	//   ....[2]....
        /*0034*/ 	.word	0xffffffff


	//   ....[3]....
        /*0038*/ 	.word	0xffffffff


	//   ....[4]....
        /*003c*/ 	.word	0xffffffff


	//   ....[5]....
        /*0040*/ 	.word	0xffffffff


	//   ....[6]....
        /*0044*/ 	.word	0xffffffff


	//   ....[7]....
        /*0048*/ 	.word	0xffffffff


	//   ....[8]....
        /*004c*/ 	.word	0xffffffff


	//   ....[9]....
        /*0050*/ 	.word	0xffffffff


	//   ....[10]....
        /*0054*/ 	.word	0x0500003f


	//   ....[11]....
        /*0058*/ 	.word	0x0500003f


	//   ....[12]....
        /*005c*/ 	.word	0x0500003f


	//   ....[13]....
        /*0060*/ 	.word	0x0500003f


	//   ....[14]....
        /*0064*/ 	.word	0x0500003f


	//   ....[15]....
        /*0068*/ 	.word	0x0500003f


	//   ....[16]....
        /*006c*/ 	.word	0x0500003f


	//   ....[17]....
        /*0070*/ 	.word	0x0500003f


	//   ....[18]....
        /*0074*/ 	.word	0x0500003f


	//   ....[19]....
        /*0078*/ 	.word	0x0500003f


	//----- nvinfo : EIATTR_COOP_GROUP_INSTR_OFFSETS
	.align		4
.L_2869:
        /*007c*/ 	.byte	0x04, 0x28
        /*007e*/ 	.short	(.L_2871 - .L_2870)


	//   ....[0]....
.L_2870:
        /*0080*/ 	.word	0x000015b0


	//   ....[1]....
        /*0084*/ 	.word	0x000015c0


	//   ....[2]....
        /*0088*/ 	.word	0x000015f0


	//   ....[3]....
        /*008c*/ 	.word	0x00001600


	//   ....[4]....
        /*0090*/ 	.word	0x00001630


	//   ....[5]....
        /*0094*/ 	.word	0x00001640


	//   ....[6]....
        /*0098*/ 	.word	0x00001670


	//   ....[7]....
        /*009c*/ 	.word	0x00001680


	//   ....[8]....
        /*00a0*/ 	.word	0x000016b0


	//   ....[9]....
        /*00a4*/ 	.word	0x000016c0


	//   ....[10]....
        /*00a8*/ 	.word	0x00002e60


	//   ....[11]....
        /*00ac*/ 	.word	0x00002eb0


	//   ....[12]....
        /*00b0*/ 	.word	0x00002f20


	//   ....[13]....
        /*00b4*/ 	.word	0x00002f80


	//   ....[14]....
        /*00b8*/ 	.word	0x00002ff0


	//   ....[15]....
        /*00bc*/ 	.word	0x00003050


	//   ....[16]....
        /*00c0*/ 	.word	0x000030c0


	//   ....[17]....
        /*00c4*/ 	.word	0x00003120


	//   ....[18]....
        /*00c8*/ 	.word	0x00003190


	//   ....[19]....
        /*00cc*/ 	.word	0x000031f0


	//----- nvinfo : EIATTR_EXIT_INSTR_OFFSETS
	.align		4
.L_2871:
        /*00d0*/ 	.byte	0x04, 0x1c
        /*00d2*/ 	.short	(.L_2873 - .L_2872)


	//   ....[0]....
.L_2872:
        /*00d4*/ 	.word	0x00002e00


	//----- nvinfo : EIATTR_MAX_THREADS
	.align		4
.L_2873:
        /*00d8*/ 	.byte	0x04, 0x05
        /*00da*/ 	.short	(.L_2875 - .L_2874)
.L_2874:
        /*00dc*/ 	.word	0x00000080
        /*00e0*/ 	.word	0x00000001
        /*00e4*/ 	.word	0x00000001


	//----- nvinfo : EIATTR_CRS_STACK_SIZE
	.align		4
.L_2875:
        /*00e8*/ 	.byte	0x04, 0x1e
        /*00ea*/ 	.short	(.L_2877 - .L_2876)
.L_2876:
        /*00ec*/ 	.word	0x00000000


	//----- nvinfo : EIATTR_CBANK_PARAM_SIZE
	.align		4
.L_2877:
        /*00f0*/ 	.byte	0x03, 0x19
        /*00f2*/ 	.short	0x0128


	//----- nvinfo : EIATTR_PARAM_CBANK
	.align		4
        /*00f4*/ 	.byte	0x04, 0x0a
        /*00f6*/ 	.short	(.L_2879 - .L_2878)
	.align		4
.L_2878:
        /*00f8*/ 	.word	index@(.nv.constant0._ZN10layer_norm31ln_parallel_residual_bwd_kernelINS_13Kernel_traitsIfffffjLj2560ELj1ELj1ELj4ELj16ENS_18Kernel_traits_baseILj2560EfffffjLj128EEEEELb1ELb1ELb1EEEvNS_9BwdParamsE)
        /*00fc*/ 	.short	0x0210
        /*00fe*/ 	.short	0x0128


	//----- nvinfo : EIATTR_SW_WAR
	.align		4
.L_2879:
        /*0100*/ 	.byte	0x04, 0x36
        /*0102*/ 	.short	(.L_2881 - .L_2880)
.L_2880:
        /*0104*/ 	.word	0x00000008
.L_2881:


//--------------------- .nv.callgraph             --------------------------
	.section	.nv.callgraph,"",@"SHT_CUDA_CALLGRAPH"
	.align	4
	.sectionentsize	8
	.align		4
        /*0000*/ 	.word	0x00000000
	.align		4
        /*0004*/ 	.word	0xffffffff
	.align		4
        /*0008*/ 	.word	0x00000000
	.align		4
        /*000c*/ 	.word	0xfffffffe
	.align		4
        /*0010*/ 	.word	0x00000000
	.align		4
        /*0014*/ 	.word	0xfffffffd
	.align		4
        /*0018*/ 	.word	0x00000000
	.align		4
        /*001c*/ 	.word	0xfffffffc


//--------------------- .text._ZN10layer_norm31ln_parallel_residual_bwd_kernelINS_13Kernel_traitsI13__nv_bfloat16S2_S2_S2_fjLj2560ELj1ELj1ELj4ELj8ENS_18Kernel_traits_baseILj2560ES2_S2_S2_S2_fjLj128EEEEELb0ELb0ELb0EEEvNS_9BwdParamsE --------------------------
	.section	.text._ZN10layer_norm31ln_parallel_residual_bwd_kernelINS_13Kernel_traitsI13__nv_bfloat16S2_S2_S2_fjLj2560ELj1ELj1ELj4ELj8ENS_18Kernel_traits_baseILj2560ES2_S2_S2_S2_fjLj128EEEEELb0ELb0ELb0EEEvNS_9BwdParamsE,"ax",@progbits
	.align	128
        .global         _ZN10layer_norm31ln_parallel_residual_bwd_kernelINS_13Kernel_traitsI13__nv_bfloat16S2_S2_S2_fjLj2560ELj1ELj1ELj4ELj8ENS_18Kernel_traits_baseILj2560ES2_S2_S2_S2_fjLj128EEEEELb0ELb0ELb0EEEvNS_9BwdParamsE
        .type           _ZN10layer_norm31ln_parallel_residual_bwd_kernelINS_13Kernel_traitsI13__nv_bfloat16S2_S2_S2_fjLj2560ELj1ELj1ELj4ELj8ENS_18Kernel_traits_baseILj2560ES2_S2_S2_S2_fjLj128EEEEELb0ELb0ELb0EEEvNS_9BwdParamsE,@function
        .size           _ZN10layer_norm31ln_parallel_residual_bwd_kernelINS_13Kernel_traitsI13__nv_bfloat16S2_S2_S2_fjLj2560ELj1ELj1ELj4ELj8ENS_18Kernel_traits_baseILj2560ES2_S2_S2_S2_fjLj128EEEEELb0ELb0ELb0EEEvNS_9BwdParamsE,(.L_x_3877 - _ZN10layer_norm31ln_parallel_residual_bwd_kernelINS_13Kernel_traitsI13__nv_bfloat16S2_S2_S2_fjLj2560ELj1ELj1ELj4ELj8ENS_18Kernel_traits_baseILj2560ES2_S2_S2_S2_fjLj128EEEEELb0ELb0ELb0EEEvNS_9BwdParamsE)
        .other          _ZN10layer_norm31ln_parallel_residual_bwd_kernelINS_13Kernel_traitsI13__nv_bfloat16S2_S2_S2_fjLj2560ELj1ELj1ELj4ELj8ENS_18Kernel_traits_baseILj2560ES2_S2_S2_S2_fjLj128EEEEELb0ELb0ELb0EEEvNS_9BwdParamsE,@"STO_CUDA_ENTRY STV_DEFAULT"
_ZN10layer_norm31ln_parallel_residual_bwd_kernelINS_13Kernel_traitsI13__nv_bfloat16S2_S2_S2_fjLj2560ELj1ELj1ELj4ELj8ENS_18Kernel_traits_baseILj2560ES2_S2_S2_S2_fjLj128EEEEELb0ELb0ELb0EEEvNS_9BwdParamsE:
.text._ZN10layer_norm31ln_parallel_residual_bwd_kernelINS_13Kernel_traitsI13__nv_bfloat16S2_S2_S2_fjLj2560ELj1ELj1ELj4ELj8ENS_18Kernel_traits_baseILj2560ES2_S2_S2_S2_fjLj128EEEEELb0ELb0ELb0EEEvNS_9BwdParamsE:
[----:B------:R-:W-:Y:S01]  /*0000*/  LDC R1, c[0x0][0x28] ;  /* 0x00000a00ff017b82 */ /* 0x000fe20000000800 */
[----:B------:R-:W0:Y:S01]  /*0010*/  S2R R136, SR_TID.X ;  /* 0x0000000000887919 */ /* 0x000e220000002100 */
[----:B------:R-:W-:-:S06]  /*0020*/  ULDC UR4, c[0x0][0x218] ;  /* 0x0000860000047ab9 */ /* 0x000fcc0000000800 */
[----:B------:R-:W1:Y:S01]  /*0030*/  S2UR UR6, SR_CTAID.X ;  /* 0x00000000000679c3 */ /* 0x000e620000002500 */
[----:B------:R-:W-:Y:S01]  /*0040*/  MOV R137, UR4 ;  /* 0x0000000400897c02 */ /* 0x000fe20008000f00 */
[----:B------:R-:W-:Y:S01]  /*0050*/  ULDC.64 UR4, c[0x0][0x208] ;  /* 0x0000820000047ab9 */ /* 0x000fe20000000a00 */
[----:B------:R-:W-:Y:S01]  /*0060*/  ULDC UR7, c[0x0][0x214] ;  /* 0x0000850000077ab9 */ /* 0x000fe20000000800 */
[----:B------:R-:W-:Y:S01]  /*0070*/  ULDC UR18, c[0x0][0x218] ;  /* 0x0000860000127ab9 */ /* 0x000fe20000000800 */
[----:B------:R-:W-:Y:S01]  /*0080*/  SHF.R.S32.HI R0, RZ, 0x1f, R137 ;  /* 0x0000001fff007819 */ /* 0x000fe20000011489 */
[----:B------:R-:W-:Y:S01]  /*0090*/  ULDC UR12, c[0x0][0x290] ;  /* 0x0000a400000c7ab9 */ /* 0x000fe20000000800 */
[----:B------:R-:W-:Y:S01]  /*00a0*/  ULDC.64 UR8, c[0x0][0x2c8] ;  /* 0x0000b20000087ab9 */ /* 0x000fe20000000a00 */
[----:B------:R-:W-:Y:S01]  /*00b0*/  ULDC.64 UR10, c[0x0][0x238] ;  /* 0x00008e00000a7ab9 */ /* 0x000fe20000000a00 */
[----:B------:R-:W-:Y:S01]  /*00c0*/  LEA.HI R0, R0, R137, RZ, 0x2 ;  /* 0x0000008900007211 */ /* 0x000fe200078f10ff */
[----:B------:R-:W-:Y:S01]  /*00d0*/  ULDC.64 UR14, c[0x0][0x308] ;  /* 0x0000c200000e7ab9 */ /* 0x000fe20000000a00 */
[----:B------:R-:W-:Y:S01]  /*00e0*/  ULDC.64 UR16, c[0x0][0x210] ;  /* 0x0000840000107ab9 */ /* 0x000fe20000000a00 */
[----:B0-----:R-:W-:-:S02]  /*00f0*/  LOP3.LUT R3, R136, 0x7f, RZ, 0xc, !PT ;  /* 0x0000007f88037812 */ /* 0x001fc400078e0cff */
[----:B------:R-:W-:Y:S02]  /*0100*/  LOP3.LUT R135, R136, 0x7f, RZ, 0xc0, !PT ;  /* 0x0000007f88877812 */ /* 0x000fe400078ec0ff */
[----:B------:R-:W-:-:S03]  /*0110*/  LEA.HI.SX32 R0, R0, R3, 0x1e ;  /* 0x0000000300007211 */ /* 0x000fc600078ff2ff */
[----:B------:R-:W-:Y:S01]  /*0120*/  IMAD.MOV.U32 R47, RZ, RZ, R135 ;  /* 0x000000ffff2f7224 */ /* 0x000fe200078e0087 */
[C---:B------:R-:W-:Y:S02]  /*0130*/  LOP3.LUT P4, RZ, R0.reuse, 0xffffff80, RZ, 0xc0, !PT ;  /* 0xffffff8000ff7812 */ /* 0x040fe4000788c0ff */
[C---:B------:R-:W-:Y:S02]  /*0140*/  ISETP.GE.U32.AND P3, PT, R0.reuse, 0x100, PT ;  /* 0x000001000000780c */ /* 0x040fe40003f66070 */
[C---:B------:R-:W-:Y:S02]  /*0150*/  ISETP.GE.U32.AND P2, PT, R0.reuse, 0x180, PT ;  /* 0x000001800000780c */ /* 0x040fe40003f46070 */
[C---:B------:R-:W-:Y:S02]  /*0160*/  ISETP.GE.U32.AND P1, PT, R0.reuse, 0x200, PT ;  /* 0x000002000000780c */ /* 0x040fe40003f26070 */
[----:B------:R-:W-:Y:S02]  /*0170*/  ISETP.GE.U32.AND P0, PT, R0, 0x280, PT ;  /* 0x000002800000780c */ /* 0x000fe40003f06070 */
[----:B-1----:R-:W-:-:S02]  /*0180*/  LEA.HI R134, R136, UR6, RZ, 0x19 ;  /* 0x0000000688867c11 */ /* 0x002fc4000f8fc8ff */
[----:B------:R-:W-:Y:S01]  /*0190*/  P2R R0, PR, RZ, 0x1 ;  /* 0x00000001ff007803 */ /* 0x000fe20000000000 */
[----:B------:R-:W0:Y:S08]  /*01a0*/  @P4 LDC.64 R2, c[0x0][0x260] ;  /* 0x00009800ff024b82 */ /* 0x000e300000000a00 */
[----:B------:R-:W1:Y:S08]  /*01b0*/  @P4 LDC.64 R6, c[0x0][0x268] ;  /* 0x00009a00ff064b82 */ /* 0x000e700000000a00 */
[----:B------:R-:W2:Y:S08]  /*01c0*/  @P3 LDC.64 R22, c[0x0][0x260] ;  /* 0x00009800ff163b82 */ /* 0x000eb00000000a00 */
[----:B------:R-:W3:Y:S01]  /*01d0*/  @P3 LDC.64 R26, c[0x0][0x268] ;  /* 0x00009a00ff1a3b82 */ /* 0x000ee20000000a00 */
[----:B0-----:R-:W-:-:S05]  /*01e0*/  @P4 IMAD.WIDE.U32 R2, R47, 0x8, R2 ;  /* 0x000000082f024825 */ /* 0x001fca00078e0002 */
[----:B------:R0:W5:Y:S02]  /*01f0*/  @P4 LDG.E.64 R4, desc[UR4][R2.64] ;  /* 0x0000000402044981 */ /* 0x000164000c1e1b00 */
[----:B------:R-:W4:Y:S01]  /*0200*/  @P2 LDC.64 R34, c[0x0][0x260] ;  /* 0x00009800ff222b82 */ /* 0x000f220000000a00 */
[C---:B-1----:R-:W-:Y:S01]  /*0210*/  @P4 IMAD.WIDE.U32 R6, R47.reuse, 0x8, R6 ;  /* 0x000000082f064825 */ /* 0x042fe200078e0006 */
[----:B------:R-:W-:-:S04]  /*0220*/  @P4 LOP3.LUT R47, R47, 0x80, RZ, 0xfc, !PT ;  /* 0x000000802f2f4812 */ /* 0x000fc800078efcff */
[----:B------:R0:W5:Y:S02]  /*0230*/  @P4 LDG.E.64 R8, desc[UR4][R6.64] ;  /* 0x0000000406084981 */ /* 0x000164000c1e1b00 */
[----:B------:R-:W1:Y:S01]  /*0240*/  @P2 LDC.64 R36, c[0x0][0x268] ;  /* 0x00009a00ff242b82 */ /* 0x000e620000000a00 */
[----:B--2---:R-:W-:-:S05]  /*0250*/  @P3 IMAD.WIDE.U32 R30, R47, 0x8, R22 ;  /* 0x000000082f1e3825 */ /* 0x004fca00078e0016 */
[----:B------:R0:W5:Y:S02]  /*0260*/  @P3 LDG.E.64 R10, desc[UR4][R30.64] ;  /* 0x000000041e0a3981 */ /* 0x000164000c1e1b00 */
[----:B------:R-:W2:Y:S01]  /*0270*/  @P1 LDC.64 R38, c[0x0][0x260] ;  /* 0x00009800ff261b82 */ /* 0x000ea20000000a00 */
[C---:B---3--:R-:W-:Y:S01]  /*0280*/  @P3 IMAD.WIDE.U32 R32, R47.reuse, 0x8, R26 ;  /* 0x000000082f203825 */ /* 0x048fe200078e001a */
[----:B------:R-:W-:-:S04]  /*0290*/  @P3 IADD3 R47, R47, 0x80, RZ ;  /* 0x000000802f2f3810 */ /* 0x000fc80007ffe0ff */
[----:B------:R0:W5:Y:S02]  /*02a0*/  @P3 LDG.E.64 R12, desc[UR4][R32.64] ;  /* 0x00000004200c3981 */ /* 0x000164000c1e1b00 */
[----:B------:R-:W3:Y:S01]  /*02b0*/  @P1 LDC.64 R40, c[0x0][0x268] ;  /* 0x00009a00ff281b82 */ /* 0x000ee20000000a00 */
[----:B----4-:R-:W-:-:S05]  /*02c0*/  @P2 IMAD.WIDE.U32 R34, R47, 0x8, R34 ;  /* 0x000000082f222825 */ /* 0x010fca00078e0022 */
[----:B------:R0:W5:Y:S01]  /*02d0*/  @P2 LDG.E.64 R14, desc[UR4][R34.64] ;  /* 0x00000004220e2981 */ /* 0x000162000c1e1b00 */
[C---:B-1----:R-:W-:Y:S01]  /*02e0*/  @P2 IMAD.WIDE.U32 R36, R47.reuse, 0x8, R36 ;  /* 0x000000082f242825 */ /* 0x042fe200078e0024 */
[----:B------:R-:W1:Y:S03]  /*02f0*/  @P0 LDC.64 R42, c[0x0][0x260] ;  /* 0x00009800ff2a0b82 */ /* 0x000e660000000a00 */
[----:B------:R-:W-:Y:S01]  /*0300*/  @P2 VIADD R47, R47, 0x80 ;  /* 0x000000802f2f2836 */ /* 0x000fe20000000000 */
[----:B------:R0:W5:Y:S03]  /*0310*/  @P2 LDG.E.64 R16, desc[UR4][R36.64] ;  /* 0x0000000424102981 */ /* 0x000166000c1e1b00 */
[C---:B--2---:R-:W-:Y:S01]  /*0320*/  @P1 IMAD.WIDE.U32 R38, R47.reuse, 0x8, R38 ;  /* 0x000000082f261825 */ /* 0x044fe200078e0026 */
[----:B------:R-:W2:Y:S04]  /*0330*/  @P0 LDC.64 R44, c[0x0][0x268] ;  /* 0x00009a00ff2c0b82 */ /* 0x000ea80000000a00 */
[----:B------:R0:W5:Y:S01]  /*0340*/  @P1 LDG.E.64 R18, desc[UR4][R38.64] ;  /* 0x0000000426121981 */ /* 0x000162000c1e1b00 */
[----:B---3--:R-:W-:-:S05]  /*0350*/  @P1 IMAD.WIDE.U32 R40, R47, 0x8, R40 ;  /* 0x000000082f281825 */ /* 0x008fca00078e0028 */
[----:B------:R0:W5:Y:S01]  /*0360*/  @P1 LDG.E.64 R20, desc[UR4][R40.64] ;  /* 0x0000000428141981 */ /* 0x000162000c1e1b00 */
[----:B------:R-:W-:-:S05]  /*0370*/  @P1 IADD3 R47, R47, 0x80, RZ ;  /* 0x000000802f2f1810 */ /* 0x000fca0007ffe0ff */
[----:B-1----:R-:W-:-:S05]  /*0380*/  @P0 IMAD.WIDE.U32 R22, R47, 0x8, R42 ;  /* 0x000000082f160825 */ /* 0x002fca00078e002a */
[----:B------:R0:W5:Y:S01]  /*0390*/  @P0 LDG.E.64 R24, desc[UR4][R22.64] ;  /* 0x0000000416180981 */ /* 0x000162000c1e1b00 */
[----:B--2---:R-:W-:-:S05]  /*03a0*/  @P0 IMAD.WIDE.U32 R26, R47, 0x8, R44 ;  /* 0x000000082f1a0825 */ /* 0x004fca00078e002c */
[----:B------:R0:W5:Y:S01]  /*03b0*/  @P0 LDG.E.64 R28, desc[UR4][R26.64] ;  /* 0x000000041a1c0981 */ /* 0x000162000c1e1b00 */
[----:B------:R-:W-:Y:S01]  /*03c0*/  ISETP.GE.AND P0, PT, R134, UR7, PT ;  /* 0x0000000786007c0c */ /* 0x000fe2000bf06270 */
[----:B------:R-:W-:Y:S01]  /*03d0*/  ULDC.64 UR6, c[0x0][0x300] ;  /* 0x0000c00000067ab9 */ /* 0x000fe20000000a00 */
[----:B------:R-:W-:Y:S02]  /*03e0*/  CS2R R120, SRZ ;  /* 0x0000000000787805 */ /* 0x000fe4000001ff00 */
[----:B------:R-:W-:Y:S02]  /*03f0*/  CS2R R122, SRZ ;  /* 0x00000000007a7805 */ /* 0x000fe4000001ff00 */
[----:B------:R-:W-:Y:S02]  /*0400*/  CS2R R116, SRZ ;  /* 0x0000000000747805 */ /* 0x000fe4000001ff00 */
[----:B------:R-:W-:Y:S02]  /*0410*/  CS2R R118, SRZ ;  /* 0x0000000000767805 */ /* 0x000fe4000001ff00 */
[----:B------:R-:W-:-:S02]  /*0420*/  CS2R R112, SRZ ;  /* 0x0000000000707805 */ /* 0x000fc4000001ff00 */
[----:B------:R-:W-:Y:S02]  /*0430*/  CS2R R114, SRZ ;  /* 0x0000000000727805 */ /* 0x000fe4000001ff00 */
        /* <DEDUP_REMOVED lines=33> */
[----:B------:R-:W-:Y:S01]  /*0650*/  CS2R R46, SRZ ;  /* 0x00000000002e7805 */ /* 0x000fe2000001ff00 */
[----:B0-----:R-:W-:Y:S06]  /*0660*/  @P0 BRA `(.L_x_0) ;  /* 0x0000003800cc0947 */ /* 0x001fec0003800000 */
[----:B------:R-:W0:Y:S01]  /*0670*/  LDC.U8 R133, c[0x0][0x2a0] ;  /* 0x0000a800ff857b82 */ /* 0x000e220000000000 */
[----:B-----5:R-:W-:Y:S01]  /*0680*/  IMAD.MOV.U32 R132, RZ, RZ, R4 ;  /* 0x000000ffff847224 */ /* 0x020fe200078e0004 */
[--C-:B------:R-:W-:Y:S01]  /*0690*/  SHF.R.U64 R43, R4, 0x10, R5.reuse ;  /* 0x00000010042b7819 */ /* 0x100fe20000001205 */
[----:B------:R-:W-:Y:S01]  /*06a0*/  IMAD.MOV.U32 R4, RZ, RZ, R18 ;  /* 0x000000ffff047224 */ /* 0x000fe200078e0012 */
[----:B------:R-:W-:Y:S01]  /*06b0*/  MOV R42, R5 ;  /* 0x00000005002a7202 */ /* 0x000fe20000000f00 */
[----:B------:R-:W-:Y:S01]  /*06c0*/  IMAD.MOV.U32 R36, RZ, RZ, R10 ;  /* 0x000000ffff247224 */ /* 0x000fe200078e000a */
[----:B------:R-:W-:Y:S01]  /*06d0*/  SHF.R.U32.HI R41, RZ, 0x10, R5 ;  /* 0x00000010ff297819 */ /* 0x000fe20000011605 */
[----:B------:R-:W-:Y:S01]  /*06e0*/  IMAD.MOV.U32 R2, RZ, RZ, R14 ;  /* 0x000000ffff027224 */ /* 0x000fe200078e000e */
[----:B------:R-:W-:Y:S01]  /*06f0*/  SHF.R.U64 R35, R10, 0x10, R11 ;  /* 0x000000100a237819 */ /* 0x000fe2000000120b */
[----:B------:R-:W-:Y:S01]  /*0700*/  IMAD.MOV.U32 R40, RZ, RZ, R8 ;  /* 0x000000ffff287224 */ /* 0x000fe200078e0008 */
[----:B------:R-:W-:Y:S01]  /*0710*/  SHF.R.U64 R27, R14, 0x10, R15 ;  /* 0x000000100e1b7819 */ /* 0x000fe2000000120f */
[----:B------:R-:W-:Y:S01]  /*0720*/  IMAD.MOV.U32 R32, RZ, RZ, R12 ;  /* 0x000000ffff207224 */ /* 0x000fe200078e000c */
[----:B------:R-:W-:Y:S01]  /*0730*/  SHF.R.U64 R18, R18, 0x10, R19 ;  /* 0x0000001012127819 */ /* 0x000fe20000001213 */
[----:B------:R-:W-:Y:S01]  /*0740*/  IMAD.MOV.U32 R3, RZ, RZ, R16 ;  /* 0x000000ffff037224 */ /* 0x000fe200078e0010 */
[----:B------:R-:W-:Y:S01]  /*0750*/  MOV R5, R19 ;  /* 0x0000001300057202 */ /* 0x000fe20000000f00 */
[----:B------:R-:W-:Y:S01]  /*0760*/  HFMA2.MMA R121, -RZ, RZ, 0, 0 ;  /* 0x00000000ff797435 */ /* 0x000fe200000001ff */
[--C-:B------:R-:W-:Y:S01]  /*0770*/  SHF.R.U64 R39, R8, 0x10, R9.reuse ;  /* 0x0000001008277819 */ /* 0x100fe20000001209 */
[----:B------:R-:W-:Y:S01]  /*0780*/  IMAD.MOV.U32 R8, RZ, RZ, R28 ;  /* 0x000000ffff087224 */ /* 0x000fe200078e001c */
[----:B------:R-:W-:Y:S01]  /*0790*/  MOV R38, R9 ;  /* 0x0000000900267202 */ /* 0x000fe20000000f00 */
[----:B------:R-:W-:Y:S01]  /*07a0*/  IMAD.MOV.U32 R181, RZ, RZ, 0x1 ;  /* 0x00000001ffb57424 */ /* 0x000fe200078e00ff */
[----:B------:R-:W-:Y:S01]  /*07b0*/  SHF.R.U32.HI R37, RZ, 0x10, R9 ;  /* 0x00000010ff257819 */ /* 0x000fe20000011609 */
[----:B------:R-:W-:Y:S01]  /*07c0*/  IMAD.U32 R132, R132, 0x10000, RZ ;  /* 0x0001000084847824 */ /* 0x000fe200078e00ff */
[----:B------:R-:W-:Y:S01]  /*07d0*/  MOV R34, R11 ;  /* 0x0000000b00227202 */ /* 0x000fe20000000f00 */
[----:B------:R-:W-:Y:S01]  /*07e0*/  IMAD.U32 R42, R42, 0x10000, RZ ;  /* 0x000100002a2a7824 */ /* 0x000fe200078e00ff */
[----:B------:R-:W-:Y:S01]  /*07f0*/  SHF.R.U32.HI R33, RZ, 0x10, R11 ;  /* 0x00000010ff217819 */ /* 0x000fe2000001160b */
[----:B------:R-:W-:Y:S01]  /*0800*/  IMAD.U32 R40, R40, 0x10000, RZ ;  /* 0x0001000028287824 */ /* 0x000fe200078e00ff */
[--C-:B------:R-:W-:Y:S01]  /*0810*/  SHF.R.U64 R31, R12, 0x10, R13.reuse ;  /* 0x000000100c1f7819 */ /* 0x100fe2000000120d */
[----:B------:R-:W-:Y:S01]  /*0820*/  IMAD.MOV.U32 R12, RZ, RZ, R24 ;  /* 0x000000ffff0c7224 */ /* 0x000fe200078e0018 */
[----:B------:R-:W-:Y:S01]  /*0830*/  MOV R30, R13 ;  /* 0x0000000d001e7202 */ /* 0x000fe20000000f00 */
[----:B------:R-:W-:Y:S01]  /*0840*/  IMAD.U32 R38, R38, 0x10000, RZ ;  /* 0x0001000026267824 */ /* 0x000fe200078e00ff */
        /* <DEDUP_REMOVED lines=14> */
[----:B------:R-:W-:Y:S01]  /*0930*/  MOV R10, R25 ;  /* 0x00000019000a7202 */ /* 0x000fe20000000f00 */
[----:B------:R-:W-:Y:S01]  /*0940*/  IMAD.U32 R16, R16, 0x10000, RZ ;  /* 0x0001000010107824 */ /* 0x000fe200078e00ff */
[----:B------:R-:W-:Y:S01]  /*0950*/  MOV R6, R29 ;  /* 0x0000001d00067202 */ /* 0x000fe20000000f00 */
[----:B------:R-:W-:Y:S01]  /*0960*/  IMAD.U32 R14, R14, 0x10000, RZ ;  /* 0x000100000e0e7824 */ /* 0x000fe200078e00ff */
[----:B------:R-:W-:Y:S01]  /*0970*/  SHF.R.U32.HI R17, RZ, 0x10, R19 ;  /* 0x00000010ff117819 */ /* 0x000fe20000011613 */
[----:B------:R-:W-:Y:S01]  /*0980*/  IMAD.U32 R12, R12, 0x10000, RZ ;  /* 0x000100000c0c7824 */ /* 0x000fe200078e00ff */
[--C-:B------:R-:W-:Y:S01]  /*0990*/  SHF.R.U64 R15, R20, 0x10, R21.reuse ;  /* 0x00000010140f7819 */ /* 0x100fe20000001215 */
        /* <DEDUP_REMOVED lines=11> */
[----:B------:R-:W-:Y:S01]  /*0a50*/  SHF.L.U32 R19, R18, 0x10, RZ ;  /* 0x0000001012137819 */ /* 0x000fe200000006ff */
[----:B------:R-:W-:Y:S01]  /*0a60*/  IMAD.U32 R18, R5, 0x10000, RZ ;  /* 0x0001000005127824 */ /* 0x000fe200078e00ff */
[----:B------:R-:W-:-:S02]  /*0a70*/  SHF.L.U32 R25, R23, 0x10, RZ ;  /* 0x0000001017197819 */ /* 0x000fc400000006ff */
[----:B------:R-:W-:Y:S02]  /*0a80*/  SHF.L.U32 R43, R43, 0x10, RZ ;  /* 0x000000102b2b7819 */ /* 0x000fe400000006ff */
[----:B------:R-:W-:Y:S02]  /*0a90*/  SHF.L.U32 R41, R41, 0x10, RZ ;  /* 0x0000001029297819 */ /* 0x000fe400000006ff */
[----:B------:R-:W-:Y:S02]  /*0aa0*/  SHF.L.U32 R39, R39, 0x10, RZ ;  /* 0x0000001027277819 */ /* 0x000fe400000006ff */
[----:B------:R-:W-:Y:S02]  /*0ab0*/  SHF.L.U32 R37, R37, 0x10, RZ ;  /* 0x0000001025257819 */ /* 0x000fe400000006ff */
[----:B------:R-:W-:Y:S02]  /*0ac0*/  SHF.L.U32 R35, R35, 0x10, RZ ;  /* 0x0000001023237819 */ /* 0x000fe400000006ff */
        /* <DEDUP_REMOVED lines=12> */
[----:B0-----:R-:W-:-:S07]  /*0b90*/  SHF.L.U32 R5, R124, 0x10, RZ ;  /* 0x000000107c057819 */ /* 0x001fce00000006ff */
.L_x_31:
[----:B0123--:R-:W0:Y:S08]  /*0ba0*/  LDC.64 R126, c[0x0][0x250] ;  /* 0x00009400ff7e7b82 */ /* 0x00fe300000000a00 */
[----:B------:R-:W1:Y:S01]  /*0bb0*/  LDC.64 R124, c[0x0][0x258] ;  /* 0x00009600ff7c7b82 */ /* 0x000e620000000a00 */
[----:B0-----:R-:W-:-:S05]  /*0bc0*/  IMAD.WIDE R126, R134, 0x4, R126 ;  /* 0x00000004867e7825 */ /* 0x001fca00078e027e */
[----:B------:R0:W5:Y:S01]  /*0bd0*/  LDG.E R180, desc[UR4][R126.64] ;  /* 0x000000047eb47981 */ /* 0x000162000c1e1900 */
[----:B-1----:R-:W-:-:S05]  /*0be0*/  IMAD.WIDE R124, R134, 0x4, R124 ;  /* 0x00000004867c7825 */ /* 0x002fca00078e027c */
[----:B------:R0:W5:Y:S01]  /*0bf0*/  LDG.E R4, desc[UR4][R124.64] ;  /* 0x000000047c047981 */ /* 0x000162000c1e1900 */
[----:B------:R-:W-:-:S04]  /*0c00*/  IMAD.U32 R137, RZ, RZ, UR18 ;  /* 0x00000012ff897e24 */ /* 0x000fc8000f8e00ff */
[----:B------:R-:W-:-:S05]  /*0c10*/  IMAD R2, R134, R137, RZ ;  /* 0x0000008986027224 */ /* 0x000fca00078e02ff */
[----:B------:R-:W-:-:S04]  /*0c20*/  SHF.R.S32.HI R129, RZ, 0x1f, R2 ;  /* 0x0000001fff817819 */ /* 0x000fc80000011402 */
[----:B------:R-:W-:Y:S01]  /*0c30*/  LEA.HI R2, R129, R2, RZ, 0x2 ;  /* 0x0000000281027211 */ /* 0x000fe200078f10ff */
[----:B------:R-:W-:Y:S03]  /*0c40*/  BSSY B0, `(.L_x_1) ;  /* 0x0000055000007945 */ /* 0x000fe60003800000 */
[----:B------:R-:W-:Y:S01]  /*0c50*/  LEA.HI.SX32 R2, R2, R135, 0x1e ;  /* 0x0000008702027211 */ /* 0x000fe200078ff2ff */
[----:B------:R-:W-:Y:S01]  /*0c60*/  IMAD.MOV.U32 R198, RZ, RZ, RZ ;  /* 0x000000ffffc67224 */ /* 0x000fe200078e00ff */
[----:B------:R-:W-:Y:S02]  /*0c70*/  MOV R197, RZ ;  /* 0x000000ff00c57202 */ /* 0x000fe40000000f00 */
[----:B------:R-:W-:Y:S01]  /*0c80*/  MOV R199, R2 ;  /* 0x0000000200c77202 */ /* 0x000fe20000000f00 */
[----:B0-----:R-:W-:Y:S06]  /*0c90*/  @!P4 BRA `(.L_x_2) ;  /* 0x00000004003cc947 */ /* 0x001fec0003800000 */
[----:B------:R-:W0:Y:S01]  /*0ca0*/  LDC.64 R128, c[0x0][0x2b8] ;  /* 0x0000ae00ff807b82 */ /* 0x000e220000000a00 */
[----:B------:R-:W-:-:S07]  /*0cb0*/  LEA R124, P0, R2, UR10, 0x3 ;  /* 0x0000000a027c7c11 */ /* 0x000fce000f8018ff */
[----:B------:R-:W1:Y:S01]  /*0cc0*/  LDC.64 R126, c[0x0][0x2c0] ;  /* 0x0000b000ff7e7b82 */ /* 0x000e620000000a00 */
[----:B------:R-:W-:-:S06]  /*0cd0*/  LEA.HI.X R125, R2, UR11, RZ, 0x3, P0 ;  /* 0x0000000b027d7c11 */ /* 0x000fcc00080f1cff */
[----:B------:R-:W2:Y:S01]  /*0ce0*/  LDG.E.64 R124, desc[UR4][R124.64] ;  /* 0x000000047c7c7981 */ /* 0x000ea2000c1e1b00 */
[----:B0-----:R-:W-:-:S06]  /*0cf0*/  IMAD.WIDE.U32 R128, R2, 0x8, R128 ;  /* 0x0000000802807825 */ /* 0x001fcc00078e0080 */
[----:B------:R-:W3:Y:S01]  /*0d00*/  LDG.E.64 R128, desc[UR4][R128.64] ;  /* 0x0000000480807981 */ /* 0x000ee2000c1e1b00 */
[----:B-1----:R-:W-:-:S06]  /*0d10*/  IMAD.WIDE.U32 R126, R2, 0x8, R126 ;  /* 0x00000008027e7825 */ /* 0x002fcc00078e007e */
[----:B------:R-:W4:Y:S01]  /*0d20*/  LDG.E.64 R126, desc[UR4][R126.64] ;  /* 0x000000047e7e7981 */ /* 0x000f22000c1e1b00 */
[----:B------:R-:W-:-:S04]  /*0d30*/  ISETP.NE.U32.AND P0, PT, RZ, UR8, PT ;  /* 0x00000008ff007c0c */ /* 0x000fc8000bf05070 */
[----:B------:R-:W-:-:S13]  /*0d40*/  ISETP.NE.AND.EX P0, PT, RZ, UR9, PT, P0 ;  /* 0x00000009ff007c0c */ /* 0x000fda000bf05300 */
[----:B------:R-:W-:-:S04]  /*0d50*/  @P0 LEA R130, P5, R2, UR8, 0x3 ;  /* 0x0000000802820c11 */ /* 0x000fc8000f8a18ff */
[----:B------:R-:W-:-:S05]  /*0d60*/  @P0 LEA.HI.X R131, R2, UR9, RZ, 0x3, P5 ;  /* 0x0000000902830c11 */ /* 0x000fca000a8f1cff */
[----:B------:R0:W5:Y:S01]  /*0d70*/  @P0 LDG.E.64 R174, desc[UR4][R130.64] ;  /* 0x0000000482ae0981 */ /* 0x000162000c1e1b00 */
[----:B------:R-:W-:Y:S01]  /*0d80*/  ISETP.NE.AND P0, PT, R133, RZ, PT ;  /* 0x000000ff8500720c */ /* 0x000fe20003f05270 */
[----:B------:R-:W-:Y:S01]  /*0d90*/  VIADD R199, R2, 0x80 ;  /* 0x0000008002c77836 */ /* 0x000fe20000000000 */
[--C-:B--2---:R-:W-:Y:S02]  /*0da0*/  SHF.R.U64 R149, R124, 0x10, R125.reuse ;  /* 0x000000107c957819 */ /* 0x104fe4000000127d */
[----:B------:R-:W-:Y:S02]  /*0db0*/  SHF.R.U32.HI R197, RZ, 0x10, R125 ;  /* 0x00000010ffc57819 */ /* 0x000fe4000001167d */
[----:B------:R-:W-:Y:S02]  /*0dc0*/  SHF.L.U32 R151, R125, 0x10, RZ ;  /* 0x000000107d977819 */ /* 0x000fe400000006ff */
[----:B------:R-:W-:Y:S01]  /*0dd0*/  SHF.L.U32 R149, R149, 0x10, RZ ;  /* 0x0000001095957819 */ /* 0x000fe200000006ff */
[----:B---3--:R-:W-:Y:S01]  /*0de0*/  IMAD.MOV.U32 R3, RZ, RZ, R128 ;  /* 0x000000ffff037224 */ /* 0x008fe200078e0080 */
[----:B------:R-:W-:-:S02]  /*0df0*/  SHF.R.U64 R152, R128, 0x10, R129 ;  /* 0x0000001080987819 */ /* 0x000fc40000001281 */
[----:B------:R-:W-:Y:S02]  /*0e00*/  MOV R147, R129 ;  /* 0x0000008100937202 */ /* 0x000fe40000000f00 */
[----:B------:R-:W-:Y:S01]  /*0e10*/  SHF.R.U32.HI R150, RZ, 0x10, R129 ;  /* 0x00000010ff967819 */ /* 0x000fe20000011681 */
[----:B----4-:R-:W-:Y:S01]  /*0e20*/  IMAD.MOV.U32 R128, RZ, RZ, R126 ;  /* 0x000000ffff807224 */ /* 0x010fe200078e007e */
[--C-:B------:R-:W-:Y:S02]  /*0e30*/  SHF.R.U64 R126, R126, 0x10, R127.reuse ;  /* 0x000000107e7e7819 */ /* 0x100fe4000000127f */
[----:B------:R-:W-:Y:S02]  /*0e40*/  MOV R129, R127 ;  /* 0x0000007f00817202 */ /* 0x000fe40000000f00 */
[----:B------:R-:W-:Y:S01]  /*0e50*/  SHF.R.U32.HI R198, RZ, 0x10, R127 ;  /* 0x00000010ffc67819 */ /* 0x000fe2000001167f */
[----:B------:R-:W-:Y:S01]  /*0e60*/  IMAD.U32 R127, R124, 0x10000, RZ ;  /* 0x000100007c7f7824 */ /* 0x000fe200078e00ff */
[----:B-----5:R-:W-:Y:S01]  /*0e70*/  FSEL R124, R180, RZ, !P0 ;  /* 0x000000ffb47c7208 */ /* 0x020fe20004000000 */
[----:B------:R-:W-:Y:S01]  /*0e80*/  IMAD.U32 R125, R3, 0x10000, RZ ;  /* 0x00010000037d7824 */ /* 0x000fe200078e00ff */
[----:B0-----:R-:W-:-:S03]  /*0e90*/  SHF.L.U32 R131, R128, 0x10, RZ ;  /* 0x0000001080837819 */ /* 0x001fc600000006ff */
[----:B------:R-:W-:Y:S01]  /*0ea0*/  FADD.FTZ R3, -R124, R127 ;  /* 0x0000007f7c037221 */ /* 0x000fe20000010100 */
[----:B------:R-:W-:Y:S02]  /*0eb0*/  IMAD.U32 R197, R197, 0x10000, RZ ;  /* 0x00010000c5c57824 */ /* 0x000fe400078e00ff */
[----:B------:R-:W-:Y:S01]  /*0ec0*/  FMUL.FTZ R127, R40, R131 ;  /* 0x00000083287f7220 */ /* 0x000fe20000410000 */
[----:B------:R-:W-:Y:S01]  /*0ed0*/  FADD.FTZ R149, -R124, R149 ;  /* 0x000000957c957221 */ /* 0x000fe20000010100 */
[----:B------:R-:W-:Y:S01]  /*0ee0*/  FMUL.FTZ R3, R4, R3 ;  /* 0x0000000304037220 */ /* 0x000fe20000410000 */
[----:B------:R-:W-:Y:S02]  /*0ef0*/  IMAD.U32 R126, R126, 0x10000, RZ ;  /* 0x000100007e7e7824 */ /* 0x000fe400078e00ff */
[C---:B------:R-:W-:Y:S01]  /*0f00*/  FADD.FTZ R151, -R124.reuse, R151 ;  /* 0x000000977c977221 */ /* 0x040fe20000010100 */
[----:B------:R-:W-:Y:S02]  /*0f10*/  IMAD.U32 R129, R129, 0x10000, RZ ;  /* 0x0001000081817824 */ /* 0x000fe400078e00ff */
[----:B------:R-:W-:Y:S01]  /*0f20*/  FADD.FTZ R197, -R124, R197 ;  /* 0x000000c57cc57221 */ /* 0x000fe20000010100 */
[----:B------:R-:W-:Y:S01]  /*0f30*/  FADD.FTZ R100, R100, R125 ;  /* 0x0000007d64647221 */ /* 0x000fe20000010000 */
[-C--:B------:R-:W-:Y:S01]  /*0f40*/  FFMA.FTZ R146, R132, R125.reuse, R127 ;  /* 0x0000007d84927223 */ /* 0x080fe2000001007f */
[----:B------:R-:W-:Y:S01]  /*0f50*/  FFMA.FTZ R120, R3, R125, R120 ;  /* 0x0000007d03787223 */ /* 0x000fe20000010078 */
[----:B------:R-:W-:Y:S01]  /*0f60*/  SHF.L.U32 R124, R152, 0x10, RZ ;  /* 0x00000010987c7819 */ /* 0x000fe200000006ff */
[----:B------:R-:W-:Y:S01]  /*0f70*/  IMAD.U32 R130, R150, 0x10000, RZ ;  /* 0x0001000096827824 */ /* 0x000fe200078e00ff */
[----:B------:R-:W-:Y:S01]  /*0f80*/  SHF.L.U32 R125, R147, 0x10, RZ ;  /* 0x00000010937d7819 */ /* 0x000fe200000006ff */
[----:B------:R-:W-:Y:S01]  /*0f90*/  FMUL.FTZ R128, R39, R126 ;  /* 0x0000007e27807220 */ /* 0x000fe20000410000 */
[----:B------:R-:W-:Y:S01]  /*0fa0*/  FMUL.FTZ R150, R4, R149 ;  /* 0x0000009504967220 */ /* 0x000fe20000410000 */
[----:B------:R-:W-:Y:S01]  /*0fb0*/  FMUL.FTZ R127, R38, R129 ;  /* 0x00000081267f7220 */ /* 0x000fe20000410000 */
[----:B------:R-:W-:Y:S01]  /*0fc0*/  FMUL.FTZ R147, R4, R151 ;  /* 0x0000009704937220 */ /* 0x000fe20000410000 */
[----:B------:R-:W-:Y:S01]  /*0fd0*/  SHF.L.U32 R198, R198, 0x10, RZ ;  /* 0x00000010c6c67819 */ /* 0x000fe200000006ff */
[----:B------:R-:W-:Y:S01]  /*0fe0*/  FADD.FTZ R101, R101, R124 ;  /* 0x0000007c65657221 */ /* 0x000fe20000010000 */
[-C--:B------:R-:W-:Y:S01]  /*0ff0*/  FFMA.FTZ R149, R43, R124.reuse, R128 ;  /* 0x0000007c2b957223 */ /* 0x080fe20000010080 */
[----:B------:R-:W-:Y:S01]  /*1000*/  FFMA.FTZ R121, R150, R124, R121 ;  /* 0x0000007c96797223 */ /* 0x000fe20000010079 */
[----:B------:R-:W-:Y:S01]  /*1010*/  FADD.FTZ R102, R102, R125 ;  /* 0x0000007d66667221 */ /* 0x000fe20000010000 */
[-C--:B------:R-:W-:Y:S01]  /*1020*/  FFMA.FTZ R148, R42, R125.reuse, R127 ;  /* 0x0000007d2a947223 */ /* 0x080fe2000001007f */
[----:B------:R-:W-:Y:S01]  /*1030*/  FFMA.FTZ R122, R147, R125, R122 ;  /* 0x0000007d937a7223 */ /* 0x000fe2000001007a */
[----:B------:R-:W-:Y:S01]  /*1040*/  FADD.FTZ R124, RZ, R146 ;  /* 0x00000092ff7c7221 */ /* 0x000fe20000010000 */
[----:B------:R-:W-:Y:S01]  /*1050*/  FFMA.FTZ R125, R3, R146, RZ ;  /* 0x00000092037d7223 */ /* 0x000fe200000100ff */
[----:B------:R-:W-:Y:S01]  /*1060*/  FADD.FTZ R61, R61, R126 ;  /* 0x0000007e3d3d7221 */ /* 0x000fe20000010000 */
[----:B------:R-:W-:Y:S01]  /*1070*/  FFMA.FTZ R81, R150, R126, R81 ;  /* 0x0000007e96517223 */ /* 0x000fe20000010051 */
[----:B------:R-:W-:Y:S01]  /*1080*/  FMUL.FTZ R126, R37, R198 ;  /* 0x000000c6257e7220 */ /* 0x000fe20000410000 */
[----:B------:R-:W-:Y:S01]  /*1090*/  FADD.FTZ R127, R124, R149 ;  /* 0x000000957c7f7221 */ /* 0x000fe20000010000 */
[----:B------:R-:W-:Y:S01]  /*10a0*/  FFMA.FTZ R124, R150, R149, R125 ;  /* 0x00000095967c7223 */ /* 0x000fe2000001007d */
[----:B------:R-:W-:Y:S01]  /*10b0*/  FMUL.FTZ R152, R4, R197 ;  /* 0x000000c504987220 */ /* 0x000fe20000410000 */
[----:B------:R-:W-:Y:S01]  /*10c0*/  FFMA.FTZ R151, R41, R130, R126 ;  /* 0x0000008229977223 */ /* 0x000fe2000001007e */
[----:B------:R-:W-:Y:S01]  /*10d0*/  FADD.FTZ R126, R127, R148 ;  /* 0x000000947f7e7221 */ /* 0x000fe20000010000 */
        /* <DEDUP_REMOVED lines=10> */
[----:B------:R-:W-:-:S07]  /*1180*/  FFMA.FTZ R198, R152, R151, R124 ;  /* 0x0000009798c67223 */ /* 0x000fce000001007c */
.L_x_2:
[----:B------:R-:W-:Y:S05]  /*1190*/  BSYNC B0 ;  /* 0x0000000000007941 */ /* 0x000fea0003800000 */
.L_x_1:
[----:B------:R-:W-:Y:S04]  /*11a0*/  BSSY B0, `(.L_x_3) ;  /* 0x0000051000007945 */ /* 0x000fe80003800000 */
[----:B------:R-:W-:Y:S05]  /*11b0*/  @!P3 BRA `(.L_x_4) ;  /* 0x00000004003cb947 */ /* 0x000fea0003800000 */
        /* <DEDUP_REMOVED lines=14> */
[----:B------:R-:W-:-:S04]  /*12a0*/  ISETP.NE.AND P0, PT, R133, RZ, PT ;  /* 0x000000ff8500720c */ /* 0x000fc80003f05270 */
[----:B-----5:R-:W-:Y:S01]  /*12b0*/  FSEL R201, R180, RZ, !P0 ;  /* 0x000000ffb4c97208 */ /* 0x020fe20004000000 */
[----:B------:R-:W-:Y:S01]  /*12c0*/  VIADD R199, R199, 0x80 ;  /* 0x00000080c7c77836 */ /* 0x000fe20000000000 */
[----:B--2---:R-:W-:Y:S01]  /*12d0*/  SHF.R.U32.HI R131, RZ, 0x10, R125 ;  /* 0x00000010ff837819 */ /* 0x004fe2000001167d */
[----:B------:R-:W-:-:S03]  /*12e0*/  IMAD.U32 R130, R125, 0x10000, RZ ;  /* 0x000100007d827824 */ /* 0x000fc600078e00ff */
[----:B------:R-:W-:Y:S02]  /*12f0*/  SHF.L.U32 R131, R131, 0x10, RZ ;  /* 0x0000001083837819 */ /* 0x000fe400000006ff */
[----:B---3--:R-:W-:Y:S02]  /*1300*/  MOV R153, R128 ;  /* 0x0000008000997202 */ /* 0x008fe40000000f00 */
[----:B------:R-:W-:Y:S02]  /*1310*/  SHF.R.U64 R202, R128, 0x10, R129 ;  /* 0x0000001080ca7819 */ /* 0x000fe40000001281 */
[----:B----4-:R-:W-:Y:S02]  /*1320*/  MOV R128, R126 ;  /* 0x0000007e00807202 */ /* 0x010fe40000000f00 */
[----:B------:R-:W-:Y:S02]  /*1330*/  SHF.R.U64 R158, R126, 0x10, R127 ;  /* 0x000000107e9e7819 */ /* 0x000fe4000000127f */
[----:B------:R-:W-:-:S02]  /*1340*/  SHF.L.U32 R126, R124, 0x10, RZ ;  /* 0x000000107c7e7819 */ /* 0x000fc400000006ff */
[----:B------:R-:W-:Y:S01]  /*1350*/  SHF.R.U64 R124, R124, 0x10, R125 ;  /* 0x000000107c7c7819 */ /* 0x000fe2000000127d */
[--C-:B------:R-:W-:Y:S01]  /*1360*/  IMAD.MOV.U32 R155, RZ, RZ, R129.reuse ;  /* 0x000000ffff9b7224 */ /* 0x100fe200078e0081 */
[----:B------:R-:W-:Y:S01]  /*1370*/  SHF.R.U32.HI R160, RZ, 0x10, R129 ;  /* 0x00000010ffa07819 */ /* 0x000fe20000011681 */
[--C-:B------:R-:W-:Y:S01]  /*1380*/  IMAD.MOV.U32 R129, RZ, RZ, R127.reuse ;  /* 0x000000ffff817224 */ /* 0x100fe200078e007f */
[----:B------:R-:W-:Y:S01]  /*1390*/  SHF.R.U32.HI R200, RZ, 0x10, R127 ;  /* 0x00000010ffc87819 */ /* 0x000fe2000001167f */
[----:B------:R-:W-:Y:S01]  /*13a0*/  IMAD.U32 R124, R124, 0x10000, RZ ;  /* 0x000100007c7c7824 */ /* 0x000fe200078e00ff */
[----:B------:R-:W-:Y:S01]  /*13b0*/  SHF.L.U32 R125, R153, 0x10, RZ ;  /* 0x00000010997d7819 */ /* 0x000fe200000006ff */
[----:B------:R-:W-:Y:S02]  /*13c0*/  IMAD.U32 R127, R128, 0x10000, RZ ;  /* 0x00010000807f7824 */ /* 0x000fe400078e00ff */
[C---:B------:R-:W-:Y:S01]  /*13d0*/  FADD.FTZ R153, -R201.reuse, R126 ;  /* 0x0000007ec9997221 */ /* 0x040fe20000010100 */
[C---:B------:R-:W-:Y:S01]  /*13e0*/  FADD.FTZ R159, -R201.reuse, R130 ;  /* 0x00000082c99f7221 */ /* 0x040fe20000010100 */
[C---:B------:R-:W-:Y:S01]  /*13f0*/  FADD.FTZ R157, -R201.reuse, R124 ;  /* 0x0000007cc99d7221 */ /* 0x040fe20000010100 */
[----:B------:R-:W-:Y:S01]  /*1400*/  FADD.FTZ R201, -R201, R131 ;  /* 0x00000083c9c97221 */ /* 0x000fe20000010100 */
[----:B------:R-:W-:Y:S01]  /*1410*/  FMUL.FTZ R131, R32, R127 ;  /* 0x0000007f20837220 */ /* 0x000fe20000410000 */
[----:B------:R-:W-:Y:S01]  /*1420*/  FMUL.FTZ R153, R4, R153 ;  /* 0x0000009904997220 */ /* 0x000fe20000410000 */
[----:B------:R-:W-:-:S02]  /*1430*/  SHF.L.U32 R126, R158, 0x10, RZ ;  /* 0x000000109e7e7819 */ /* 0x000fc400000006ff */
[----:B------:R-:W-:Y:S01]  /*1440*/  SHF.L.U32 R129, R129, 0x10, RZ ;  /* 0x0000001081817819 */ /* 0x000fe200000006ff */
[----:B------:R-:W-:Y:S01]  /*1450*/  FADD.FTZ R96, R96, R125 ;  /* 0x0000007d60607221 */ /* 0x000fe20000010000 */
[-C--:B------:R-:W-:Y:S01]  /*1460*/  FFMA.FTZ R154, R36, R125.reuse, R131 ;  /* 0x0000007d249a7223 */ /* 0x080fe20000010083 */
[----:B------:R-:W-:Y:S01]  /*1470*/  FFMA.FTZ R116, R153, R125, R116 ;  /* 0x0000007d99747223 */ /* 0x000fe20000010074 */
[----:B------:R-:W-:Y:S02]  /*1480*/  IMAD.U32 R125, R155, 0x10000, RZ ;  /* 0x000100009b7d7824 */ /* 0x000fe400078e00ff */
[----:B------:R-:W-:Y:S01]  /*1490*/  FMUL.FTZ R128, R31, R126 ;  /* 0x0000007e1f807220 */ /* 0x000fe20000410000 */
[----:B------:R-:W-:Y:S02]  /*14a0*/  IMAD.U32 R124, R202, 0x10000, RZ ;  /* 0x00010000ca7c7824 */ /* 0x000fe400078e00ff */
        /* <DEDUP_REMOVED lines=10> */
[----:B------:R-:W-:Y:S01]  /*1550*/  FADD.FTZ R124, R197, R154 ;  /* 0x0000009ac57c7221 */ /* 0x000fe20000010000 */
[C---:B------:R-:W-:Y:S01]  /*1560*/  FFMA.FTZ R125, R153.reuse, R154, R198 ;  /* 0x0000009a997d7223 */ /* 0x040fe200000100c6 */
[----:B------:R-:W-:Y:S01]  /*1570*/  FADD.FTZ R56, R56, R127 ;  /* 0x0000007f38387221 */ /* 0x000fe20000010000 */
[----:B------:R-:W-:Y:S01]  /*1580*/  FFMA.FTZ R76, R153, R127, R76 ;  /* 0x0000007f994c7223 */ /* 0x000fe2000001004c */
[----:B------:R-:W-:Y:S01]  /*1590*/  SHF.L.U32 R130, R160, 0x10, RZ ;  /* 0x00000010a0827819 */ /* 0x000fe200000006ff */
        /* <DEDUP_REMOVED lines=8> */
[C---:B------:R-:W-:Y:S01]  /*1620*/  FFMA.FTZ R124, R155.reuse, R156, R124 ;  /* 0x0000009c9b7c7223 */ /* 0x040fe2000001007c */
[----:B------:R-:W-:Y:S01]  /*1630*/  FADD.FTZ R58, R58, R129 ;  /* 0x000000813a3a7221 */ /* 0x000fe20000010000 */
[----:B------:R-:W-:Y:S01]  /*1640*/  FFMA.FTZ R78, R155, R129, R78 ;  /* 0x000000819b4e7223 */ /* 0x000fe2000001004e */
[----:B------:R-:W-:Y:S01]  /*1650*/  FADD.FTZ R99, R99, R130 ;  /* 0x0000008263637221 */ /* 0x000fe20000010000 */
[C---:B------:R-:W-:Y:S01]  /*1660*/  FFMA.FTZ R119, R160.reuse, R130, R119 ;  /* 0x00000082a0777223 */ /* 0x040fe20000010077 */
[----:B------:R-:W-:Y:S01]  /*1670*/  FADD.FTZ R59, R59, R200 ;  /* 0x000000c83b3b7221 */ /* 0x000fe20000010000 */
[----:B------:R-:W-:Y:S01]  /*1680*/  FFMA.FTZ R79, R160, R200, R79 ;  /* 0x000000c8a04f7223 */ /* 0x000fe2000001004f */
[----:B------:R-:W-:Y:S01]  /*1690*/  FADD.FTZ R197, R126, R159 ;  /* 0x0000009f7ec57221 */ /* 0x000fe20000010000 */
[----:B------:R-:W-:-:S07]  /*16a0*/  FFMA.FTZ R198, R160, R159, R124 ;  /* 0x0000009fa0c67223 */ /* 0x000fce000001007c */
.L_x_4:
[----:B------:R-:W-:Y:S05]  /*16b0*/  BSYNC B0 ;  /* 0x0000000000007941 */ /* 0x000fea0003800000 */
.L_x_3:
        /* <DEDUP_REMOVED lines=17> */
[----:B-----5:R-:W-:Y:S02]  /*17d0*/  FSEL R201, R180, RZ, !P0 ;  /* 0x000000ffb4c97208 */ /* 0x020fe40004000000 */
[----:B------:R-:W-:Y:S02]  /*17e0*/  IADD3 R199, R199, 0x80, RZ ;  /* 0x00000080c7c77810 */ /* 0x000fe40007ffe0ff */
[----:B--2---:R-:W-:Y:S01]  /*17f0*/  SHF.R.U32.HI R131, RZ, 0x10, R125 ;  /* 0x00000010ff837819 */ /* 0x004fe2000001167d */
[----:B------:R-:W-:-:S04]  /*1800*/  IMAD.U32 R130, R125, 0x10000, RZ ;  /* 0x000100007d827824 */ /* 0x000fc800078e00ff */
[----:B------:R-:W-:Y:S01]  /*1810*/  IMAD.U32 R131, R131, 0x10000, RZ ;  /* 0x0001000083837824 */ /* 0x000fe200078e00ff */
[----:B---3--:R-:W-:Y:S02]  /*1820*/  MOV R161, R128 ;  /* 0x0000008000a17202 */ /* 0x008fe40000000f00 */
[----:B------:R-:W-:Y:S01]  /*1830*/  SHF.R.U64 R202, R128, 0x10, R129 ;  /* 0x0000001080ca7819 */ /* 0x000fe20000001281 */
[----:B----4-:R-:W-:Y:S01]  /*1840*/  IMAD.MOV.U32 R128, RZ, RZ, R126 ;  /* 0x000000ffff807224 */ /* 0x010fe200078e007e */
[----:B------:R-:W-:Y:S02]  /*1850*/  SHF.R.U64 R176, R126, 0x10, R127 ;  /* 0x000000107eb07819 */ /* 0x000fe4000000127f */
[C---:B------:R-:W-:Y:S02]  /*1860*/  SHF.L.U32 R126, R124.reuse, 0x10, RZ ;  /* 0x000000107c7e7819 */ /* 0x040fe400000006ff */
[----:B------:R-:W-:Y:S02]  /*1870*/  SHF.R.U64 R124, R124, 0x10, R125 ;  /* 0x000000107c7c7819 */ /* 0x000fe4000000127d */
[----:B------:R-:W-:-:S02]  /*1880*/  MOV R163, R129 ;  /* 0x0000008100a37202 */ /* 0x000fc40000000f00 */
[----:B------:R-:W-:Y:S02]  /*1890*/  SHF.R.U32.HI R178, RZ, 0x10, R129 ;  /* 0x00000010ffb27819 */ /* 0x000fe40000011681 */
[----:B------:R-:W-:Y:S02]  /*18a0*/  SHF.L.U32 R124, R124, 0x10, RZ ;  /* 0x000000107c7c7819 */ /* 0x000fe400000006ff */
[----:B------:R-:W-:Y:S02]  /*18b0*/  MOV R129, R127 ;  /* 0x0000007f00817202 */ /* 0x000fe40000000f00 */
[----:B------:R-:W-:Y:S02]  /*18c0*/  SHF.R.U32.HI R200, RZ, 0x10, R127 ;  /* 0x00000010ffc87819 */ /* 0x000fe4000001167f */
[----:B------:R-:W-:Y:S01]  /*18d0*/  SHF.L.U32 R125, R161, 0x10, RZ ;  /* 0x00000010a17d7819 */ /* 0x000fe200000006ff */
[C---:B------:R-:W-:Y:S01]  /*18e0*/  FADD.FTZ R161, -R201.reuse, R126 ;  /* 0x0000007ec9a17221 */ /* 0x040fe20000010100 */
[----:B------:R-:W-:Y:S01]  /*18f0*/  SHF.L.U32 R127, R128, 0x10, RZ ;  /* 0x00000010807f7819 */ /* 0x000fe200000006ff */
        /* <DEDUP_REMOVED lines=10> */
[----:B------:R-:W-:Y:S01]  /*19a0*/  SHF.L.U32 R124, R202, 0x10, RZ ;  /* 0x00000010ca7c7819 */ /* 0x000fe200000006ff */
[----:B------:R-:W-:Y:S02]  /*19b0*/  IMAD.U32 R125, R163, 0x10000, RZ ;  /* 0x00010000a37d7824 */ /* 0x000fe400078e00ff */
        /* <DEDUP_REMOVED lines=15> */
[----:B------:R-:W-:Y:S01]  /*1ab0*/  FADD.FTZ R53, R53, R126 ;  /* 0x0000007e35357221 */ /* 0x000fe20000010000 */
[----:B------:R-:W-:Y:S01]  /*1ac0*/  FFMA.FTZ R73, R176, R126, R73 ;  /* 0x0000007eb0497223 */ /* 0x000fe20000010049 */
[----:B------:R-:W-:-:S02]  /*1ad0*/  IMAD.U32 R130, R178, 0x10000, RZ ;  /* 0x00010000b2827824 */ /* 0x000fc400078e00ff */
        /* <DEDUP_REMOVED lines=15> */
.L_x_6:
[----:B------:R-:W-:Y:S05]  /*1bd0*/  BSYNC B0 ;  /* 0x0000000000007941 */ /* 0x000fea0003800000 */
.L_x_5:
        /* <DEDUP_REMOVED lines=19> */
[----:B--2---:R-:W-:Y:S02]  /*1d10*/  SHF.R.U32.HI R131, RZ, 0x10, R125 ;  /* 0x00000010ff837819 */ /* 0x004fe4000001167d */
[----:B------:R-:W-:Y:S02]  /*1d20*/  SHF.L.U32 R130, R125, 0x10, RZ ;  /* 0x000000107d827819 */ /* 0x000fe400000006ff */
[----:B------:R-:W-:Y:S01]  /*1d30*/  SHF.L.U32 R131, R131, 0x10, RZ ;  /* 0x0000001083837819 */ /* 0x000fe200000006ff */
[----:B---3--:R-:W-:Y:S01]  /*1d40*/  IMAD.MOV.U32 R179, RZ, RZ, R128 ;  /* 0x000000ffffb37224 */ /* 0x008fe200078e0080 */
[----:B------:R-:W-:-:S02]  /*1d50*/  SHF.R.U64 R202, R128, 0x10, R129 ;  /* 0x0000001080ca7819 */ /* 0x000fc40000001281 */
[----:B----4-:R-:W-:Y:S02]  /*1d60*/  MOV R128, R126 ;  /* 0x0000007e00807202 */ /* 0x010fe40000000f00 */
[----:B------:R-:W-:Y:S02]  /*1d70*/  SHF.R.U64 R186, R126, 0x10, R127 ;  /* 0x000000107eba7819 */ /* 0x000fe4000000127f */
[C---:B------:R-:W-:Y:S02]  /*1d80*/  SHF.L.U32 R126, R124.reuse, 0x10, RZ ;  /* 0x000000107c7e7819 */ /* 0x040fe400000006ff */
[----:B------:R-:W-:Y:S01]  /*1d90*/  SHF.R.U64 R124, R124, 0x10, R125 ;  /* 0x000000107c7c7819 */ /* 0x000fe2000000127d */
[----:B------:R-:W-:Y:S01]  /*1da0*/  IMAD.U32 R125, R179, 0x10000, RZ ;  /* 0x00010000b37d7824 */ /* 0x000fe200078e00ff */
[----:B------:R-:W-:Y:S02]  /*1db0*/  MOV R183, R129 ;  /* 0x0000008100b77202 */ /* 0x000fe40000000f00 */
[----:B------:R-:W-:-:S02]  /*1dc0*/  SHF.L.U32 R124, R124, 0x10, RZ ;  /* 0x000000107c7c7819 */ /* 0x000fc400000006ff */
[----:B------:R-:W-:Y:S01]  /*1dd0*/  SHF.R.U32.HI R188, RZ, 0x10, R129 ;  /* 0x00000010ffbc7819 */ /* 0x000fe20000011681 */
[--C-:B------:R-:W-:Y:S01]  /*1de0*/  IMAD.MOV.U32 R129, RZ, RZ, R127.reuse ;  /* 0x000000ffff817224 */ /* 0x100fe200078e007f */
[----:B------:R-:W-:Y:S01]  /*1df0*/  SHF.R.U32.HI R200, RZ, 0x10, R127 ;  /* 0x00000010ffc87819 */ /* 0x000fe2000001167f */
[----:B------:R-:W-:Y:S02]  /*1e00*/  IMAD.U32 R127, R128, 0x10000, RZ ;  /* 0x00010000807f7824 */ /* 0x000fe400078e00ff */
[C---:B------:R-:W-:Y:S01]  /*1e10*/  FADD.FTZ R179, -R201.reuse, R126 ;  /* 0x0000007ec9b37221 */ /* 0x040fe20000010100 */
[C---:B------:R-:W-:Y:S01]  /*1e20*/  FADD.FTZ R187, -R201.reuse, R130 ;  /* 0x00000082c9bb7221 */ /* 0x040fe20000010100 */
[C---:B------:R-:W-:Y:S01]  /*1e30*/  FADD.FTZ R185, -R201.reuse, R124 ;  /* 0x0000007cc9b97221 */ /* 0x040fe20000010100 */
[----:B------:R-:W-:Y:S01]  /*1e40*/  FADD.FTZ R201, -R201, R131 ;  /* 0x00000083c9c97221 */ /* 0x000fe20000010100 */
[----:B------:R-:W-:Y:S01]  /*1e50*/  FMUL.FTZ R131, R16, R127 ;  /* 0x0000007f10837220 */ /* 0x000fe20000410000 */
[----:B------:R-:W-:Y:S01]  /*1e60*/  FMUL.FTZ R179, R4, R179 ;  /* 0x000000b304b37220 */ /* 0x000fe20000410000 */
[----:B------:R-:W-:Y:S01]  /*1e70*/  SHF.L.U32 R129, R129, 0x10, RZ ;  /* 0x0000001081817819 */ /* 0x000fe200000006ff */
[----:B------:R-:W-:-:S02]  /*1e80*/  IMAD.U32 R126, R186, 0x10000, RZ ;  /* 0x00010000ba7e7824 */ /* 0x000fc400078e00ff */
[----:B------:R-:W-:Y:S01]  /*1e90*/  FADD.FTZ R88, R88, R125 ;  /* 0x0000007d58587221 */ /* 0x000fe20000010000 */
[-C--:B------:R-:W-:Y:S01]  /*1ea0*/  FFMA.FTZ R182, R20, R125.reuse, R131 ;  /* 0x0000007d14b67223 */ /* 0x080fe20000010083 */
[----:B------:R-:W-:Y:S01]  /*1eb0*/  FFMA.FTZ R108, R179, R125, R108 ;  /* 0x0000007db36c7223 */ /* 0x000fe2000001006c */
[----:B------:R-:W-:Y:S01]  /*1ec0*/  SHF.L.U32 R124, R202, 0x10, RZ ;  /* 0x00000010ca7c7819 */ /* 0x000fe200000006ff */
[----:B------:R-:W-:Y:S01]  /*1ed0*/  FMUL.FTZ R128, R15, R126 ;  /* 0x0000007e0f807220 */ /* 0x000fe20000410000 */
[----:B------:R-:W-:Y:S01]  /*1ee0*/  SHF.L.U32 R125, R183, 0x10, RZ ;  /* 0x00000010b77d7819 */ /* 0x000fe200000006ff */
[----:B------:R-:W-:Y:S01]  /*1ef0*/  FMUL.FTZ R186, R4, R185 ;  /* 0x000000b904ba7220 */ /* 0x000fe20000410000 */
[----:B------:R-:W-:Y:S01]  /*1f00*/  FMUL.FTZ R131, R14, R129 ;  /* 0x000000810e837220 */ /* 0x000fe20000410000 */
[----:B------:R-:W-:Y:S01]  /*1f10*/  FMUL.FTZ R183, R4, R187 ;  /* 0x000000bb04b77220 */ /* 0x000fe20000410000 */
[----:B------:R-:W-:Y:S01]  /*1f20*/  FADD.FTZ R89, R89, R124 ;  /* 0x0000007c59597221 */ /* 0x000fe20000010000 */
[-C--:B------:R-:W-:Y:S01]  /*1f30*/  FFMA.FTZ R185, R19, R124.reuse, R128 ;  /* 0x0000007c13b97223 */ /* 0x080fe20000010080 */
[----:B------:R-:W-:Y:S01]  /*1f40*/  FFMA.FTZ R109, R186, R124, R109 ;  /* 0x0000007cba6d7223 */ /* 0x000fe2000001006d */
[----:B------:R-:W-:Y:S01]  /*1f50*/  FADD.FTZ R90, R90, R125 ;  /* 0x0000007d5a5a7221 */ /* 0x000fe20000010000 */
[-C--:B------:R-:W-:Y:S01]  /*1f60*/  FFMA.FTZ R184, R18, R125.reuse, R131 ;  /* 0x0000007d12b87223 */ /* 0x080fe20000010083 */
[----:B------:R-:W-:Y:S01]  /*1f70*/  FFMA.FTZ R110, R183, R125, R110 ;  /* 0x0000007db76e7223 */ /* 0x000fe2000001006e */
[----:B------:R-:W-:-:S02]  /*1f80*/  IMAD.U32 R200, R200, 0x10000, RZ ;  /* 0x00010000c8c87824 */ /* 0x000fc400078e00ff */
        /* <DEDUP_REMOVED lines=22> */
.L_x_8:
[----:B------:R-:W-:Y:S05]  /*20f0*/  BSYNC B0 ;  /* 0x0000000000007941 */ /* 0x000fea0003800000 */
.L_x_7:
[----:B------:R-:W-:Y:S01]  /*2100*/  ISETP.NE.AND P0, PT, R0, RZ, PT ;  /* 0x000000ff0000720c */ /* 0x000fe20003f05270 */
[----:B------:R-:W-:-:S12]  /*2110*/  BSSY B0, `(.L_x_9) ;  /* 0x0000050000007945 */ /* 0x000fd80003800000 */
        /* <DEDUP_REMOVED lines=17> */
[----:B--2---:R-:W-:Y:S02]  /*2230*/  SHF.R.U32.HI R131, RZ, 0x10, R125 ;  /* 0x00000010ff837819 */ /* 0x004fe4000001167d */
[----:B------:R-:W-:Y:S02]  /*2240*/  SHF.L.U32 R130, R125, 0x10, RZ ;  /* 0x000000107d827819 */ /* 0x000fe400000006ff */
[----:B------:R-:W-:Y:S02]  /*2250*/  SHF.L.U32 R131, R131, 0x10, RZ ;  /* 0x0000001083837819 */ /* 0x000fe400000006ff */
[----:B---3--:R-:W-:Y:S02]  /*2260*/  MOV R189, R128 ;  /* 0x0000008000bd7202 */ /* 0x008fe40000000f00 */
[--C-:B------:R-:W-:Y:S01]  /*2270*/  SHF.R.U64 R194, R128, 0x10, R129.reuse ;  /* 0x0000001080c27819 */ /* 0x100fe20000001281 */
[----:B------:R-:W-:Y:S01]  /*2280*/  IMAD.MOV.U32 R191, RZ, RZ, R129 ;  /* 0x000000ffffbf7224 */ /* 0x000fe200078e0081 */
[----:B----4-:R-:W-:-:S02]  /*2290*/  MOV R128, R126 ;  /* 0x0000007e00807202 */ /* 0x010fc40000000f00 */
[----:B------:R-:W-:Y:S02]  /*22a0*/  SHF.R.U64 R192, R126, 0x10, R127 ;  /* 0x000000107ec07819 */ /* 0x000fe4000000127f */
[C---:B------:R-:W-:Y:S01]  /*22b0*/  SHF.R.U64 R126, R124.reuse, 0x10, R125 ;  /* 0x000000107c7e7819 */ /* 0x040fe2000000127d */
[----:B------:R-:W-:Y:S01]  /*22c0*/  IMAD.U32 R124, R124, 0x10000, RZ ;  /* 0x000100007c7c7824 */ /* 0x000fe200078e00ff */
[----:B------:R-:W-:Y:S02]  /*22d0*/  SHF.R.U32.HI R200, RZ, 0x10, R129 ;  /* 0x00000010ffc87819 */ /* 0x000fe40000011681 */
[----:B------:R-:W-:Y:S01]  /*22e0*/  MOV R129, R127 ;  /* 0x0000007f00817202 */ /* 0x000fe20000000f00 */
[----:B------:R-:W-:Y:S01]  /*22f0*/  IMAD.U32 R126, R126, 0x10000, RZ ;  /* 0x000100007e7e7824 */ /* 0x000fe200078e00ff */
        /* <DEDUP_REMOVED lines=14> */
[----:B------:R-:W-:Y:S01]  /*23e0*/  IMAD.U32 R124, R194, 0x10000, RZ ;  /* 0x00010000c27c7824 */ /* 0x000fe200078e00ff */
[----:B------:R-:W-:Y:S01]  /*23f0*/  SHF.L.U32 R125, R191, 0x10, RZ ;  /* 0x00000010bf7d7819 */ /* 0x000fe200000006ff */
[----:B------:R-:W-:Y:S01]  /*2400*/  FADD.FTZ R44, R44, R127 ;  /* 0x0000007f2c2c7221 */ /* 0x000fe20000010000 */
[----:B------:R-:W-:Y:S01]  /*2410*/  FFMA.FTZ R64, R189, R127, R64 ;  /* 0x0000007fbd407223 */ /* 0x000fe20000010040 */
        /* <DEDUP_REMOVED lines=31> */
.L_x_10:
[----:B------:R-:W-:Y:S05]  /*2610*/  BSYNC B0 ;  /* 0x0000000000007941 */ /* 0x000fea0003800000 */
.L_x_9:
[----:B------:R-:W-:Y:S01]  /*2620*/  LOP3.LUT P0, RZ, R181, 0xff, RZ, 0xc0, !PT ;  /* 0x000000ffb5ff7812 */ /* 0x000fe2000780c0ff */
[----:B------:R-:W-:Y:S01]  /*2630*/  UMOV UR13, 0xffffffff ;  /* 0xffffffff000d7882 */ /* 0x000fe20000000000 */
[----:B------:R-:W-:Y:S02]  /*2640*/  SHF.R.U32.HI R124, RZ, 0x5, R136 ;  /* 0x00000005ff7c7819 */ /* 0x000fe40000011688 */
[----:B------:R-:W-:Y:S02]  /*2650*/  LOP3.LUT P5, RZ, R136, 0x1f, RZ, 0xc0, !PT ;  /* 0x0000001f88ff7812 */ /* 0x000fe400078ac0ff */
[----:B------:R-:W-:-:S07]  /*2660*/  LOP3.LUT R125, R124, 0x7fffffc, RZ, 0xc0, !PT ;  /* 0x07fffffc7c7d7812 */ /* 0x000fce00078ec0ff */
[----:B------:R-:W-:Y:S01]  /*2670*/  @!P0 VIADD R125, R125, 0x4 ;  /* 0x000000047d7d8836 */ /* 0x000fe20000000000 */
[----:B------:R-:W-:Y:S06]  /*2680*/  BRA.DIV UR13, `(.L_x_11) ;  /* 0x000000220d187947 */ /* 0x000fec000b800000 */
[----:B------:R-:W0:Y:S04]  /*2690*/  SHFL.DOWN PT, R126, R197, 0x10, 0x1f ;  /* 0x0a001f00c57e7f89 */ /* 0x000e2800000e0000 */
[----:B------:R-:W1:Y:S01]  /*26a0*/  SHFL.DOWN PT, R127, R198, 0x10, 0x1f ;  /* 0x0a001f00c67f7f89 */ /* 0x000e6200000e0000 */
[----:B0-----:R-:W-:Y:S01]  /*26b0*/  FADD.FTZ R126, R126, R197 ;  /* 0x000000c57e7e7221 */ /* 0x001fe20000010000 */
[----:B-1----:R-:W-:-:S04]  /*26c0*/  FADD.FTZ R127, R127, R198 ;  /* 0x000000c67f7f7221 */ /* 0x002fc80000010000 */
        /* <DEDUP_REMOVED lines=9> */
[----:B-----5:R-:W1:Y:S01]  /*2760*/  SHFL.DOWN PT, R180, R131, 0x2, 0x1f ;  /* 0x08401f0083b47f89 */ /* 0x020e6200000e0000 */
[----:B0-----:R-:W-:Y:S01]  /*2770*/  FADD.FTZ R181, R130, R181 ;  /* 0x000000b582b57221 */ /* 0x001fe20000010000 */
[----:B-1----:R-:W-:-:S04]  /*2780*/  FADD.FTZ R126, R131, R180 ;  /* 0x000000b4837e7221 */ /* 0x002fc80000010000 */
[----:B------:R0:W1:Y:S04]  /*2790*/  SHFL.DOWN PT, R180, R181, 0x1, 0x1f ;  /* 0x08201f00b5b47f89 */ /* 0x00006800000e0000 */
[----:B------:R0:W2:Y:S02]  /*27a0*/  SHFL.DOWN PT, R127, R126, 0x1, 0x1f ;  /* 0x08201f007e7f7f89 */ /* 0x0000a400000e0000 */
.L_x_50:
[----:B------:R-:W3:Y:S01]  /*27b0*/  S2R R129, SR_CgaCtaId ;  /* 0x0000000000817919 */ /* 0x000ee20000008800 */
[----:B------:R-:W-:Y:S01]  /*27c0*/  MOV R128, 0x400 ;  /* 0x0000040000807802 */ /* 0x000fe20000000f00 */
[----:B-1----:R-:W-:Y:S01]  /*27d0*/  FADD.FTZ R180, R181, R180 ;  /* 0x000000b4b5b47221 */ /* 0x002fe20000010000 */
[----:B------:R-:W-:Y:S01]  /*27e0*/  @!P5 LOP3.LUT R124, R124, 0x3, RZ, 0xc0, !PT ;  /* 0x000000037c7cd812 */ /* 0x000fe200078ec0ff */
[----:B0-2---:R-:W-:Y:S01]  /*27f0*/  FADD.FTZ R181, R126, R127 ;  /* 0x0000007f7eb57221 */ /* 0x005fe20000010000 */
[----:B------:R-:W-:Y:S05]  /*2800*/  WARPSYNC.ALL ;  /* 0x0000000000007948 */ /* 0x000fea0003800000 */
[----:B------:R-:W-:Y:S01]  /*2810*/  @!P5 IADD3 R124, R125, R124, RZ ;  /* 0x0000007c7d7cd210 */ /* 0x000fe20007ffe0ff */
[----:B------:R-:W-:Y:S01]  /*2820*/  BSSY B0, `(.L_x_12) ;  /* 0x000005f000007945 */ /* 0x000fe20003800000 */
[----:B---3--:R-:W-:-:S04]  /*2830*/  LEA R128, R129, R128, 0x18 ;  /* 0x0000008081807211 */ /* 0x008fc800078ec0ff */
[----:B------:R-:W-:Y:S01]  /*2840*/  @!P5 LEA R197, R124, R128, 0x3 ;  /* 0x000000807cc5d211 */ /* 0x000fe200078e18ff */
[----:B------:R-:W-:-:S04]  /*2850*/  IMAD R198, R125, 0x8, R128 ;  /* 0x000000087dc67824 */ /* 0x000fc800078e0280 */
[----:B------:R-:W-:Y:S01]  /*2860*/  @!P5 STS.64 [R197+0x2800], R180 ;  /* 0x002800b4c500d388 */ /* 0x000fe20000000a00 */
[----:B------:R-:W-:Y:S01]  /*2870*/  BAR.SYNC.DEFER_BLOCKING 0x0 ;  /* 0x0000000000007b1d */ /* 0x000fe20000010000 */
[----:B------:R-:W-:-:S05]  /*2880*/  ISETP.NE.AND P5, PT, R133, RZ, PT ;  /* 0x000000ff8500720c */ /* 0x000fca0003fa5270 */
[----:B------:R-:W0:Y:S04]  /*2890*/  LDS.128 R124, [R198+0x2800] ;  /* 0x00280000c67c7984 */ /* 0x000e280000000c00 */
[----:B------:R-:W1:Y:S01]  /*28a0*/  LDS.128 R128, [R198+0x2810] ;  /* 0x00281000c6807984 */ /* 0x000e620000000c00 */
[----:B0-----:R-:W-:Y:S01]  /*28b0*/  FADD.FTZ R199, RZ, R124 ;  /* 0x0000007cffc77221 */ /* 0x001fe20000010000 */
[----:B------:R-:W-:-:S03]  /*28c0*/  FADD.FTZ R124, RZ, R125 ;  /* 0x0000007dff7c7221 */ /* 0x000fc60000010000 */
[----:B------:R-:W-:Y:S01]  /*28d0*/  FADD.FTZ R199, R126, R199 ;  /* 0x000000c77ec77221 */ /* 0x000fe20000010000 */
[----:B------:R-:W-:-:S03]  /*28e0*/  FADD.FTZ R124, R127, R124 ;  /* 0x0000007c7f7c7221 */ /* 0x000fc60000010000 */
[----:B-1----:R-:W-:Y:S01]  /*28f0*/  FADD.FTZ R199, R199, R128 ;  /* 0x00000080c7c77221 */ /* 0x002fe20000010000 */
[----:B------:R-:W-:-:S03]  /*2900*/  FADD.FTZ R124, R124, R129 ;  /* 0x000000817c7c7221 */ /* 0x000fc60000010000 */
[----:B------:R-:W-:Y:S01]  /*2910*/  FADD.FTZ R130, R130, R199 ;  /* 0x000000c782827221 */ /* 0x000fe20000010000 */
[----:B------:R-:W-:-:S03]  /*2920*/  FADD.FTZ R124, R131, R124 ;  /* 0x0000007c837c7221 */ /* 0x000fc60000010000 */
[----:B------:R-:W-:Y:S01]  /*2930*/  FMUL.FTZ R130, R130, UR12 ;  /* 0x0000000c82827c20 */ /* 0x000fe20008410000 */
[----:B------:R-:W-:-:S04]  /*2940*/  FMUL.FTZ R180, R124, UR12 ;  /* 0x0000000c7cb47c20 */ /* 0x000fc80008410000 */
[----:B------:R-:W-:Y:S01]  /*2950*/  FSEL R181, R130, RZ, !P5 ;  /* 0x000000ff82b57208 */ /* 0x000fe20006800000 */
[----:B------:R-:W-:Y:S06]  /*2960*/  @!P4 BRA `(.L_x_13) ;  /* 0x000000040028c947 */ /* 0x000fec0003800000 */
[----:B------:R-:W-:Y:S01]  /*2970*/  ISETP.NE.U32.AND P5, PT, RZ, UR8, PT ;  /* 0x00000008ff007c0c */ /* 0x000fe2000bfa5070 */
[-CC-:B------:R-:W-:Y:S01]  /*2980*/  FFMA.FTZ R124, R150, R180.reuse, R181.reuse ;  /* 0x000000b4967c7223 */ /* 0x180fe200000100b5 */
[-CC-:B------:R-:W-:Y:S01]  /*2990*/  FFMA.FTZ R125, R3, R180.reuse, R181.reuse ;  /* 0x000000b4037d7223 */ /* 0x180fe200000100b5 */
[-CC-:B------:R-:W-:Y:S01]  /*29a0*/  FFMA.FTZ R129, R147, R180.reuse, R181.reuse ;  /* 0x000000b493817223 */ /* 0x180fe200000100b5 */
[----:B------:R-:W-:Y:S01]  /*29b0*/  ISETP.NE.AND.EX P5, PT, RZ, UR9, PT, P5 ;  /* 0x00000009ff007c0c */ /* 0x000fe2000bfa5350 */
[----:B------:R-:W-:Y:S01]  /*29c0*/  FFMA.FTZ R126, R152, R180, R181 ;  /* 0x000000b4987e7223 */ /* 0x000fe200000100b5 */
[----:B------:R-:W-:Y:S01]  /*29d0*/  FADD.FTZ R127, R149, -R124 ;  /* 0x8000007c957f7221 */ /* 0x000fe20000010000 */
[----:B------:R-:W-:Y:S01]  /*29e0*/  FADD.FTZ R125, R146, -R125 ;  /* 0x8000007d927d7221 */ /* 0x000fe20000010000 */
[----:B------:R-:W-:Y:S01]  /*29f0*/  FADD.FTZ R131, R148, -R129 ;  /* 0x8000008194837221 */ /* 0x000fe20000010000 */
[----:B------:R-:W-:Y:S01]  /*2a00*/  FADD.FTZ R197, R151, -R126 ;  /* 0x8000007e97c57221 */ /* 0x000fe20000010000 */
[C---:B------:R-:W-:Y:S01]  /*2a10*/  FMUL.FTZ R129, R4.reuse, R127 ;  /* 0x0000007f04817220 */ /* 0x040fe20000410000 */
[C---:B------:R-:W-:Y:S01]  /*2a20*/  FMUL.FTZ R128, R4.reuse, R125 ;  /* 0x0000007d04807220 */ /* 0x040fe20000410000 */
[C---:B------:R-:W-:Y:S01]  /*2a30*/  FMUL.FTZ R131, R4.reuse, R131 ;  /* 0x0000008304837220 */ /* 0x040fe20000410000 */
[----:B------:R-:W-:Y:S01]  /*2a40*/  FMUL.FTZ R197, R4, R197 ;  /* 0x000000c504c57220 */ /* 0x000fe20000410000 */
[----:B------:R-:W-:-:S03]  /*2a50*/  ISETP.NE.U32.AND P6, PT, RZ, UR14, PT ;  /* 0x0000000eff007c0c */ /* 0x000fc6000bfc5070 */
[----:B------:R-:W-:Y:S02]  /*2a60*/  @P5 MOV R124, R174 ;  /* 0x000000ae007c5202 */ /* 0x000fe40000000f00 */
[--C-:B------:R-:W-:Y:S02]  /*2a70*/  @P5 SHF.R.U64 R127, R174, 0x10, R175.reuse ;  /* 0x00000010ae7f5819 */ /* 0x100fe400000012af */
[----:B------:R-:W-:Y:S01]  /*2a80*/  @P5 MOV R126, R175 ;  /* 0x000000af007e5202 */ /* 0x000fe20000000f00 */
[----:B------:R-:W-:Y:S01]  /*2a90*/  @P5 IMAD.U32 R125, R124, 0x10000, RZ ;  /* 0x000100007c7d5824 */ /* 0x000fe200078e00ff */
[----:B------:R-:W-:Y:S02]  /*2aa0*/  @P5 SHF.R.U32.HI R130, RZ, 0x10, R175 ;  /* 0x00000010ff825819 */ /* 0x000fe400000116af */
[----:B------:R-:W-:Y:S01]  /*2ab0*/  @P5 SHF.L.U32 R124, R127, 0x10, RZ ;  /* 0x000000107f7c5819 */ /* 0x000fe200000006ff */
[----:B------:R-:W-:Y:S01]  /*2ac0*/  @P5 FADD.FTZ R128, R128, R125 ;  /* 0x0000007d80805221 */ /* 0x000fe20000010000 */
[----:B------:R-:W-:Y:S01]  /*2ad0*/  @P5 SHF.L.U32 R126, R126, 0x10, RZ ;  /* 0x000000107e7e5819 */ /* 0x000fe200000006ff */
[----:B------:R-:W-:Y:S01]  /*2ae0*/  @P5 IMAD.U32 R130, R130, 0x10000, RZ ;  /* 0x0001000082825824 */ /* 0x000fe200078e00ff */
[----:B------:R-:W-:Y:S01]  /*2af0*/  ISETP.NE.AND.EX P6, PT, RZ, UR15, PT, P6 ;  /* 0x0000000fff007c0c */ /* 0x000fe2000bfc5360 */
[----:B------:R-:W-:-:S02]  /*2b00*/  @P5 FADD.FTZ R129, R129, R124 ;  /* 0x0000007c81815221 */ /* 0x000fc40000010000 */
[----:B------:R-:W-:Y:S01]  /*2b10*/  @P5 FADD.FTZ R131, R131, R126 ;  /* 0x0000007e83835221 */ /* 0x000fe20000010000 */
[----:B------:R-:W-:Y:S01]  /*2b20*/  @P5 FADD.FTZ R197, R197, R130 ;  /* 0x00000082c5c55221 */ /* 0x000fe20000010000 */
[----:B------:R-:W-:Y:S01]  /*2b30*/  ISETP.NE.U32.AND P5, PT, RZ, UR14, PT ;  /* 0x0000000eff007c0c */ /* 0x000fe2000bfa5070 */
[----:B------:R-:W0:Y:S01]  /*2b40*/  LDC.64 R126, c[0x0][0x2f8] ;  /* 0x0000be00ff7e7b82 */ /* 0x000e220000000a00 */
[----:B------:R-:W1:Y:S02]  /*2b50*/  F2F.BF16.F32 R201, R129 ;  /* 0x0000008100c97304 */ /* 0x000e640000202000 */
[----:B------:R-:W-:-:S06]  /*2b60*/  ISETP.NE.AND.EX P5, PT, RZ, UR15, PT, P5 ;  /* 0x0000000fff007c0c */ /* 0x000fcc000bfa5350 */
[----:B------:R-:W2:Y:S07]  /*2b70*/  F2F.BF16.F32 R200, R197 ;  /* 0x000000c500c87304 */ /* 0x000eae0000202000 */
[----:B------:R-:W-:Y:S01]  /*2b80*/  @P5 F2FP.BF16.F32.PACK_AB R199, RZ, R197 ;  /* 0x000000c5ffc7523e */ /* 0x000fe200000010ff */
[----:B------:R-:W3:Y:S01]  /*2b90*/  F2F.BF16.F32 R198, R131 ;  /* 0x0000008300c67304 */ /* 0x000ee20000202000 */
[----:B------:R-:W-:Y:S02]  /*2ba0*/  @P5 F2FP.BF16.F32.PACK_AB R124, RZ, R128 ;  /* 0x00000080ff7c523e */ /* 0x000fe400000010ff */
[----:B------:R-:W-:-:S02]  /*2bb0*/  @P5 PRMT R141, R199, 0x7610, R141 ;  /* 0x00007610c78d5816 */ /* 0x000fc4000000008d */
[----:B------:R-:W-:Y:S02]  /*2bc0*/  @P5 F2FP.BF16.F32.PACK_AB R125, RZ, R129 ;  /* 0x00000081ff7d523e */ /* 0x000fe400000010ff */
[----:B------:R-:W-:Y:S01]  /*2bd0*/  @P5 F2FP.BF16.F32.PACK_AB R130, RZ, R131 ;  /* 0x00000083ff82523e */ /* 0x000fe200000010ff */
[----:B------:R-:W4:Y:S01]  /*2be0*/  F2F.BF16.F32 R199, R128 ;  /* 0x0000008000c77304 */ /* 0x000f220000202000 */
[----:B------:R-:W-:Y:S01]  /*2bf0*/  @P5 PRMT R138, R124, 0x7610, R138 ;  /* 0x000076107c8a5816 */ /* 0x000fe2000000008a */
[----:B0-----:R-:W-:Y:S01]  /*2c00*/  IMAD.WIDE.U32 R126, R2, 0x8, R126 ;  /* 0x00000008027e7825 */ /* 0x001fe200078e007e */
[----:B------:R-:W-:Y:S02]  /*2c10*/  @P5 PRMT R139, R125, 0x7610, R139 ;  /* 0x000076107d8b5816 */ /* 0x000fe4000000008b */
[----:B------:R-:W-:Y:S01]  /*2c20*/  @P5 PRMT R140, R130, 0x7610, R140 ;  /* 0x00007610828c5816 */ /* 0x000fe2000000008c */
[----:B-1----:R-:W-:Y:S01]  /*2c30*/  IMAD.WIDE.U32 R124, R201, 0x10000, RZ ;  /* 0x00010000c97c7825 */ /* 0x002fe200078e00ff */
[----:B------:R-:W-:-:S02]  /*2c40*/  ISETP.NE.U32.AND P5, PT, RZ, UR6, PT ;  /* 0x00000006ff007c0c */ /* 0x000fc4000bfa5070 */
[----:B--2---:R-:W-:Y:S02]  /*2c50*/  SHF.L.U32 R129, R200, 0x10, RZ ;  /* 0x00000010c8817819 */ /* 0x004fe400000006ff */
[----:B------:R-:W-:Y:S02]  /*2c60*/  ISETP.NE.AND.EX P5, PT, RZ, UR7, PT, P5 ;  /* 0x00000007ff007c0c */ /* 0x000fe4000bfa5350 */
[----:B---3--:R-:W-:Y:S02]  /*2c70*/  LOP3.LUT R125, R125, R129, R198, 0xfe, !PT ;  /* 0x000000817d7d7212 */ /* 0x008fe400078efec6 */
[----:B----4-:R-:W-:Y:S01]  /*2c80*/  LOP3.LUT R124, R124, R199, RZ, 0xfc, !PT ;  /* 0x000000c77c7c7212 */ /* 0x010fe200078efcff */
[----:B------:R-:W-:Y:S08]  /*2c90*/  @!P6 BRA `(.L_x_14) ;  /* 0x000000000020e947 */ /* 0x000ff00003800000 */
[----:B------:R-:W0:Y:S01]  /*2ca0*/  LDC.64 R128, c[0x0][0x308] ;  /* 0x0000c200ff807b82 */ /* 0x000e220000000a00 */
[----:B------:R-:W-:Y:S02]  /*2cb0*/  LOP3.LUT R130, R139, 0xffff, RZ, 0xc0, !PT ;  /* 0x0000ffff8b827812 */ /* 0x000fe400078ec0ff */
[----:B------:R-:W-:-:S03]  /*2cc0*/  PRMT R197, R140, 0x5410, R141 ;  /* 0x000054108cc57816 */ /* 0x000fc6000000008d */
[----:B------:R-:W-:-:S05]  /*2cd0*/  IMAD.WIDE.U32 R130, R130, 0x10000, RZ ;  /* 0x0001000082827825 */ /* 0x000fca00078e00ff */
[----:B------:R-:W-:Y:S02]  /*2ce0*/  LOP3.LUT R131, R197, R131, RZ, 0xfc, !PT ;  /* 0x00000083c5837212 */ /* 0x000fe400078efcff */
[----:B------:R-:W-:Y:S01]  /*2cf0*/  LOP3.LUT R130, R130, 0xffff, R138, 0xf8, !PT ;  /* 0x0000ffff82827812 */ /* 0x000fe200078ef88a */
[----:B0-----:R-:W-:-:S05]  /*2d00*/  IMAD.WIDE.U32 R128, R2, 0x8, R128 ;  /* 0x0000000802807825 */ /* 0x001fca00078e0080 */
[----:B------:R0:W-:Y:S02]  /*2d10*/  STG.E.64 desc[UR4][R128.64], R130 ;  /* 0x0000008280007986 */ /* 0x0001e4000c101b04 */
.L_x_14:
[----:B------:R1:W-:Y:S01]  /*2d20*/  STG.E.64 desc[UR4][R126.64], R124 ;  /* 0x0000007c7e007986 */ /* 0x0003e2000c101b04 */
[----:B------:R-:W-:Y:S02]  /*2d30*/  @P5 PRMT R142, R199, 0x7610, R142 ;  /* 0x00007610c78e5816 */ /* 0x000fe4000000008e */
[----:B------:R-:W-:Y:S02]  /*2d40*/  @P5 PRMT R143, R201, 0x7610, R143 ;  /* 0x00007610c98f5816 */ /* 0x000fe4000000008f */
[----:B------:R-:W-:Y:S02]  /*2d50*/  @P5 PRMT R144, R198, 0x7610, R144 ;  /* 0x00007610c6905816 */ /* 0x000fe40000000090 */
[----:B------:R-:W-:Y:S01]  /*2d60*/  @P5 PRMT R145, R200, 0x7610, R145 ;  /* 0x00007610c8915816 */ /* 0x000fe20000000091 */
[----:B------:R-:W-:Y:S06]  /*2d70*/  @!P5 BRA `(.L_x_15) ;  /* 0x000000000020d947 */ /* 0x000fec0003800000 */
[----:B-1----:R-:W-:Y:S02]  /*2d80*/  LOP3.LUT R126, R143, 0xffff, RZ, 0xc0, !PT ;  /* 0x0000ffff8f7e7812 */ /* 0x002fe400078ec0ff */
[----:B------:R-:W-:Y:S02]  /*2d90*/  LEA R124, P5, R2, UR6, 0x3 ;  /* 0x00000006027c7c11 */ /* 0x000fe4000f8a18ff */
[----:B0-----:R-:W-:Y:S01]  /*2da0*/  PRMT R129, R144, 0x5410, R145 ;  /* 0x0000541090817816 */ /* 0x001fe20000000091 */
[----:B------:R-:W-:Y:S01]  /*2db0*/  IMAD.WIDE.U32 R126, R126, 0x10000, RZ ;  /* 0x000100007e7e7825 */ /* 0x000fe200078e00ff */
[----:B------:R-:W-:-:S04]  /*2dc0*/  LEA.HI.X R125, R2, UR7, RZ, 0x3, P5 ;  /* 0x00000007027d7c11 */ /* 0x000fc8000a8f1cff */
[----:B------:R-:W-:Y:S02]  /*2dd0*/  LOP3.LUT R127, R129, R127, RZ, 0xfc, !PT ;  /* 0x0000007f817f7212 */ /* 0x000fe400078efcff */
[----:B------:R-:W-:-:S05]  /*2de0*/  LOP3.LUT R126, R126, 0xffff, R142, 0xf8, !PT ;  /* 0x0000ffff7e7e7812 */ /* 0x000fca00078ef88e */
[----:B------:R2:W-:Y:S02]  /*2df0*/  STG.E.64 desc[UR4][R124.64], R126 ;  /* 0x0000007e7c007986 */ /* 0x0005e4000c101b04 */
.L_x_15:
[----:B------:R-:W-:-:S07]  /*2e00*/  IADD3 R2, R2, 0x80, RZ ;  /* 0x0000008002027810 */ /* 0x000fce0007ffe0ff */
.L_x_13:
[----:B------:R-:W-:Y:S05]  /*2e10*/  BSYNC B0 ;  /* 0x0000000000007941 */ /* 0x000fea0003800000 */
.L_x_12:
[----:B------:R-:W-:Y:S04]  /*2e20*/  BSSY B0, `(.L_x_16) ;  /* 0x000004c000007945 */ /* 0x000fe80003800000 */
[----:B------:R-:W-:Y:S05]  /*2e30*/  @!P3 BRA `(.L_x_17) ;  /* 0x000000040028b947 */ /* 0x000fea0003800000 */
[----:B------:R-:W-:Y:S01]  /*2e40*/  ISETP.NE.U32.AND P5, PT, RZ, UR8, PT ;  /* 0x00000008ff007c0c */ /* 0x000fe2000bfa5070 */
[-CC-:B-12---:R-:W-:Y:S01]  /*2e50*/  FFMA.FTZ R124, R158, R180.reuse, R181.reuse ;  /* 0x000000b49e7c7223 */ /* 0x186fe200000100b5 */
[-CC-:B0-----:R-:W-:Y:S01]  /*2e60*/  FFMA.FTZ R129, R155, R180.reuse, R181.reuse ;  /* 0x000000b49b817223 */ /* 0x181fe200000100b5 */
        /* <DEDUP_REMOVED lines=12> */
[----:B------:R-:W-:Y:S01]  /*2f30*/  @P5 IMAD.MOV.U32 R124, RZ, RZ, R172 ;  /* 0x000000ffff7c5224 */ /* 0x000fe200078e00ac */
[--C-:B------:R-:W-:Y:S02]  /*2f40*/  @P5 SHF.R.U64 R127, R172, 0x10, R173.reuse ;  /* 0x00000010ac7f5819 */ /* 0x100fe400000012ad */
[----:B------:R-:W-:Y:S02]  /*2f50*/  @P5 MOV R126, R173 ;  /* 0x000000ad007e5202 */ /* 0x000fe40000000f00 */
[----:B------:R-:W-:Y:S02]  /*2f60*/  @P5 SHF.R.U32.HI R130, RZ, 0x10, R173 ;  /* 0x00000010ff825819 */ /* 0x000fe400000116ad */
[----:B------:R-:W-:Y:S01]  /*2f70*/  @P5 SHF.L.U32 R125, R124, 0x10, RZ ;  /* 0x000000107c7d5819 */ /* 0x000fe200000006ff */
[----:B------:R-:W-:Y:S01]  /*2f80*/  @P5 IMAD.U32 R124, R127, 0x10000, RZ ;  /* 0x000100007f7c5824 */ /* 0x000fe200078e00ff */
[----:B------:R-:W-:Y:S02]  /*2f90*/  @P5 SHF.L.U32 R126, R126, 0x10, RZ ;  /* 0x000000107e7e5819 */ /* 0x000fe400000006ff */
[----:B------:R-:W-:Y:S01]  /*2fa0*/  @P5 SHF.L.U32 R130, R130, 0x10, RZ ;  /* 0x0000001082825819 */ /* 0x000fe200000006ff */
[----:B------:R-:W-:Y:S01]  /*2fb0*/  @P5 FADD.FTZ R128, R128, R125 ;  /* 0x0000007d80805221 */ /* 0x000fe20000010000 */
[----:B------:R-:W-:Y:S01]  /*2fc0*/  @P5 FADD.FTZ R129, R129, R124 ;  /* 0x0000007c81815221 */ /* 0x000fe20000010000 */
[----:B------:R-:W-:Y:S01]  /*2fd0*/  @P5 FADD.FTZ R131, R131, R126 ;  /* 0x0000007e83835221 */ /* 0x000fe20000010000 */
[----:B------:R-:W-:Y:S01]  /*2fe0*/  ISETP.NE.AND.EX P6, PT, RZ, UR15, PT, P6 ;  /* 0x0000000fff007c0c */ /* 0x000fe2000bfc5360 */
[----:B------:R-:W-:Y:S01]  /*2ff0*/  @P5 FADD.FTZ R197, R197, R130 ;  /* 0x00000082c5c55221 */ /* 0x000fe20000010000 */
[----:B------:R-:W-:Y:S01]  /*3000*/  ISETP.NE.U32.AND P5, PT, RZ, UR14, PT ;  /* 0x0000000eff007c0c */ /* 0x000fe2000bfa5070 */
[----:B------:R-:W0:Y:S01]  /*3010*/  LDC.64 R126, c[0x0][0x2f8] ;  /* 0x0000be00ff7e7b82 */ /* 0x000e220000000a00 */
[----:B------:R-:W-:Y:S02]  /*3020*/  F2F.BF16.F32 R201, R129 ;  /* 0x0000008100c97304 */ /* 0x000fe40000202000 */
[----:B------:R-:W-:-:S06]  /*3030*/  ISETP.NE.AND.EX P5, PT, RZ, UR15, PT, P5 ;  /* 0x0000000fff007c0c */ /* 0x000fcc000bfa5350 */
[----:B------:R-:W1:Y:S07]  /*3040*/  F2F.BF16.F32 R200, R197 ;  /* 0x000000c500c87304 */ /* 0x000e6e0000202000 */
[----:B------:R-:W-:Y:S01]  /*3050*/  @P5 F2FP.BF16.F32.PACK_AB R199, RZ, R197 ;  /* 0x000000c5ffc7523e */ /* 0x000fe200000010ff */
[----:B------:R-:W2:Y:S01]  /*3060*/  F2F.BF16.F32 R198, R131 ;  /* 0x0000008300c67304 */ /* 0x000ea20000202000 */
[----:B------:R-:W-:Y:S02]  /*3070*/  @P5 F2FP.BF16.F32.PACK_AB R124, RZ, R128 ;  /* 0x00000080ff7c523e */ /* 0x000fe400000010ff */
[----:B------:R-:W-:-:S02]  /*3080*/  @P5 PRMT R141, R199, 0x7610, R141 ;  /* 0x00007610c78d5816 */ /* 0x000fc4000000008d */
[----:B------:R-:W-:Y:S02]  /*3090*/  @P5 F2FP.BF16.F32.PACK_AB R125, RZ, R129 ;  /* 0x00000081ff7d523e */ /* 0x000fe400000010ff */
[----:B------:R-:W-:Y:S01]  /*30a0*/  @P5 F2FP.BF16.F32.PACK_AB R130, RZ, R131 ;  /* 0x00000083ff82523e */ /* 0x000fe200000010ff */
[----:B------:R-:W3:Y:S01]  /*30b0*/  F2F.BF16.F32 R199, R128 ;  /* 0x0000008000c77304 */ /* 0x000ee20000202000 */
[----:B------:R-:W-:Y:S01]  /*30c0*/  @P5 PRMT R138, R124, 0x7610, R138 ;  /* 0x000076107c8a5816 */ /* 0x000fe2000000008a */
[----:B-1----:R-:W-:Y:S01]  /*30d0*/  IMAD.U32 R129, R200, 0x10000, RZ ;  /* 0x00010000c8817824 */ /* 0x002fe200078e00ff */
[----:B------:R-:W-:Y:S01]  /*30e0*/  @P5 PRMT R139, R125, 0x7610, R139 ;  /* 0x000076107d8b5816 */ /* 0x000fe2000000008b */
[----:B------:R-:W-:Y:S01]  /*30f0*/  IMAD.WIDE.U32 R124, R201, 0x10000, RZ ;  /* 0x00010000c97c7825 */ /* 0x000fe200078e00ff */
[----:B------:R-:W-:Y:S02]  /*3100*/  @P5 PRMT R140, R130, 0x7610, R140 ;  /* 0x00007610828c5816 */ /* 0x000fe4000000008c */
[----:B------:R-:W-:Y:S01]  /*3110*/  ISETP.NE.U32.AND P5, PT, RZ, UR6, PT ;  /* 0x00000006ff007c0c */ /* 0x000fe2000bfa5070 */
[----:B0-----:R-:W-:Y:S01]  /*3120*/  IMAD.WIDE.U32 R126, R2, 0x8, R126 ;  /* 0x00000008027e7825 */ /* 0x001fe200078e007e */
[----:B--2---:R-:W-:-:S02]  /*3130*/  LOP3.LUT R125, R125, R129, R198, 0xfe, !PT ;  /* 0x000000817d7d7212 */ /* 0x004fc400078efec6 */
[----:B------:R-:W-:Y:S02]  /*3140*/  ISETP.NE.AND.EX P5, PT, RZ, UR7, PT, P5 ;  /* 0x00000007ff007c0c */ /* 0x000fe4000bfa5350 */
[----:B---3--:R-:W-:Y:S01]  /*3150*/  LOP3.LUT R124, R124, R199, RZ, 0xfc, !PT ;  /* 0x000000c77c7c7212 */ /* 0x008fe200078efcff */
[----:B------:R-:W-:Y:S10]  /*3160*/  @!P6 BRA `(.L_x_18) ;  /* 0x000000000020e947 */ /* 0x000ff40003800000 */
        /* <DEDUP_REMOVED lines=8> */
.L_x_18:
        /* <DEDUP_REMOVED lines=14> */
.L_x_19:
[----:B------:R-:W-:-:S07]  /*32d0*/  IADD3 R2, R2, 0x80, RZ ;  /* 0x0000008002027810 */ /* 0x000fce0007ffe0ff */
.L_x_17:
[----:B------:R-:W-:Y:S05]  /*32e0*/  BSYNC B0 ;  /* 0x0000000000007941 */ /* 0x000fea0003800000 */
.L_x_16:
[----:B------:R-:W-:Y:S04]  /*32f0*/  BSSY B0, `(.L_x_20) ;  /* 0x000004c000007945 */ /* 0x000fe80003800000 */
[----:B------:R-:W-:Y:S05]  /*3300*/  @!P2 BRA `(.L_x_21) ;  /* 0x000000040028a947 */ /* 0x000fea0003800000 */
[----:B------:R-:W-:Y:S01]  /*3310*/  ISETP.NE.U32.AND P5, PT, RZ, UR8, PT ;  /* 0x00000008ff007c0c */ /* 0x000fe2000bfa5070 */
[-CC-:B-12---:R-:W-:Y:S01]  /*3320*/  FFMA.FTZ R124, R176, R180.reuse, R181.reuse ;  /* 0x000000b4b07c7223 */ /* 0x186fe200000100b5 */
[-CC-:B------:R-:W-:Y:S01]  /*3330*/  FFMA.FTZ R125, R161, R180.reuse, R181.reuse ;  /* 0x000000b4a17d7223 */ /* 0x180fe200000100b5 */
[-CC-:B0-----:R-:W-:Y:S01]  /*3340*/  FFMA.FTZ R129, R163, R180.reuse, R181.reuse ;  /* 0x000000b4a3817223 */ /* 0x181fe200000100b5 */
[----:B------:R-:W-:Y:S01]  /*3350*/  ISETP.NE.AND.EX P5, PT, RZ, UR9, PT, P5 ;  /* 0x00000009ff007c0c */ /* 0x000fe2000bfa5350 */
[----:B------:R-:W-:Y:S01]  /*3360*/  FADD.FTZ R127, R165, -R124 ;  /* 0x8000007ca57f7221 */ /* 0x000fe20000010000 */
[----:B------:R-:W-:Y:S01]  /*3370*/  FFMA.FTZ R126, R178, R180, R181 ;  /* 0x000000b4b27e7223 */ /* 0x000fe200000100b5 */
[----:B------:R-:W-:Y:S01]  /*3380*/  FADD.FTZ R125, R162, -R125 ;  /* 0x8000007da27d7221 */ /* 0x000fe20000010000 */
[----:B------:R-:W-:Y:S01]  /*3390*/  FADD.FTZ R131, R164, -R129 ;  /* 0x80000081a4837221 */ /* 0x000fe20000010000 */
[C---:B------:R-:W-:Y:S01]  /*33a0*/  FMUL.FTZ R129, R4.reuse, R127 ;  /* 0x0000007f04817220 */ /* 0x040fe20000410000 */
[----:B------:R-:W-:Y:S01]  /*33b0*/  FADD.FTZ R197, R177, -R126 ;  /* 0x8000007eb1c57221 */ /* 0x000fe20000010000 */
[C---:B------:R-:W-:Y:S01]  /*33c0*/  FMUL.FTZ R128, R4.reuse, R125 ;  /* 0x0000007d04807220 */ /* 0x040fe20000410000 */
[C---:B------:R-:W-:Y:S01]  /*33d0*/  FMUL.FTZ R131, R4.reuse, R131 ;  /* 0x0000008304837220 */ /* 0x040fe20000410000 */
[----:B------:R-:W-:Y:S01]  /*33e0*/  ISETP.NE.U32.AND P6, PT, RZ, UR14, PT ;  /* 0x0000000eff007c0c */ /* 0x000fe2000bfc5070 */
[----:B------:R-:W-:-:S03]  /*33f0*/  FMUL.FTZ R197, R4, R197 ;  /* 0x000000c504c57220 */ /* 0x000fc60000410000 */
[----:B------:R-:W-:Y:S01]  /*3400*/  @P5 MOV R124, R170 ;  /* 0x000000aa007c5202 */ /* 0x000fe20000000f00 */
[--C-:B------:R-:W-:Y:S01]  /*3410*/  @P5 IMAD.MOV.U32 R126, RZ, RZ, R171.reuse ;  /* 0x000000ffff7e5224 */ /* 0x100fe200078e00ab */
[--C-:B------:R-:W-:Y:S02]  /*3420*/  @P5 SHF.R.U64 R127, R170, 0x10, R171.reuse ;  /* 0x00000010aa7f5819 */ /* 0x100fe400000012ab */
[----:B------:R-:W-:Y:S01]  /*3430*/  @P5 SHF.R.U32.HI R130, RZ, 0x10, R171 ;  /* 0x00000010ff825819 */ /* 0x000fe200000116ab */
[----:B------:R-:W-:Y:S01]  /*3440*/  @P5 IMAD.U32 R126, R126, 0x10000, RZ ;  /* 0x000100007e7e5824 */ /* 0x000fe200078e00ff */
[----:B------:R-:W-:Y:S02]  /*3450*/  @P5 SHF.L.U32 R125, R124, 0x10, RZ ;  /* 0x000000107c7d5819 */ /* 0x000fe400000006ff */
[----:B------:R-:W-:Y:S01]  /*3460*/  @P5 SHF.L.U32 R124, R127, 0x10, RZ ;  /* 0x000000107f7c5819 */ /* 0x000fe200000006ff */
[----:B------:R-:W-:Y:S01]  /*3470*/  @P5 FADD.FTZ R131, R131, R126 ;  /* 0x0000007e83835221 */ /* 0x000fe20000010000 */
[----:B------:R-:W-:Y:S01]  /*3480*/  @P5 SHF.L.U32 R130, R130, 0x10, RZ ;  /* 0x0000001082825819 */ /* 0x000fe200000006ff */
[----:B------:R-:W-:Y:S01]  /*3490*/  @P5 FADD.FTZ R128, R128, R125 ;  /* 0x0000007d80805221 */ /* 0x000fe20000010000 */
[----:B------:R-:W0:Y:S01]  /*34a0*/  LDC.64 R126, c[0x0][0x2f8] ;  /* 0x0000be00ff7e7b82 */ /* 0x000e220000000a00 */
[----:B------:R-:W-:Y:S01]  /*34b0*/  @P5 FADD.FTZ R129, R129, R124 ;  /* 0x0000007c81815221 */ /* 0x000fe20000010000 */
[----:B------:R-:W-:Y:S01]  /*34c0*/  F2F.BF16.F32 R198, R131 ;  /* 0x0000008300c67304 */ /* 0x000fe20000202000 */
[----:B------:R-:W-:Y:S01]  /*34d0*/  @P5 FADD.FTZ R197, R197, R130 ;  /* 0x00000082c5c55221 */ /* 0x000fe20000010000 */
[----:B------:R-:W-:-:S02]  /*34e0*/  ISETP.NE.U32.AND P5, PT, RZ, UR14, PT ;  /* 0x0000000eff007c0c */ /* 0x000fc4000bfa5070 */
[----:B------:R-:W-:Y:S02]  /*34f0*/  ISETP.NE.AND.EX P6, PT, RZ, UR15, PT, P6 ;  /* 0x0000000fff007c0c */ /* 0x000fe4000bfc5360 */
[----:B------:R-:W-:Y:S02]  /*3500*/  ISETP.NE.AND.EX P5, PT, RZ, UR15, PT, P5 ;  /* 0x0000000fff007c0c */ /* 0x000fe4000bfa5350 */
[----:B------:R-:W1:Y:S08]  /*3510*/  F2F.BF16.F32 R201, R129 ;  /* 0x0000008100c97304 */ /* 0x000e700000202000 */
[----:B------:R-:W2:Y:S03]  /*3520*/  F2F.BF16.F32 R200, R197 ;  /* 0x000000c500c87304 */ /* 0x000ea60000202000 */
[----:B------:R-:W-:-:S02]  /*3530*/  @P5 F2FP.BF16.F32.PACK_AB R199, RZ, R197 ;  /* 0x000000c5ffc7523e */ /* 0x000fc400000010ff */
[----:B------:R-:W-:Y:S01]  /*3540*/  @P5 F2FP.BF16.F32.PACK_AB R124, RZ, R128 ;  /* 0x00000080ff7c523e */ /* 0x000fe200000010ff */
[----:B0-----:R-:W-:Y:S01]  /*3550*/  IMAD.WIDE.U32 R126, R2, 0x8, R126 ;  /* 0x00000008027e7825 */ /* 0x001fe200078e007e */
[----:B------:R-:W-:Y:S02]  /*3560*/  @P5 PRMT R141, R199, 0x7610, R141 ;  /* 0x00007610c78d5816 */ /* 0x000fe4000000008d */
[----:B------:R-:W0:Y:S01]  /*3570*/  F2F.BF16.F32 R199, R128 ;  /* 0x0000008000c77304 */ /* 0x000e220000202000 */
[----:B------:R-:W-:Y:S02]  /*3580*/  @P5 F2FP.BF16.F32.PACK_AB R125, RZ, R129 ;  /* 0x00000081ff7d523e */ /* 0x000fe400000010ff */
[----:B------:R-:W-:Y:S02]  /*3590*/  @P5 F2FP.BF16.F32.PACK_AB R130, RZ, R131 ;  /* 0x00000083ff82523e */ /* 0x000fe400000010ff */
[----:B------:R-:W-:Y:S02]  /*35a0*/  @P5 PRMT R138, R124, 0x7610, R138 ;  /* 0x000076107c8a5816 */ /* 0x000fe4000000008a */
[----:B------:R-:W-:Y:S01]  /*35b0*/  @P5 PRMT R139, R125, 0x7610, R139 ;  /* 0x000076107d8b5816 */ /* 0x000fe2000000008b */
[----:B-1----:R-:W-:Y:S01]  /*35c0*/  IMAD.WIDE.U32 R124, R201, 0x10000, RZ ;  /* 0x00010000c97c7825 */ /* 0x002fe200078e00ff */
[----:B------:R-:W-:-:S02]  /*35d0*/  @P5 PRMT R140, R130, 0x7610, R140 ;  /* 0x00007610828c5816 */ /* 0x000fc4000000008c */
[----:B------:R-:W-:Y:S02]  /*35e0*/  ISETP.NE.U32.AND P5, PT, RZ, UR6, PT ;  /* 0x00000006ff007c0c */ /* 0x000fe4000bfa5070 */
[----:B--2---:R-:W-:Y:S02]  /*35f0*/  SHF.L.U32 R129, R200, 0x10, RZ ;  /* 0x00000010c8817819 */ /* 0x004fe400000006ff */
[----:B------:R-:W-:Y:S02]  /*3600*/  ISETP.NE.AND.EX P5, PT, RZ, UR7, PT, P5 ;  /* 0x00000007ff007c0c */ /* 0x000fe4000bfa5350 */
[----:B------:R-:W-:Y:S02]  /*3610*/  LOP3.LUT R125, R125, R129, R198, 0xfe, !PT ;  /* 0x000000817d7d7212 */ /* 0x000fe400078efec6 */
[----:B0-----:R-:W-:Y:S01]  /*3620*/  LOP3.LUT R124, R124, R199, RZ, 0xfc, !PT ;  /* 0x000000c77c7c7212 */ /* 0x001fe200078efcff */
        /* <DEDUP_REMOVED lines=9> */
.L_x_22:
        /* <DEDUP_REMOVED lines=14> */
.L_x_23:
[----:B------:R-:W-:-:S07]  /*37a0*/  VIADD R2, R2, 0x80 ;  /* 0x0000008002027836 */ /* 0x000fce0000000000 */
.L_x_21:
[----:B------:R-:W-:Y:S05]  /*37b0*/  BSYNC B0 ;  /* 0x0000000000007941 */ /* 0x000fea0003800000 */
.L_x_20:
[----:B------:R-:W-:Y:S04]  /*37c0*/  BSSY B0, `(.L_x_24) ;  /* 0x000004c000007945 */ /* 0x000fe80003800000 */
[----:B------:R-:W-:Y:S05]  /*37d0*/  @!P1 BRA `(.L_x_25) ;  /* 0x0000000400289947 */ /* 0x000fea0003800000 */
[----:B------:R-:W-:Y:S01]  /*37e0*/  ISETP.NE.U32.AND P5, PT, RZ, UR8, PT ;  /* 0x00000008ff007c0c */ /* 0x000fe2000bfa5070 */
[-CC-:B-12---:R-:W-:Y:S01]  /*37f0*/  FFMA.FTZ R124, R186, R180.reuse, R181.reuse ;  /* 0x000000b4ba7c7223 */ /* 0x186fe200000100b5 */
[-CC-:B------:R-:W-:Y:S01]  /*3800*/  FFMA.FTZ R125, R179, R180.reuse, R181.reuse ;  /* 0x000000b4b37d7223 */ /* 0x180fe200000100b5 */
[-CC-:B0-----:R-:W-:Y:S01]  /*3810*/  FFMA.FTZ R129, R183, R180.reuse, R181.reuse ;  /* 0x000000b4b7817223 */ /* 0x181fe200000100b5 */
        /* <DEDUP_REMOVED lines=55> */
.L_x_26:
        /* <DEDUP_REMOVED lines=14> */
.L_x_27:
[----:B------:R-:W-:-:S07]  /*3c70*/  IADD3 R2, R2, 0x80, RZ ;  /* 0x0000008002027810 */ /* 0x000fce0007ffe0ff */
.L_x_25:
[----:B------:R-:W-:Y:S05]  /*3c80*/  BSYNC B0 ;  /* 0x0000000000007941 */ /* 0x000fea0003800000 */
.L_x_24:
[----:B------:R-:W-:Y:S01]  /*3c90*/  ISETP.NE.AND P5, PT, R0, RZ, PT ;  /* 0x000000ff0000720c */ /* 0x000fe20003fa5270 */
[----:B------:R-:W-:-:S12]  /*3ca0*/  BSSY B0, `(.L_x_28) ;  /* 0x000004b000007945 */ /* 0x000fd80003800000 */
        /* <DEDUP_REMOVED lines=12> */
[----:B------:R-:W-:Y:S01]  /*3d70*/  ISETP.NE.U32.AND P6, PT, RZ, UR14, PT ;  /* 0x0000000eff007c0c */ /* 0x000fe2000bfc5070 */
[----:B------:R-:W-:-:S03]  /*3d80*/  FMUL.FTZ R129, R4, R129 ;  /* 0x0000008104817220 */ /* 0x000fc60000410000 */
[----:B------:R-:W-:Y:S02]  /*3d90*/  ISETP.NE.AND.EX P6, PT, RZ, UR15, PT, P6 ;  /* 0x0000000fff007c0c */ /* 0x000fe4000bfc5360 */
[--C-:B------:R-:W-:Y:S02]  /*3da0*/  @P5 SHF.R.U64 R126, R166, 0x10, R167.reuse ;  /* 0x00000010a67e5819 */ /* 0x100fe400000012a7 */
[----:B------:R-:W-:Y:S02]  /*3db0*/  @P5 MOV R128, R167 ;  /* 0x000000a700805202 */ /* 0x000fe40000000f00 */
[----:B------:R-:W-:Y:S01]  /*3dc0*/  @P5 SHF.R.U32.HI R181, RZ, 0x10, R167 ;  /* 0x00000010ffb55819 */ /* 0x000fe200000116a7 */
[----:B------:R-:W-:Y:S02]  /*3dd0*/  @P5 IMAD.U32 R124, R126, 0x10000, RZ ;  /* 0x000100007e7c5824 */ /* 0x000fe400078e00ff */
[C---:B------:R-:W-:Y:S01]  /*3de0*/  FMUL.FTZ R126, R4.reuse, R125 ;  /* 0x0000007d047e7220 */ /* 0x040fe20000410000 */
[----:B------:R-:W-:Y:S01]  /*3df0*/  FMUL.FTZ R4, R4, R131 ;  /* 0x0000008304047220 */ /* 0x000fe20000410000 */
[----:B------:R-:W-:Y:S01]  /*3e00*/  @P5 SHF.L.U32 R181, R181, 0x10, RZ ;  /* 0x00000010b5b55819 */ /* 0x000fe200000006ff */
[----:B------:R-:W-:Y:S01]  /*3e10*/  @P5 FADD.FTZ R127, R127, R124 ;  /* 0x0000007c7f7f5221 */ /* 0x000fe20000010000 */
[----:B------:R-:W-:Y:S01]  /*3e20*/  @P5 MOV R124, R166 ;  /* 0x000000a6007c5202 */ /* 0x000fe20000000f00 */
[----:B------:R-:W0:Y:S02]  /*3e30*/  LDC.64 R130, c[0x0][0x2f8] ;  /* 0x0000be00ff827b82 */ /* 0x000e240000000a00 */
[----:B------:R-:W-:Y:S01]  /*3e40*/  @P5 FADD.FTZ R4, R4, R181 ;  /* 0x000000b504045221 */ /* 0x000fe20000010000 */
[----:B------:R1:W-:Y:S01]  /*3e50*/  F2F.BF16.F32 R198, R127 ;  /* 0x0000007f00c67304 */ /* 0x0003e20000202000 */
[----:B------:R-:W-:Y:S01]  /*3e60*/  @P5 IMAD.U32 R125, R124, 0x10000, RZ ;  /* 0x000100007c7d5824 */ /* 0x000fe200078e00ff */
[----:B------:R-:W-:-:S03]  /*3e70*/  @P5 SHF.L.U32 R124, R128, 0x10, RZ ;  /* 0x00000010807c5819 */ /* 0x000fc600000006ff */
[----:B------:R-:W-:Y:S02]  /*3e80*/  @P5 FADD.FTZ R126, R126, R125 ;  /* 0x0000007d7e7e5221 */ /* 0x000fe40000010000 */
[----:B------:R-:W-:Y:S01]  /*3e90*/  @P5 FADD.FTZ R129, R129, R124 ;  /* 0x0000007c81815221 */ /* 0x000fe20000010000 */
[----:B------:R-:W-:Y:S01]  /*3ea0*/  ISETP.NE.U32.AND P5, PT, RZ, UR14, PT ;  /* 0x0000000eff007c0c */ /* 0x000fe2000bfa5070 */
[----:B------:R-:W2:Y:S03]  /*3eb0*/  F2F.BF16.F32 R197, R4 ;  /* 0x0000000400c57304 */ /* 0x000ea60000202000 */
[----:B------:R-:W-:-:S05]  /*3ec0*/  ISETP.NE.AND.EX P5, PT, RZ, UR15, PT, P5 ;  /* 0x0000000fff007c0c */ /* 0x000fca000bfa5350 */
[----:B------:R2:W3:Y:S01]  /*3ed0*/  F2F.BF16.F32 R180, R129 ;  /* 0x0000008100b47304 */ /* 0x0004e20000202000 */
[----:B0-----:R-:W-:-:S07]  /*3ee0*/  IMAD.WIDE.U32 R130, R2, 0x8, R130 ;  /* 0x0000000802827825 */ /* 0x001fce00078e0082 */
[----:B------:R-:W0:Y:S01]  /*3ef0*/  F2F.BF16.F32 R181, R126 ;  /* 0x0000007e00b57304 */ /* 0x000e220000202000 */
[----:B------:R-:W-:Y:S02]  /*3f00*/  @P5 F2FP.BF16.F32.PACK_AB R124, RZ, R126 ;  /* 0x0000007eff7c523e */ /* 0x000fe400000010ff */
[----:B-1----:R-:W-:Y:S02]  /*3f10*/  @P5 F2FP.BF16.F32.PACK_AB R127, RZ, R127 ;  /* 0x0000007fff7f523e */ /* 0x002fe400000010ff */
[----:B------:R-:W-:Y:S01]  /*3f20*/  @P5 F2FP.BF16.F32.PACK_AB R125, RZ, R129 ;  /* 0x00000081ff7d523e */ /* 0x000fe200000010ff */
[----:B--2---:R-:W-:Y:S01]  /*3f30*/  IMAD.U32 R129, R197, 0x10000, RZ ;  /* 0x00010000c5817824 */ /* 0x004fe200078e00ff */
[----:B------:R-:W-:Y:S02]  /*3f40*/  @P5 PRMT R138, R124, 0x7610, R138 ;  /* 0x000076107c8a5816 */ /* 0x000fe4000000008a */
[----:B------:R-:W-:Y:S02]  /*3f50*/  @P5 PRMT R139, R127, 0x7610, R139 ;  /* 0x000076107f8b5816 */ /* 0x000fe4000000008b */
[----:B------:R-:W-:Y:S01]  /*3f60*/  @P5 PRMT R140, R125, 0x7610, R140 ;  /* 0x000076107d8c5816 */ /* 0x000fe2000000008c */
[----:B------:R-:W-:Y:S01]  /*3f70*/  IMAD.WIDE.U32 R124, R198, 0x10000, RZ ;  /* 0x00010000c67c7825 */ /* 0x000fe200078e00ff */
[----:B------:R-:W-:-:S04]  /*3f80*/  @P5 F2FP.BF16.F32.PACK_AB R127, RZ, R4 ;  /* 0x00000004ff7f523e */ /* 0x000fc800000010ff */
[----:B------:R-:W-:Y:S02]  /*3f90*/  @P5 PRMT R141, R127, 0x7610, R141 ;  /* 0x000076107f8d5816 */ /* 0x000fe4000000008d */
[----:B---3--:R-:W-:Y:S02]  /*3fa0*/  LOP3.LUT R129, R125, R129, R180, 0xfe, !PT ;  /* 0x000000817d817212 */ /* 0x008fe400078efeb4 */
[----:B0-----:R-:W-:Y:S02]  /*3fb0*/  LOP3.LUT R128, R124, R181, RZ, 0xfc, !PT ;  /* 0x000000b57c807212 */ /* 0x001fe400078efcff */
[----:B------:R-:W-:Y:S01]  /*3fc0*/  ISETP.NE.U32.AND P5, PT, RZ, UR6, PT ;  /* 0x00000006ff007c0c */ /* 0x000fe2000bfa5070 */
[----:B------:R-:W-:-:S12]  /*3fd0*/  @!P6 BRA `(.L_x_30) ;  /* 0x000000000020e947 */ /* 0x000fd80003800000 */
        /* <DEDUP_REMOVED lines=8> */
.L_x_30:
[----:B------:R3:W-:Y:S01]  /*4060*/  STG.E.64 desc[UR4][R130.64], R128 ;  /* 0x0000008082007986 */ /* 0x0007e2000c101b04 */
[----:B------:R-:W-:-:S13]  /*4070*/  ISETP.NE.AND.EX P5, PT, RZ, UR7, PT, P5 ;  /* 0x00000007ff007c0c */ /* 0x000fda000bfa5350 */
[----:B------:R-:W-:Y:S02]  /*4080*/  @P5 PRMT R142, R181, 0x7610, R142 ;  /* 0x00007610b58e5816 */ /* 0x000fe4000000008e */
[----:B------:R-:W-:Y:S02]  /*4090*/  @P5 PRMT R143, R198, 0x7610, R143 ;  /* 0x00007610c68f5816 */ /* 0x000fe4000000008f */
[----:B------:R-:W-:Y:S02]  /*40a0*/  @P5 PRMT R144, R180, 0x7610, R144 ;  /* 0x00007610b4905816 */ /* 0x000fe40000000090 */
[----:B------:R-:W-:Y:S01]  /*40b0*/  @P5 PRMT R145, R197, 0x7610, R145 ;  /* 0x00007610c5915816 */ /* 0x000fe20000000091 */
[----:B---3--:R-:W-:Y:S06]  /*40c0*/  @!P5 BRA `(.L_x_29) ;  /* 0x000000000020d947 */ /* 0x008fec0003800000 */
[----:B0-----:R-:W-:Y:S02]  /*40d0*/  LOP3.LUT R124, R143, 0xffff, RZ, 0xc0, !PT ;  /* 0x0000ffff8f7c7812 */ /* 0x001fe400078ec0ff */
[----:B------:R-:W-:Y:S02]  /*40e0*/  LEA R126, P5, R2, UR6, 0x3 ;  /* 0x00000006027e7c11 */ /* 0x000fe4000f8a18ff */
[----:B------:R-:W-:Y:S01]  /*40f0*/  PRMT R129, R144, 0x5410, R145 ;  /* 0x0000541090817816 */ /* 0x000fe20000000091 */
[----:B------:R-:W-:Y:S01]  /*4100*/  IMAD.WIDE.U32 R124, R124, 0x10000, RZ ;  /* 0x000100007c7c7825 */ /* 0x000fe200078e00ff */
[----:B------:R-:W-:-:S04]  /*4110*/  LEA.HI.X R127, R2, UR7, RZ, 0x3, P5 ;  /* 0x00000007027f7c11 */ /* 0x000fc8000a8f1cff */
[----:B------:R-:W-:Y:S02]  /*4120*/  LOP3.LUT R125, R129, R125, RZ, 0xfc, !PT ;  /* 0x0000007d817d7212 */ /* 0x000fe400078efcff */
[----:B------:R-:W-:-:S05]  /*4130*/  LOP3.LUT R124, R124, 0xffff, R142, 0xf8, !PT ;  /* 0x0000ffff7c7c7812 */ /* 0x000fca00078ef88e */
[----:B------:R3:W-:Y:S02]  /*4140*/  STG.E.64 desc[UR4][R126.64], R124 ;  /* 0x0000007c7e007986 */ /* 0x0007e4000c101b04 */
.L_x_29:
[----:B------:R-:W-:Y:S05]  /*4150*/  BSYNC B0 ;  /* 0x0000000000007941 */ /* 0x000fea0003800000 */
.L_x_28:
[----:B------:R-:W-:Y:S02]  /*4160*/  IADD3 R134, R134, UR16, RZ ;  /* 0x0000001086867c10 */ /* 0x000fe4000fffe0ff */
[----:B------:R-:W-:Y:S02]  /*4170*/  SEL R181, RZ, 0x1, P0 ;  /* 0x00000001ffb57807 */ /* 0x000fe40000000000 */
[----:B------:R-:W-:-:S13]  /*4180*/  ISETP.GE.AND P5, PT, R134, UR17, PT ;  /* 0x0000001186007c0c */ /* 0x000fda000bfa6270 */
[----:B------:R-:W-:Y:S05]  /*4190*/  @!P5 BRA `(.L_x_31) ;  /* 0xffffffc80080d947 */ /* 0x000fea000383ffff */
.L_x_0:
[----:B------:R-:W4:Y:S01]  /*41a0*/  S2R R2, SR_TID.X ;  /* 0x0000000000027919 */ /* 0x000f220000002100 */
[----:B------:R-:W4:Y:S01]  /*41b0*/  S2UR UR13, SR_CTAID.X ;  /* 0x00000000000d79c3 */ /* 0x000f220000002500 */
[----:B------:R-:W-:Y:S01]  /*41c0*/  BSSY B0, `(.L_x_32) ;  /* 0x0000013000007945 */ /* 0x000fe20003800000 */
[C---:B----45:R-:W-:Y:S02]  /*41d0*/  LEA.HI R4, R2.reuse, UR13, RZ, 0x19 ;  /* 0x0000000d02047c11 */ /* 0x070fe4000f8fc8ff */
[----:B------:R-:W-:-:S03]  /*41e0*/  LOP3.LUT R2, R2, 0x7f, RZ, 0xc0, !PT ;  /* 0x0000007f02027812 */ /* 0x000fc600078ec0ff */
[----:B------:R-:W-:-:S05]  /*41f0*/  IMAD R137, R4, R137, RZ ;  /* 0x0000008904897224 */ /* 0x000fca00078e02ff */
[----:B------:R-:W-:Y:S01]  /*4200*/  LEA.HI R137, R137, R2, RZ, 0x1e ;  /* 0x0000000289897211 */ /* 0x000fe200078ff0ff */
[----:B------:R-:W-:Y:S06]  /*4210*/  @!P4 BRA `(.L_x_33) ;  /* 0x000000000034c947 */ /* 0x000fec0003800000 */
[----:B------:R-:W4:Y:S08]  /*4220*/  LDC.64 R2, c[0x0][0x2d0] ;  /* 0x0000b400ff027b82 */ /* 0x000f300000000a00 */
[----:B------:R-:W5:Y:S08]  /*4230*/  LDC.64 R4, c[0x0][0x2d8] ;  /* 0x0000b600ff047b82 */ /* 0x000f700000000a00 */
[----:B------:R-:W0:Y:S08]  /*4240*/  LDC.64 R6, c[0x0][0x2e0] ;  /* 0x0000b800ff067b82 */ /* 0x000e300000000a00 */
[----:B------:R-:W1:Y:S01]  /*4250*/  LDC.64 R8, c[0x0][0x2e8] ;  /* 0x0000ba00ff087b82 */ /* 0x000e620000000a00 */
[----:B----4-:R-:W-:-:S05]  /*4260*/  IMAD.WIDE.U32 R2, R137, 0x10, R2 ;  /* 0x0000001089027825 */ /* 0x010fca00078e0002 */
[----:B------:R4:W-:Y:S01]  /*4270*/  STG.E.128 desc[UR4][R2.64], R100 ;  /* 0x0000006402007986 */ /* 0x0009e2000c101d04 */
[----:B-----5:R-:W-:-:S05]  /*4280*/  IMAD.WIDE.U32 R4, R137, 0x10, R4 ;  /* 0x0000001089047825 */ /* 0x020fca00078e0004 */
[----:B------:R4:W-:Y:S01]  /*4290*/  STG.E.128 desc[UR4][R4.64], R120 ;  /* 0x0000007804007986 */ /* 0x0009e2000c101d04 */
[----:B0-----:R-:W-:-:S05]  /*42a0*/  IMAD.WIDE.U32 R6, R137, 0x10, R6 ;  /* 0x0000001089067825 */ /* 0x001fca00078e0006 */
[----:B------:R4:W-:Y:S01]  /*42b0*/  STG.E.128 desc[UR4][R6.64], R60 ;  /* 0x0000003c06007986 */ /* 0x0009e2000c101d04 */
[C---:B-1----:R-:W-:Y:S01]  /*42c0*/  IMAD.WIDE.U32 R8, R137.reuse, 0x10, R8 ;  /* 0x0000001089087825 */ /* 0x042fe200078e0008 */
[----:B------:R-:W-:-:S04]  /*42d0*/  IADD3 R137, R137, 0x80, RZ ;  /* 0x0000008089897810 */ /* 0x000fc80007ffe0ff */
[----:B------:R4:W-:Y:S03]  /*42e0*/  STG.E.128 desc[UR4][R8.64], R80 ;  /* 0x0000005008007986 */ /* 0x0009e6000c101d04 */
.L_x_33:
[----:B------:R-:W-:Y:S05]  /*42f0*/  BSYNC B0 ;  /* 0x0000000000007941 */ /* 0x000fea0003800000 */
.L_x_32:
[----:B------:R-:W-:Y:S04]  /*4300*/  BSSY B0, `(.L_x_34) ;  /* 0x000000f000007945 */ /* 0x000fe80003800000 */
[----:B------:R-:W-:Y:S05]  /*4310*/  @!P3 BRA `(.L_x_35) ;  /* 0x000000000034b947 */ /* 0x000fea0003800000 */
[----:B----4-:R-:W4:Y:S08]  /*4320*/  LDC.64 R2, c[0x0][0x2d0] ;  /* 0x0000b400ff027b82 */ /* 0x010f300000000a00 */
        /* <DEDUP_REMOVED lines=9> */
[----:B-1----:R-:W-:-:S04]  /*43c0*/  IMAD.WIDE.U32 R8, R137, 0x10, R8 ;  /* 0x0000001089087825 */ /* 0x002fc800078e0008 */
[----:B------:R-:W-:Y:S01]  /*43d0*/  VIADD R137, R137, 0x80 ;  /* 0x0000008089897836 */ /* 0x000fe20000000000 */
[----:B------:R4:W-:Y:S06]  /*43e0*/  STG.E.128 desc[UR4][R8.64], R76 ;  /* 0x0000004c08007986 */ /* 0x0009ec000c101d04 */
.L_x_35:
[----:B------:R-:W-:Y:S05]  /*43f0*/  BSYNC B0 ;  /* 0x0000000000007941 */ /* 0x000fea0003800000 */
.L_x_34:
        /* <DEDUP_REMOVED lines=15> */
.L_x_37:
[----:B------:R-:W-:Y:S05]  /*44f0*/  BSYNC B0 ;  /* 0x0000000000007941 */ /* 0x000fea0003800000 */
.L_x_36:
        /* <DEDUP_REMOVED lines=15> */
.L_x_39:
[----:B------:R-:W-:Y:S05]  /*45f0*/  BSYNC B0 ;  /* 0x0000000000007941 */ /* 0x000fea0003800000 */
.L_x_38:
[----:B------:R-:W-:-:S13]  /*4600*/  ISETP.NE.AND P0, PT, R0, RZ, PT ;  /* 0x000000ff0000720c */ /* 0x000fda0003f05270 */
[----:B------:R-:W-:Y:S05]  /*4610*/  @!P0 EXIT ;  /* 0x000000000000894d */ /* 0x000fea0003800000 */
[----:B----4-:R-:W4:Y:S08]  /*4620*/  LDC.64 R2, c[0x0][0x2d0] ;  /* 0x0000b400ff027b82 */ /* 0x010f300000000a00 */
[----:B------:R-:W5:Y:S08]  /*4630*/  LDC.64 R4, c[0x0][0x2d8] ;  /* 0x0000b600ff047b82 */ /* 0x000f700000000a00 */
[----:B------:R-:W0:Y:S08]  /*4640*/  LDC.64 R6, c[0x0][0x2e0] ;  /* 0x0000b800ff067b82 */ /* 0x000e300000000a00 */
[----:B------:R-:W1:Y:S01]  /*4650*/  LDC.64 R8, c[0x0][0x2e8] ;  /* 0x0000ba00ff087b82 */ /* 0x000e620000000a00 */
[----:B----4-:R-:W-:-:S05]  /*4660*/  IMAD.WIDE.U32 R2, R137, 0x10, R2 ;  /* 0x0000001089027825 */ /* 0x010fca00078e0002 */
[----:B------:R-:W-:Y:S01]  /*4670*/  STG.E.128 desc[UR4][R2.64], R84 ;  /* 0x0000005402007986 */ /* 0x000fe2000c101d04 */
[----:B-----5:R-:W-:-:S05]  /*4680*/  IMAD.WIDE.U32 R4, R137, 0x10, R4 ;  /* 0x0000001089047825 */ /* 0x020fca00078e0004 */
[----:B------:R-:W-:Y:S01]  /*4690*/  STG.E.128 desc[UR4][R4.64], R104 ;  /* 0x0000006804007986 */ /* 0x000fe2000c101d04 */
[----:B0-----:R-:W-:-:S05]  /*46a0*/  IMAD.WIDE.U32 R6, R137, 0x10, R6 ;  /* 0x0000001089067825 */ /* 0x001fca00078e0006 */
[----:B------:R-:W-:Y:S01]  /*46b0*/  STG.E.128 desc[UR4][R6.64], R44 ;  /* 0x0000002c06007986 */ /* 0x000fe2000c101d04 */
[----:B-1----:R-:W-:-:S05]  /*46c0*/  IMAD.WIDE.U32 R8, R137, 0x10, R8 ;  /* 0x0000001089087825 */ /* 0x002fca00078e0008 */
[----:B------:R-:W-:Y:S01]  /*46d0*/  STG.E.128 desc[UR4][R8.64], R64 ;  /* 0x0000004008007986 */ /* 0x000fe2000c101d04 */
[----:B------:R-:W-:Y:S05]  /*46e0*/  EXIT ;  /* 0x000000000000794d */ /* 0x000fea0003800000 */
.L_x_11:
[----:B------:R-:W-:Y:S01]  /*46f0*/  HFMA2.MMA R201, -RZ, RZ, 0, 9.5367431640625e-07 ;  /* 0x00000010ffc97435 */ /* 0x000fe200000001ff */
[----:B------:R-:W-:Y:S01]  /*4700*/  IMAD.MOV.U32 R202, RZ, RZ, R197 ;  /* 0x000000ffffca7224 */ /* 0x000fe200078e00c5 */
[----:B------:R-:W-:Y:S01]  /*4710*/  MOV R204, 0x1f ;  /* 0x0000001f00cc7802 */ /* 0x000fe20000000f00 */
[----:B------:R-:W-:-:S08]  /*4720*/  IMAD.MOV.U32 R199, RZ, RZ, -0x1 ;  /* 0xffffffffffc77424 */ /* 0x000fd000078e00ff */
[----:B-----5:R-:W-:Y:S05]  /*4730*/  WARPSYNC.COLLECTIVE R199, `(.L_x_40) ;  /* 0x00000000c7087348 */ /* 0x020fea0003c00000 */
[----:B------:R0:W1:Y:S02]  /*4740*/  SHFL.DOWN P6, R200, R202, R201, R204 ;  /* 0x080000c9cac87389 */ /* 0x00006400000c00cc */
[----:B01---5:R-:W-:Y:S01]  /*4750*/  ENDCOLLECTIVE ;  /* 0x000000000000791b */ /* 0x023fe20003800000 */
.L_x_40:
[----:B------:R-:W-:Y:S02]  /*4760*/  MOV R202, R198 ;  /* 0x000000c600ca7202 */ /* 0x000fe40000000f00 */
[----:B------:R-:W-:-:S07]  /*4770*/  MOV R126, R200 ;  /* 0x000000c8007e7202 */ /* 0x000fce0000000f00 */
[----:B------:R-:W-:Y:S05]  /*4780*/  WARPSYNC.COLLECTIVE R199, `(.L_x_41) ;  /* 0x00000000c7087348 */ /* 0x000fea0003c00000 */
[----:B------:R0:W1:Y:S02]  /*4790*/  SHFL.DOWN P6, R200, R202, R201, R204 ;  /* 0x080000c9cac87389 */ /* 0x00006400000c00cc */
[----:B01----:R-:W-:Y:S01]  /*47a0*/  ENDCOLLECTIVE ;  /* 0x000000000000791b */ /* 0x003fe20003800000 */
.L_x_41:
[----:B------:R-:W-:Y:S01]  /*47b0*/  FADD.FTZ R126, R126, R197 ;  /* 0x000000c57e7e7221 */ /* 0x000fe20000010000 */
[----:B------:R-:W-:-:S04]  /*47c0*/  HFMA2.MMA R201, -RZ, RZ, 0, 4.76837158203125e-07 ;  /* 0x00000008ffc97435 */ /* 0x000fc800000001ff */
[----:B------:R-:W-:Y:S01]  /*47d0*/  MOV R202, R126 ;  /* 0x0000007e00ca7202 */ /* 0x000fe20000000f00 */
[----:B------:R-:W-:-:S07]  /*47e0*/  IMAD.MOV.U32 R127, RZ, RZ, R200 ;  /* 0x000000ffff7f7224 */ /* 0x000fce00078e00c8 */
[----:B------:R-:W-:Y:S05]  /*47f0*/  WARPSYNC.COLLECTIVE R199, `(.L_x_42) ;  /* 0x00000000c7087348 */ /* 0x000fea0003c00000 */
[----:B------:R0:W1:Y:S02]  /*4800*/  SHFL.DOWN P6, R200, R202, R201, R204 ;  /* 0x080000c9cac87389 */ /* 0x00006400000c00cc */
[----:B01----:R-:W-:Y:S01]  /*4810*/  ENDCOLLECTIVE ;  /* 0x000000000000791b */ /* 0x003fe20003800000 */
.L_x_42:
[----:B------:R-:W-:-:S05]  /*4820*/  FADD.FTZ R127, R127, R198 ;  /* 0x000000c67f7f7221 */ /* 0x000fca0000010000 */
[----:B------:R-:W-:Y:S01]  /*4830*/  MOV R202, R127 ;  /* 0x0000007f00ca7202 */ /* 0x000fe20000000f00 */
[----:B------:R-:W-:-:S07]  /*4840*/  IMAD.MOV.U32 R129, RZ, RZ, R200 ;  /* 0x000000ffff817224 */ /* 0x000fce00078e00c8 */
[----:B------:R-:W-:Y:S05]  /*4850*/  WARPSYNC.COLLECTIVE R199, `(.L_x_43) ;  /* 0x00000000c7087348 */ /* 0x000fea0003c00000 */
[----:B------:R0:W1:Y:S02]  /*4860*/  SHFL.DOWN P6, R200, R202, R201, R204 ;  /* 0x080000c9cac87389 */ /* 0x00006400000c00cc */
[----:B01----:R-:W-:Y:S01]  /*4870*/  ENDCOLLECTIVE ;  /* 0x000000000000791b */ /* 0x003fe20003800000 */
.L_x_43:
[----:B------:R-:W-:Y:S01]  /*4880*/  FADD.FTZ R129, R126, R129 ;  /* 0x000000817e817221 */ /* 0x000fe20000010000 */
[----:B------:R-:W-:-:S03]  /*4890*/  HFMA2.MMA R201, -RZ, RZ, 0, 2.384185791015625e-07 ;  /* 0x00000004ffc97435 */ /* 0x000fc600000001ff */
[----:B------:R-:W-:Y:S01]  /*48a0*/  IMAD.MOV.U32 R202, RZ, RZ, R129 ;  /* 0x000000ffffca7224 */ /* 0x000fe200078e0081 */
[----:B------:R-:W-:-:S07]  /*48b0*/  MOV R128, R200 ;  /* 0x000000c800807202 */ /* 0x000fce0000000f00 */
[----:B------:R-:W-:Y:S05]  /*48c0*/  WARPSYNC.COLLECTIVE R199, `(.L_x_44) ;  /* 0x00000000c7087348 */ /* 0x000fea0003c00000 */
[----:B------:R0:W1:Y:S02]  /*48d0*/  SHFL.DOWN P6, R200, R202, R201, R204 ;  /* 0x080000c9cac87389 */ /* 0x00006400000c00cc */
[----:B01----:R-:W-:Y:S01]  /*48e0*/  ENDCOLLECTIVE ;  /* 0x000000000000791b */ /* 0x003fe20003800000 */
.L_x_44:
[----:B------:R-:W-:-:S04]  /*48f0*/  FADD.FTZ R128, R127, R128 ;  /* 0x000000807f807221 */ /* 0x000fc80000010000 */
[----:B------:R-:W-:Y:S01]  /*4900*/  IMAD.MOV.U32 R202, RZ, RZ, R128 ;  /* 0x000000ffffca7224 */ /* 0x000fe200078e0080 */
[----:B------:R-:W-:-:S07]  /*4910*/  MOV R130, R200 ;  /* 0x000000c800827202 */ /* 0x000fce0000000f00 */
[----:B------:R-:W-:Y:S05]  /*4920*/  WARPSYNC.COLLECTIVE R199, `(.L_x_45) ;  /* 0x00000000c7087348 */ /* 0x000fea0003c00000 */
[----:B------:R0:W1:Y:S02]  /*4930*/  SHFL.DOWN P6, R200, R202, R201, R204 ;  /* 0x080000c9cac87389 */ /* 0x00006400000c00cc */
[----:B01----:R-:W-:Y:S01]  /*4940*/  ENDCOLLECTIVE ;  /* 0x000000000000791b */ /* 0x003fe20003800000 */
.L_x_45:
[----:B------:R-:W-:-:S05]  /*4950*/  FADD.FTZ R130, R129, R130 ;  /* 0x0000008281827221 */ /* 0x000fca0000010000 */
[----:B------:R-:W-:Y:S01]  /*4960*/  MOV R202, R130 ;  /* 0x0000008200ca7202 */ /* 0x000fe20000000f00 */
[----:B------:R-:W-:Y:S01]  /*4970*/  IMAD.MOV.U32 R201, RZ, RZ, 0x2 ;  /* 0x00000002ffc97424 */ /* 0x000fe200078e00ff */
[----:B------:R-:W-:-:S07]  /*4980*/  MOV R131, R200 ;  /* 0x000000c800837202 */ /* 0x000fce0000000f00 */
[----:B------:R-:W-:Y:S05]  /*4990*/  WARPSYNC.COLLECTIVE R199, `(.L_x_46) ;  /* 0x00000000c7087348 */ /* 0x000fea0003c00000 */
[----:B------:R0:W1:Y:S02]  /*49a0*/  SHFL.DOWN P6, R200, R202, R201, R204 ;  /* 0x080000c9cac87389 */ /* 0x00006400000c00cc */
[----:B01----:R-:W-:Y:S01]  /*49b0*/  ENDCOLLECTIVE ;  /* 0x000000000000791b */ /* 0x003fe20003800000 */
.L_x_46:
[----:B------:R-:W-:-:S05]  /*49c0*/  FADD.FTZ R131, R128, R131 ;  /* 0x0000008380837221 */ /* 0x000fca0000010000 */
[----:B------:R-:W-:Y:S02]  /*49d0*/  MOV R202, R131 ;  /* 0x0000008300ca7202 */ /* 0x000fe40000000f00 */
[----:B------:R-:W-:-:S07]  /*49e0*/  MOV R181, R200 ;  /* 0x000000c800b57202 */ /* 0x000fce0000000f00 */
[----:B------:R-:W-:Y:S05]  /*49f0*/  WARPSYNC.COLLECTIVE R199, `(.L_x_47) ;  /* 0x00000000c7087348 */ /* 0x000fea0003c00000 */
[----:B------:R0:W1:Y:S02]  /*4a00*/  SHFL.DOWN P6, R200, R202, R201, R204 ;  /* 0x080000c9cac87389 */ /* 0x00006400000c00cc */
[----:B01----:R-:W-:Y:S01]  /*4a10*/  ENDCOLLECTIVE ;  /* 0x000000000000791b */ /* 0x003fe20003800000 */
.L_x_47:
[----:B------:R-:W-:Y:S01]  /*4a20*/  FADD.FTZ R181, R130, R181 ;  /* 0x000000b582b57221 */ /* 0x000fe20000010000 */
[----:B------:R-:W-:-:S04]  /*4a30*/  HFMA2.MMA R201, -RZ, RZ, 0, 5.9604644775390625e-08 ;  /* 0x00000001ffc97435 */ /* 0x000fc800000001ff */
[----:B------:R-:W-:Y:S01]  /*4a40*/  MOV R202, R181 ;  /* 0x000000b500ca7202 */ /* 0x000fe20000000f00 */
[----:B------:R-:W-:-:S07]  /*4a50*/  IMAD.MOV.U32 R180, RZ, RZ, R200 ;  /* 0x000000ffffb47224 */ /* 0x000fce00078e00c8 */
[----:B------:R-:W-:Y:S05]  /*4a60*/  WARPSYNC.COLLECTIVE R199, `(.L_x_48) ;  /* 0x00000000c7087348 */ /* 0x000fea0003c00000 */
[----:B------:R0:W1:Y:S02]  /*4a70*/  SHFL.DOWN P6, R200, R202, R201, R204 ;  /* 0x080000c9cac87389 */ /* 0x00006400000c00cc */
[----:B01----:R-:W-:Y:S01]  /*4a80*/  ENDCOLLECTIVE ;  /* 0x000000000000791b */ /* 0x003fe20003800000 */
.L_x_48:
[----:B------:R-:W-:-:S05]  /*4a90*/  FADD.FTZ R126, R131, R180 ;  /* 0x000000b4837e7221 */ /* 0x000fca0000010000 */
[----:B------:R-:W-:Y:S01]  /*4aa0*/  MOV R202, R126 ;  /* 0x0000007e00ca7202 */ /* 0x000fe20000000f00 */
[----:B------:R-:W-:-:S07]  /*4ab0*/  IMAD.MOV.U32 R180, RZ, RZ, R200 ;  /* 0x000000ffffb47224 */ /* 0x000fce00078e00c8 */
[----:B------:R-:W-:Y:S05]  /*4ac0*/  WARPSYNC.COLLECTIVE R199, `(.L_x_49) ;  /* 0x00000000c7087348 */ /* 0x000fea0003c00000 */
[----:B------:R0:W1:Y:S02]  /*4ad0*/  SHFL.DOWN P6, R200, R202, R201, R204 ;  /* 0x080000c9cac87389 */ /* 0x00006400000c00cc */
[----:B01----:R-:W-:Y:S01]  /*4ae0*/  ENDCOLLECTIVE ;  /* 0x000000000000791b */ /* 0x003fe20003800000 */
.L_x_49:
[----:B------:R-:W-:Y:S01]  /*4af0*/  MOV R127, R200 ;  /* 0x000000c8007f7202 */ /* 0x000fe20000000f00 */
[----:B------:R-:W-:Y:S06]  /*4b00*/  BRA `(.L_x_50) ;  /* 0xffffffdc00287947 */ /* 0x000fec000383ffff */
.L_x_51:
[----:B------:R-:W-:-:S00]  /*4b10*/  BRA `(.L_x_51) ;  /* 0xfffffffc00fc7947 */ /* 0x000fc0000383ffff */
[----:B------:R-:W-:-:S00]  /*4b20*/  NOP ;  /* 0x0000000000007918 */ /* 0x000fc00000000000 */
        /* <DEDUP_REMOVED lines=13> */
.L_x_3877:


//--------------------- .text._ZN10layer_norm31ln_parallel_residual_bwd_kernelINS_13Kernel_traitsI13__nv_bfloat16S2_S2_S2_fjLj2560ELj1ELj1ELj4ELj8ENS_18Kernel_traits_baseILj2560ES2_S2_S2_S2_fjLj128EEEEELb0ELb0ELb1EEEvNS_9BwdParamsE --------------------------
	.section	.text._ZN10layer_norm31ln_parallel_residual_bwd_kernelINS_13Kernel_traitsI13__nv_bfloat16S2_S2_S2_fjLj2560ELj1ELj1ELj4ELj8ENS_18Kernel_traits_baseILj2560ES2_S2_S2_S2_fjLj128EEEEELb0ELb0ELb1EEEvNS_9BwdParamsE,"ax",@progbits
	.align	128
        .global         _ZN10layer_norm31ln_parallel_residual_bwd_kernelINS_13Kernel_traitsI13__nv_bfloat16S2_S2_S2_fjLj2560ELj1ELj1ELj4ELj8ENS_18Kernel_traits_baseILj2560ES2_S2_S2_S2_fjLj128EEEEELb0ELb0ELb1EEEvNS_9BwdParamsE
        .type           _ZN10layer_norm31ln_parallel_residual_bwd_kernelINS_13Kernel_traitsI13__nv_bfloat16S2_S2_S2_fjLj2560ELj1ELj1ELj4ELj8ENS_18Kernel_traits_baseILj2560ES2_S2_S2_S2_fjLj128EEEEELb0ELb0ELb1EEEvNS_9BwdParamsE,@function
        .size           _ZN10layer_norm31ln_parallel_residual_bwd_kernelINS_13Kernel_traitsI13__nv_bfloat16S2_S2_S2_fjLj2560ELj1ELj1ELj4ELj8ENS_18Kernel_traits_baseILj2560ES2_S2_S2_S2_fjLj128EEEEELb0ELb0ELb1EEEvNS_9BwdParamsE,(.L_x_3878 - _ZN10layer_norm31ln_parallel_residual_bwd_kernelINS_13Kernel_traitsI13__nv_bfloat16S2_S2_S2_fjLj2560ELj1ELj1ELj4ELj8ENS_18Kernel_traits_baseILj2560ES2_S2_S2_S2_fjLj128EEEEELb0ELb0ELb1EEEvNS_9BwdParamsE)
        .other          _ZN10layer_norm31ln_parallel_residual_bwd_kernelINS_13Kernel_traitsI13__nv_bfloat16S2_S2_S2_fjLj2560ELj1ELj1ELj4ELj8ENS_18Kernel_traits_baseILj2560ES2_S2_S2_S2_fjLj128EEEEELb0ELb0ELb1EEEvNS_9BwdParamsE,@"STO_CUDA_ENTRY STV_DEFAULT"
_ZN10layer_norm31ln_parallel_residual_bwd_kernelINS_13Kernel_traitsI13__nv_bfloat16S2_S2_S2_fjLj2560ELj1ELj1ELj4ELj8ENS_18Kernel_traits_baseILj2560ES2_S2_S2_S2_fjLj128EEEEELb0ELb0ELb1EEEvNS_9BwdParamsE:
.text._ZN10layer_norm31ln_parallel_residual_bwd_kernelINS_13Kernel_traitsI13__nv_bfloat16S2_S2_S2_fjLj2560ELj1ELj1ELj4ELj8ENS_18Kernel_traits_baseILj2560ES2_S2_S2_S2_fjLj128EEEEELb0ELb0ELb1EEEvNS_9BwdParamsE:
[----:B------:R-:W-:Y:S01]  /*0000*/  LDC R1, c[0x0][0x28] ;  /* 0x00000a00ff017b82 */ /* 0x000fe20000000800 */
[----:B------:R-:W0:Y:S07]  /*0010*/  S2R R0, SR_TID.X ;  /* 0x0000000000007919 */ /* 0x000e2e0000002100 */
[----:B------:R-:W0:Y:S01]  /*0020*/  S2UR UR4, SR_CTAID.X ;  /* 0x00000000000479c3 */ /* 0x000e220000002500 */
[----:B------:R-:W-:Y:S01]  /*0030*/  ULDC.64 UR6, c[0x0][0x208] ;  /* 0x0000820000067ab9 */ /* 0x000fe20000000a00 */
[----:B------:R-:W-:Y:S01]  /*0040*/  ULDC UR8, c[0x0][0x218] ;  /* 0x0000860000087ab9 */ /* 0x000fe20000000800 */
[----:B------:R-:W-:Y:S01]  /*0050*/  ULDC.U8 UR9, c[0x0][0x2a0] ;  /* 0x0000a80000097ab9 */ /* 0x000fe20000000000 */
[----:B------:R-:W-:Y:S01]  /*0060*/  ULDC UR12, c[0x0][0x290] ;  /* 0x0000a400000c7ab9 */ /* 0x000fe20000000800 */
[----:B------:R-:W-:Y:S01]  /*0070*/  ULDC.64 UR10, c[0x0][0x210] ;  /* 0x00008400000a7ab9 */ /* 0x000fe20000000a00 */
[----:B------:R-:W-:Y:S01]  /*0080*/  ULDC.64 UR14, c[0x0][0x308] ;  /* 0x0000c200000e7ab9 */ /* 0x000fe20000000a00 */
[----:B------:R-:W-:Y:S01]  /*0090*/  ULDC.64 UR16, c[0x0][0x300] ;  /* 0x0000c00000107ab9 */ /* 0x000fe20000000a00 */
[----:B0-----:R-:W-:Y:S01]  /*00a0*/  LEA.HI R89, R0, UR4, RZ, 0x19 ;  /* 0x0000000400597c11 */ /* 0x001fe2000f8fc8ff */
[----:B------:R-:W-:-:S03]  /*00b0*/  ULDC UR4, c[0x0][0x214] ;  /* 0x0000850000047ab9 */ /* 0x000fc60000000800 */
[----:B------:R-:W-:-:S13]  /*00c0*/  ISETP.GE.AND P0, PT, R89, UR4, PT ;  /* 0x0000000459007c0c */ /* 0x000fda000bf06270 */
[----:B------:R-:W-:Y:S05]  /*00d0*/  @!P0 BRA `(.L_x_52) ;  /* 0x0000000000a48947 */ /* 0x000fea0003800000 */
        /* <DEDUP_REMOVED lines=39> */
[----:B------:R-:W-:Y:S01]  /*0350*/  CS2R R56, SRZ ;  /* 0x0000000000387805 */ /* 0x000fe2000001ff00 */
[----:B------:R-:W-:Y:S06]  /*0360*/  BRA `(.L_x_53) ;  /* 0x0000003800a47947 */ /* 0x000fec0003800000 */
.L_x_52:
[----:B------:R-:W-:Y:S01]  /*0370*/  SHF.L.U32 R2, R0, 0x3, RZ ;  /* 0x0000000300027819 */ /* 0x000fe200000006ff */
[----:B------:R-:W-:-:S03]  /*0380*/  ULDC.64 UR4, c[0x0][0x260] ;  /* 0x0000980000047ab9 */ /* 0x000fc60000000a00 */
[----:B------:R-:W-:-:S04]  /*0390*/  LOP3.LUT R4, R2, 0x3f8, RZ, 0xc0, !PT ;  /* 0x000003f802047812 */ /* 0x000fc800078ec0ff */
[----:B------:R-:W-:-:S04]  /*03a0*/  IADD3 R2, P0, R4, UR4, RZ ;  /* 0x0000000404027c10 */ /* 0x000fc8000ff1e0ff */
[----:B------:R-:W-:Y:S01]  /*03b0*/  IADD3.X R3, RZ, UR5, RZ, P0, !PT ;  /* 0x00000005ff037c10 */ /* 0x000fe200087fe4ff */
[----:B------:R-:W-:Y:S02]  /*03c0*/  ULDC.64 UR4, c[0x0][0x268] ;  /* 0x00009a0000047ab9 */ /* 0x000fe40000000a00 */
[----:B------:R-:W-:Y:S02]  /*03d0*/  IADD3 R4, P0, R4, UR4, RZ ;  /* 0x0000000404047c10 */ /* 0x000fe4000ff1e0ff */
[----:B------:R-:W2:Y:S03]  /*03e0*/  LDG.E.64 R90, desc[UR6][R2.64] ;  /* 0x00000006025a7981 */ /* 0x000ea6000c1e1b00 */
[----:B------:R-:W-:Y:S01]  /*03f0*/  IMAD.X R5, RZ, RZ, UR5, P0 ;  /* 0x00000005ff057e24 */ /* 0x000fe200080e06ff */
[----:B------:R-:W3:Y:S01]  /*0400*/  LDG.E.64 R92, desc[UR6][R2.64+0x400] ;  /* 0x00040006025c7981 */ /* 0x000ee2000c1e1b00 */
[----:B------:R-:W-:-:S03]  /*0410*/  ULDC.64 UR4, c[0x0][0x2c8] ;  /* 0x0000b20000047ab9 */ /* 0x000fc60000000a00 */
[----:B------:R-:W4:Y:S04]  /*0420*/  LDG.E.64 R96, desc[UR6][R2.64+0xc00] ;  /* 0x000c000602607981 */ /* 0x000f28000c1e1b00 */
[----:B------:R-:W5:Y:S04]  /*0430*/  LDG.E.64 R98, desc[UR6][R2.64+0x1000] ;  /* 0x0010000602627981 */ /* 0x000f68000c1e1b00 */
[----:B------:R-:W5:Y:S04]  /*0440*/  LDG.E.64 R102, desc[UR6][R4.64+0x400] ;  /* 0x0004000604667981 */ /* 0x000f68000c1e1b00 */
[----:B------:R-:W5:Y:S04]  /*0450*/  LDG.E.64 R104, desc[UR6][R4.64+0x800] ;  /* 0x0008000604687981 */ /* 0x000f68000c1e1b00 */
[----:B------:R-:W5:Y:S04]  /*0460*/  LDG.E.64 R108, desc[UR6][R4.64+0x1000] ;  /* 0x00100006046c7981 */ /* 0x000f68000c1e1b00 */
[----:B------:R0:W5:Y:S04]  /*0470*/  LDG.E.64 R94, desc[UR6][R2.64+0x800] ;  /* 0x00080006025e7981 */ /* 0x000168000c1e1b00 */
[----:B------:R-:W5:Y:S04]  /*0480*/  LDG.E.64 R100, desc[UR6][R4.64] ;  /* 0x0000000604647981 */ /* 0x000f68000c1e1b00 */
[----:B------:R1:W5:Y:S01]  /*0490*/  LDG.E.64 R106, desc[UR6][R4.64+0xc00] ;  /* 0x000c0006046a7981 */ /* 0x000362000c1e1b00 */
[----:B------:R-:W-:Y:S01]  /*04a0*/  ISETP.NE.U32.AND P0, PT, RZ, UR4, PT ;  /* 0x00000004ff007c0c */ /* 0x000fe2000bf05070 */
[----:B------:R-:W-:Y:S01]  /*04b0*/  HFMA2.MMA R88, -RZ, RZ, 0, 0 ;  /* 0x00000000ff587435 */ /* 0x000fe200000001ff */
[----:B------:R-:W-:Y:S01]  /*04c0*/  IMAD.MOV.U32 R186, RZ, RZ, 0x1 ;  /* 0x00000001ffba7424 */ /* 0x000fe200078e00ff */
[----:B0-----:R-:W-:-:S02]  /*04d0*/  CS2R R2, SRZ ;  /* 0x0000000000027805 */ /* 0x001fc4000001ff00 */
[----:B------:R-:W-:Y:S02]  /*04e0*/  ISETP.NE.AND.EX P0, PT, RZ, UR5, PT, P0 ;  /* 0x00000005ff007c0c */ /* 0x000fe4000bf05300 */
[----:B------:R-:W-:Y:S02]  /*04f0*/  CS2R R6, SRZ ;  /* 0x0000000000067805 */ /* 0x000fe4000001ff00 */
[----:B------:R-:W-:Y:S02]  /*0500*/  CS2R R8, SRZ ;  /* 0x0000000000087805 */ /* 0x000fe4000001ff00 */
[----:B------:R-:W-:Y:S02]  /*0510*/  CS2R R10, SRZ ;  /* 0x00000000000a7805 */ /* 0x000fe4000001ff00 */
[----:B------:R-:W-:Y:S02]  /*0520*/  CS2R R84, SRZ ;  /* 0x0000000000547805 */ /* 0x000fe4000001ff00 */
[----:B-1----:R-:W-:-:S02]  /*0530*/  CS2R R4, SRZ ;  /* 0x0000000000047805 */ /* 0x002fc4000001ff00 */
        /* <DEDUP_REMOVED lines=33> */
[----:B------:R-:W-:Y:S02]  /*0750*/  MOV R152, RZ ;  /* 0x000000ff00987202 */ /* 0x000fe40000000f00 */
[----:B------:R-:W-:Y:S02]  /*0760*/  LOP3.LUT R153, R0, 0x7f, RZ, 0xc0, !PT ;  /* 0x0000007f00997812 */ /* 0x000fe400078ec0ff */
[----:B--2---:R-:W-:-:S02]  /*0770*/  SHF.R.U64 R154, R90, 0x10, R91 ;  /* 0x000000105a9a7819 */ /* 0x004fc4000000125b */
[----:B------:R-:W-:Y:S02]  /*0780*/  SHF.R.U32.HI R155, RZ, 0x10, R91 ;  /* 0x00000010ff9b7819 */ /* 0x000fe4000001165b */
[--C-:B---3--:R-:W-:Y:S02]  /*0790*/  SHF.R.U32.HI R157, RZ, 0x10, R93.reuse ;  /* 0x00000010ff9d7819 */ /* 0x108fe4000001165d */
[----:B------:R-:W-:Y:S02]  /*07a0*/  SHF.R.U64 R156, R92, 0x10, R93 ;  /* 0x000000105c9c7819 */ /* 0x000fe4000000125d */
[--C-:B----4-:R-:W-:Y:S02]  /*07b0*/  SHF.R.U64 R160, R96, 0x10, R97.reuse ;  /* 0x0000001060a07819 */ /* 0x110fe40000001261 */
[----:B------:R-:W-:Y:S02]  /*07c0*/  SHF.R.U32.HI R161, RZ, 0x10, R97 ;  /* 0x00000010ffa17819 */ /* 0x000fe40000011661 */
[----:B-----5:R-:W-:-:S02]  /*07d0*/  SHF.R.U32.HI R163, RZ, 0x10, R99 ;  /* 0x00000010ffa37819 */ /* 0x020fc40000011663 */
[----:B------:R-:W-:Y:S02]  /*07e0*/  SHF.R.U64 R162, R98, 0x10, R99 ;  /* 0x0000001062a27819 */ /* 0x000fe40000001263 */
[--C-:B------:R-:W-:Y:S02]  /*07f0*/  SHF.R.U64 R166, R102, 0x10, R103.reuse ;  /* 0x0000001066a67819 */ /* 0x100fe40000001267 */
[----:B------:R-:W-:Y:S02]  /*0800*/  SHF.R.U32.HI R167, RZ, 0x10, R103 ;  /* 0x00000010ffa77819 */ /* 0x000fe40000011667 */
[--C-:B------:R-:W-:Y:S02]  /*0810*/  SHF.R.U32.HI R169, RZ, 0x10, R105.reuse ;  /* 0x00000010ffa97819 */ /* 0x100fe40000011669 */
[----:B------:R-:W-:Y:S02]  /*0820*/  SHF.R.U64 R168, R104, 0x10, R105 ;  /* 0x0000001068a87819 */ /* 0x000fe40000001269 */
[----:B------:R-:W-:-:S02]  /*0830*/  SHF.R.U64 R172, R108, 0x10, R109 ;  /* 0x000000106cac7819 */ /* 0x000fc4000000126d */
[----:B------:R-:W-:Y:S02]  /*0840*/  SHF.R.U32.HI R173, RZ, 0x10, R109 ;  /* 0x00000010ffad7819 */ /* 0x000fe4000001166d */
[--C-:B------:R-:W-:Y:S02]  /*0850*/  SHF.R.U64 R158, R94, 0x10, R95.reuse ;  /* 0x000000105e9e7819 */ /* 0x100fe4000000125f */
[----:B------:R-:W-:Y:S02]  /*0860*/  SHF.R.U32.HI R159, RZ, 0x10, R95 ;  /* 0x00000010ff9f7819 */ /* 0x000fe4000001165f */
[--C-:B------:R-:W-:Y:S02]  /*0870*/  SHF.R.U64 R164, R100, 0x10, R101.reuse ;  /* 0x0000001064a47819 */ /* 0x100fe40000001265 */
[----:B------:R-:W-:Y:S02]  /*0880*/  SHF.R.U32.HI R165, RZ, 0x10, R101 ;  /* 0x00000010ffa57819 */ /* 0x000fe40000011665 */
[----:B------:R-:W-:-:S02]  /*0890*/  SHF.R.U64 R170, R106, 0x10, R107 ;  /* 0x000000106aaa7819 */ /* 0x000fc4000000126b */
[----:B------:R-:W-:Y:S01]  /*08a0*/  SHF.R.U32.HI R171, RZ, 0x10, R107 ;  /* 0x00000010ffab7819 */ /* 0x000fe2000001166b */
[----:B------:R-:W-:Y:S01]  /*08b0*/  IMAD.U32 R92, R92, 0x10000, RZ ;  /* 0x000100005c5c7824 */ /* 0x000fe200078e00ff */
[----:B------:R-:W-:Y:S01]  /*08c0*/  SHF.L.U32 R90, R90, 0x10, RZ ;  /* 0x000000105a5a7819 */ /* 0x000fe200000006ff */
        /* <DEDUP_REMOVED lines=37> */
[----:B------:R-:W-:-:S07]  /*0b20*/  SHF.L.U32 R173, R173, 0x10, RZ ;  /* 0x00000010adad7819 */ /* 0x000fce00000006ff */
.L_x_66:
[----:B0-----:R-:W0:Y:S01]  /*0b30*/  LDC.64 R136, c[0x0][0x2b8] ;  /* 0x0000ae00ff887b82 */ /* 0x001e220000000a00 */
[----:B--2-4-:R-:W-:-:S05]  /*0b40*/  IMAD R56, R89, UR8, RZ ;  /* 0x0000000859387c24 */ /* 0x014fca000f8e02ff */
[----:B------:R-:W-:Y:S02]  /*0b50*/  SHF.R.S32.HI R57, RZ, 0x1f, R56 ;  /* 0x0000001fff397819 */ /* 0x000fe40000011438 */
[----:B-1----:R-:W1:Y:S02]  /*0b60*/  LDC.64 R138, c[0x0][0x2c0] ;  /* 0x0000b000ff8a7b82 */ /* 0x002e640000000a00 */
[----:B------:R-:W-:-:S04]  /*0b70*/  LEA.HI R56, R57, R56, RZ, 0x2 ;  /* 0x0000003839387211 */ /* 0x000fc800078f10ff */
[----:B------:R-:W-:Y:S02]  /*0b80*/  LEA.HI.SX32 R187, R56, R153, 0x1e ;  /* 0x0000009938bb7211 */ /* 0x000fe400078ff2ff */
[----:B------:R-:W2:Y:S08]  /*0b90*/  LDC.64 R124, c[0x0][0x250] ;  /* 0x00009400ff7c7b82 */ /* 0x000eb00000000a00 */
[----:B---3--:R-:W3:Y:S01]  /*0ba0*/  LDC.64 R140, c[0x0][0x238] ;  /* 0x00008e00ff8c7b82 */ /* 0x008ee20000000a00 */
[----:B0-----:R-:W-:-:S06]  /*0bb0*/  IMAD.WIDE.U32 R58, R187, 0x8, R136 ;  /* 0x00000008bb3a7825 */ /* 0x001fcc00078e0088 */
[----:B------:R-:W4:Y:S01]  /*0bc0*/  LDG.E.64 R58, desc[UR6][R58.64] ;  /* 0x000000063a3a7981 */ /* 0x000f22000c1e1b00 */
[----:B------:R-:W0:Y:S01]  /*0bd0*/  LDC.64 R66, c[0x0][0x258] ;  /* 0x00009600ff427b82 */ /* 0x000e220000000a00 */
[----:B-1----:R-:W-:-:S06]  /*0be0*/  IMAD.WIDE.U32 R64, R187, 0x8, R138 ;  /* 0x00000008bb407825 */ /* 0x002fcc00078e008a */
[----:B------:R-:W4:Y:S01]  /*0bf0*/  LDG.E.64 R64, desc[UR6][R64.64] ;  /* 0x0000000640407981 */ /* 0x000f22000c1e1b00 */
[----:B--2---:R-:W-:Y:S01]  /*0c00*/  IMAD.WIDE R124, R89, 0x4, R124 ;  /* 0x00000004597c7825 */ /* 0x004fe200078e027c */
[----:B------:R-:W-:Y:S01]  /*0c10*/  ISETP.NE.AND P2, PT, RZ, UR9, PT ;  /* 0x00000009ff007c0c */ /* 0x000fe2000bf45270 */
[----:B------:R-:W1:Y:S03]  /*0c20*/  @P0 LDC.64 R142, c[0x0][0x2c8] ;  /* 0x0000b200ff8e0b82 */ /* 0x000e660000000a00 */
[----:B------:R2:W4:Y:S01]  /*0c30*/  LDG.E R190, desc[UR6][R124.64] ;  /* 0x000000067cbe7981 */ /* 0x000522000c1e1900 */
[----:B---3--:R-:W-:-:S04]  /*0c40*/  IMAD.WIDE.U32 R56, R187, 0x8, R140 ;  /* 0x00000008bb387825 */ /* 0x008fc800078e008c */
[----:B------:R-:W3:Y:S02]  /*0c50*/  @P0 LDC.64 R144, c[0x0][0x2c8] ;  /* 0x0000b200ff900b82 */ /* 0x000ee40000000a00 */
[----:B------:R-:W4:Y:S01]  /*0c60*/  LDG.E.64 R56, desc[UR6][R56.64] ;  /* 0x0000000638387981 */ /* 0x000f22000c1e1b00 */
[----:B0-----:R-:W-:-:S05]  /*0c70*/  IMAD.WIDE R128, R89, 0x4, R66 ;  /* 0x0000000459807825 */ /* 0x001fca00078e0242 */
[----:B------:R-:W0:Y:S01]  /*0c80*/  @P0 LDC.64 R146, c[0x0][0x2c8] ;  /* 0x0000b200ff920b82 */ /* 0x000e220000000a00 */
[----:B------:R1:W4:Y:S01]  /*0c90*/  LDG.E R184, desc[UR6][R128.64] ;  /* 0x0000000680b87981 */ /* 0x000322000c1e1900 */
[----:B------:R-:W-:-:S06]  /*0ca0*/  IADD3 R175, R187, 0x80, RZ ;  /* 0x00000080bbaf7810 */ /* 0x000fcc0007ffe0ff */
[----:B------:R-:W0:Y:S01]  /*0cb0*/  @P0 LDC.64 R148, c[0x0][0x2c8] ;  /* 0x0000b200ff940b82 */ /* 0x000e220000000a00 */
[----:B------:R-:W-:-:S04]  /*0cc0*/  IMAD.WIDE.U32 R66, R175, 0x8, R140 ;  /* 0x00000008af427825 */ /* 0x000fc800078e008c */
[C---:B------:R-:W-:Y:S02]  /*0cd0*/  IMAD.WIDE.U32 R122, R175.reuse, 0x8, R138 ;  /* 0x00000008af7a7825 */ /* 0x040fe400078e008a */
[----:B------:R-:W4:Y:S01]  /*0ce0*/  LDG.E.64 R66, desc[UR6][R66.64] ;  /* 0x0000000642427981 */ /* 0x000f22000c1e1b00 */
[----:B------:R-:W0:Y:S01]  /*0cf0*/  @P0 LDC.64 R150, c[0x0][0x2c8] ;  /* 0x0000b200ff960b82 */ /* 0x000e220000000a00 */
[----:B------:R-:W-:Y:S02]  /*0d00*/  IMAD.WIDE.U32 R120, R175, 0x8, R136 ;  /* 0x00000008af787825 */ /* 0x000fe400078e0088 */
[----:B------:R-:W4:Y:S04]  /*0d10*/  LDG.E.64 R122, desc[UR6][R122.64] ;  /* 0x000000067a7a7981 */ /* 0x000f28000c1e1b00 */
[----:B------:R-:W4:Y:S01]  /*0d20*/  LDG.E.64 R120, desc[UR6][R120.64] ;  /* 0x0000000678787981 */ /* 0x000f22000c1e1b00 */
[----:B------:R-:W-:-:S04]  /*0d30*/  VIADD R177, R187, 0x100 ;  /* 0x00000100bbb17836 */ /* 0x000fc80000000000 */
[----:B--2---:R-:W-:-:S04]  /*0d40*/  IMAD.WIDE.U32 R124, R177, 0x8, R140 ;  /* 0x00000008b17c7825 */ /* 0x004fc800078e008c */
[C---:B-1----:R-:W-:Y:S02]  /*0d50*/  IMAD.WIDE.U32 R128, R177.reuse, 0x8, R138 ;  /* 0x00000008b1807825 */ /* 0x042fe400078e008a */
[----:B------:R-:W2:Y:S02]  /*0d60*/  LDG.E.64 R124, desc[UR6][R124.64] ;  /* 0x000000067c7c7981 */ /* 0x000ea4000c1e1b00 */
[----:B------:R-:W-:Y:S02]  /*0d70*/  IMAD.WIDE.U32 R126, R177, 0x8, R136 ;  /* 0x00000008b17e7825 */ /* 0x000fe400078e0088 */
[----:B------:R-:W2:Y:S04]  /*0d80*/  LDG.E.64 R128, desc[UR6][R128.64] ;  /* 0x0000000680807981 */ /* 0x000ea8000c1e1b00 */
[----:B------:R-:W2:Y:S01]  /*0d90*/  LDG.E.64 R126, desc[UR6][R126.64] ;  /* 0x000000067e7e7981 */ /* 0x000ea2000c1e1b00 */
[----:B------:R-:W-:-:S05]  /*0da0*/  IADD3 R185, R187, 0x180, RZ ;  /* 0x00000180bbb97810 */ /* 0x000fca0007ffe0ff */
[----:B------:R-:W-:-:S04]  /*0db0*/  IMAD.WIDE.U32 R134, R185, 0x8, R138 ;  /* 0x00000008b9867825 */ /* 0x000fc800078e008a */
[C---:B------:R-:W-:Y:S02]  /*0dc0*/  IMAD.WIDE.U32 R130, R185.reuse, 0x8, R140 ;  /* 0x00000008b9827825 */ /* 0x040fe400078e008c */
        /* <DEDUP_REMOVED lines=11> */
[----:B------:R-:W-:-:S05]  /*0e80*/  @P0 IMAD.WIDE.U32 R142, R187, 0x8, R142 ;  /* 0x00000008bb8e0825 */ /* 0x000fca00078e008e */
[----:B------:R1:W5:Y:S01]  /*0e90*/  @P0 LDG.E.64 R110, desc[UR6][R142.64] ;  /* 0x000000068e6e0981 */ /* 0x000362000c1e1b00 */
[----:B---3--:R-:W-:-:S04]  /*0ea0*/  @P0 IMAD.WIDE.U32 R144, R175, 0x8, R144 ;  /* 0x00000008af900825 */ /* 0x008fc800078e0090 */
[----:B0-----:R-:W-:Y:S01]  /*0eb0*/  @P0 IMAD.WIDE.U32 R146, R177, 0x8, R146 ;  /* 0x00000008b1920825 */ /* 0x001fe200078e0092 */
[----:B------:R0:W5:Y:S03]  /*0ec0*/  @P0 LDG.E.64 R112, desc[UR6][R144.64] ;  /* 0x0000000690700981 */ /* 0x000166000c1e1b00 */
[----:B------:R-:W-:Y:S01]  /*0ed0*/  @P0 IMAD.WIDE.U32 R148, R185, 0x8, R148 ;  /* 0x00000008b9940825 */ /* 0x000fe200078e0094 */
[----:B------:R3:W5:Y:S04]  /*0ee0*/  @P0 LDG.E.64 R114, desc[UR6][R146.64] ;  /* 0x0000000692720981 */ /* 0x000768000c1e1b00 */
[----:B------:R3:W5:Y:S01]  /*0ef0*/  @P0 LDG.E.64 R116, desc[UR6][R148.64] ;  /* 0x0000000694740981 */ /* 0x000762000c1e1b00 */
[----:B------:R-:W-:-:S05]  /*0f00*/  @P0 IMAD.WIDE.U32 R150, R189, 0x8, R150 ;  /* 0x00000008bd960825 */ /* 0x000fca00078e0096 */
[----:B------:R3:W5:Y:S01]  /*0f10*/  @P0 LDG.E.64 R118, desc[UR6][R150.64] ;  /* 0x0000000696760981 */ /* 0x000762000c1e1b00 */
[----:B----4-:R-:W-:Y:S02]  /*0f20*/  MOV R188, R58 ;  /* 0x0000003a00bc7202 */ /* 0x010fe40000000f00 */
[----:B------:R-:W-:Y:S01]  /*0f30*/  SHF.R.U64 R197, R58, 0x10, R59 ;  /* 0x000000103ac57819 */ /* 0x000fe2000000123b */
[----:B------:R-:W-:Y:S01]  /*0f40*/  IMAD.MOV.U32 R58, RZ, RZ, R64 ;  /* 0x000000ffff3a7224 */ /* 0x000fe200078e0040 */
[----:B------:R-:W-:-:S04]  /*0f50*/  FSEL R190, R190, RZ, !P2 ;  /* 0x000000ffbebe7208 */ /* 0x000fc80005000000 */
[----:B------:R-:W-:Y:S01]  /*0f60*/  SHF.L.U32 R193, R58, 0x10, RZ ;  /* 0x000000103ac17819 */ /* 0x000fe200000006ff */
[----:B------:R-:W-:Y:S01]  /*0f70*/  IMAD.U32 R191, R56, 0x10000, RZ ;  /* 0x0001000038bf7824 */ /* 0x000fe200078e00ff */
[----:B------:R-:W-:-:S03]  /*0f80*/  MOV R192, R59 ;  /* 0x0000003b00c07202 */ /* 0x000fc60000000f00 */
[----:B------:R-:W-:Y:S01]  /*0f90*/  FADD.FTZ R191, -R190, R191 ;  /* 0x000000bfbebf7221 */ /* 0x000fe20000010100 */
[----:B------:R-:W-:Y:S01]  /*0fa0*/  SHF.R.U32.HI R196, RZ, 0x10, R59 ;  /* 0x00000010ffc47819 */ /* 0x000fe2000001163b */
[----:B------:R-:W-:Y:S01]  /*0fb0*/  FMUL.FTZ R195, R100, R193 ;  /* 0x000000c164c37220 */ /* 0x000fe20000410000 */
[----:B------:R-:W-:Y:S01]  /*0fc0*/  SHF.L.U32 R59, R188, 0x10, RZ ;  /* 0x00000010bc3b7819 */ /* 0x000fe200000006ff */
[----:B------:R-:W-:-:S04]  /*0fd0*/  FMUL.FTZ R191, R184, R191 ;  /* 0x000000bfb8bf7220 */ /* 0x000fc80000410000 */
[----:B------:R-:W-:Y:S01]  /*0fe0*/  FADD.FTZ R88, R59, R88 ;  /* 0x000000583b587221 */ /* 0x000fe20000010000 */
[-C--:B------:R-:W-:Y:S01]  /*0ff0*/  FFMA.FTZ R152, R191, R59.reuse, R152 ;  /* 0x0000003bbf987223 */ /* 0x080fe20000010098 */
[----:B------:R-:W-:Y:S01]  /*1000*/  FFMA.FTZ R188, R90, R59, R195 ;  /* 0x0000003b5abc7223 */ /* 0x000fe200000100c3 */
[----:B------:R-:W-:Y:S02]  /*1010*/  SHF.R.U64 R59, R56, 0x10, R57 ;  /* 0x00000010383b7819 */ /* 0x000fe40000001239 */
[----:B------:R-:W-:Y:S02]  /*1020*/  SHF.R.U64 R64, R64, 0x10, R65 ;  /* 0x0000001040407819 */ /* 0x000fe40000001241 */
[----:B------:R-:W-:Y:S02]  /*1030*/  SHF.L.U32 R59, R59, 0x10, RZ ;  /* 0x000000103b3b7819 */ /* 0x000fe400000006ff */
[----:B------:R-:W-:-:S03]  /*1040*/  SHF.L.U32 R56, R64, 0x10, RZ ;  /* 0x0000001040387819 */ /* 0x000fc600000006ff */
[----:B------:R-:W-:Y:S01]  /*1050*/  FADD.FTZ R59, -R190, R59 ;  /* 0x0000003bbe3b7221 */ /* 0x000fe20000010100 */
[----:B------:R-:W-:Y:S01]  /*1060*/  IMAD.MOV.U32 R58, RZ, RZ, R65 ;  /* 0x000000ffff3a7224 */ /* 0x000fe200078e0041 */
[----:B------:R-:W-:Y:S01]  /*1070*/  SHF.R.U32.HI R64, RZ, 0x10, R57 ;  /* 0x00000010ff407819 */ /* 0x000fe20000011639 */
[----:B-1----:R-:W-:Y:S02]  /*1080*/  IMAD.U32 R143, R197, 0x10000, RZ ;  /* 0x00010000c58f7824 */ /* 0x002fe400078e00ff */
[----:B------:R-:W-:Y:S01]  /*1090*/  FMUL.FTZ R142, R184, R59 ;  /* 0x0000003bb88e7220 */ /* 0x000fe20000410000 */
[----:B------:R-:W-:Y:S01]  /*10a0*/  FMUL.FTZ R59, R164, R56 ;  /* 0x00000038a43b7220 */ /* 0x000fe20000410000 */
[----:B------:R-:W-:Y:S01]  /*10b0*/  SHF.R.U32.HI R194, RZ, 0x10, R65 ;  /* 0x00000010ffc27819 */ /* 0x000fe20000011641 */
[----:B------:R-:W-:Y:S01]  /*10c0*/  FADD.FTZ R82, R143, R82 ;  /* 0x000000528f527221 */ /* 0x000fe20000010000 */
[----:B------:R-:W-:Y:S01]  /*10d0*/  SHF.L.U32 R65, R57, 0x10, RZ ;  /* 0x0000001039417819 */ /* 0x000fe200000006ff */
[-C--:B------:R-:W-:Y:S01]  /*10e0*/  FFMA.FTZ R83, R142, R143.reuse, R83 ;  /* 0x0000008f8e537223 */ /* 0x080fe20000010053 */
[----:B------:R-:W-:Y:S01]  /*10f0*/  SHF.L.U32 R57, R58, 0x10, RZ ;  /* 0x000000103a397819 */ /* 0x000fe200000006ff */
[----:B------:R-:W-:Y:S01]  /*1100*/  FFMA.FTZ R143, R154, R143, R59 ;  /* 0x0000008f9a8f7223 */ /* 0x000fe2000001003b */
[----:B------:R-:W-:Y:S01]  /*1110*/  IMAD.U32 R59, R64, 0x10000, RZ ;  /* 0x00010000403b7824 */ /* 0x000fe200078e00ff */
[----:B------:R-:W-:-:S02]  /*1120*/  SHF.L.U32 R192, R192, 0x10, RZ ;  /* 0x00000010c0c07819 */ /* 0x000fc400000006ff */
[----:B------:R-:W-:Y:S01]  /*1130*/  SHF.L.U32 R64, R194, 0x10, RZ ;  /* 0x00000010c2407819 */ /* 0x000fe200000006ff */
[----:B------:R-:W-:Y:S01]  /*1140*/  FMUL.FTZ R58, R101, R57 ;  /* 0x00000039653a7220 */ /* 0x000fe20000410000 */
[----:B------:R-:W-:-:S03]  /*1150*/  FADD.FTZ R59, -R190, R59 ;  /* 0x0000003bbe3b7221 */ /* 0x000fc60000010100 */
[----:B0-----:R-:W-:Y:S01]  /*1160*/  FFMA.FTZ R145, R91, R192, R58 ;  /* 0x000000c05b917223 */ /* 0x001fe2000001003a */
[----:B------:R-:W-:Y:S02]  /*1170*/  IMAD.U32 R58, R196, 0x10000, RZ ;  /* 0x00010000c43a7824 */ /* 0x000fe400078e00ff */
[----:B---3--:R-:W-:Y:S01]  /*1180*/  FMUL.FTZ R146, R184, R59 ;  /* 0x0000003bb8927220 */ /* 0x008fe20000410000 */
[----:B------:R-:W-:Y:S01]  /*1190*/  FMUL.FTZ R148, R165, R64 ;  /* 0x00000040a5947220 */ /* 0x000fe20000410000 */
[----:B------:R-:W-:Y:S01]  /*11a0*/  FADD.FTZ R65, -R190, R65 ;  /* 0x00000041be417221 */ /* 0x000fe20000010100 */
[----:B------:R-:W-:Y:S01]  /*11b0*/  FADD.FTZ R55, R58, R55 ;  /* 0x000000373a377221 */ /* 0x000fe20000010000 */
[-C--:B------:R-:W-:Y:S01]  /*11c0*/  FFMA.FTZ R63, R146, R58.reuse, R63 ;  /* 0x0000003a923f7223 */ /* 0x080fe2000001003f */
[----:B------:R-:W-:Y:S01]  /*11d0*/  FFMA.FTZ R147, R155, R58, R148 ;  /* 0x0000003a9b937223 */ /* 0x000fe20000010094 */
[----:B------:R-:W-:Y:S02]  /*11e0*/  SHF.L.U32 R59, R66, 0x10, RZ ;  /* 0x00000010423b7819 */ /* 0x000fe400000006ff */
[----:B------:R-:W-:Y:S01]  /*11f0*/  MOV R58, R122 ;  /* 0x0000007a003a7202 */ /* 0x000fe20000000f00 */
[----:B------:R-:W-:Y:S01]  /*1200*/  FMUL.FTZ R144, R184, R65 ;  /* 0x00000041b8907220 */ /* 0x000fe20000410000 */
[----:B------:R-:W-:Y:S01]  /*1210*/  FADD.FTZ R85, R56, R85 ;  /* 0x0000005538557221 */ /* 0x000fe20000010000 */
[----:B------:R-:W-:Y:S01]  /*1220*/  FFMA.FTZ R73, R142, R56, R73 ;  /* 0x000000388e497223 */ /* 0x000fe20000010049 */
[----:B------:R-:W-:Y:S01]  /*1230*/  MOV R56, R120 ;  /* 0x0000007800387202 */ /* 0x000fe20000000f00 */
[----:B------:R-:W-:Y:S01]  /*1240*/  FADD.FTZ R59, -R190, R59 ;  /* 0x0000003bbe3b7221 */ /* 0x000fe20000010100 */
[----:B------:R-:W-:Y:S01]  /*1250*/  SHF.L.U32 R149, R58, 0x10, RZ ;  /* 0x000000103a957819 */ /* 0x000fe200000006ff */
[----:B------:R-:W-:Y:S01]  /*1260*/  FADD.FTZ R86, R57, R86 ;  /* 0x0000005639567221 */ /* 0x000fe20000010000 */
[----:B------:R-:W-:Y:S01]  /*1270*/  SHF.R.U64 R66, R66, 0x10, R67 ;  /* 0x0000001042427819 */ /* 0x000fe20000001243 */
[----:B------:R-:W-:Y:S01]  /*1280*/  FFMA.FTZ R74, R144, R57, R74 ;  /* 0x00000039904a7223 */ /* 0x000fe2000001004a */
[----:B------:R-:W-:Y:S01]  /*1290*/  FADD.FTZ R87, R64, R87 ;  /* 0x0000005740577221 */ /* 0x000fe20000010000 */
[----:B------:R-:W-:Y:S01]  /*12a0*/  FFMA.FTZ R75, R146, R64, R75 ;  /* 0x00000040924b7223 */ /* 0x000fe2000001004b */
[--C-:B------:R-:W-:Y:S01]  /*12b0*/  SHF.R.U64 R148, R120, 0x10, R121.reuse ;  /* 0x0000001078947819 */ /* 0x100fe20000001279 */
[--C-:B------:R-:W-:Y:S01]  /*12c0*/  IMAD.MOV.U32 R57, RZ, RZ, R121.reuse ;  /* 0x000000ffff397224 */ /* 0x100fe200078e0079 */
[----:B------:R-:W-:Y:S01]  /*12d0*/  SHF.R.U32.HI R151, RZ, 0x10, R121 ;  /* 0x00000010ff977819 */ /* 0x000fe20000011679 */
[--C-:B------:R-:W-:Y:S01]  /*12e0*/  IMAD.MOV.U32 R58, RZ, RZ, R123.reuse ;  /* 0x000000ffff3a7224 */ /* 0x100fe200078e007b */
[--C-:B------:R-:W-:Y:S01]  /*12f0*/  SHF.R.U64 R120, R122, 0x10, R123.reuse ;  /* 0x000000107a787819 */ /* 0x100fe2000000127b */
[----:B------:R-:W-:Y:S01]  /*1300*/  FMUL.FTZ R121, R184, R59 ;  /* 0x0000003bb8797220 */ /* 0x000fe20000410000 */
[----:B------:R-:W-:Y:S01]  /*1310*/  SHF.L.U32 R65, R56, 0x10, RZ ;  /* 0x0000001038417819 */ /* 0x000fe200000006ff */
[----:B------:R-:W-:Y:S01]  /*1320*/  FMUL.FTZ R59, R102, R149 ;  /* 0x00000095663b7220 */ /* 0x000fe20000410000 */
[----:B------:R-:W-:-:S02]  /*1330*/  SHF.R.U32.HI R64, RZ, 0x10, R123 ;  /* 0x00000010ff407819 */ /* 0x000fc4000001167b */
[----:B------:R-:W-:Y:S01]  /*1340*/  SHF.L.U32 R123, R66, 0x10, RZ ;  /* 0x00000010427b7819 */ /* 0x000fe200000006ff */
[----:B------:R-:W-:Y:S01]  /*1350*/  FADD.FTZ R68, R65, R68 ;  /* 0x0000004441447221 */ /* 0x000fe20000010000 */
[-C--:B------:R-:W-:Y:S01]  /*1360*/  FFMA.FTZ R60, R121, R65.reuse, R60 ;  /* 0x00000041793c7223 */ /* 0x080fe2000001003c */
[----:B------:R-:W-:Y:S01]  /*1370*/  FFMA.FTZ R122, R92, R65, R59 ;  /* 0x000000415c7a7223 */ /* 0x000fe2000001003b */
[----:B------:R-:W-:Y:S01]  /*1380*/  SHF.L.U32 R65, R67, 0x10, RZ ;  /* 0x0000001043417819 */ /* 0x000fe200000006ff */
[----:B------:R-:W-:Y:S01]  /*1390*/  FADD.FTZ R123, -R190, R123 ;  /* 0x0000007bbe7b7221 */ /* 0x000fe20000010100 */
[----:B------:R-:W-:Y:S01]  /*13a0*/  IMAD.U32 R59, R120, 0x10000, RZ ;  /* 0x00010000783b7824 */ /* 0x000fe200078e00ff */
[----:B------:R-:W-:Y:S02]  /*13b0*/  SHF.R.U32.HI R67, RZ, 0x10, R67 ;  /* 0x00000010ff437819 */ /* 0x000fe40000011643 */
[----:B------:R-:W-:Y:S01]  /*13c0*/  SHF.L.U32 R56, R148, 0x10, RZ ;  /* 0x0000001094387819 */ /* 0x000fe200000006ff */
[----:B------:R-:W-:Y:S01]  /*13d0*/  FMUL.FTZ R148, R184, R123 ;  /* 0x0000007bb8947220 */ /* 0x000fe20000410000 */
[----:B------:R-:W-:Y:S01]  /*13e0*/  FMUL.FTZ R123, R166, R59 ;  /* 0x0000003ba67b7220 */ /* 0x000fe20000410000 */
[----:B------:R-:W-:Y:S01]  /*13f0*/  FADD.FTZ R65, -R190, R65 ;  /* 0x00000041be417221 */ /* 0x000fe20000010100 */
[----:B------:R-:W-:-:S02]  /*1400*/  IMAD.U32 R67, R67, 0x10000, RZ ;  /* 0x0001000043437824 */ /* 0x000fc400078e00ff */
[----:B------:R-:W-:Y:S01]  /*1410*/  FADD.FTZ R80, R149, R80 ;  /* 0x0000005095507221 */ /* 0x000fe20000010000 */
[----:B------:R-:W-:Y:S01]  /*1420*/  FFMA.FTZ R76, R121, R149, R76 ;  /* 0x00000095794c7223 */ /* 0x000fe2000001004c */
[----:B------:R-:W-:Y:S01]  /*1430*/  FADD.FTZ R69, R56, R69 ;  /* 0x0000004538457221 */ /* 0x000fe20000010000 */
[-C--:B------:R-:W-:Y:S01]  /*1440*/  FFMA.FTZ R61, R148, R56.reuse, R61 ;  /* 0x00000038943d7223 */ /* 0x080fe2000001003d */
[----:B------:R-:W-:Y:S01]  /*1450*/  FFMA.FTZ R123, R156, R56, R123 ;  /* 0x000000389c7b7223 */ /* 0x000fe2000001007b */
[----:B------:R-:W-:Y:S01]  /*1460*/  IMAD.U32 R58, R58, 0x10000, RZ ;  /* 0x000100003a3a7824 */ /* 0x000fe200078e00ff */
[----:B------:R-:W-:Y:S01]  /*1470*/  SHF.L.U32 R56, R64, 0x10, RZ ;  /* 0x0000001040387819 */ /* 0x000fe200000006ff */
[----:B------:R-:W-:Y:S01]  /*1480*/  FMUL.FTZ R149, R184, R65 ;  /* 0x00000041b8957220 */ /* 0x000fe20000410000 */
[----:B------:R-:W-:Y:S01]  /*1490*/  FADD.FTZ R67, -R190, R67 ;  /* 0x00000043be437221 */ /* 0x000fe20000010100 */
[----:B------:R-:W-:Y:S01]  /*14a0*/  FADD.FTZ R71, R192, R71 ;  /* 0x00000047c0477221 */ /* 0x000fe20000010000 */
[----:B------:R-:W-:Y:S01]  /*14b0*/  FFMA.FTZ R79, R144, R192, R79 ;  /* 0x000000c0904f7223 */ /* 0x000fe2000001004f */
[----:B------:R-:W-:Y:S01]  /*14c0*/  SHF.L.U32 R151, R151, 0x10, RZ ;  /* 0x0000001097977819 */ /* 0x000fe200000006ff */
[----:B------:R-:W-:Y:S01]  /*14d0*/  FADD.FTZ R54, R58, R54 ;  /* 0x000000363a367221 */ /* 0x000fe20000010000 */
[-C--:B------:R-:W-:Y:S01]  /*14e0*/  FFMA.FTZ R78, R149, R58.reuse, R78 ;  /* 0x0000003a954e7223 */ /* 0x080fe2000001004e */
[----:B------:R-:W-:Y:S01]  /*14f0*/  FMUL.FTZ R192, R103, R58 ;  /* 0x0000003a67c07220 */ /* 0x000fe20000410000 */
[----:B------:R-:W-:Y:S01]  /*1500*/  FMUL.FTZ R150, R184, R67 ;  /* 0x00000043b8967220 */ /* 0x000fe20000410000 */
[----:B------:R-:W-:Y:S01]  /*1510*/  FMUL.FTZ R58, R167, R56 ;  /* 0x00000038a73a7220 */ /* 0x000fe20000410000 */
[----:B------:R-:W-:Y:S01]  /*1520*/  FADD.FTZ R52, R151, R52 ;  /* 0x0000003497347221 */ /* 0x000fe20000010000 */
[----:B------:R-:W-:Y:S01]  /*1530*/  FADD.FTZ R81, R59, R81 ;  /* 0x000000513b517221 */ /* 0x000fe20000010000 */
[----:B------:R-:W-:Y:S01]  /*1540*/  FFMA.FTZ R53, R150, R151, R53 ;  /* 0x0000009796357223 */ /* 0x000fe20000010035 */
[----:B------:R-:W-:Y:S01]  /*1550*/  FFMA.FTZ R77, R148, R59, R77 ;  /* 0x0000003b944d7223 */ /* 0x000fe2000001004d */
[----:B------:R-:W-:Y:S01]  /*1560*/  FFMA.FTZ R151, R157, R151, R58 ;  /* 0x000000979d977223 */ /* 0x000fe2000001003a */
[----:B--2---:R-:W-:-:S02]  /*1570*/  SHF.L.U32 R59, R124, 0x10, RZ ;  /* 0x000000107c3b7819 */ /* 0x004fc400000006ff */
[----:B------:R-:W-:Y:S01]  /*1580*/  MOV R58, R128 ;  /* 0x00000080003a7202 */ /* 0x000fe20000000f00 */
[----:B------:R-:W-:Y:S01]  /*1590*/  FADD.FTZ R50, R56, R50 ;  /* 0x0000003238327221 */ /* 0x000fe20000010000 */
[----:B------:R-:W-:Y:S01]  /*15a0*/  SHF.L.U32 R57, R57, 0x10, RZ ;  /* 0x0000001039397819 */ /* 0x000fe200000006ff */
[----:B------:R-:W-:Y:S01]  /*15b0*/  FFMA.FTZ R51, R150, R56, R51 ;  /* 0x0000003896337223 */ /* 0x000fe20000010033 */
[----:B------:R-:W-:Y:S02]  /*15c0*/  IMAD.MOV.U32 R56, RZ, RZ, R126 ;  /* 0x000000ffff387224 */ /* 0x000fe400078e007e */
[----:B------:R-:W-:Y:S01]  /*15d0*/  FADD.FTZ R59, -R190, R59 ;  /* 0x0000003bbe3b7221 */ /* 0x000fe20000010100 */
[----:B------:R-:W-:Y:S01]  /*15e0*/  SHF.R.U64 R67, R124, 0x10, R125 ;  /* 0x000000107c437819 */ /* 0x000fe2000000127d */
[----:B------:R-:W-:Y:S02]  /*15f0*/  IMAD.U32 R64, R58, 0x10000, RZ ;  /* 0x000100003a407824 */ /* 0x000fe400078e00ff */
[----:B------:R-:W-:Y:S01]  /*1600*/  FADD.FTZ R84, R193, R84 ;  /* 0x00000054c1547221 */ /* 0x000fe20000010000 */
[----:B------:R-:W-:Y:S01]  /*1610*/  FFMA.FTZ R72, R191, R193, R72 ;  /* 0x000000c1bf487223 */ /* 0x000fe20000010048 */
[----:B------:R-:W-:Y:S01]  /*1620*/  FADD.FTZ R70, R57, R70 ;  /* 0x0000004639467221 */ /* 0x000fe20000010000 */
[-C--:B------:R-:W-:Y:S01]  /*1630*/  FFMA.FTZ R62, R149, R57.reuse, R62 ;  /* 0x00000039953e7223 */ /* 0x080fe2000001003e */
[----:B------:R-:W-:Y:S01]  /*1640*/  FFMA.FTZ R192, R93, R57, R192 ;  /* 0x000000395dc07223 */ /* 0x000fe200000100c0 */
[----:B------:R-:W-:-:S02]  /*1650*/  SHF.R.U64 R193, R126, 0x10, R127 ;  /* 0x000000107ec17819 */ /* 0x000fc4000000127f */
[----:B------:R-:W-:Y:S02]  /*1660*/  MOV R57, R127 ;  /* 0x0000007f00397202 */ /* 0x000fe40000000f00 */
[----:B------:R-:W-:Y:S01]  /*1670*/  SHF.R.U32.HI R120, RZ, 0x10, R127 ;  /* 0x00000010ff787819 */ /* 0x000fe2000001167f */
[----:B------:R-:W-:Y:S01]  /*1680*/  FMUL.FTZ R127, R184, R59 ;  /* 0x0000003bb87f7220 */ /* 0x000fe20000410000 */
[----:B------:R-:W-:Y:S01]  /*1690*/  SHF.L.U32 R65, R56, 0x10, RZ ;  /* 0x0000001038417819 */ /* 0x000fe200000006ff */
[----:B------:R-:W-:Y:S01]  /*16a0*/  FMUL.FTZ R59, R104, R64 ;  /* 0x00000040683b7220 */ /* 0x000fe20000410000 */
[----:B------:R-:W-:Y:S01]  /*16b0*/  SHF.R.U64 R66, R128, 0x10, R129 ;  /* 0x0000001080427819 */ /* 0x000fe20000001281 */
[----:B------:R-:W-:Y:S02]  /*16c0*/  IMAD.U32 R67, R67, 0x10000, RZ ;  /* 0x0001000043437824 */ /* 0x000fe400078e00ff */
[----:B------:R-:W-:Y:S01]  /*16d0*/  FFMA.FTZ R126, R94, R65, R59 ;  /* 0x000000415e7e7223 */ /* 0x000fe2000001003b */
[----:B------:R-:W-:Y:S01]  /*16e0*/  SHF.L.U32 R59, R66, 0x10, RZ ;  /* 0x00000010423b7819 */ /* 0x000fe200000006ff */
[----:B------:R-:W-:Y:S01]  /*16f0*/  FADD.FTZ R67, -R190, R67 ;  /* 0x00000043be437221 */ /* 0x000fe20000010100 */
[----:B------:R-:W-:-:S02]  /*1700*/  MOV R58, R129 ;  /* 0x00000081003a7202 */ /* 0x000fc40000000f00 */
[----:B------:R-:W-:Y:S01]  /*1710*/  SHF.R.U32.HI R56, RZ, 0x10, R129 ;  /* 0x00000010ff387819 */ /* 0x000fe20000011681 */
[----:B------:R-:W-:Y:S01]  /*1720*/  FADD.FTZ R36, R65, R36 ;  /* 0x0000002441247221 */ /* 0x000fe20000010000 */
[----:B------:R-:W-:Y:S01]  /*1730*/  SHF.L.U32 R129, R193, 0x10, RZ ;  /* 0x00000010c1817819 */ /* 0x000fe200000006ff */
[----:B------:R-:W-:Y:S01]  /*1740*/  FFMA.FTZ R48, R127, R65, R48 ;  /* 0x000000417f307223 */ /* 0x000fe20000010030 */
[----:B------:R-:W-:Y:S01]  /*1750*/  FMUL.FTZ R128, R184, R67 ;  /* 0x00000043b8807220 */ /* 0x000fe20000410000 */
[----:B------:R-:W-:Y:S02]  /*1760*/  IMAD.U32 R193, R125, 0x10000, RZ ;  /* 0x000100007dc17824 */ /* 0x000fe400078e00ff */
[----:B------:R-:W-:Y:S01]  /*1770*/  FMUL.FTZ R65, R168, R59 ;  /* 0x0000003ba8417220 */ /* 0x000fe20000410000 */
[----:B------:R-:W-:Y:S01]  /*1780*/  SHF.R.U32.HI R125, RZ, 0x10, R125 ;  /* 0x00000010ff7d7819 */ /* 0x000fe2000001167d */
[----:B------:R-:W-:Y:S01]  /*1790*/  FADD.FTZ R37, R129, R37 ;  /* 0x0000002581257221 */ /* 0x000fe20000010000 */
[-C--:B------:R-:W-:Y:S01]  /*17a0*/  FFMA.FTZ R49, R128, R129.reuse, R49 ;  /* 0x0000008180317223 */ /* 0x080fe20000010031 */
[----:B------:R-:W-:Y:S01]  /*17b0*/  FFMA.FTZ R129, R158, R129, R65 ;  /* 0x000000819e817223 */ /* 0x000fe20000010041 */
[----:B------:R-:W-:Y:S01]  /*17c0*/  SHF.L.U32 R65, R125, 0x10, RZ ;  /* 0x000000107d417819 */ /* 0x000fe200000006ff */
[----:B------:R-:W-:Y:S01]  /*17d0*/  FADD.FTZ R193, -R190, R193 ;  /* 0x000000c1bec17221 */ /* 0x000fe20000010100 */
[----:B------:R-:W-:-:S02]  /*17e0*/  SHF.L.U32 R58, R58, 0x10, RZ ;  /* 0x000000103a3a7819 */ /* 0x000fc400000006ff */
[----:B------:R-:W-:Y:S01]  /*17f0*/  SHF.L.U32 R56, R56, 0x10, RZ ;  /* 0x0000001038387819 */ /* 0x000fe200000006ff */
[----:B------:R-:W-:Y:S01]  /*1800*/  FMUL.FTZ R195, R184, R193 ;  /* 0x000000c1b8c37220 */ /* 0x000fe20000410000 */
[----:B------:R-:W-:Y:S01]  /*1810*/  FADD.FTZ R65, -R190, R65 ;  /* 0x00000041be417221 */ /* 0x000fe20000010100 */
[----:B------:R-:W-:Y:S02]  /*1820*/  IMAD.U32 R124, R120, 0x10000, RZ ;  /* 0x00010000787c7824 */ /* 0x000fe400078e00ff */
[----:B------:R-:W-:Y:S01]  /*1830*/  FADD.FTZ R15, R58, R15 ;  /* 0x0000000f3a0f7221 */ /* 0x000fe20000010000 */
[-C--:B------:R-:W-:Y:S01]  /*1840*/  FFMA.FTZ R3, R195, R58.reuse, R3 ;  /* 0x0000003ac3037223 */ /* 0x080fe20000010003 */
[----:B------:R-:W-:Y:S01]  /*1850*/  FMUL.FTZ R194, R105, R58 ;  /* 0x0000003a69c27220 */ /* 0x000fe20000410000 */
[----:B------:R-:W-:Y:S01]  /*1860*/  FMUL.FTZ R193, R184, R65 ;  /* 0x00000041b8c17220 */ /* 0x000fe20000410000 */
[----:B------:R-:W-:Y:S01]  /*1870*/  FMUL.FTZ R58, R169, R56 ;  /* 0x00000038a93a7220 */ /* 0x000fe20000410000 */
[----:B------:R-:W-:-:S02]  /*1880*/  FADD.FTZ R35, R124, R35 ;  /* 0x000000237c237221 */ /* 0x000fc40000010000 */
[-C--:B------:R-:W-:Y:S01]  /*1890*/  FFMA.FTZ R47, R193, R124.reuse, R47 ;  /* 0x0000007cc12f7223 */ /* 0x080fe2000001002f */
[----:B------:R-:W-:Y:S01]  /*18a0*/  FFMA.FTZ R124, R159, R124, R58 ;  /* 0x0000007c9f7c7223 */ /* 0x000fe2000001003a */
[----:B------:R-:W-:Y:S01]  /*18b0*/  FADD.FTZ R12, R59, R12 ;  /* 0x0000000c3b0c7221 */ /* 0x000fe20000010000 */
[----:B------:R-:W-:Y:S01]  /*18c0*/  FFMA.FTZ R25, R128, R59, R25 ;  /* 0x0000003b80197223 */ /* 0x000fe20000010019 */
[----:B------:R-:W-:Y:S01]  /*18d0*/  IMAD.MOV.U32 R58, RZ, RZ, R134 ;  /* 0x000000ffff3a7224 */ /* 0x000fe200078e0086 */
[----:B------:R-:W-:Y:S01]  /*18e0*/  SHF.L.U32 R57, R57, 0x10, RZ ;  /* 0x0000001039397819 */ /* 0x000fe200000006ff */
[----:B------:R-:W-:Y:S02]  /*18f0*/  IMAD.U32 R59, R130, 0x10000, RZ ;  /* 0x00010000823b7824 */ /* 0x000fe400078e00ff */
[----:B------:R-:W-:Y:S01]  /*1900*/  FADD.FTZ R14, R56, R14 ;  /* 0x0000000e380e7221 */ /* 0x000fe20000010000 */
[----:B------:R-:W-:Y:S01]  /*1910*/  FFMA.FTZ R2, R193, R56, R2 ;  /* 0x00000038c1027223 */ /* 0x000fe20000010002 */
[----:B------:R-:W-:Y:S01]  /*1920*/  FADD.FTZ R13, R64, R13 ;  /* 0x0000000d400d7221 */ /* 0x000fe20000010000 */
[----:B------:R-:W-:Y:S01]  /*1930*/  FFMA.FTZ R24, R127, R64, R24 ;  /* 0x000000407f187223 */ /* 0x000fe20000010018 */
[----:B------:R-:W-:Y:S01]  /*1940*/  MOV R56, R132 ;  /* 0x0000008400387202 */ /* 0x000fe20000000f00 */
[----:B------:R-:W-:Y:S01]  /*1950*/  FADD.FTZ R59, -R190, R59 ;  /* 0x0000003bbe3b7221 */ /* 0x000fe20000010100 */
[----:B------:R-:W-:Y:S01]  /*1960*/  SHF.L.U32 R64, R58, 0x10, RZ ;  /* 0x000000103a407819 */ /* 0x000fe200000006ff */
[----:B------:R-:W-:Y:S01]  /*1970*/  FADD.FTZ R34, R57, R34 ;  /* 0x0000002239227221 */ /* 0x000fe20000010000 */
[----:B------:R-:W-:Y:S01]  /*1980*/  SHF.R.U64 R65, R130, 0x10, R131 ;  /* 0x0000001082417819 */ /* 0x000fe20000001283 */
[-C--:B------:R-:W-:Y:S01]  /*1990*/  FFMA.FTZ R46, R195, R57.reuse, R46 ;  /* 0x00000039c32e7223 */ /* 0x080fe2000001002e */
[----:B------:R-:W-:Y:S01]  /*19a0*/  FFMA.FTZ R194, R95, R57, R194 ;  /* 0x000000395fc27223 */ /* 0x000fe200000100c2 */
[----:B------:R-:W-:-:S02]  /*19b0*/  SHF.R.U64 R132, R132, 0x10, R133 ;  /* 0x0000001084847819 */ /* 0x000fc40000001285 */
[----:B------:R-:W-:Y:S02]  /*19c0*/  MOV R57, R133 ;  /* 0x0000008500397202 */ /* 0x000fe40000000f00 */
[----:B------:R-:W-:Y:S01]  /*19d0*/  SHF.R.U32.HI R120, RZ, 0x10, R133 ;  /* 0x00000010ff787819 */ /* 0x000fe20000011685 */
[----:B------:R-:W-:Y:S01]  /*19e0*/  IMAD.U32 R133, R56, 0x10000, RZ ;  /* 0x0001000038857824 */ /* 0x000fe200078e00ff */
[----:B------:R-:W-:Y:S01]  /*19f0*/  SHF.R.U64 R66, R134, 0x10, R135 ;  /* 0x0000001086427819 */ /* 0x000fe20000001287 */
[----:B------:R-:W-:Y:S01]  /*1a00*/  FMUL.FTZ R134, R184, R59 ;  /* 0x0000003bb8867220 */ /* 0x000fe20000410000 */
[----:B------:R-:W-:Y:S01]  /*1a10*/  FMUL.FTZ R59, R106, R64 ;  /* 0x000000406a3b7220 */ /* 0x000fe20000410000 */
[----:B------:R-:W-:Y:S01]  /*1a20*/  SHF.L.U32 R65, R65, 0x10, RZ ;  /* 0x0000001041417819 */ /* 0x000fe200000006ff */
[----:B------:R-:W-:Y:S01]  /*1a30*/  FADD.FTZ R32, R133, R32 ;  /* 0x0000002085207221 */ /* 0x000fe20000010000 */
[-C--:B------:R-:W-:Y:S01]  /*1a40*/  FFMA.FTZ R44, R134, R133.reuse, R44 ;  /* 0x00000085862c7223 */ /* 0x080fe2000001002c */
[----:B------:R-:W-:Y:S01]  /*1a50*/  FFMA.FTZ R133, R96, R133, R59 ;  /* 0x0000008560857223 */ /* 0x000fe2000001003b */
[----:B------:R-:W-:Y:S01]  /*1a60*/  SHF.L.U32 R59, R66, 0x10, RZ ;  /* 0x00000010423b7819 */ /* 0x000fe200000006ff */
[----:B------:R-:W-:Y:S01]  /*1a70*/  FADD.FTZ R65, -R190, R65 ;  /* 0x00000041be417221 */ /* 0x000fe20000010100 */
[----:B------:R-:W-:Y:S01]  /*1a80*/  MOV R58, R135 ;  /* 0x00000087003a7202 */ /* 0x000fe20000000f00 */
[----:B------:R-:W-:Y:S01]  /*1a90*/  IMAD.U32 R132, R132, 0x10000, RZ ;  /* 0x0001000084847824 */ /* 0x000fe200078e00ff */
[----:B------:R-:W-:Y:S01]  /*1aa0*/  SHF.R.U32.HI R56, RZ, 0x10, R135 ;  /* 0x00000010ff387819 */ /* 0x000fe20000011687 */
[----:B------:R-:W-:Y:S01]  /*1ab0*/  FMUL.FTZ R135, R184, R65 ;  /* 0x00000041b8877220 */ /* 0x000fe20000410000 */
[----:B------:R-:W-:Y:S01]  /*1ac0*/  SHF.L.U32 R67, R131, 0x10, RZ ;  /* 0x0000001083437819 */ /* 0x000fe200000006ff */
[----:B------:R-:W-:Y:S01]  /*1ad0*/  FMUL.FTZ R65, R170, R59 ;  /* 0x0000003baa417220 */ /* 0x000fe20000410000 */
[----:B------:R-:W-:Y:S01]  /*1ae0*/  SHF.R.U32.HI R131, RZ, 0x10, R131 ;  /* 0x00000010ff837819 */ /* 0x000fe20000011683 */
[----:B------:R-:W-:Y:S01]  /*1af0*/  FADD.FTZ R33, R132, R33 ;  /* 0x0000002184217221 */ /* 0x000fe20000010000 */
[-C--:B------:R-:W-:Y:S01]  /*1b00*/  FFMA.FTZ R45, R135, R132.reuse, R45 ;  /* 0x00000084872d7223 */ /* 0x080fe2000001002d */
[----:B------:R-:W-:Y:S01]  /*1b10*/  FFMA.FTZ R132, R160, R132, R65 ;  /* 0x00000084a0847223 */ /* 0x000fe20000010041 */
[----:B------:R-:W-:Y:S01]  /*1b20*/  SHF.L.U32 R65, R131, 0x10, RZ ;  /* 0x0000001083417819 */ /* 0x000fe200000006ff */
[----:B------:R-:W-:Y:S01]  /*1b30*/  FADD.FTZ R67, -R190, R67 ;  /* 0x00000043be437221 */ /* 0x000fe20000010100 */
[----:B------:R-:W-:Y:S01]  /*1b40*/  SHF.L.U32 R58, R58, 0x10, RZ ;  /* 0x000000103a3a7819 */ /* 0x000fe200000006ff */
[----:B------:R-:W-:-:S02]  /*1b50*/  IMAD.U32 R56, R56, 0x10000, RZ ;  /* 0x0001000038387824 */ /* 0x000fc400078e00ff */
[----:B------:R-:W-:Y:S01]  /*1b60*/  FMUL.FTZ R131, R184, R67 ;  /* 0x00000043b8837220 */ /* 0x000fe20000410000 */
[----:B------:R-:W-:Y:S01]  /*1b70*/  FADD.FTZ R65, -R190, R65 ;  /* 0x00000041be417221 */ /* 0x000fe20000010100 */
[----:B------:R-:W-:Y:S01]  /*1b80*/  SHF.L.U32 R120, R120, 0x10, RZ ;  /* 0x0000001078787819 */ /* 0x000fe200000006ff */
[----:B------:R-:W-:Y:S01]  /*1b90*/  FADD.FTZ R19, R58, R19 ;  /* 0x000000133a137221 */ /* 0x000fe20000010000 */
[-C--:B------:R-:W-:Y:S01]  /*1ba0*/  FFMA.FTZ R7, R131, R58.reuse, R7 ;  /* 0x0000003a83077223 */ /* 0x080fe20000010007 */
[----:B------:R-:W-:Y:S01]  /*1bb0*/  FMUL.FTZ R130, R107, R58 ;  /* 0x0000003a6b827220 */ /* 0x000fe20000410000 */
[----:B------:R-:W-:Y:S01]  /*1bc0*/  FMUL.FTZ R125, R184, R65 ;  /* 0x00000041b87d7220 */ /* 0x000fe20000410000 */
[----:B------:R-:W-:Y:S01]  /*1bd0*/  FMUL.FTZ R58, R171, R56 ;  /* 0x00000038ab3a7220 */ /* 0x000fe20000410000 */
[----:B------:R-:W-:Y:S01]  /*1be0*/  FADD.FTZ R31, R120, R31 ;  /* 0x0000001f781f7221 */ /* 0x000fe20000010000 */
[----:B------:R-:W-:Y:S02]  /*1bf0*/  IMAD.U32 R57, R57, 0x10000, RZ ;  /* 0x0001000039397824 */ /* 0x000fe400078e00ff */
[-C--:B------:R-:W-:Y:S01]  /*1c00*/  FFMA.FTZ R43, R125, R120.reuse, R43 ;  /* 0x000000787d2b7223 */ /* 0x080fe2000001002b */
[----:B------:R-:W-:Y:S01]  /*1c10*/  FFMA.FTZ R120, R161, R120, R58 ;  /* 0x00000078a1787223 */ /* 0x000fe2000001003a */
[----:B------:R-:W-:Y:S01]  /*1c20*/  FADD.FTZ R16, R59, R16 ;  /* 0x000000103b107221 */ /* 0x000fe20000010000 */
[----:B------:R-:W-:Y:S01]  /*1c30*/  FFMA.FTZ R4, R135, R59, R4 ;  /* 0x0000003b87047223 */ /* 0x000fe20000010004 */
[----:B------:R-:W-:-:S02]  /*1c40*/  MOV R58, R136 ;  /* 0x00000088003a7202 */ /* 0x000fc40000000f00 */
[----:B------:R-:W-:Y:S01]  /*1c50*/  SHF.L.U32 R59, R140, 0x10, RZ ;  /* 0x000000108c3b7819 */ /* 0x000fe200000006ff */
[----:B------:R-:W-:Y:S01]  /*1c60*/  FADD.FTZ R18, R56, R18 ;  /* 0x0000001238127221 */ /* 0x000fe20000010000 */
[----:B------:R-:W-:Y:S01]  /*1c70*/  FFMA.FTZ R6, R125, R56, R6 ;  /* 0x000000387d067223 */ /* 0x000fe20000010006 */
[----:B------:R-:W-:Y:S01]  /*1c80*/  SHF.R.U64 R67, R140, 0x10, R141 ;  /* 0x000000108c437819 */ /* 0x000fe2000000128d */
[----:B------:R-:W-:Y:S01]  /*1c90*/  FADD.FTZ R17, R64, R17 ;  /* 0x0000001140117221 */ /* 0x000fe20000010000 */
[----:B------:R-:W-:Y:S01]  /*1ca0*/  FFMA.FTZ R5, R134, R64, R5 ;  /* 0x0000004086057223 */ /* 0x000fe20000010005 */
[----:B------:R-:W-:Y:S01]  /*1cb0*/  FADD.FTZ R30, R57, R30 ;  /* 0x0000001e391e7221 */ /* 0x000fe20000010000 */
[-C--:B------:R-:W-:Y:S01]  /*1cc0*/  FFMA.FTZ R42, R131, R57.reuse, R42 ;  /* 0x00000039832a7223 */ /* 0x080fe2000001002a */
[----:B------:R-:W-:Y:S01]  /*1cd0*/  FFMA.FTZ R130, R97, R57, R130 ;  /* 0x0000003961827223 */ /* 0x000fe20000010082 */
[----:B------:R-:W-:Y:S01]  /*1ce0*/  SHF.R.U64 R196, R136, 0x10, R137 ;  /* 0x0000001088c47819 */ /* 0x000fe20000001289 */
[----:B------:R-:W-:Y:S01]  /*1cf0*/  IMAD.MOV.U32 R64, RZ, RZ, R138 ;  /* 0x000000ffff407224 */ /* 0x000fe200078e008a */
[----:B------:R-:W-:-:S02]  /*1d00*/  MOV R66, R137 ;  /* 0x0000008900427202 */ /* 0x000fc40000000f00 */
[----:B------:R-:W-:Y:S02]  /*1d10*/  SHF.R.U32.HI R56, RZ, 0x10, R137 ;  /* 0x00000010ff387819 */ /* 0x000fe40000011689 */
[--C-:B------:R-:W-:Y:S02]  /*1d20*/  SHF.R.U64 R137, R138, 0x10, R139.reuse ;  /* 0x000000108a897819 */ /* 0x100fe4000000128b */
[----:B------:R-:W-:Y:S02]  /*1d30*/  MOV R136, R139 ;  /* 0x0000008b00887202 */ /* 0x000fe40000000f00 */
[----:B------:R-:W-:Y:S01]  /*1d40*/  SHF.R.U32.HI R57, RZ, 0x10, R139 ;  /* 0x00000010ff397819 */ /* 0x000fe2000001168b */
[----:B------:R-:W-:Y:S01]  /*1d50*/  FADD.FTZ R139, -R190, R59 ;  /* 0x0000003bbe8b7221 */ /* 0x000fe20000010100 */
[----:B------:R-:W-:Y:S01]  /*1d60*/  SHF.L.U32 R65, R58, 0x10, RZ ;  /* 0x000000103a417819 */ /* 0x000fe200000006ff */
[----:B------:R-:W-:Y:S01]  /*1d70*/  FADD.FTZ R58, RZ, R188 ;  /* 0x000000bcff3a7221 */ /* 0x000fe20000010000 */
[----:B------:R-:W-:Y:S01]  /*1d80*/  SHF.L.U32 R67, R67, 0x10, RZ ;  /* 0x0000001043437819 */ /* 0x000fe200000006ff */
[----:B------:R-:W-:Y:S01]  /*1d90*/  FFMA.FTZ R59, R191, R188, RZ ;  /* 0x000000bcbf3b7223 */ /* 0x000fe200000100ff */
[----:B------:R-:W-:-:S02]  /*1da0*/  IMAD.U32 R64, R64, 0x10000, RZ ;  /* 0x0001000040407824 */ /* 0x000fc400078e00ff */
[----:B------:R-:W-:Y:S01]  /*1db0*/  FADD.FTZ R58, R143, R58 ;  /* 0x0000003a8f3a7221 */ /* 0x000fe20000010000 */
[----:B------:R-:W-:Y:S01]  /*1dc0*/  FFMA.FTZ R59, R142, R143, R59 ;  /* 0x0000008f8e3b7223 */ /* 0x000fe2000001003b */
[----:B------:R-:W-:Y:S01]  /*1dd0*/  FADD.FTZ R199, -R190, R67 ;  /* 0x00000043bec77221 */ /* 0x000fe20000010100 */
[----:B------:R-:W-:Y:S01]  /*1de0*/  FMUL.FTZ R67, R108, R64 ;  /* 0x000000406c437220 */ /* 0x000fe20000410000 */
[----:B------:R-:W-:Y:S01]  /*1df0*/  FMUL.FTZ R139, R184, R139 ;  /* 0x0000008bb88b7220 */ /* 0x000fe20000410000 */
[----:B------:R-:W-:Y:S01]  /*1e00*/  FADD.FTZ R58, R145, R58 ;  /* 0x0000003a913a7221 */ /* 0x000fe20000010000 */
[----:B------:R-:W-:Y:S01]  /*1e10*/  FFMA.FTZ R59, R144, R145, R59 ;  /* 0x00000091903b7223 */ /* 0x000fe2000001003b */
[----:B------:R-:W-:Y:S01]  /*1e20*/  FADD.FTZ R28, R65, R28 ;  /* 0x0000001c411c7221 */ /* 0x000fe20000010000 */
[-C--:B------:R-:W-:Y:S01]  /*1e30*/  FFMA.FTZ R138, R98, R65.reuse, R67 ;  /* 0x00000041628a7223 */ /* 0x080fe20000010043 */
[----:B------:R-:W-:Y:S01]  /*1e40*/  FFMA.FTZ R40, R139, R65, R40 ;  /* 0x000000418b287223 */ /* 0x000fe20000010028 */
[----:B------:R-:W-:Y:S01]  /*1e50*/  FADD.FTZ R65, R147, R58 ;  /* 0x0000003a93417221 */ /* 0x000fe20000010000 */
[----:B------:R-:W-:-:S03]  /*1e60*/  FFMA.FTZ R140, R146, R147, R59 ;  /* 0x00000093928c7223 */ /* 0x000fc6000001003b */
[----:B------:R-:W-:Y:S01]  /*1e70*/  FADD.FTZ R58, R122, R65 ;  /* 0x000000417a3a7221 */ /* 0x000fe20000010000 */
[----:B------:R-:W-:-:S03]  /*1e80*/  FFMA.FTZ R59, R121, R122, R140 ;  /* 0x0000007a793b7223 */ /* 0x000fc6000001008c */
[----:B------:R-:W-:Y:S01]  /*1e90*/  FADD.FTZ R65, R123, R58 ;  /* 0x0000003a7b417221 */ /* 0x000fe20000010000 */
[----:B------:R-:W-:Y:S01]  /*1ea0*/  FFMA.FTZ R58, R148, R123, R59 ;  /* 0x0000007b943a7223 */ /* 0x000fe2000001003b */
[----:B------:R-:W-:Y:S01]  /*1eb0*/  FADD.FTZ R21, R64, R21 ;  /* 0x0000001540157221 */ /* 0x000fe20000010000 */
[----:B------:R-:W-:Y:S01]  /*1ec0*/  FFMA.FTZ R9, R139, R64, R9 ;  /* 0x000000408b097223 */ /* 0x000fe20000010009 */
[----:B------:R-:W-:Y:S01]  /*1ed0*/  FADD.FTZ R64, R192, R65 ;  /* 0x00000041c0407221 */ /* 0x000fe20000010000 */
[----:B------:R-:W-:Y:S01]  /*1ee0*/  FFMA.FTZ R59, R149, R192, R58 ;  /* 0x000000c0953b7223 */ /* 0x000fe2000001003a */
[----:B------:R-:W-:Y:S01]  /*1ef0*/  SHF.R.U32.HI R201, RZ, 0x10, R141 ;  /* 0x00000010ffc97819 */ /* 0x000fe2000001168d */
[----:B------:R-:W-:Y:S02]  /*1f00*/  IMAD.U32 R141, R141, 0x10000, RZ ;  /* 0x000100008d8d7824 */ /* 0x000fe400078e00ff */
[----:B------:R-:W-:Y:S01]  /*1f10*/  FADD.FTZ R65, R151, R64 ;  /* 0x0000004097417221 */ /* 0x000fe20000010000 */
[----:B------:R-:W-:Y:S01]  /*1f20*/  FFMA.FTZ R64, R150, R151, R59 ;  /* 0x0000009796407223 */ /* 0x000fe2000001003b */
[----:B------:R-:W-:-:S02]  /*1f30*/  IMAD.U32 R136, R136, 0x10000, RZ ;  /* 0x0001000088887824 */ /* 0x000fc400078e00ff */
[----:B------:R-:W-:Y:S01]  /*1f40*/  FADD.FTZ R141, -R190, R141 ;  /* 0x0000008dbe8d7221 */ /* 0x000fe20000010100 */
[----:B------:R-:W-:Y:S01]  /*1f50*/  FADD.FTZ R58, R126, R65 ;  /* 0x000000417e3a7221 */ /* 0x000fe20000010000 */
[----:B------:R-:W-:Y:S01]  /*1f60*/  FFMA.FTZ R59, R127, R126, R64 ;  /* 0x0000007e7f3b7223 */ /* 0x000fe20000010040 */
[----:B------:R-:W-:Y:S01]  /*1f70*/  SHF.L.U32 R66, R66, 0x10, RZ ;  /* 0x0000001042427819 */ /* 0x000fe200000006ff */
[----:B------:R-:W-:Y:S01]  /*1f80*/  FMUL.FTZ R140, R109, R136 ;  /* 0x000000886d8c7220 */ /* 0x000fe20000410000 */
[----:B------:R-:W-:Y:S01]  /*1f90*/  FADD.FTZ R65, R129, R58 ;  /* 0x0000003a81417221 */ /* 0x000fe20000010000 */
[----:B------:R-:W-:Y:S01]  /*1fa0*/  FMUL.FTZ R197, R184, R141 ;  /* 0x0000008db8c57220 */ /* 0x000fe20000410000 */
[----:B------:R-:W-:Y:S01]  /*1fb0*/  FFMA.FTZ R58, R128, R129, R59 ;  /* 0x00000081803a7223 */ /* 0x000fe2000001003b */
[----:B------:R-:W-:Y:S01]  /*1fc0*/  SHF.L.U32 R67, R137, 0x10, RZ ;  /* 0x0000001089437819 */ /* 0x000fe200000006ff */
[----:B------:R-:W-:Y:S01]  /*1fd0*/  FADD.FTZ R65, R194, R65 ;  /* 0x00000041c2417221 */ /* 0x000fe20000010000 */
[----:B------:R-:W-:Y:S01]  /*1fe0*/  SHF.L.U32 R201, R201, 0x10, RZ ;  /* 0x00000010c9c97819 */ /* 0x000fe200000006ff */
[----:B------:R-:W-:Y:S01]  /*1ff0*/  FADD.FTZ R26, R66, R26 ;  /* 0x0000001a421a7221 */ /* 0x000fe20000010000 */
[-C--:B------:R-:W-:Y:S01]  /*2000*/  FFMA.FTZ R140, R99, R66.reuse, R140 ;  /* 0x00000042638c7223 */ /* 0x080fe2000001008c */
[----:B------:R-:W-:Y:S01]  /*2010*/  FFMA.FTZ R38, R197, R66, R38 ;  /* 0x00000042c5267223 */ /* 0x000fe20000010026 */
[----:B------:R-:W-:Y:S01]  /*2020*/  FFMA.FTZ R58, R195, R194, R58 ;  /* 0x000000c2c33a7223 */ /* 0x000fe2000001003a */
[----:B------:R-:W-:Y:S01]  /*2030*/  SHF.L.U32 R66, R196, 0x10, RZ ;  /* 0x00000010c4427819 */ /* 0x000fe200000006ff */
[----:B------:R-:W-:Y:S01]  /*2040*/  FMUL.FTZ R59, R172, R67 ;  /* 0x00000043ac3b7220 */ /* 0x000fe20000410000 */
[----:B------:R-:W-:Y:S01]  /*2050*/  FMUL.FTZ R199, R184, R199 ;  /* 0x000000c7b8c77220 */ /* 0x000fe20000410000 */
[----:B------:R-:W-:Y:S01]  /*2060*/  FADD.FTZ R64, R124, R65 ;  /* 0x000000417c407221 */ /* 0x000fe20000010000 */
[----:B------:R-:W-:Y:S01]  /*2070*/  FFMA.FTZ R65, R193, R124, R58 ;  /* 0x0000007cc1417223 */ /* 0x000fe2000001003a */
[----:B------:R-:W-:Y:S01]  /*2080*/  FADD.FTZ R201, -R190, R201 ;  /* 0x000000c9bec97221 */ /* 0x000fe20000010100 */
[----:B------:R-:W-:Y:S01]  /*2090*/  FADD.FTZ R29, R66, R29 ;  /* 0x0000001d421d7221 */ /* 0x000fe20000010000 */
[-C--:B------:R-:W-:Y:S01]  /*20a0*/  FFMA.FTZ R190, R162, R66.reuse, R59 ;  /* 0x00000042a2be7223 */ /* 0x080fe2000001003b */
[----:B------:R-:W-:Y:S01]  /*20b0*/  FFMA.FTZ R66, R199, R66, R41 ;  /* 0x00000042c7427223 */ /* 0x000fe20000010029 */
[----:B------:R-:W-:Y:S01]  /*20c0*/  FADD.FTZ R41, R133, R64 ;  /* 0x0000004085297221 */ /* 0x000fe20000010000 */
[----:B------:R-:W-:-:S03]  /*20d0*/  FFMA.FTZ R58, R134, R133, R65 ;  /* 0x00000085863a7223 */ /* 0x000fc60000010041 */
[----:B------:R-:W-:Y:S01]  /*20e0*/  FADD.FTZ R41, R132, R41 ;  /* 0x0000002984297221 */ /* 0x000fe20000010000 */
[----:B------:R-:W-:Y:S01]  /*20f0*/  FFMA.FTZ R58, R135, R132, R58 ;  /* 0x00000084873a7223 */ /* 0x000fe2000001003a */
[----:B------:R-:W-:Y:S02]  /*2100*/  FADD.FTZ R20, R67, R20 ;  /* 0x0000001443147221 */ /* 0x000fe40000010000 */
[----:B------:R-:W-:Y:S01]  /*2110*/  FADD.FTZ R41, R130, R41 ;  /* 0x0000002982297221 */ /* 0x000fe20000010000 */
[----:B------:R-:W-:Y:S01]  /*2120*/  FFMA.FTZ R58, R131, R130, R58 ;  /* 0x00000082833a7223 */ /* 0x000fe2000001003a */
[----:B------:R-:W-:Y:S02]  /*2130*/  FFMA.FTZ R67, R199, R67, R8 ;  /* 0x00000043c7437223 */ /* 0x000fe40000010008 */
[----:B------:R-:W-:Y:S01]  /*2140*/  FADD.FTZ R41, R120, R41 ;  /* 0x0000002978297221 */ /* 0x000fe20000010000 */
[----:B------:R-:W-:Y:S01]  /*2150*/  FFMA.FTZ R8, R125, R120, R58 ;  /* 0x000000787d087223 */ /* 0x000fe2000001003a */
[----:B------:R-:W-:-:S02]  /*2160*/  SHF.L.U32 R57, R57, 0x10, RZ ;  /* 0x0000001039397819 */ /* 0x000fc400000006ff */
[----:B------:R-:W-:Y:S01]  /*2170*/  FADD.FTZ R41, R138, R41 ;  /* 0x000000298a297221 */ /* 0x000fe20000010000 */
[----:B------:R-:W-:Y:S01]  /*2180*/  FFMA.FTZ R8, R139, R138, R8 ;  /* 0x0000008a8b087223 */ /* 0x000fe20000010008 */
[----:B------:R-:W-:Y:S02]  /*2190*/  IMAD.U32 R56, R56, 0x10000, RZ ;  /* 0x0001000038387824 */ /* 0x000fe400078e00ff */
[----:B------:R-:W-:Y:S01]  /*21a0*/  FMUL.FTZ R196, R173, R57 ;  /* 0x00000039adc47220 */ /* 0x000fe20000410000 */
[----:B------:R-:W-:Y:S01]  /*21b0*/  FADD.FTZ R41, R41, R190 ;  /* 0x000000be29297221 */ /* 0x000fe20000010000 */
[----:B------:R-:W-:Y:S01]  /*21c0*/  FFMA.FTZ R8, R199, R190, R8 ;  /* 0x000000bec7087223 */ /* 0x000fe20000010008 */
[----:B------:R-:W-:Y:S01]  /*21d0*/  FADD.FTZ R59, R56, R27 ;  /* 0x0000001b383b7221 */ /* 0x000fe20000010000 */
[----:B------:R-:W-:Y:S01]  /*21e0*/  UMOV UR4, 0xffffffff ;  /* 0xffffffff00047882 */ /* 0x000fe20000000000 */
[----:B------:R-:W-:Y:S01]  /*21f0*/  FMUL.FTZ R201, R184, R201 ;  /* 0x000000c9b8c97220 */ /* 0x000fe20000410000 */
[----:B------:R-:W-:Y:S01]  /*2200*/  FFMA.FTZ R196, R163, R56, R196 ;  /* 0x00000038a3c47223 */ /* 0x000fe200000100c4 */
[----:B------:R-:W-:Y:S01]  /*2210*/  IADD3 R89, R89, UR10, RZ ;  /* 0x0000000a59597c10 */ /* 0x000fe2000fffe0ff */
[----:B------:R-:W-:Y:S01]  /*2220*/  FADD.FTZ R41, R41, R140 ;  /* 0x0000008c29297221 */ /* 0x000fe20000010000 */
[C---:B------:R-:W-:Y:S01]  /*2230*/  FFMA.FTZ R27, R197.reuse, R140, R8 ;  /* 0x0000008cc51b7223 */ /* 0x040fe20000010008 */
[----:B------:R-:W-:Y:S01]  /*2240*/  FADD.FTZ R23, R136, R23 ;  /* 0x0000001788177221 */ /* 0x000fe20000010000 */
[----:B------:R-:W-:Y:S01]  /*2250*/  FFMA.FTZ R11, R197, R136, R11 ;  /* 0x00000088c50b7223 */ /* 0x000fe2000001000b */
[----:B------:R-:W-:Y:S01]  /*2260*/  FFMA.FTZ R39, R201, R56, R39 ;  /* 0x00000038c9277223 */ /* 0x000fe20000010027 */
[----:B------:R-:W-:Y:S01]  /*2270*/  LOP3.LUT P1, RZ, R0, 0x1f, RZ, 0xc0, !PT ;  /* 0x0000001f00ff7812 */ /* 0x000fe2000782c0ff */
[----:B------:R-:W-:Y:S01]  /*2280*/  FADD.FTZ R22, R57, R22 ;  /* 0x0000001639167221 */ /* 0x000fe20000010000 */
[----:B------:R-:W-:Y:S01]  /*2290*/  ISETP.GE.AND P3, PT, R89, UR11, PT ;  /* 0x0000000b59007c0c */ /* 0x000fe2000bf66270 */
[----:B------:R-:W-:Y:S01]  /*22a0*/  FFMA.FTZ R10, R201, R57, R10 ;  /* 0x00000039c90a7223 */ /* 0x000fe2000001000a */
[----:B------:R-:W-:Y:S01]  /*22b0*/  FADD.FTZ R41, R41, R196 ;  /* 0x000000c429297221 */ /* 0x000fe20000010000 */
[----:B------:R-:W-:Y:S01]  /*22c0*/  FFMA.FTZ R27, R201, R196, R27 ;  /* 0x000000c4c91b7223 */ /* 0x000fe2000001001b */
[----:B------:R-:W-:Y:S09]  /*22d0*/  BRA.DIV UR4, `(.L_x_54) ;  /* 0x0000001e04547947 */ /* 0x000ff2000b800000 */
[----:B------:R-:W0:Y:S04]  /*22e0*/  SHFL.DOWN PT, R8, R41, 0x10, 0x1f ;  /* 0x0a001f0029087f89 */ /* 0x000e2800000e0000 */
[----:B------:R-:W1:Y:S01]  /*22f0*/  SHFL.DOWN PT, R56, R27, 0x10, 0x1f ;  /* 0x0a001f001b387f89 */ /* 0x000e6200000e0000 */
[----:B0-----:R-:W-:Y:S01]  /*2300*/  FADD.FTZ R8, R41, R8 ;  /* 0x0000000829087221 */ /* 0x001fe20000010000 */
[----:B-1----:R-:W-:-:S04]  /*2310*/  FADD.FTZ R56, R27, R56 ;  /* 0x000000381b387221 */ /* 0x002fc80000010000 */
[----:B------:R-:W0:Y:S04]  /*2320*/  SHFL.DOWN PT, R57, R8, 0x8, 0x1f ;  /* 0x09001f0008397f89 */ /* 0x000e2800000e0000 */
[----:B------:R-:W1:Y:S01]  /*2330*/  SHFL.DOWN PT, R65, R56, 0x8, 0x1f ;  /* 0x09001f0038417f89 */ /* 0x000e6200000e0000 */
[----:B0-----:R-:W-:Y:S01]  /*2340*/  FADD.FTZ R57, R8, R57 ;  /* 0x0000003908397221 */ /* 0x001fe20000010000 */
[----:B------:R-:W-:Y:S01]  /*2350*/  MOV R8, R67 ;  /* 0x0000004300087202 */ /* 0x000fe20000000f00 */
[----:B-1----:R-:W-:-:S03]  /*2360*/  FADD.FTZ R65, R56, R65 ;  /* 0x0000004138417221 */ /* 0x002fc60000010000 */
        /* <DEDUP_REMOVED lines=9> */
[----:B------:R0:W1:Y:S01]  /*2400*/  SHFL.DOWN PT, R141, R136, 0x1, 0x1f ;  /* 0x08201f00888d7f89 */ /* 0x00006200000e0000 */
[----:B------:R-:W-:-:S03]  /*2410*/  IMAD.MOV.U32 R41, RZ, RZ, R66 ;  /* 0x000000ffff297224 */ /* 0x000fc600078e0042 */
[----:B------:R0:W2:Y:S04]  /*2420*/  SHFL.DOWN PT, R198, R137, 0x1, 0x1f ;  /* 0x08201f0089c67f89 */ /* 0x0000a800000e0000 */
.L_x_77:
[----:B------:R-:W-:Y:S01]  /*2430*/  LOP3.LUT P4, RZ, R186, 0xff, RZ, 0xc0, !PT ;  /* 0x000000ffbaff7812 */ /* 0x000fe2000788c0ff */
[----:B-1----:R-:W-:Y:S01]  /*2440*/  FADD.FTZ R56, R136, R141 ;  /* 0x0000008d88387221 */ /* 0x002fe20000010000 */
[----:B--2---:R-:W-:Y:S01]  /*2450*/  FADD.FTZ R57, R137, R198 ;  /* 0x000000c689397221 */ /* 0x004fe20000010000 */
[----:B------:R-:W-:Y:S10]  /*2460*/  @P1 BRA `(.L_x_55) ;  /* 0x0000000000241947 */ /* 0x000ff40003800000 */
[----:B------:R-:W1:Y:S01]  /*2470*/  S2UR UR5, SR_CgaCtaId ;  /* 0x00000000000579c3 */ /* 0x000e620000008800 */
[----:B------:R-:W-:Y:S01]  /*2480*/  SHF.R.U32.HI R58, RZ, 0x5, R0 ;  /* 0x00000005ff3a7819 */ /* 0x000fe20000011600 */
[----:B------:R-:W-:-:S03]  /*2490*/  UMOV UR4, 0x400 ;  /* 0x0000040000047882 */ /* 0x000fc60000000000 */
[----:B------:R-:W-:-:S05]  /*24a0*/  LOP3.LUT R59, R58, 0x7fffffc, RZ, 0xc0, !PT ;  /* 0x07fffffc3a3b7812 */ /* 0x000fca00078ec0ff */
[----:B------:R-:W-:-:S05]  /*24b0*/  @!P4 VIADD R59, R59, 0x4 ;  /* 0x000000043b3bc836 */ /* 0x000fca0000000000 */
[----:B------:R-:W-:Y:S01]  /*24c0*/  LOP3.LUT R58, R59, 0x3, R58, 0xf8, !PT ;  /* 0x000000033b3a7812 */ /* 0x000fe200078ef83a */
[----:B-1----:R-:W-:-:S06]  /*24d0*/  ULEA UR4, UR5, UR4, 0x18 ;  /* 0x0000000405047291 */ /* 0x002fcc000f8ec03f */
[----:B------:R-:W-:-:S05]  /*24e0*/  LEA R58, R58, UR4, 0x3 ;  /* 0x000000043a3a7c11 */ /* 0x000fca000f8e18ff */
[----:B------:R1:W-:Y:S02]  /*24f0*/  STS.64 [R58+0x2800], R56 ;  /* 0x002800383a007388 */ /* 0x0003e40000000a00 */
.L_x_55:
[----:B------:R-:W-:Y:S05]  /*2500*/  WARPSYNC.ALL ;  /* 0x0000000000007948 */ /* 0x000fea0003800000 */
[----:B------:R-:W2:Y:S08]  /*2510*/  S2UR UR5, SR_CgaCtaId ;  /* 0x00000000000579c3 */ /* 0x000eb00000008800 */
[----:B------:R-:W-:Y:S01]  /*2520*/  BAR.SYNC.DEFER_BLOCKING 0x0 ;  /* 0x0000000000007b1d */ /* 0x000fe20000010000 */
[----:B-1----:R-:W-:-:S02]  /*2530*/  SHF.R.U32.HI R56, RZ, 0x5, R0 ;  /* 0x00000005ff387819 */ /* 0x002fc40000011600 */
[----:B------:R-:W-:Y:S02]  /*2540*/  ISETP.NE.U32.AND P1, PT, RZ, UR14, PT ;  /* 0x0000000eff007c0c */ /* 0x000fe4000bf25070 */
[----:B------:R-:W-:Y:S01]  /*2550*/  LOP3.LUT R56, R56, 0x7fffffc, RZ, 0xc0, !PT ;  /* 0x07fffffc38387812 */ /* 0x000fe200078ec0ff */
[----:B------:R-:W-:Y:S01]  /*2560*/  UMOV UR4, 0x400 ;  /* 0x0000040000047882 */ /* 0x000fe20000000000 */
[----:B------:R-:W-:Y:S02]  /*2570*/  ISETP.NE.AND.EX P1, PT, RZ, UR15, PT, P1 ;  /* 0x0000000fff007c0c */ /* 0x000fe4000bf25310 */
[----:B------:R-:W-:Y:S01]  /*2580*/  @!P4 IADD3 R56, R56, 0x4, RZ ;  /* 0x000000043838c810 */ /* 0x000fe20007ffe0ff */
[----:B--2---:R-:W-:-:S06]  /*2590*/  ULEA UR4, UR5, UR4, 0x18 ;  /* 0x0000000405047291 */ /* 0x004fcc000f8ec03f */
[----:B0-----:R-:W-:-:S05]  /*25a0*/  LEA R136, R56, UR4, 0x3 ;  /* 0x0000000438887c11 */ /* 0x001fca000f8e18ff */
[----:B------:R-:W0:Y:S04]  /*25b0*/  LDS.128 R56, [R136+0x2800] ;  /* 0x0028000088387984 */ /* 0x000e280000000c00 */
[----:B------:R1:W2:Y:S02]  /*25c0*/  LDS.128 R64, [R136+0x2810] ;  /* 0x0028100088407984 */ /* 0x0002a40000000c00 */
[----:B-1---5:R-:W-:Y:S01]  /*25d0*/  @P0 SHF.R.U32.HI R136, RZ, 0x10, R113 ;  /* 0x00000010ff880819 */ /* 0x022fe20000011671 */
[----:B0-----:R-:W-:Y:S01]  /*25e0*/  FADD.FTZ R137, RZ, R56 ;  /* 0x00000038ff897221 */ /* 0x001fe20000010000 */
[----:B------:R-:W-:-:S03]  /*25f0*/  FADD.FTZ R56, RZ, R57 ;  /* 0x00000039ff387221 */ /* 0x000fc60000010000 */
[----:B------:R-:W-:Y:S01]  /*2600*/  FADD.FTZ R137, R58, R137 ;  /* 0x000000893a897221 */ /* 0x000fe20000010000 */
[----:B------:R-:W-:-:S03]  /*2610*/  FADD.FTZ R56, R59, R56 ;  /* 0x000000383b387221 */ /* 0x000fc60000010000 */
[----:B--2---:R-:W-:Y:S01]  /*2620*/  FADD.FTZ R137, R137, R64 ;  /* 0x0000004089897221 */ /* 0x004fe20000010000 */
[----:B------:R-:W-:Y:S01]  /*2630*/  FADD.FTZ R56, R56, R65 ;  /* 0x0000004138387221 */ /* 0x000fe20000010000 */
[----:B------:R-:W-:Y:S02]  /*2640*/  @P0 SHF.R.U64 R64, R110, 0x10, R111 ;  /* 0x000000106e400819 */ /* 0x000fe4000000126f */
[----:B------:R-:W-:Y:S01]  /*2650*/  FADD.FTZ R66, R66, R137 ;  /* 0x0000008942427221 */ /* 0x000fe20000010000 */
[----:B------:R-:W-:Y:S01]  /*2660*/  FADD.FTZ R56, R67, R56 ;  /* 0x0000003843387221 */ /* 0x000fe20000010000 */
[----:B------:R-:W-:Y:S02]  /*2670*/  @P0 SHF.R.U32.HI R137, RZ, 0x10, R111 ;  /* 0x00000010ff890819 */ /* 0x000fe4000001166f */
[----:B------:R-:W-:Y:S01]  /*2680*/  FMUL.FTZ R58, R66, UR12 ;  /* 0x0000000c423a7c20 */ /* 0x000fe20008410000 */
[----:B------:R-:W-:Y:S01]  /*2690*/  FMUL.FTZ R57, R56, UR12 ;  /* 0x0000000c38397c20 */ /* 0x000fe20008410000 */
[----:B------:R-:W-:-:S02]  /*26a0*/  @P0 MOV R66, R111 ;  /* 0x0000006f00420202 */ /* 0x000fc40000000f00 */
[----:B------:R-:W-:Y:S02]  /*26b0*/  @P0 SHF.L.U32 R137, R137, 0x10, RZ ;  /* 0x0000001089890819 */ /* 0x000fe400000006ff */
[----:B------:R-:W-:Y:S01]  /*26c0*/  FSEL R58, R58, RZ, !P2 ;  /* 0x000000ff3a3a7208 */ /* 0x000fe20005000000 */
[----:B------:R-:W-:Y:S01]  /*26d0*/  @P0 IMAD.U32 R66, R66, 0x10000, RZ ;  /* 0x0001000042420824 */ /* 0x000fe200078e00ff */
[----:B------:R-:W-:Y:S02]  /*26e0*/  @P0 MOV R56, R110 ;  /* 0x0000006e00380202 */ /* 0x000fe40000000f00 */
[----:B------:R-:W-:Y:S01]  /*26f0*/  @P0 SHF.L.U32 R64, R64, 0x10, RZ ;  /* 0x0000001040400819 */ /* 0x000fe200000006ff */
[-CC-:B------:R-:W-:Y:S01]  /*2700*/  FFMA.FTZ R144, R144, R57.reuse, R58.reuse ;  /* 0x0000003990907223 */ /* 0x180fe2000001003a */
[-CC-:B------:R-:W-:Y:S01]  /*2710*/  FFMA.FTZ R146, R146, R57.reuse, R58.reuse ;  /* 0x0000003992927223 */ /* 0x180fe2000001003a */
[-CC-:B------:R-:W-:Y:S01]  /*2720*/  FFMA.FTZ R141, R121, R57.reuse, R58.reuse ;  /* 0x00000039798d7223 */ /* 0x180fe2000001003a */
[----:B------:R-:W-:Y:S01]  /*2730*/  FFMA.FTZ R191, R191, R57, R58 ;  /* 0x00000039bfbf7223 */ /* 0x000fe2000001003a */
[----:B------:R-:W-:Y:S01]  /*2740*/  FADD.FTZ R65, R145, -R144 ;  /* 0x8000009091417221 */ /* 0x000fe20000010000 */
[----:B------:R-:W-:Y:S01]  /*2750*/  FADD.FTZ R147, R147, -R146 ;  /* 0x8000009293937221 */ /* 0x000fe20000010000 */
[----:B------:R-:W-:Y:S01]  /*2760*/  FADD.FTZ R141, R122, -R141 ;  /* 0x8000008d7a8d7221 */ /* 0x000fe20000010000 */
[----:B------:R-:W-:Y:S01]  /*2770*/  FADD.FTZ R191, R188, -R191 ;  /* 0x800000bfbcbf7221 */ /* 0x000fe20000010000 */
[C---:B------:R-:W-:Y:S01]  /*2780*/  FMUL.FTZ R65, R184.reuse, R65 ;  /* 0x00000041b8417220 */ /* 0x040fe20000410000 */
[C---:B------:R-:W-:Y:S01]  /*2790*/  FMUL.FTZ R186, R184.reuse, R147 ;  /* 0x00000093b8ba7220 */ /* 0x040fe20000410000 */
[----:B------:R-:W-:Y:S01]  /*27a0*/  FMUL.FTZ R188, R184, R141 ;  /* 0x0000008db8bc7220 */ /* 0x000fe20000410000 */
[----:B------:R-:W-:Y:S01]  /*27b0*/  @P0 SHF.R.U64 R122, R112, 0x10, R113 ;  /* 0x00000010707a0819 */ /* 0x000fe20000001271 */
[----:B------:R-:W-:Y:S01]  /*27c0*/  @P0 FADD.FTZ R65, R65, R66 ;  /* 0x0000004241410221 */ /* 0x000fe20000010000 */
[----:B------:R-:W-:Y:S01]  /*27d0*/  @P0 MOV R66, R112 ;  /* 0x0000007000420202 */ /* 0x000fe20000000f00 */
[----:B------:R-:W-:Y:S01]  /*27e0*/  @P0 FADD.FTZ R186, R186, R137 ;  /* 0x00000089baba0221 */ /* 0x000fe20000010000 */
[-CC-:B------:R-:W-:Y:S01]  /*27f0*/  FFMA.FTZ R148, R148, R57.reuse, R58.reuse ;  /* 0x0000003994947223 */ /* 0x180fe2000001003a */
[-CC-:B------:R-:W-:Y:S01]  /*2800*/  FFMA.FTZ R141, R149, R57.reuse, R58.reuse ;  /* 0x00000039958d7223 */ /* 0x180fe2000001003a */
[----:B------:R-:W-:Y:S01]  /*2810*/  FFMA.FTZ R127, R127, R57, R58 ;  /* 0x000000397f7f7223 */ /* 0x000fe2000001003a */
[----:B------:R-:W-:-:S02]  /*2820*/  @P0 IMAD.U32 R137, R66, 0x10000, RZ ;  /* 0x0001000042890824 */ /* 0x000fc400078e00ff */
[----:B------:R-:W-:Y:S01]  /*2830*/  FADD.FTZ R123, R123, -R148 ;  /* 0x800000947b7b7221 */ /* 0x000fe20000010000 */
[----:B------:R-:W-:Y:S01]  /*2840*/  FADD.FTZ R141, R192, -R141 ;  /* 0x8000008dc08d7221 */ /* 0x000fe20000010000 */
[----:B------:R-:W-:Y:S01]  /*2850*/  FADD.FTZ R127, R126, -R127 ;  /* 0x8000007f7e7f7221 */ /* 0x000fe20000010000 */
[----:B------:R-:W-:Y:S01]  /*2860*/  @P0 FADD.FTZ R188, R188, R137 ;  /* 0x00000089bcbc0221 */ /* 0x000fe20000010000 */
[----:B------:R-:W-:Y:S01]  /*2870*/  @P0 SHF.L.U32 R137, R122, 0x10, RZ ;  /* 0x000000107a890819 */ /* 0x000fe200000006ff */
[C---:B------:R-:W-:Y:S01]  /*2880*/  FMUL.FTZ R200, R184.reuse, R123 ;  /* 0x0000007bb8c87220 */ /* 0x040fe20000410000 */
[----:B------:R-:W-:Y:S01]  /*2890*/  @P0 MOV R122, R113 ;  /* 0x00000071007a0202 */ /* 0x000fe20000000f00 */
[C---:B------:R-:W-:Y:S01]  /*28a0*/  FMUL.FTZ R202, R184.reuse, R141 ;  /* 0x0000008db8ca7220 */ /* 0x040fe20000410000 */
[----:B------:R-:W-:Y:S01]  /*28b0*/  FMUL.FTZ R198, R184, R127 ;  /* 0x0000007fb8c67220 */ /* 0x000fe20000410000 */
[----:B------:R-:W-:Y:S01]  /*28c0*/  FFMA.FTZ R128, R128, R57, R58 ;  /* 0x0000003980807223 */ /* 0x000fe2000001003a */
[----:B------:R-:W-:Y:S01]  /*28d0*/  @P0 MOV R126, R115 ;  /* 0x00000073007e0202 */ /* 0x000fe20000000f00 */
[----:B------:R-:W-:-:S02]  /*28e0*/  @P0 IMAD.U32 R123, R122, 0x10000, RZ ;  /* 0x000100007a7b0824 */ /* 0x000fc400078e00ff */
[-C--:B------:R-:W-:Y:S01]  /*28f0*/  FFMA.FTZ R122, R150, R57.reuse, R58 ;  /* 0x00000039967a7223 */ /* 0x080fe2000001003a */
[----:B------:R-:W-:Y:S01]  /*2900*/  FADD.FTZ R129, R129, -R128 ;  /* 0x8000008081817221 */ /* 0x000fe20000010000 */
[----:B------:R-:W-:Y:S01]  /*2910*/  FFMA.FTZ R127, R193, R57, R58 ;  /* 0x00000039c17f7223 */ /* 0x000fe2000001003a */
[----:B------:R-:W-:Y:S01]  /*2920*/  @P0 FADD.FTZ R202, R202, R123 ;  /* 0x0000007bcaca0221 */ /* 0x000fe20000010000 */
[----:B------:R-:W-:Y:S01]  /*2930*/  FADD.FTZ R151, R151, -R122 ;  /* 0x8000007a97977221 */ /* 0x000fe20000010000 */
[----:B------:R-:W-:Y:S01]  /*2940*/  @P0 MOV R123, R114 ;  /* 0x00000072007b0202 */ /* 0x000fe20000000f00 */
[----:B------:R-:W-:Y:S01]  /*2950*/  FADD.FTZ R127, R124, -R127 ;  /* 0x8000007f7c7f7221 */ /* 0x000fe20000010000 */
[----:B------:R-:W-:Y:S01]  /*2960*/  @P0 SHF.L.U32 R122, R136, 0x10, RZ ;  /* 0x00000010887a0819 */ /* 0x000fe200000006ff */
[----:B------:R-:W-:Y:S01]  /*2970*/  FMUL.FTZ R151, R184, R151 ;  /* 0x00000097b8977220 */ /* 0x000fe20000410000 */
[----:B------:R-:W-:Y:S01]  /*2980*/  FFMA.FTZ R134, R134, R57, R58 ;  /* 0x0000003986867223 */ /* 0x000fe2000001003a */
[----:B------:R-:W-:-:S02]  /*2990*/  @P0 IMAD.U32 R123, R123, 0x10000, RZ ;  /* 0x000100007b7b0824 */ /* 0x000fc400078e00ff */
[----:B------:R-:W-:Y:S01]  /*29a0*/  FMUL.FTZ R144, R184, R127 ;  /* 0x0000007fb8907220 */ /* 0x000fe20000410000 */
[----:B------:R-:W-:Y:S01]  /*29b0*/  @P0 FADD.FTZ R151, R151, R122 ;  /* 0x0000007a97970221 */ /* 0x000fe20000010000 */
[----:B------:R-:W-:Y:S01]  /*29c0*/  @P0 SHF.R.U64 R122, R114, 0x10, R115 ;  /* 0x00000010727a0819 */ /* 0x000fe20000001273 */
[----:B------:R-:W-:Y:S01]  /*29d0*/  @P0 FADD.FTZ R198, R198, R123 ;  /* 0x0000007bc6c60221 */ /* 0x000fe20000010000 */
[--C-:B------:R-:W-:Y:S01]  /*29e0*/  FFMA.FTZ R123, R195, R57, R58.reuse ;  /* 0x00000039c37b7223 */ /* 0x100fe2000001003a */
[----:B------:R-:W-:Y:S01]  /*29f0*/  FMUL.FTZ R195, R184, R129 ;  /* 0x00000081b8c37220 */ /* 0x000fe20000410000 */
[----:B------:R-:W-:Y:S01]  /*2a00*/  @P0 SHF.L.U32 R122, R122, 0x10, RZ ;  /* 0x000000107a7a0819 */ /* 0x000fe200000006ff */
[-C--:B------:R-:W-:Y:S01]  /*2a10*/  FFMA.FTZ R131, R131, R57.reuse, R58 ;  /* 0x0000003983837223 */ /* 0x080fe2000001003a */
[----:B------:R-:W-:Y:S01]  /*2a20*/  FADD.FTZ R123, R194, -R123 ;  /* 0x8000007bc27b7221 */ /* 0x000fe20000010000 */
[----:B------:R-:W-:Y:S01]  /*2a30*/  FADD.FTZ R133, R133, -R134 ;  /* 0x8000008685857221 */ /* 0x000fe20000010000 */
[----:B------:R-:W-:Y:S01]  /*2a40*/  FFMA.FTZ R125, R125, R57, R58 ;  /* 0x000000397d7d7223 */ /* 0x000fe2000001003a */
[----:B------:R-:W-:Y:S01]  /*2a50*/  @P0 FADD.FTZ R195, R195, R122 ;  /* 0x0000007ac3c30221 */ /* 0x000fe20000010000 */
[----:B------:R-:W-:Y:S01]  /*2a60*/  FMUL.FTZ R193, R184, R123 ;  /* 0x0000007bb8c17220 */ /* 0x000fe20000410000 */
[----:B------:R-:W-:Y:S01]  /*2a70*/  @P0 IMAD.U32 R122, R126, 0x10000, RZ ;  /* 0x000100007e7a0824 */ /* 0x000fe200078e00ff */
[----:B------:R-:W-:Y:S01]  /*2a80*/  @P0 SHF.R.U32.HI R123, RZ, 0x10, R115 ;  /* 0x00000010ff7b0819 */ /* 0x000fe20000011673 */
[----:B------:R-:W-:Y:S01]  /*2a90*/  FADD.FTZ R131, R130, -R131 ;  /* 0x8000008382837221 */ /* 0x000fe20000010000 */
[-C--:B------:R-:W-:Y:S01]  /*2aa0*/  FFMA.FTZ R142, R142, R57.reuse, R58 ;  /* 0x000000398e8e7223 */ /* 0x080fe2000001003a */
[----:B------:R-:W-:Y:S01]  /*2ab0*/  @P0 FADD.FTZ R193, R193, R122 ;  /* 0x0000007ac1c10221 */ /* 0x000fe20000010000 */
[----:B------:R-:W-:Y:S01]  /*2ac0*/  @P0 SHF.L.U32 R123, R123, 0x10, RZ ;  /* 0x000000107b7b0819 */ /* 0x000fe200000006ff */
[-CC-:B------:R-:W-:Y:S01]  /*2ad0*/  FFMA.FTZ R135, R135, R57.reuse, R58.reuse ;  /* 0x0000003987877223 */ /* 0x180fe2000001003a */
[----:B------:R-:W-:Y:S01]  /*2ae0*/  @P0 MOV R122, R116 ;  /* 0x00000074007a0202 */ /* 0x000fe20000000f00 */
[-CC-:B------:R-:W-:Y:S01]  /*2af0*/  FFMA.FTZ R139, R139, R57.reuse, R58.reuse ;  /* 0x000000398b8b7223 */ /* 0x180fe2000001003a */
[-CC-:B------:R-:W-:Y:S01]  /*2b00*/  FFMA.FTZ R199, R199, R57.reuse, R58.reuse ;  /* 0x00000039c7c77223 */ /* 0x180fe2000001003a */
[----:B------:R-:W-:Y:S01]  /*2b10*/  @P0 FADD.FTZ R144, R144, R123 ;  /* 0x0000007b90900221 */ /* 0x000fe20000010000 */
[--C-:B------:R-:W-:Y:S01]  /*2b20*/  FFMA.FTZ R197, R197, R57, R58.reuse ;  /* 0x00000039c5c57223 */ /* 0x100fe2000001003a */
[----:B------:R-:W-:Y:S01]  /*2b30*/  @P0 IMAD.U32 R123, R122, 0x10000, RZ ;  /* 0x000100007a7b0824 */ /* 0x000fe200078e00ff */
[----:B------:R-:W-:Y:S01]  /*2b40*/  @P0 MOV R122, R117 ;  /* 0x00000075007a0202 */ /* 0x000fe20000000f00 */
[----:B------:R-:W-:Y:S01]  /*2b50*/  FFMA.FTZ R201, R201, R57, R58 ;  /* 0x00000039c9c97223 */ /* 0x000fe2000001003a */
[C---:B------:R-:W-:Y:S01]  /*2b60*/  FMUL.FTZ R146, R184.reuse, R133 ;  /* 0x00000085b8927220 */ /* 0x040fe20000410000 */
[----:B------:R-:W-:Y:S01]  /*2b70*/  FMUL.FTZ R194, R184, R131 ;  /* 0x00000083b8c27220 */ /* 0x000fe20000410000 */
[----:B------:R-:W-:Y:S01]  /*2b80*/  @P0 SHF.R.U32.HI R58, RZ, 0x10, R117 ;  /* 0x00000010ff3a0819 */ /* 0x000fe20000011675 */
[----:B------:R-:W-:-:S02]  /*2b90*/  @P0 IMAD.U32 R57, R122, 0x10000, RZ ;  /* 0x000100007a390824 */ /* 0x000fc400078e00ff */
[----:B------:R-:W-:Y:S01]  /*2ba0*/  FADD.FTZ R125, R120, -R125 ;  /* 0x8000007d787d7221 */ /* 0x000fe20000010000 */
[----:B------:R-:W-:Y:S02]  /*2bb0*/  @P0 IMAD.U32 R59, R56, 0x10000, RZ ;  /* 0x00010000383b0824 */ /* 0x000fe400078e00ff */
[----:B------:R-:W-:Y:S01]  /*2bc0*/  @P0 FADD.FTZ R146, R146, R123 ;  /* 0x0000007b92920221 */ /* 0x000fe20000010000 */
[----:B------:R-:W-:Y:S01]  /*2bd0*/  @P0 FADD.FTZ R194, R194, R57 ;  /* 0x00000039c2c20221 */ /* 0x000fe20000010000 */
[----:B------:R-:W-:Y:S01]  /*2be0*/  FMUL.FTZ R56, R184, R191 ;  /* 0x000000bfb8387220 */ /* 0x000fe20000410000 */
[----:B------:R-:W-:Y:S01]  /*2bf0*/  FADD.FTZ R123, R138, -R139 ;  /* 0x8000008b8a7b7221 */ /* 0x000fe20000010000 */
[----:B------:R-:W-:Y:S01]  /*2c00*/  @P0 SHF.L.U32 R57, R58, 0x10, RZ ;  /* 0x000000103a390819 */ /* 0x000fe200000006ff */
[----:B------:R-:W-:Y:S01]  /*2c10*/  FADD.FTZ R143, R143, -R142 ;  /* 0x8000008e8f8f7221 */ /* 0x000fe20000010000 */
[----:B------:R-:W-:Y:S01]  /*2c20*/  FMUL.FTZ R138, R184, R125 ;  /* 0x0000007db88a7220 */ /* 0x000fe20000410000 */
[----:B------:R-:W-:Y:S01]  /*2c30*/  @P0 MOV R58, R118 ;  /* 0x00000076003a0202 */ /* 0x000fe20000000f00 */
[----:B------:R-:W-:Y:S01]  /*2c40*/  @P0 FADD.FTZ R56, R56, R59 ;  /* 0x0000003b38380221 */ /* 0x000fe20000010000 */
[----:B------:R-:W-:Y:S01]  /*2c50*/  FMUL.FTZ R59, R184, R143 ;  /* 0x0000008fb83b7220 */ /* 0x000fe20000410000 */
[----:B------:R-:W-:Y:S01]  /*2c60*/  FADD.FTZ R197, R140, -R197 ;  /* 0x800000c58cc57221 */ /* 0x000fe20000010000 */
[----:B------:R-:W-:Y:S01]  /*2c70*/  @P0 FADD.FTZ R138, R138, R57 ;  /* 0x000000398a8a0221 */ /* 0x000fe20000010000 */
[----:B------:R-:W-:-:S02]  /*2c80*/  @P0 IMAD.U32 R57, R58, 0x10000, RZ ;  /* 0x000100003a390824 */ /* 0x000fc400078e00ff */
[----:B------:R-:W-:Y:S01]  /*2c90*/  FMUL.FTZ R140, R184, R123 ;  /* 0x0000007bb88c7220 */ /* 0x000fe20000410000 */
[----:B------:R-:W-:Y:S01]  /*2ca0*/  @P0 SHF.R.U64 R120, R118, 0x10, R119 ;  /* 0x0000001076780819 */ /* 0x000fe20000001277 */
[----:B------:R-:W-:Y:S01]  /*2cb0*/  @P0 FADD.FTZ R59, R59, R64 ;  /* 0x000000403b3b0221 */ /* 0x000fe20000010000 */
[----:B------:R-:W-:Y:S01]  /*2cc0*/  ISETP.NE.U32.AND P2, PT, RZ, UR16, PT ;  /* 0x00000010ff007c0c */ /* 0x000fe2000bf45070 */
[----:B------:R-:W-:Y:S01]  /*2cd0*/  @P0 FADD.FTZ R140, R140, R57 ;  /* 0x000000398c8c0221 */ /* 0x000fe20000010000 */
[----:B------:R-:W-:Y:S01]  /*2ce0*/  @P0 MOV R57, R119 ;  /* 0x0000007700390202 */ /* 0x000fe20000000f00 */
[----:B------:R-:W-:Y:S01]  /*2cf0*/  FADD.FTZ R135, R132, -R135 ;  /* 0x8000008784877221 */ /* 0x000fe20000010000 */
[----:B------:R-:W-:Y:S01]  /*2d00*/  @P0 SHF.R.U64 R127, R116, 0x10, R117 ;  /* 0x00000010747f0819 */ /* 0x000fe20000001275 */
[----:B------:R0:W-:Y:S01]  /*2d10*/  F2F.BF16.F32 R64, R59 ;  /* 0x0000003b00407304 */ /* 0x0001e20000202000 */
[----:B------:R-:W-:Y:S01]  /*2d20*/  @P0 SHF.L.U32 R123, R120, 0x10, RZ ;  /* 0x00000010787b0819 */ /* 0x000fe200000006ff */
[----:B------:R-:W-:Y:S01]  /*2d30*/  FADD.FTZ R199, R190, -R199 ;  /* 0x800000c7bec77221 */ /* 0x000fe20000010000 */
[----:B------:R-:W-:Y:S01]  /*2d40*/  @P0 SHF.R.U32.HI R120, RZ, 0x10, R119 ;  /* 0x00000010ff780819 */ /* 0x000fe20000011677 */
[----:B------:R-:W-:Y:S01]  /*2d50*/  FADD.FTZ R201, R196, -R201 ;  /* 0x800000c9c4c97221 */ /* 0x000fe20000010000 */
[----:B------:R-:W-:Y:S01]  /*2d60*/  @P0 FADD.FTZ R200, R200, R137 ;  /* 0x00000089c8c80221 */ /* 0x000fe20000010000 */
[----:B------:R-:W-:Y:S01]  /*2d70*/  ISETP.NE.AND.EX P2, PT, RZ, UR17, PT, P2 ;  /* 0x00000011ff007c0c */ /* 0x000fe2000bf45320 */
[C---:B------:R-:W-:Y:S01]  /*2d80*/  FMUL.FTZ R148, R184.reuse, R135 ;  /* 0x00000087b8947220 */ /* 0x040fe20000410000 */
[----:B------:R-:W1:Y:S01]  /*2d90*/  F2F.BF16.F32 R66, R186 ;  /* 0x000000ba00427304 */ /* 0x000e620000202000 */
[----:B------:R-:W-:Y:S01]  /*2da0*/  @P0 SHF.L.U32 R127, R127, 0x10, RZ ;  /* 0x000000107f7f0819 */ /* 0x000fe200000006ff */
[----:B------:R-:W-:Y:S01]  /*2db0*/  @P0 IMAD.U32 R58, R57, 0x10000, RZ ;  /* 0x00010000393a0824 */ /* 0x000fe200078e00ff */
[----:B0-----:R-:W-:Y:S01]  /*2dc0*/  @P1 F2FP.BF16.F32.PACK_AB R59, RZ, R59 ;  /* 0x0000003bff3b123e */ /* 0x001fe200000010ff */
[C---:B------:R-:W-:Y:S01]  /*2dd0*/  FMUL.FTZ R134, R184.reuse, R199 ;  /* 0x000000c7b8867220 */ /* 0x040fe20000410000 */
[----:B------:R-:W-:Y:S01]  /*2de0*/  FMUL.FTZ R135, R184, R197 ;  /* 0x000000c5b8877220 */ /* 0x000fe20000410000 */
[----:B------:R-:W-:Y:S01]  /*2df0*/  @P0 SHF.L.U32 R57, R120, 0x10, RZ ;  /* 0x0000001078390819 */ /* 0x000fe200000006ff */
[----:B------:R-:W-:Y:S01]  /*2e00*/  FMUL.FTZ R184, R184, R201 ;  /* 0x000000c9b8b87220 */ /* 0x000fe20000410000 */
[----:B------:R0:W2:Y:S01]  /*2e10*/  F2F.BF16.F32 R121, R65 ;  /* 0x0000004100797304 */ /* 0x0000a20000202000 */
[----:B------:R-:W-:Y:S01]  /*2e20*/  @P0 FADD.FTZ R148, R148, R127 ;  /* 0x0000007f94940221 */ /* 0x000fe20000010000 */
[----:B------:R-:W-:Y:S01]  /*2e30*/  @P0 FADD.FTZ R135, R135, R58 ;  /* 0x0000003a87870221 */ /* 0x000fe20000010000 */
[----:B------:R-:W-:Y:S01]  /*2e40*/  @P1 PRMT R178, R59, 0x7610, R178 ;  /* 0x000076103bb21816 */ /* 0x000fe200000000b2 */
[----:B------:R-:W-:Y:S01]  /*2e50*/  @P0 FADD.FTZ R134, R134, R123 ;  /* 0x0000007b86860221 */ /* 0x000fe20000010000 */
[----:B------:R-:W-:Y:S01]  /*2e60*/  @P0 FADD.FTZ R184, R184, R57 ;  /* 0x00000039b8b80221 */ /* 0x000fe20000010000 */
[----:B------:R-:W3:Y:S01]  /*2e70*/  LDC.64 R58, c[0x0][0x2f8] ;  /* 0x0000be00ff3a7b82 */ /* 0x000ee20000000a00 */
[----:B-1----:R-:W-:Y:S01]  /*2e80*/  @P2 PRMT R176, R66, 0x7610, R176 ;  /* 0x0000761042b02816 */ /* 0x002fe200000000b0 */
[----:B------:R1:W-:Y:S01]  /*2e90*/  F2F.BF16.F32 R150, R200 ;  /* 0x000000c800967304 */ /* 0x0003e20000202000 */
[----:B0-----:R-:W-:-:S02]  /*2ea0*/  @P1 F2FP.BF16.F32.PACK_AB R65, RZ, R65 ;  /* 0x00000041ff41123e */ /* 0x001fc400000010ff */
[----:B------:R-:W-:Y:S02]  /*2eb0*/  SHF.L.U32 R66, R66, 0x10, RZ ;  /* 0x0000001042427819 */ /* 0x000fe400000006ff */
[----:B------:R-:W-:Y:S02]  /*2ec0*/  @P2 PRMT R174, R64, 0x7610, R174 ;  /* 0x0000761040ae2816 */ /* 0x000fe400000000ae */
[----:B------:R-:W-:Y:S01]  /*2ed0*/  @P1 PRMT R180, R65, 0x7610, R180 ;  /* 0x0000761041b41816 */ /* 0x000fe200000000b4 */
[----:B------:R-:W-:Y:S01]  /*2ee0*/  F2F.BF16.F32 R192, R151 ;  /* 0x0000009700c07304 */ /* 0x000fe20000202000 */
[----:B--2---:R-:W-:Y:S02]  /*2ef0*/  @P2 PRMT R181, R121, 0x7610, R181 ;  /* 0x0000761079b52816 */ /* 0x004fe400000000b5 */
[----:B------:R-:W-:Y:S02]  /*2f00*/  @P1 F2FP.BF16.F32.PACK_AB R186, RZ, R186 ;  /* 0x000000baffba123e */ /* 0x000fe400000010ff */
[----:B-1----:R-:W-:-:S02]  /*2f10*/  @P1 F2FP.BF16.F32.PACK_AB R200, RZ, R200 ;  /* 0x000000c8ffc8123e */ /* 0x002fc400000010ff */
[----:B------:R-:W-:Y:S01]  /*2f20*/  @P1 PRMT R183, R186, 0x7610, R183 ;  /* 0x00007610bab71816 */ /* 0x000fe200000000b7 */
[----:B------:R0:W1:Y:S08]  /*2f30*/  F2F.BF16.F32 R67, R56 ;  /* 0x0000003800437304 */ /* 0x0000700000202000 */
[----:B------:R2:W4:Y:S01]  /*2f40*/  F2F.BF16.F32 R191, R202 ;  /* 0x000000ca00bf7304 */ /* 0x0005220000202000 */
[----:B0-----:R-:W-:-:S04]  /*2f50*/  @P1 F2FP.BF16.F32.PACK_AB R56, RZ, R56 ;  /* 0x00000038ff38123e */ /* 0x001fc800000010ff */
[----:B------:R-:W-:Y:S01]  /*2f60*/  @P1 PRMT R179, R56, 0x7610, R179 ;  /* 0x0000761038b31816 */ /* 0x000fe200000000b3 */
[----:B------:R-:W-:Y:S01]  /*2f70*/  IMAD.WIDE.U32 R56, R64, 0x10000, RZ ;  /* 0x0001000040387825 */ /* 0x000fe200078e00ff */
[----:B-1----:R-:W-:Y:S01]  /*2f80*/  @P2 PRMT R182, R67, 0x7610, R182 ;  /* 0x0000761043b62816 */ /* 0x002fe200000000b6 */
[----:B------:R-:W0:Y:S01]  /*2f90*/  F2F.BF16.F32 R143, R195 ;  /* 0x000000c3008f7304 */ /* 0x000e220000202000 */
[----:B--2---:R-:W-:Y:S01]  /*2fa0*/  @P1 F2FP.BF16.F32.PACK_AB R202, RZ, R202 ;  /* 0x000000caffca123e */ /* 0x004fe200000010ff */
[----:B------:R-:W-:Y:S01]  /*2fb0*/  IMAD.WIDE.U32 R64, R150, 0x10000, RZ ;  /* 0x0001000096407825 */ /* 0x000fe200078e00ff */
[----:B------:R-:W-:Y:S02]  /*2fc0*/  LOP3.LUT R57, R57, R66, R121, 0xfe, !PT ;  /* 0x0000004239397212 */ /* 0x000fe400078efe79 */
[----:B------:R-:W-:Y:S01]  /*2fd0*/  LOP3.LUT R56, R56, R67, RZ, 0xfc, !PT ;  /* 0x0000004338387212 */ /* 0x000fe200078efcff */
[----:B------:R-:W-:Y:S02]  /*2fe0*/  IMAD.U32 R66, R192, 0x10000, RZ ;  /* 0x00010000c0427824 */ /* 0x000fe400078e00ff */
[----:B------:R-:W1:Y:S03]  /*2ff0*/  F2F.BF16.F32 R136, R148 ;  /* 0x0000009400887304 */ /* 0x000e660000202000 */
[----:B----4-:R-:W-:Y:S01]  /*3000*/  LOP3.LUT R65, R65, R66, R191, 0xfe, !PT ;  /* 0x0000004241417212 */ /* 0x010fe200078efebf */
[----:B0-----:R-:W-:-:S04]  /*3010*/  IMAD.WIDE.U32 R66, R143, 0x10000, RZ ;  /* 0x000100008f427825 */ /* 0x001fc800078e00ff */
[----:B------:R-:W0:Y:S01]  /*3020*/  F2F.BF16.F32 R147, R144 ;  /* 0x0000009000937304 */ /* 0x000e220000202000 */
[----:B-1----:R-:W-:-:S07]  /*3030*/  IMAD.WIDE.U32 R120, R136, 0x10000, RZ ;  /* 0x0001000088787825 */ /* 0x002fce00078e00ff */
[----:B------:R-:W1:Y:S01]  /*3040*/  F2F.BF16.F32 R142, R138 ;  /* 0x0000008a008e7304 */ /* 0x000e620000202000 */
[----:B0-----:R-:W-:-:S07]  /*3050*/  SHF.L.U32 R124, R147, 0x10, RZ ;  /* 0x00000010937c7819 */ /* 0x001fce00000006ff */
[----:B------:R-:W0:Y:S01]  /*3060*/  F2F.BF16.F32 R130, R134 ;  /* 0x0000008600827304 */ /* 0x000e220000202000 */
[----:B-1----:R-:W-:-:S07]  /*3070*/  SHF.L.U32 R125, R142, 0x10, RZ ;  /* 0x000000108e7d7819 */ /* 0x002fce00000006ff */
[----:B------:R-:W1:Y:S01]  /*3080*/  F2F.BF16.F32 R132, R184 ;  /* 0x000000b800847304 */ /* 0x000e620000202000 */
[----:B0-----:R-:W-:-:S07]  /*3090*/  IMAD.WIDE.U32 R122, R130, 0x10000, RZ ;  /* 0x00010000827a7825 */ /* 0x001fce00078e00ff */
[----:B------:R-:W0:Y:S01]  /*30a0*/  F2F.BF16.F32 R145, R193 ;  /* 0x000000c100917304 */ /* 0x000e220000202000 */
[----:B-1----:R-:W-:-:S07]  /*30b0*/  IMAD.U32 R126, R132, 0x10000, RZ ;  /* 0x00010000847e7824 */ /* 0x002fce00078e00ff */
[----:B------:R-:W1:Y:S01]  /*30c0*/  F2F.BF16.F32 R139, R194 ;  /* 0x000000c2008b7304 */ /* 0x000e620000202000 */
[----:B0-----:R-:W-:-:S07]  /*30d0*/  LOP3.LUT R67, R67, R124, R145, 0xfe, !PT ;  /* 0x0000007c43437212 */ /* 0x001fce00078efe91 */
[----:B------:R0:W2:Y:S01]  /*30e0*/  F2F.BF16.F32 R149, R188 ;  /* 0x000000bc00957304 */ /* 0x0000a20000202000 */
[----:B-1----:R-:W-:-:S07]  /*30f0*/  LOP3.LUT R121, R121, R125, R139, 0xfe, !PT ;  /* 0x0000007d79797212 */ /* 0x002fce00078efe8b */
[----:B------:R-:W1:Y:S01]  /*3100*/  F2F.BF16.F32 R141, R198 ;  /* 0x000000c6008d7304 */ /* 0x000e620000202000 */
[----:B0-----:R-:W-:Y:S01]  /*3110*/  @P1 F2FP.BF16.F32.PACK_AB R188, RZ, R188 ;  /* 0x000000bcffbc123e */ /* 0x001fe200000010ff */
[----:B---3--:R-:W-:Y:S01]  /*3120*/  IMAD.WIDE.U32 R124, R187, 0x8, R58 ;  /* 0x00000008bb7c7825 */ /* 0x008fe200078e003a */
[----:B--2---:R-:W-:-:S05]  /*3130*/  LOP3.LUT R64, R64, R149, RZ, 0xfc, !PT ;  /* 0x0000009540407212 */ /* 0x004fca00078efcff */
[----:B------:R-:W0:Y:S01]  /*3140*/  F2F.BF16.F32 R137, R146 ;  /* 0x0000009200897304 */ /* 0x000e220000202000 */
[----:B-1----:R-:W-:-:S07]  /*3150*/  LOP3.LUT R66, R66, R141, RZ, 0xfc, !PT ;  /* 0x0000008d42427212 */ /* 0x002fce00078efcff */
[----:B------:R-:W1:Y:S01]  /*3160*/  F2F.BF16.F32 R131, R140 ;  /* 0x0000008c00837304 */ /* 0x000e620000202000 */
[----:B0-----:R-:W-:-:S07]  /*3170*/  LOP3.LUT R120, R120, R137, RZ, 0xfc, !PT ;  /* 0x0000008978787212 */ /* 0x001fce00078efcff */
[----:B------:R-:W0:Y:S01]  /*3180*/  F2F.BF16.F32 R133, R135 ;  /* 0x0000008700857304 */ /* 0x000e220000202000 */
[----:B-1----:R-:W-:Y:S02]  /*3190*/  LOP3.LUT R122, R122, R131, RZ, 0xfc, !PT ;  /* 0x000000837a7a7212 */ /* 0x002fe400078efcff */
[----:B0-----:R-:W-:Y:S01]  /*31a0*/  LOP3.LUT R123, R123, R126, R133, 0xfe, !PT ;  /* 0x0000007e7b7b7212 */ /* 0x001fe200078efe85 */
[----:B------:R-:W-:Y:S06]  /*31b0*/  @!P1 BRA `(.L_x_56) ;  /* 0x0000000000209947 */ /* 0x000fec0003800000 */
        /* <DEDUP_REMOVED lines=8> */
.L_x_56:
[----:B------:R1:W-:Y:S01]  /*3240*/  STG.E.64 desc[UR6][R124.64], R56 ;  /* 0x000000387c007986 */ /* 0x0003e2000c101b06 */
[----:B------:R-:W-:Y:S02]  /*3250*/  @P1 PRMT R179, R188, 0x7610, R179 ;  /* 0x00007610bcb31816 */ /* 0x000fe400000000b3 */
[----:B------:R-:W-:Y:S02]  /*3260*/  @P1 PRMT R178, R200, 0x7610, R178 ;  /* 0x00007610c8b21816 */ /* 0x000fe400000000b2 */
[----:B------:R-:W-:Y:S01]  /*3270*/  @P1 PRMT R180, R202, 0x7610, R180 ;  /* 0x00007610cab41816 */ /* 0x000fe200000000b4 */
[----:B------:R-:W-:Y:S06]  /*3280*/  @!P2 BRA `(.L_x_57) ;  /* 0x000000000020a947 */ /* 0x000fec0003800000 */
[----:B-1----:R-:W1:Y:S01]  /*3290*/  LDC.64 R56, c[0x0][0x300] ;  /* 0x0000c000ff387b82 */ /* 0x002e620000000a00 */
[----:B------:R-:W-:Y:S02]  /*32a0*/  LOP3.LUT R124, R174, 0xffff, RZ, 0xc0, !PT ;  /* 0x0000ffffae7c7812 */ /* 0x000fe400078ec0ff */
[----:B0-----:R-:W-:-:S03]  /*32b0*/  PRMT R127, R181, 0x5410, R176 ;  /* 0x00005410b57f7816 */ /* 0x001fc600000000b0 */
[----:B------:R-:W-:-:S05]  /*32c0*/  IMAD.WIDE.U32 R124, R124, 0x10000, RZ ;  /* 0x000100007c7c7825 */ /* 0x000fca00078e00ff */
[----:B------:R-:W-:Y:S02]  /*32d0*/  LOP3.LUT R125, R127, R125, RZ, 0xfc, !PT ;  /* 0x0000007d7f7d7212 */ /* 0x000fe400078efcff */
[----:B------:R-:W-:Y:S01]  /*32e0*/  LOP3.LUT R124, R124, 0xffff, R182, 0xf8, !PT ;  /* 0x0000ffff7c7c7812 */ /* 0x000fe200078ef8b6 */
[----:B-1----:R-:W-:-:S05]  /*32f0*/  IMAD.WIDE.U32 R56, R187, 0x8, R56 ;  /* 0x00000008bb387825 */ /* 0x002fca00078e0038 */
[----:B------:R2:W-:Y:S02]  /*3300*/  STG.E.64 desc[UR6][R56.64], R124 ;  /* 0x0000007c38007986 */ /* 0x0005e4000c101b06 */
.L_x_57:
[----:B------:R-:W-:Y:S01]  /*3310*/  @P1 F2FP.BF16.F32.PACK_AB R151, RZ, R151 ;  /* 0x00000097ff97123e */ /* 0x000fe200000010ff */
[----:B0-----:R-:W-:Y:S01]  /*3320*/  IMAD.WIDE.U32 R126, R175, 0x8, R58 ;  /* 0x00000008af7e7825 */ /* 0x001fe200078e003a */
[----:B------:R-:W-:Y:S02]  /*3330*/  @P2 PRMT R182, R149, 0x7610, R182 ;  /* 0x0000761095b62816 */ /* 0x000fe400000000b6 */
[----:B------:R-:W-:Y:S02]  /*3340*/  @P2 PRMT R174, R150, 0x7610, R174 ;  /* 0x0000761096ae2816 */ /* 0x000fe400000000ae */
[----:B------:R-:W-:Y:S02]  /*3350*/  @P2 PRMT R181, R191, 0x7610, R181 ;  /* 0x00007610bfb52816 */ /* 0x000fe400000000b5 */
[----:B------:R-:W-:Y:S02]  /*3360*/  @P2 PRMT R176, R192, 0x7610, R176 ;  /* 0x00007610c0b02816 */ /* 0x000fe400000000b0 */
[----:B------:R-:W-:-:S02]  /*3370*/  @P1 F2FP.BF16.F32.PACK_AB R198, RZ, R198 ;  /* 0x000000c6ffc6123e */ /* 0x000fc400000010ff */
[----:B------:R-:W-:Y:S02]  /*3380*/  @P1 F2FP.BF16.F32.PACK_AB R195, RZ, R195 ;  /* 0x000000c3ffc3123e */ /* 0x000fe400000010ff */
[----:B------:R-:W-:Y:S02]  /*3390*/  @P1 F2FP.BF16.F32.PACK_AB R193, RZ, R193 ;  /* 0x000000c1ffc1123e */ /* 0x000fe400000010ff */
[----:B------:R-:W-:Y:S01]  /*33a0*/  @P1 PRMT R183, R151, 0x7610, R183 ;  /* 0x0000761097b71816 */ /* 0x000fe200000000b7 */
[----:B------:R-:W-:Y:S06]  /*33b0*/  @!P1 BRA `(.L_x_58) ;  /* 0x0000000000209947 */ /* 0x000fec0003800000 */
[----:B-12---:R-:W0:Y:S01]  /*33c0*/  LDC.64 R124, c[0x0][0x308] ;  /* 0x0000c200ff7c7b82 */ /* 0x006e220000000a00 */
[----:B------:R-:W-:Y:S02]  /*33d0*/  LOP3.LUT R56, R178, 0xffff, RZ, 0xc0, !PT ;  /* 0x0000ffffb2387812 */ /* 0x000fe400078ec0ff */
[----:B------:R-:W-:-:S03]  /*33e0*/  PRMT R129, R180, 0x5410, R183 ;  /* 0x00005410b4817816 */ /* 0x000fc600000000b7 */
[----:B------:R-:W-:-:S05]  /*33f0*/  IMAD.WIDE.U32 R56, R56, 0x10000, RZ ;  /* 0x0001000038387825 */ /* 0x000fca00078e00ff */
[----:B------:R-:W-:Y:S02]  /*3400*/  LOP3.LUT R57, R129, R57, RZ, 0xfc, !PT ;  /* 0x0000003981397212 */ /* 0x000fe400078efcff */
[----:B------:R-:W-:Y:S01]  /*3410*/  LOP3.LUT R56, R56, 0xffff, R179, 0xf8, !PT ;  /* 0x0000ffff38387812 */ /* 0x000fe200078ef8b3 */
[----:B0-----:R-:W-:-:S05]  /*3420*/  IMAD.WIDE.U32 R124, R175, 0x8, R124 ;  /* 0x00000008af7c7825 */ /* 0x001fca00078e007c */
[----:B------:R0:W-:Y:S02]  /*3430*/  STG.E.64 desc[UR6][R124.64], R56 ;  /* 0x000000387c007986 */ /* 0x0001e4000c101b06 */
.L_x_58:
[----:B------:R3:W-:Y:S01]  /*3440*/  STG.E.64 desc[UR6][R126.64], R64 ;  /* 0x000000407e007986 */ /* 0x0007e2000c101b06 */
[----:B------:R-:W-:Y:S02]  /*3450*/  @P1 PRMT R179, R198, 0x7610, R179 ;  /* 0x00007610c6b31816 */ /* 0x000fe400000000b3 */
[----:B------:R-:W-:Y:S02]  /*3460*/  @P1 PRMT R178, R195, 0x7610, R178 ;  /* 0x00007610c3b21816 */ /* 0x000fe400000000b2 */
[----:B------:R-:W-:Y:S01]  /*3470*/  @P1 PRMT R180, R193, 0x7610, R180 ;  /* 0x00007610c1b41816 */ /* 0x000fe200000000b4 */
[----:B------:R-:W-:Y:S06]  /*3480*/  @!P2 BRA `(.L_x_59) ;  /* 0x000000000020a947 */ /* 0x000fec0003800000 */
[----:B---3--:R-:W3:Y:S01]  /*3490*/  LDC.64 R64, c[0x0][0x300] ;  /* 0x0000c000ff407b82 */ /* 0x008ee20000000a00 */
[----:B012---:R-:W-:Y:S02]  /*34a0*/  LOP3.LUT R56, R174, 0xffff, RZ, 0xc0, !PT ;  /* 0x0000ffffae387812 */ /* 0x007fe400078ec0ff */
[----:B------:R-:W-:-:S03]  /*34b0*/  PRMT R125, R181, 0x5410, R176 ;  /* 0x00005410b57d7816 */ /* 0x000fc600000000b0 */
[----:B------:R-:W-:-:S05]  /*34c0*/  IMAD.WIDE.U32 R56, R56, 0x10000, RZ ;  /* 0x0001000038387825 */ /* 0x000fca00078e00ff */
[----:B------:R-:W-:Y:S02]  /*34d0*/  LOP3.LUT R57, R125, R57, RZ, 0xfc, !PT ;  /* 0x000000397d397212 */ /* 0x000fe400078efcff */
[----:B------:R-:W-:Y:S01]  /*34e0*/  LOP3.LUT R56, R56, 0xffff, R182, 0xf8, !PT ;  /* 0x0000ffff38387812 */ /* 0x000fe200078ef8b6 */
[----:B---3--:R-:W-:-:S05]  /*34f0*/  IMAD.WIDE.U32 R64, R175, 0x8, R64 ;  /* 0x00000008af407825 */ /* 0x008fca00078e0040 */
[----:B------:R4:W-:Y:S02]  /*3500*/  STG.E.64 desc[UR6][R64.64], R56 ;  /* 0x0000003840007986 */ /* 0x0009e4000c101b06 */
.L_x_59:
[----:B------:R-:W-:Y:S01]  /*3510*/  @P1 F2FP.BF16.F32.PACK_AB R144, RZ, R144 ;  /* 0x00000090ff90123e */ /* 0x000fe200000010ff */
[----:B012---:R-:W-:Y:S01]  /*3520*/  IMAD.WIDE.U32 R124, R177, 0x8, R58 ;  /* 0x00000008b17c7825 */ /* 0x007fe200078e003a */
        /* <DEDUP_REMOVED lines=9> */
[----:B---34-:R-:W0:Y:S01]  /*35c0*/  LDC.64 R64, c[0x0][0x308] ;  /* 0x0000c200ff407b82 */ /* 0x018e220000000a00 */
[----:B------:R-:W-:Y:S02]  /*35d0*/  LOP3.LUT R56, R178, 0xffff, RZ, 0xc0, !PT ;  /* 0x0000ffffb2387812 */ /* 0x000fe400078ec0ff */
[----:B------:R-:W-:-:S03]  /*35e0*/  PRMT R127, R180, 0x5410, R183 ;  /* 0x00005410b47f7816 */ /* 0x000fc600000000b7 */
[----:B------:R-:W-:-:S05]  /*35f0*/  IMAD.WIDE.U32 R56, R56, 0x10000, RZ ;  /* 0x0001000038387825 */ /* 0x000fca00078e00ff */
[----:B------:R-:W-:Y:S02]  /*3600*/  LOP3.LUT R57, R127, R57, RZ, 0xfc, !PT ;  /* 0x000000397f397212 */ /* 0x000fe400078efcff */
[----:B------:R-:W-:Y:S01]  /*3610*/  LOP3.LUT R56, R56, 0xffff, R179, 0xf8, !PT ;  /* 0x0000ffff38387812 */ /* 0x000fe200078ef8b3 */
[----:B0-----:R-:W-:-:S05]  /*3620*/  IMAD.WIDE.U32 R64, R177, 0x8, R64 ;  /* 0x00000008b1407825 */ /* 0x001fca00078e0040 */
[----:B------:R0:W-:Y:S02]  /*3630*/  STG.E.64 desc[UR6][R64.64], R56 ;  /* 0x0000003840007986 */ /* 0x0001e4000c101b06 */
.L_x_60:
[----:B------:R1:W-:Y:S01]  /*3640*/  STG.E.64 desc[UR6][R124.64], R66 ;  /* 0x000000427c007986 */ /* 0x0003e2000c101b06 */
[----:B------:R-:W-:Y:S02]  /*3650*/  @P1 PRMT R179, R146, 0x7610, R179 ;  /* 0x0000761092b31816 */ /* 0x000fe400000000b3 */
[----:B------:R-:W-:Y:S02]  /*3660*/  @P1 PRMT R178, R148, 0x7610, R178 ;  /* 0x0000761094b21816 */ /* 0x000fe400000000b2 */
[----:B------:R-:W-:Y:S01]  /*3670*/  @P1 PRMT R180, R194, 0x7610, R180 ;  /* 0x00007610c2b41816 */ /* 0x000fe200000000b4 */
[----:B------:R-:W-:Y:S06]  /*3680*/  @!P2 BRA `(.L_x_61) ;  /* 0x000000000020a947 */ /* 0x000fec0003800000 */
[----:B0--34-:R-:W0:Y:S01]  /*3690*/  LDC.64 R64, c[0x0][0x300] ;  /* 0x0000c000ff407b82 */ /* 0x019e220000000a00 */
[----:B------:R-:W-:Y:S02]  /*36a0*/  LOP3.LUT R56, R174, 0xffff, RZ, 0xc0, !PT ;  /* 0x0000ffffae387812 */ /* 0x000fe400078ec0ff */
[----:B-1----:R-:W-:-:S03]  /*36b0*/  PRMT R67, R181, 0x5410, R176 ;  /* 0x00005410b5437816 */ /* 0x002fc600000000b0 */
[----:B------:R-:W-:-:S05]  /*36c0*/  IMAD.WIDE.U32 R56, R56, 0x10000, RZ ;  /* 0x0001000038387825 */ /* 0x000fca00078e00ff */
[----:B------:R-:W-:Y:S02]  /*36d0*/  LOP3.LUT R57, R67, R57, RZ, 0xfc, !PT ;  /* 0x0000003943397212 */ /* 0x000fe400078efcff */
[----:B------:R-:W-:Y:S01]  /*36e0*/  LOP3.LUT R56, R56, 0xffff, R182, 0xf8, !PT ;  /* 0x0000ffff38387812 */ /* 0x000fe200078ef8b6 */
[----:B0-----:R-:W-:-:S05]  /*36f0*/  IMAD.WIDE.U32 R64, R177, 0x8, R64 ;  /* 0x00000008b1407825 */ /* 0x001fca00078e0040 */
[----:B------:R2:W-:Y:S02]  /*3700*/  STG.E.64 desc[UR6][R64.64], R56 ;  /* 0x0000003840007986 */ /* 0x0005e4000c101b06 */
.L_x_61:
[----:B------:R-:W-:Y:S02]  /*3710*/  @P1 F2FP.BF16.F32.PACK_AB R138, RZ, R138 ;  /* 0x0000008aff8a123e */ /* 0x000fe400000010ff */
[----:B------:R-:W-:Y:S02]  /*3720*/  @P2 PRMT R182, R137, 0x7610, R182 ;  /* 0x0000761089b62816 */ /* 0x000fe400000000b6 */
[----:B------:R-:W-:Y:S02]  /*3730*/  @P2 PRMT R174, R136, 0x7610, R174 ;  /* 0x0000761088ae2816 */ /* 0x000fe400000000ae */
[----:B------:R-:W-:Y:S02]  /*3740*/  @P2 PRMT R181, R139, 0x7610, R181 ;  /* 0x000076108bb52816 */ /* 0x000fe400000000b5 */
[----:B------:R-:W-:Y:S02]  /*3750*/  @P2 PRMT R176, R142, 0x7610, R176 ;  /* 0x000076108eb02816 */ /* 0x000fe400000000b0 */
[----:B------:R-:W-:-:S02]  /*3760*/  @P1 F2FP.BF16.F32.PACK_AB R140, RZ, R140 ;  /* 0x0000008cff8c123e */ /* 0x000fc400000010ff */
[----:B------:R-:W-:Y:S01]  /*3770*/  @P1 PRMT R183, R138, 0x7610, R183 ;  /* 0x000076108ab71816 */ /* 0x000fe200000000b7 */
[----:B------:R-:W-:Y:S06]  /*3780*/  @!P1 BRA `(.L_x_62) ;  /* 0x0000000000209947 */ /* 0x000fec0003800000 */
[----:B0-234-:R-:W0:Y:S01]  /*3790*/  LDC.64 R64, c[0x0][0x308] ;  /* 0x0000c200ff407b82 */ /* 0x01de220000000a00 */
[----:B------:R-:W-:Y:S02]  /*37a0*/  LOP3.LUT R56, R178, 0xffff, RZ, 0xc0, !PT ;  /* 0x0000ffffb2387812 */ /* 0x000fe400078ec0ff */
[----:B-1----:R-:W-:-:S03]  /*37b0*/  PRMT R67, R180, 0x5410, R183 ;  /* 0x00005410b4437816 */ /* 0x002fc600000000b7 */
[----:B------:R-:W-:-:S05]  /*37c0*/  IMAD.WIDE.U32 R56, R56, 0x10000, RZ ;  /* 0x0001000038387825 */ /* 0x000fca00078e00ff */
[----:B------:R-:W-:Y:S02]  /*37d0*/  LOP3.LUT R57, R67, R57, RZ, 0xfc, !PT ;  /* 0x0000003943397212 */ /* 0x000fe400078efcff */
[----:B------:R-:W-:Y:S01]  /*37e0*/  LOP3.LUT R56, R56, 0xffff, R179, 0xf8, !PT ;  /* 0x0000ffff38387812 */ /* 0x000fe200078ef8b3 */
[----:B0-----:R-:W-:-:S05]  /*37f0*/  IMAD.WIDE.U32 R64, R185, 0x8, R64 ;  /* 0x00000008b9407825 */ /* 0x001fca00078e0040 */
[----:B------:R0:W-:Y:S02]  /*3800*/  STG.E.64 desc[UR6][R64.64], R56 ;  /* 0x0000003840007986 */ /* 0x0001e4000c101b06 */
.L_x_62:
[----:B0-2-4-:R-:W-:Y:S01]  /*3810*/  IMAD.WIDE.U32 R56, R185, 0x8, R58 ;  /* 0x00000008b9387825 */ /* 0x015fe200078e003a */
[----:B------:R-:W-:Y:S02]  /*3820*/  @P1 F2FP.BF16.F32.PACK_AB R134, RZ, R134 ;  /* 0x00000086ff86123e */ /* 0x000fe400000010ff */
[----:B------:R-:W-:Y:S02]  /*3830*/  @P1 F2FP.BF16.F32.PACK_AB R135, RZ, R135 ;  /* 0x00000087ff87123e */ /* 0x000fe400000010ff */
[----:B------:R0:W-:Y:S01]  /*3840*/  STG.E.64 desc[UR6][R56.64], R120 ;  /* 0x0000007838007986 */ /* 0x0001e2000c101b06 */
[----:B------:R-:W-:Y:S02]  /*3850*/  @P1 F2FP.BF16.F32.PACK_AB R184, RZ, R184 ;  /* 0x000000b8ffb8123e */ /* 0x000fe400000010ff */
[----:B------:R-:W-:Y:S02]  /*3860*/  @P1 PRMT R179, R140, 0x7610, R179 ;  /* 0x000076108cb31816 */ /* 0x000fe400000000b3 */
[----:B------:R-:W-:-:S02]  /*3870*/  @P1 PRMT R178, R134, 0x7610, R178 ;  /* 0x0000761086b21816 */ /* 0x000fc400000000b2 */
[----:B------:R-:W-:Y:S02]  /*3880*/  @P1 PRMT R180, R135, 0x7610, R180 ;  /* 0x0000761087b41816 */ /* 0x000fe400000000b4 */
[----:B------:R-:W-:Y:S01]  /*3890*/  @P1 PRMT R183, R184, 0x7610, R183 ;  /* 0x00007610b8b71816 */ /* 0x000fe200000000b7 */
[----:B------:R-:W-:Y:S06]  /*38a0*/  @!P2 BRA `(.L_x_63) ;  /* 0x000000000020a947 */ /* 0x000fec0003800000 */
[----:B---3--:R-:W2:Y:S01]  /*38b0*/  LDC.64 R64, c[0x0][0x300] ;  /* 0x0000c000ff407b82 */ /* 0x008ea20000000a00 */
[----:B0-----:R-:W-:Y:S02]  /*38c0*/  LOP3.LUT R56, R174, 0xffff, RZ, 0xc0, !PT ;  /* 0x0000ffffae387812 */ /* 0x001fe400078ec0ff */
[----:B-1----:R-:W-:-:S03]  /*38d0*/  PRMT R67, R181, 0x5410, R176 ;  /* 0x00005410b5437816 */ /* 0x002fc600000000b0 */
[----:B------:R-:W-:-:S05]  /*38e0*/  IMAD.WIDE.U32 R56, R56, 0x10000, RZ ;  /* 0x0001000038387825 */ /* 0x000fca00078e00ff */
[----:B------:R-:W-:Y:S02]  /*38f0*/  LOP3.LUT R57, R67, R57, RZ, 0xfc, !PT ;  /* 0x0000003943397212 */ /* 0x000fe400078efcff */
[----:B------:R-:W-:Y:S01]  /*3900*/  LOP3.LUT R56, R56, 0xffff, R182, 0xf8, !PT ;  /* 0x0000ffff38387812 */ /* 0x000fe200078ef8b6 */
[----:B--2---:R-:W-:-:S05]  /*3910*/  IMAD.WIDE.U32 R64, R185, 0x8, R64 ;  /* 0x00000008b9407825 */ /* 0x004fca00078e0040 */
[----:B------:R2:W-:Y:S02]  /*3920*/  STG.E.64 desc[UR6][R64.64], R56 ;  /* 0x0000003840007986 */ /* 0x0005e4000c101b06 */
.L_x_63:
[----:B--23--:R-:W-:Y:S01]  /*3930*/  IMAD.WIDE.U32 R64, R189, 0x8, R58 ;  /* 0x00000008bd407825 */ /* 0x00cfe200078e003a */
[----:B------:R-:W-:Y:S06]  /*3940*/  @!P1 BRA `(.L_x_64) ;  /* 0x0000000000209947 */ /* 0x000fec0003800000 */
[----:B------:R-:W2:Y:S01]  /*3950*/  LDC.64 R58, c[0x0][0x308] ;  /* 0x0000c200ff3a7b82 */ /* 0x000ea20000000a00 */
[----:B0-----:R-:W-:Y:S02]  /*3960*/  LOP3.LUT R56, R178, 0xffff, RZ, 0xc0, !PT ;  /* 0x0000ffffb2387812 */ /* 0x001fe400078ec0ff */
[----:B-1----:R-:W-:-:S03]  /*3970*/  PRMT R67, R180, 0x5410, R183 ;  /* 0x00005410b4437816 */ /* 0x002fc600000000b7 */
[----:B------:R-:W-:-:S05]  /*3980*/  IMAD.WIDE.U32 R56, R56, 0x10000, RZ ;  /* 0x0001000038387825 */ /* 0x000fca00078e00ff */
[----:B------:R-:W-:Y:S02]  /*3990*/  LOP3.LUT R57, R67, R57, RZ, 0xfc, !PT ;  /* 0x0000003943397212 */ /* 0x000fe400078efcff */
[----:B------:R-:W-:Y:S01]  /*39a0*/  LOP3.LUT R56, R56, 0xffff, R179, 0xf8, !PT ;  /* 0x0000ffff38387812 */ /* 0x000fe200078ef8b3 */
[----:B--2---:R-:W-:-:S05]  /*39b0*/  IMAD.WIDE.U32 R58, R189, 0x8, R58 ;  /* 0x00000008bd3a7825 */ /* 0x004fca00078e003a */
[----:B------:R2:W-:Y:S02]  /*39c0*/  STG.E.64 desc[UR6][R58.64], R56 ;  /* 0x000000383a007986 */ /* 0x0005e4000c101b06 */
.L_x_64:
[----:B------:R3:W-:Y:S01]  /*39d0*/  STG.E.64 desc[UR6][R64.64], R122 ;  /* 0x0000007a40007986 */ /* 0x0007e2000c101b06 */
[----:B------:R-:W-:Y:S02]  /*39e0*/  @P2 PRMT R182, R131, 0x7610, R182 ;  /* 0x0000761083b62816 */ /* 0x000fe400000000b6 */
[----:B------:R-:W-:Y:S02]  /*39f0*/  @P2 PRMT R174, R130, 0x7610, R174 ;  /* 0x0000761082ae2816 */ /* 0x000fe400000000ae */
[----:B------:R-:W-:Y:S02]  /*3a00*/  @P2 PRMT R181, R133, 0x7610, R181 ;  /* 0x0000761085b52816 */ /* 0x000fe400000000b5 */
[----:B------:R-:W-:Y:S01]  /*3a10*/  @P2 PRMT R176, R132, 0x7610, R176 ;  /* 0x0000761084b02816 */ /* 0x000fe200000000b0 */
[----:B------:R-:W-:Y:S06]  /*3a20*/  @!P2 BRA `(.L_x_65) ;  /* 0x000000000020a947 */ /* 0x000fec0003800000 */
[----:B--2---:R-:W2:Y:S01]  /*3a30*/  LDC.64 R58, c[0x0][0x300] ;  /* 0x0000c000ff3a7b82 */ /* 0x004ea20000000a00 */
[----:B0-----:R-:W-:Y:S02]  /*3a40*/  LOP3.LUT R56, R174, 0xffff, RZ, 0xc0, !PT ;  /* 0x0000ffffae387812 */ /* 0x001fe400078ec0ff */
[----:B---3--:R-:W-:-:S03]  /*3a50*/  PRMT R65, R181, 0x5410, R176 ;  /* 0x00005410b5417816 */ /* 0x008fc600000000b0 */
[----:B------:R-:W-:-:S05]  /*3a60*/  IMAD.WIDE.U32 R56, R56, 0x10000, RZ ;  /* 0x0001000038387825 */ /* 0x000fca00078e00ff */
[----:B------:R-:W-:Y:S02]  /*3a70*/  LOP3.LUT R57, R65, R57, RZ, 0xfc, !PT ;  /* 0x0000003941397212 */ /* 0x000fe400078efcff */
[----:B------:R-:W-:Y:S01]  /*3a80*/  LOP3.LUT R56, R56, 0xffff, R182, 0xf8, !PT ;  /* 0x0000ffff38387812 */ /* 0x000fe200078ef8b6 */
[----:B--2---:R-:W-:-:S05]  /*3a90*/  IMAD.WIDE.U32 R58, R189, 0x8, R58 ;  /* 0x00000008bd3a7825 */ /* 0x004fca00078e003a */
[----:B------:R4:W-:Y:S02]  /*3aa0*/  STG.E.64 desc[UR6][R58.64], R56 ;  /* 0x000000383a007986 */ /* 0x0009e4000c101b06 */
.L_x_65:
[----:B------:R-:W-:Y:S01]  /*3ab0*/  SEL R186, RZ, 0x1, P4 ;  /* 0x00000001ffba7807 */ /* 0x000fe20002000000 */
[----:B------:R-:W-:Y:S06]  /*3ac0*/  @!P3 BRA `(.L_x_66) ;  /* 0xffffffd00018b947 */ /* 0x000fec000383ffff */
[----:B---3--:R-:W-:Y:S01]  /*3ad0*/  MOV R65, R82 ;  /* 0x0000005200417202 */ /* 0x008fe20000000f00 */
[----:B0-2-4-:R-:W-:Y:S01]  /*3ae0*/  IMAD.MOV.U32 R57, RZ, RZ, R83 ;  /* 0x000000ffff397224 */ /* 0x015fe200078e0053 */
[----:B------:R-:W-:Y:S01]  /*3af0*/  MOV R64, R88 ;  /* 0x0000005800407202 */ /* 0x000fe20000000f00 */
[----:B-1----:R-:W-:Y:S01]  /*3b00*/  IMAD.MOV.U32 R66, RZ, RZ, R71 ;  /* 0x000000ffff427224 */ /* 0x002fe200078e0047 */
[----:B------:R-:W-:Y:S01]  /*3b10*/  MOV R58, R79 ;  /* 0x0000004f003a7202 */ /* 0x000fe20000000f00 */
[----:B------:R-:W-:Y:S01]  /*3b20*/  IMAD.MOV.U32 R82, RZ, RZ, R54 ;  /* 0x000000ffff527224 */ /* 0x000fe200078e0036 */
        /* <DEDUP_REMOVED lines=24> */
[----:B------:R-:W-:-:S02]  /*3cb0*/  MOV R96, R17 ;  /* 0x0000001100607202 */ /* 0x000fc40000000f00 */
[----:B------:R-:W-:Y:S01]  /*3cc0*/  MOV R97, R16 ;  /* 0x0000001000617202 */ /* 0x000fe20000000f00 */
[----:B------:R-:W-:Y:S01]  /*3cd0*/  IMAD.MOV.U32 R16, RZ, RZ, R9 ;  /* 0x000000ffff107224 */ /* 0x000fe200078e0009 */
[----:B------:R-:W-:Y:S02]  /*3ce0*/  MOV R98, R19 ;  /* 0x0000001300627202 */ /* 0x000fe40000000f00 */
[----:B------:R-:W-:Y:S01]  /*3cf0*/  MOV R35, R31 ;  /* 0x0000001f00237202 */ /* 0x000fe20000000f00 */
[----:B------:R-:W-:Y:S01]  /*3d00*/  IMAD.MOV.U32 R31, RZ, RZ, R22 ;  /* 0x000000ffff1f7224 */ /* 0x000fe200078e0016 */
[----:B------:R-:W-:Y:S02]  /*3d10*/  MOV R24, R28 ;  /* 0x0000001c00187202 */ /* 0x000fe40000000f00 */
[----:B------:R-:W-:Y:S02]  /*3d20*/  MOV R56, R152 ;  /* 0x0000009800387202 */ /* 0x000fe40000000f00 */
[----:B------:R-:W-:-:S02]  /*3d30*/  MOV R90, R3 ;  /* 0x00000003005a7202 */ /* 0x000fc40000000f00 */
[----:B------:R-:W-:Y:S02]  /*3d40*/  MOV R91, R2 ;  /* 0x00000002005b7202 */ /* 0x000fe40000000f00 */
[----:B------:R-:W-:Y:S02]  /*3d50*/  MOV R12, R5 ;  /* 0x00000005000c7202 */ /* 0x000fe40000000f00 */
[----:B------:R-:W-:Y:S02]  /*3d60*/  MOV R46, R42 ;  /* 0x0000002a002e7202 */ /* 0x000fe40000000f00 */
        /* <DEDUP_REMOVED lines=8> */
[----:B------:R-:W-:-:S07]  /*3df0*/  MOV R19, R10 ;  /* 0x0000000a00137202 */ /* 0x000fce0000000f00 */
.L_x_53:
[----:B------:R-:W0:Y:S01]  /*3e00*/  S2UR UR4, SR_CTAID.X ;  /* 0x00000000000479c3 */ /* 0x000e220000002500 */
[----:B------:R-:W-:-:S07]  /*3e10*/  LOP3.LUT R11, R0, 0x7f, RZ, 0xc0, !PT ;  /* 0x0000007f000b7812 */ /* 0x000fce00078ec0ff */
[----:B------:R-:W1:Y:S08]  /*3e20*/  LDC.64 R2, c[0x0][0x2d0] ;  /* 0x0000b400ff027b82 */ /* 0x000e700000000a00 */
[----:B------:R-:W2:Y:S08]  /*3e30*/  LDC.64 R4, c[0x0][0x2d8] ;  /* 0x0000b600ff047b82 */ /* 0x000eb00000000a00 */
[----:B------:R-:W3:Y:S01]  /*3e40*/  LDC.64 R6, c[0x0][0x2e0] ;  /* 0x0000b800ff067b82 */ /* 0x000ee20000000a00 */
[----:B0-----:R-:W-:Y:S01]  /*3e50*/  LEA.HI R10, R0, UR4, RZ, 0x19 ;  /* 0x00000004000a7c11 */ /* 0x001fe2000f8fc8ff */
[----:B------:R-:W-:-:S04]  /*3e60*/  ULDC UR4, c[0x0][0x218] ;  /* 0x0000860000047ab9 */ /* 0x000fc80000000800 */
[----:B------:R-:W-:Y:S02]  /*3e70*/  IMAD R10, R10, UR4, RZ ;  /* 0x000000040a0a7c24 */ /* 0x000fe4000f8e02ff */
[----:B------:R-:W0:Y:S03]  /*3e80*/  LDC.64 R8, c[0x0][0x2e8] ;  /* 0x0000ba00ff087b82 */ /* 0x000e260000000a00 */
[----:B------:R-:W-:-:S05]  /*3e90*/  LEA.HI R11, R10, R11, RZ, 0x1e ;  /* 0x0000000b0a0b7211 */ /* 0x000fca00078ff0ff */
[----:B-1----:R-:W-:-:S04]  /*3ea0*/  IMAD.WIDE.U32 R2, R11, 0x10, R2 ;  /* 0x000000100b027825 */ /* 0x002fc800078e0002 */
[C---:B--2---:R-:W-:Y:S01]  /*3eb0*/  IMAD.WIDE.U32 R4, R11.reuse, 0x10, R4 ;  /* 0x000000100b047825 */ /* 0x044fe200078e0004 */
[----:B------:R-:W-:Y:S03]  /*3ec0*/  STG.E.128 desc[UR6][R2.64], R64 ;  /* 0x0000004002007986 */ /* 0x000fe6000c101d06 */
[C---:B---3--:R-:W-:Y:S01]  /*3ed0*/  IMAD.WIDE.U32 R6, R11.reuse, 0x10, R6 ;  /* 0x000000100b067825 */ /* 0x048fe200078e0006 */
[----:B------:R-:W-:Y:S04]  /*3ee0*/  STG.E.128 desc[UR6][R4.64], R56 ;  /* 0x0000003804007986 */ /* 0x000fe8000c101d06 */
[----:B------:R-:W-:Y:S01]  /*3ef0*/  STG.E.128 desc[UR6][R6.64], R84 ;  /* 0x0000005406007986 */ /* 0x000fe2000c101d06 */
[----:B0-----:R-:W-:-:S05]  /*3f00*/  IMAD.WIDE.U32 R8, R11, 0x10, R8 ;  /* 0x000000100b087825 */ /* 0x001fca00078e0008 */
[----:B------:R-:W-:Y:S04]  /*3f10*/  STG.E.128 desc[UR6][R8.64], R72 ;  /* 0x0000004808007986 */ /* 0x000fe8000c101d06 */
        /* <DEDUP_REMOVED lines=15> */
[----:B------:R-:W-:Y:S01]  /*4010*/  STG.E.128 desc[UR6][R8.64+0x2000], R16 ;  /* 0x0020001008007986 */ /* 0x000fe2000c101d06 */
[----:B------:R-:W-:Y:S05]  /*4020*/  EXIT ;  /* 0x000000000000794d */ /* 0x000fea0003800000 */
.L_x_54:
[----:B------:R-:W-:Y:S01]  /*4030*/  HFMA2.MMA R202, -RZ, RZ, 0, 9.5367431640625e-07 ;  /* 0x00000010ffca7435 */ /* 0x000fe200000001ff */
[----:B------:R-:W-:Y:S01]  /*4040*/  MOV R203, R41 ;  /* 0x0000002900cb7202 */ /* 0x000fe20000000f00 */
[----:B------:R-:W-:Y:S01]  /*4050*/  IMAD.MOV.U32 R205, RZ, RZ, 0x1f ;  /* 0x0000001fffcd7424 */ /* 0x000fe200078e00ff */
[----:B------:R-:W-:-:S08]  /*4060*/  MOV R200, 0xffffffff ;  /* 0xffffffff00c87802 */ /* 0x000fd00000000f00 */
[----:B-----5:R-:W-:Y:S05]  /*4070*/  WARPSYNC.COLLECTIVE R200, `(.L_x_67) ;  /* 0x00000000c8087348 */ /* 0x020fea0003c00000 */
[----:B------:R0:W1:Y:S02]  /*4080*/  SHFL.DOWN P4, R198, R203, R202, R205 ;  /* 0x080000cacbc67389 */ /* 0x00006400000800cd */
[----:B01---5:R-:W-:Y:S01]  /*4090*/  ENDCOLLECTIVE ;  /* 0x000000000000791b */ /* 0x023fe20003800000 */
.L_x_67:
[----:B------:R-:W-:Y:S01]  /*40a0*/  IMAD.MOV.U32 R203, RZ, RZ, R27 ;  /* 0x000000ffffcb7224 */ /* 0x000fe200078e001b */
[----:B------:R-:W-:-:S07]  /*40b0*/  MOV R8, R198 ;  /* 0x000000c600087202 */ /* 0x000fce0000000f00 */
[----:B------:R-:W-:Y:S05]  /*40c0*/  WARPSYNC.COLLECTIVE R200, `(.L_x_68) ;  /* 0x00000000c8087348 */ /* 0x000fea0003c00000 */
[----:B------:R0:W1:Y:S02]  /*40d0*/  SHFL.DOWN P4, R198, R203, R202, R205 ;  /* 0x080000cacbc67389 */ /* 0x00006400000800cd */
[----:B01----:R-:W-:Y:S01]  /*40e0*/  ENDCOLLECTIVE ;  /* 0x000000000000791b */ /* 0x003fe20003800000 */
.L_x_68:
[----:B------:R-:W-:-:S05]  /*40f0*/  FADD.FTZ R8, R41, R8 ;  /* 0x0000000829087221 */ /* 0x000fca0000010000 */
[----:B------:R-:W-:Y:S01]  /*4100*/  MOV R203, R8 ;  /* 0x0000000800cb7202 */ /* 0x000fe20000000f00 */
[----:B------:R-:W-:Y:S01]  /*4110*/  IMAD.MOV.U32 R202, RZ, RZ, 0x8 ;  /* 0x00000008ffca7424 */ /* 0x000fe200078e00ff */
[----:B------:R-:W-:-:S07]  /*4120*/  MOV R56, R198 ;  /* 0x000000c600387202 */ /* 0x000fce0000000f00 */
[----:B------:R-:W-:Y:S05]  /*4130*/  WARPSYNC.COLLECTIVE R200, `(.L_x_69) ;  /* 0x00000000c8087348 */ /* 0x000fea0003c00000 */
[----:B------:R0:W1:Y:S02]  /*4140*/  SHFL.DOWN P4, R198, R203, R202, R205 ;  /* 0x080000cacbc67389 */ /* 0x00006400000800cd */
[----:B01----:R-:W-:Y:S01]  /*4150*/  ENDCOLLECTIVE ;  /* 0x000000000000791b */ /* 0x003fe20003800000 */
.L_x_69:
[----:B------:R-:W-:-:S05]  /*4160*/  FADD.FTZ R56, R27, R56 ;  /* 0x000000381b387221 */ /* 0x000fca0000010000 */
[----:B------:R-:W-:Y:S02]  /*4170*/  MOV R203, R56 ;  /* 0x0000003800cb7202 */ /* 0x000fe40000000f00 */
[----:B------:R-:W-:-:S07]  /*4180*/  MOV R57, R198 ;  /* 0x000000c600397202 */ /* 0x000fce0000000f00 */
[----:B------:R-:W-:Y:S05]  /*4190*/  WARPSYNC.COLLECTIVE R200, `(.L_x_70) ;  /* 0x00000000c8087348 */ /* 0x000fea0003c00000 */
[----:B------:R0:W1:Y:S02]  /*41a0*/  SHFL.DOWN P4, R198, R203, R202, R205 ;  /* 0x080000cacbc67389 */ /* 0x00006400000800cd */
[----:B01----:R-:W-:Y:S01]  /*41b0*/  ENDCOLLECTIVE ;  /* 0x000000000000791b */ /* 0x003fe20003800000 */
.L_x_70:
[----:B------:R-:W-:Y:S01]  /*41c0*/  FADD.FTZ R57, R8, R57 ;  /* 0x0000003908397221 */ /* 0x000fe20000010000 */
[----:B------:R-:W-:Y:S01]  /*41d0*/  MOV R8, R67 ;  /* 0x0000004300087202 */ /* 0x000fe20000000f00 */
[----:B------:R-:W-:-:S03]  /*41e0*/  HFMA2.MMA R202, -RZ, RZ, 0, 2.384185791015625e-07 ;  /* 0x00000004ffca7435 */ /* 0x000fc600000001ff */
[----:B------:R-:W-:Y:S01]  /*41f0*/  MOV R203, R57 ;  /* 0x0000003900cb7202 */ /* 0x000fe20000000f00 */
[----:B------:R-:W-:-:S07]  /*4200*/  IMAD.MOV.U32 R65, RZ, RZ, R198 ;  /* 0x000000ffff417224 */ /* 0x000fce00078e00c6 */
[----:B------:R-:W-:Y:S05]  /*4210*/  WARPSYNC.COLLECTIVE R200, `(.L_x_71) ;  /* 0x00000000c8087348 */ /* 0x000fea0003c00000 */
[----:B------:R0:W1:Y:S02]  /*4220*/  SHFL.DOWN P4, R198, R203, R202, R205 ;  /* 0x080000cacbc67389 */ /* 0x00006400000800cd */
[----:B01----:R-:W-:Y:S01]  /*4230*/  ENDCOLLECTIVE ;  /* 0x000000000000791b */ /* 0x003fe20003800000 */
.L_x_71:
[----:B------:R-:W-:-:S05]  /*4240*/  FADD.FTZ R65, R56, R65 ;  /* 0x0000004138417221 */ /* 0x000fca0000010000 */
[----:B------:R-:W-:Y:S01]  /*4250*/  MOV R203, R65 ;  /* 0x0000004100cb7202 */ /* 0x000fe20000000f00 */
[----:B------:R-:W-:-:S07]  /*4260*/  IMAD.MOV.U32 R58, RZ, RZ, R198 ;  /* 0x000000ffff3a7224 */ /* 0x000fce00078e00c6 */
[----:B------:R-:W-:Y:S05]  /*4270*/  WARPSYNC.COLLECTIVE R200, `(.L_x_72) ;  /* 0x00000000c8087348 */ /* 0x000fea0003c00000 */
[----:B------:R0:W1:Y:S02]  /*4280*/  SHFL.DOWN P4, R198, R203, R202, R205 ;  /* 0x080000cacbc67389 */ /* 0x00006400000800cd */
[----:B01----:R-:W-:Y:S01]  /*4290*/  ENDCOLLECTIVE ;  /* 0x000000000000791b */ /* 0x003fe20003800000 */
.L_x_72:
[----:B------:R-:W-:Y:S01]  /*42a0*/  FADD.FTZ R58, R57, R58 ;  /* 0x0000003a393a7221 */ /* 0x000fe20000010000 */
[----:B------:R-:W-:-:S03]  /*42b0*/  HFMA2.MMA R202, -RZ, RZ, 0, 1.1920928955078125e-07 ;  /* 0x00000002ffca7435 */ /* 0x000fc600000001ff */
[----:B------:R-:W-:Y:S01]  /*42c0*/  IMAD.MOV.U32 R203, RZ, RZ, R58 ;  /* 0x000000ffffcb7224 */ /* 0x000fe200078e003a */
[----:B------:R-:W-:-:S07]  /*42d0*/  MOV R64, R198 ;  /* 0x000000c600407202 */ /* 0x000fce0000000f00 */
[----:B------:R-:W-:Y:S05]  /*42e0*/  WARPSYNC.COLLECTIVE R200, `(.L_x_73) ;  /* 0x00000000c8087348 */ /* 0x000fea0003c00000 */
[----:B------:R0:W1:Y:S02]  /*42f0*/  SHFL.DOWN P4, R198, R203, R202, R205 ;  /* 0x080000cacbc67389 */ /* 0x00006400000800cd */
[----:B01----:R-:W-:Y:S01]  /*4300*/  ENDCOLLECTIVE ;  /* 0x000000000000791b */ /* 0x003fe20003800000 */
.L_x_73:
[----:B------:R-:W-:-:S04]  /*4310*/  FADD.FTZ R64, R65, R64 ;  /* 0x0000004041407221 */ /* 0x000fc80000010000 */
[----:B------:R-:W-:Y:S01]  /*4320*/  IMAD.MOV.U32 R203, RZ, RZ, R64 ;  /* 0x000000ffffcb7224 */ /* 0x000fe200078e0040 */
[----:B------:R-:W-:-:S07]  /*4330*/  MOV R27, R198 ;  /* 0x000000c6001b7202 */ /* 0x000fce0000000f00 */
[----:B------:R-:W-:Y:S05]  /*4340*/  WARPSYNC.COLLECTIVE R200, `(.L_x_74) ;  /* 0x00000000c8087348 */ /* 0x000fea0003c00000 */
[----:B------:R0:W1:Y:S02]  /*4350*/  SHFL.DOWN P4, R198, R203, R202, R205 ;  /* 0x080000cacbc67389 */ /* 0x00006400000800cd */
[----:B01----:R-:W-:Y:S01]  /*4360*/  ENDCOLLECTIVE ;  /* 0x000000000000791b */ /* 0x003fe20003800000 */
.L_x_74:
[----:B------:R-:W-:Y:S01]  /*4370*/  FADD.FTZ R136, R58, R27 ;  /* 0x0000001b3a887221 */ /* 0x000fe20000010000 */
[----:B------:R-:W-:-:S04]  /*4380*/  MOV R27, R59 ;  /* 0x0000003b001b7202 */ /* 0x000fc80000000f00 */
[----:B------:R-:W-:Y:S01]  /*4390*/  MOV R203, R136 ;  /* 0x0000008800cb7202 */ /* 0x000fe20000000f00 */
[----:B------:R-:W-:Y:S01]  /*43a0*/  IMAD.MOV.U32 R202, RZ, RZ, 0x1 ;  /* 0x00000001ffca7424 */ /* 0x000fe200078e00ff */
[----:B------:R-:W-:-:S07]  /*43b0*/  MOV R41, R198 ;  /* 0x000000c600297202 */ /* 0x000fce0000000f00 */
[----:B------:R-:W-:Y:S05]  /*43c0*/  WARPSYNC.COLLECTIVE R200, `(.L_x_75) ;  /* 0x00000000c8087348 */ /* 0x000fea0003c00000 */
[----:B------:R0:W1:Y:S02]  /*43d0*/  SHFL.DOWN P4, R198, R203, R202, R205 ;  /* 0x080000cacbc67389 */ /* 0x00006400000800cd */
[----:B01----:R-:W-:Y:S01]  /*43e0*/  ENDCOLLECTIVE ;  /* 0x000000000000791b */ /* 0x003fe20003800000 */
.L_x_75:
[----:B------:R-:W-:Y:S01]  /*43f0*/  FADD.FTZ R137, R64, R41 ;  /* 0x0000002940897221 */ /* 0x000fe20000010000 */
[----:B------:R-:W-:-:S04]  /*4400*/  IMAD.MOV.U32 R41, RZ, RZ, R66 ;  /* 0x000000ffff297224 */ /* 0x000fc800078e0042 */
[----:B------:R-:W-:Y:S02]  /*4410*/  MOV R203, R137 ;  /* 0x0000008900cb7202 */ /* 0x000fe40000000f00 */
[----:B------:R-:W-:-:S07]  /*4420*/  MOV R141, R198 ;  /* 0x000000c6008d7202 */ /* 0x000fce0000000f00 */
[----:B------:R-:W-:Y:S05]  /*4430*/  WARPSYNC.COLLECTIVE R200, `(.L_x_76) ;  /* 0x00000000c8087348 */ /* 0x000fea0003c00000 */
[----:B------:R0:W1:Y:S02]  /*4440*/  SHFL.DOWN P4, R198, R203, R202, R205 ;  /* 0x080000cacbc67389 */ /* 0x00006400000800cd */
[----:B01----:R-:W-:Y:S01]  /*4450*/  ENDCOLLECTIVE ;  /* 0x000000000000791b */ /* 0x003fe20003800000 */
.L_x_76:
[----:B------:R-:W-:Y:S05]  /*4460*/  BRA `(.L_x_77) ;  /* 0xffffffdc00f07947 */ /* 0x000fea000383ffff */
.L_x_78:
        /* <DEDUP_REMOVED lines=9> */
.L_x_3878:


//--------------------- .text._ZN10layer_norm31ln_parallel_residual_bwd_kernelINS_13Kernel_traitsI13__nv_bfloat16S2_S2_S2_fjLj2560ELj1ELj1ELj4ELj8ENS_18Kernel_traits_baseILj2560ES2_S2_S2_S2_fjLj128EEEEELb0ELb1ELb0EEEvNS_9BwdParamsE --------------------------
	.section	.text._ZN10layer_norm31ln_parallel_residual_bwd_kernelINS_13Kernel_traitsI13__nv_bfloat16S2_S2_S2_fjLj2560ELj1ELj1ELj4ELj8ENS_18Kernel_traits_baseILj2560ES2_S2_S2_S2_fjLj128EEEEELb0ELb1ELb0EEEvNS_9BwdParamsE,"ax",@progbits
	.align	128
        .global         _ZN10layer_norm31ln_parallel_residual_bwd_kernelINS_13Kernel_traitsI13__nv_bfloat16S2_S2_S2_fjLj2560ELj1ELj1ELj4ELj8ENS_18Kernel_traits_baseILj2560ES2_S2_S2_S2_fjLj128EEEEELb0ELb1ELb0EEEvNS_9BwdParamsE
        .type           _ZN10layer_norm31ln_parallel_residual_bwd_kernelINS_13Kernel_traitsI13__nv_bfloat16S2_S2_S2_fjLj2560ELj1ELj1ELj4ELj8ENS_18Kernel_traits_baseILj2560ES2_S2_S2_S2_fjLj128EEEEELb0ELb1ELb0EEEvNS_9BwdParamsE,@function
        .size           _ZN10layer_norm31ln_parallel_residual_bwd_kernelINS_13Kernel_traitsI13__nv_bfloat16S2_S2_S2_fjLj2560ELj1ELj1ELj4ELj8ENS_18Kernel_traits_baseILj2560ES2_S2_S2_S2_fjLj128EEEEELb0ELb1ELb0EEEvNS_9BwdParamsE,(.L_x_3879 - _ZN10layer_norm31ln_parallel_residual_bwd_kernelINS_13Kernel_traitsI13__nv_bfloat16S2_S2_S2_fjLj2560ELj1ELj1ELj4ELj8ENS_18Kernel_traits_baseILj2560ES2_S2_S2_S2_fjLj128EEEEELb0ELb1ELb0EEEvNS_9BwdParamsE)
        .other          _ZN10layer_norm31ln_parallel_residual_bwd_kernelINS_13Kernel_traitsI13__nv_bfloat16S2_S2_S2_fjLj2560ELj1ELj1ELj4ELj8ENS_18Kernel_traits_baseILj2560ES2_S2_S2_S2_fjLj128EEEEELb0ELb1ELb0EEEvNS_9BwdParamsE,@"STO_CUDA_ENTRY STV_DEFAULT"
_ZN10layer_norm31ln_parallel_residual_bwd_kernelINS_13Kernel_traitsI13__nv_bfloat16S2_S2_S2_fjLj2560ELj1ELj1ELj4ELj8ENS_18Kernel_traits_baseILj2560ES2_S2_S2_S2_fjLj128EEEEELb0ELb1ELb0EEEvNS_9BwdParamsE:
.text._ZN10layer_norm31ln_parallel_residual_bwd_kernelINS_13Kernel_traitsI13__nv_bfloat16S2_S2_S2_fjLj2560ELj1ELj1ELj4ELj8ENS_18Kernel_traits_baseILj2560ES2_S2_S2_S2_fjLj128EEEEELb0ELb1ELb0EEEvNS_9BwdParamsE:
        /* <DEDUP_REMOVED lines=9> */
[----:B------:R-:W-:Y:S01]  /*0090*/  ULDC.U8 UR13, c[0x0][0x2a0] ;  /* 0x0000a800000d7ab9 */ /* 0x000fe20000000000 */
[----:B------:R-:W-:Y:S01]  /*00a0*/  ULDC UR12, c[0x0][0x290] ;  /* 0x0000a400000c7ab9 */ /* 0x000fe20000000800 */
[----:B------:R-:W-:Y:S01]  /*00b0*/  ULDC.64 UR8, c[0x0][0x2c8] ;  /* 0x0000b20000087ab9 */ /* 0x000fe20000000a00 */
[----:B------:R-:W-:Y:S01]  /*00c0*/  LEA.HI R0, R0, R29, RZ, 0x2 ;  /* 0x0000001d00007211 */ /* 0x000fe200078f10ff */
[----:B------:R-:W-:Y:S01]  /*00d0*/  ULDC.64 UR10, c[0x0][0x238] ;  /* 0x00008e00000a7ab9 */ /* 0x000fe20000000a00 */
[----:B------:R-:W-:Y:S01]  /*00e0*/  ULDC.64 UR14, c[0x0][0x308] ;  /* 0x0000c200000e7ab9 */ /* 0x000fe20000000a00 */
        /* <DEDUP_REMOVED lines=13> */
[----:B------:R-:W0:Y:S01]  /*01c0*/  @P1 LDC.64 R2, c[0x0][0x260] ;  /* 0x00009800ff021b82 */ /* 0x000e220000000a00 */
[----:B------:R-:W-:-:S07]  /*01d0*/  P2R R5, PR, RZ, 0x2 ;  /* 0x00000002ff057803 */ /* 0x000fce0000000000 */
[----:B------:R-:W1:Y:S08]  /*01e0*/  @P4 LDC.64 R14, c[0x0][0x260] ;  /* 0x00009800ff0e4b82 */ /* 0x000e700000000a00 */
[----:B------:R-:W2:Y:S08]  /*01f0*/  @P3 LDC.64 R20, c[0x0][0x260] ;  /* 0x00009800ff143b82 */ /* 0x000eb00000000a00 */
[----:B------:R-:W3:Y:S01]  /*0200*/  @P2 LDC.64 R22, c[0x0][0x260] ;  /* 0x00009800ff162b82 */ /* 0x000ee20000000a00 */
[C---:B0-----:R-:W-:Y:S01]  /*0210*/  @P1 IMAD.WIDE.U32 R2, R31.reuse, 0x8, R2 ;  /* 0x000000081f021825 */ /* 0x041fe200078e0002 */
[----:B------:R-:W-:-:S04]  /*0220*/  @P1 LOP3.LUT R31, R31, 0x80, RZ, 0xfc, !PT ;  /* 0x000000801f1f1812 */ /* 0x000fc800078efcff */
[----:B------:R0:W5:Y:S01]  /*0230*/  @P1 LDG.E.64 R6, desc[UR4][R2.64] ;  /* 0x0000000402061981 */ /* 0x000162000c1e1b00 */
[C---:B-1----:R-:W-:Y:S01]  /*0240*/  @P4 IMAD.WIDE.U32 R18, R31.reuse, 0x8, R14 ;  /* 0x000000081f124825 */ /* 0x042fe200078e000e */
[----:B------:R-:W-:Y:S01]  /*0250*/  @P4 IADD3 R31, R31, 0x80, RZ ;  /* 0x000000801f1f4810 */ /* 0x000fe20007ffe0ff */
[----:B------:R-:W1:Y:S03]  /*0260*/  @P0 LDC.64 R24, c[0x0][0x260] ;  /* 0x00009800ff180b82 */ /* 0x000e660000000a00 */
[----:B------:R0:W5:Y:S01]  /*0270*/  @P4 LDG.E.64 R8, desc[UR4][R18.64] ;  /* 0x0000000412084981 */ /* 0x000162000c1e1b00 */
[----:B--2---:R-:W-:-:S04]  /*0280*/  @P3 IMAD.WIDE.U32 R20, R31, 0x8, R20 ;  /* 0x000000081f143825 */ /* 0x004fc800078e0014 */
[----:B------:R-:W-:Y:S01]  /*0290*/  @P3 VIADD R31, R31, 0x80 ;  /* 0x000000801f1f3836 */ /* 0x000fe20000000000 */
[----:B------:R0:W5:Y:S03]  /*02a0*/  @P3 LDG.E.64 R10, desc[UR4][R20.64] ;  /* 0x00000004140a3981 */ /* 0x000166000c1e1b00 */
[C---:B---3--:R-:W-:Y:S01]  /*02b0*/  @P2 IMAD.WIDE.U32 R22, R31.reuse, 0x8, R22 ;  /* 0x000000081f162825 */ /* 0x048fe200078e0016 */
[----:B------:R-:W-:-:S04]  /*02c0*/  @P2 IADD3 R31, R31, 0x80, RZ ;  /* 0x000000801f1f2810 */ /* 0x000fc80007ffe0ff */
[----:B------:R0:W5:Y:S01]  /*02d0*/  @P2 LDG.E.64 R12, desc[UR4][R22.64] ;  /* 0x00000004160c2981 */ /* 0x000162000c1e1b00 */
[----:B-1----:R-:W-:-:S05]  /*02e0*/  @P0 IMAD.WIDE.U32 R14, R31, 0x8, R24 ;  /* 0x000000081f0e0825 */ /* 0x002fca00078e0018 */
[----:B------:R0:W5:Y:S01]  /*02f0*/  @P0 LDG.E.64 R16, desc[UR4][R14.64] ;  /* 0x000000040e100981 */ /* 0x000162000c1e1b00 */
[----:B------:R-:W-:Y:S02]  /*0300*/  ISETP.GE.AND P0, PT, R26, UR7, PT ;  /* 0x000000071a007c0c */ /* 0x000fe4000bf06270 */
        /* <DEDUP_REMOVED lines=19> */
[----:B------:R-:W-:Y:S01]  /*0440*/  CS2R R70, SRZ ;  /* 0x0000000000467805 */ /* 0x000fe2000001ff00 */
[----:B0-----:R-:W-:Y:S06]  /*0450*/  @P0 BRA `(.L_x_79) ;  /* 0x0000003000500947 */ /* 0x001fec0003800000 */
[----:B------:R-:W-:Y:S01]  /*0460*/  ULDC.U8 UR6, c[0x0][0x2a0] ;  /* 0x0000a80000067ab9 */ /* 0x000fe20000000000 */
[--C-:B-----5:R-:W-:Y:S01]  /*0470*/  SHF.R.U64 R24, R6, 0x10, R7.reuse ;  /* 0x0000001006187819 */ /* 0x120fe20000001207 */
[----:B------:R-:W-:Y:S01]  /*0480*/  UISETP.NE.AND UP0, UPT, UR6, URZ, UPT ;  /* 0x0000003f0600728c */ /* 0x000fe2000bf05270 */
[----:B------:R-:W-:Y:S01]  /*0490*/  MOV R23, R7 ;  /* 0x0000000700177202 */ /* 0x000fe20000000f00 */
[----:B------:R-:W-:Y:S01]  /*04a0*/  IMAD.MOV.U32 R25, RZ, RZ, R6 ;  /* 0x000000ffff197224 */ /* 0x000fe200078e0006 */
[----:B------:R-:W-:Y:S01]  /*04b0*/  SHF.R.U32.HI R22, RZ, 0x10, R7 ;  /* 0x00000010ff167819 */ /* 0x000fe20000011607 */
[----:B------:R-:W-:Y:S01]  /*04c0*/  IMAD.MOV.U32 R21, RZ, RZ, R8 ;  /* 0x000000ffff157224 */ /* 0x000fe200078e0008 */
[--C-:B------:R-:W-:Y:S01]  /*04d0*/  SHF.R.U64 R4, R10, 0x10, R11.reuse ;  /* 0x000000100a047819 */ /* 0x100fe2000000120b */
[----:B------:R-:W-:Y:S01]  /*04e0*/  IMAD.MOV.U32 R2, RZ, RZ, R10 ;  /* 0x000000ffff027224 */ /* 0x000fe200078e000a */
[----:B------:R-:W-:Y:S01]  /*04f0*/  MOV R15, R11 ;  /* 0x0000000b000f7202 */ /* 0x000fe20000000f00 */
[----:B------:R-:W-:Y:S01]  /*0500*/  IMAD.MOV.U32 R3, RZ, RZ, R12 ;  /* 0x000000ffff037224 */ /* 0x000fe200078e000c */
[----:B------:R-:W-:Y:S01]  /*0510*/  SHF.R.U32.HI R14, RZ, 0x10, R11 ;  /* 0x00000010ff0e7819 */ /* 0x000fe2000001160b */
[----:B------:R-:W-:Y:S01]  /*0520*/  HFMA2.MMA R33, -RZ, RZ, 0, 0 ;  /* 0x00000000ff217435 */ /* 0x000fe200000001ff */
[--C-:B------:R-:W-:Y:S01]  /*0530*/  SHF.R.U64 R20, R8, 0x10, R9.reuse ;  /* 0x0000001008147819 */ /* 0x100fe20000001209 */
[----:B------:R-:W-:Y:S01]  /*0540*/  IMAD.MOV.U32 R78, RZ, RZ, 0x1 ;  /* 0x00000001ff4e7424 */ /* 0x000fe200078e00ff */
[----:B------:R-:W-:Y:S01]  /*0550*/  MOV R19, R9 ;  /* 0x0000000900137202 */ /* 0x000fe20000000f00 */
[----:B------:R-:W-:Y:S01]  /*0560*/  IMAD.U32 R25, R25, 0x10000, RZ ;  /* 0x0001000019197824 */ /* 0x000fe200078e00ff */
[----:B------:R-:W-:Y:S01]  /*0570*/  SHF.R.U32.HI R18, RZ, 0x10, R9 ;  /* 0x00000010ff127819 */ /* 0x000fe20000011609 */
[----:B------:R-:W-:Y:S01]  /*0580*/  IMAD.MOV.U32 R9, RZ, RZ, R16 ;  /* 0x000000ffff097224 */ /* 0x000fe200078e0010 */
[----:B------:R-:W-:Y:S01]  /*0590*/  MOV R11, R13 ;  /* 0x0000000d000b7202 */ /* 0x000fe20000000f00 */
[----:B------:R-:W-:Y:S01]  /*05a0*/  IMAD.U32 R23, R23, 0x10000, RZ ;  /* 0x0001000017177824 */ /* 0x000fe200078e00ff */
[----:B------:R-:W-:Y:S01]  /*05b0*/  MOV R7, R17 ;  /* 0x0000001100077202 */ /* 0x000fe20000000f00 */
        /* <DEDUP_REMOVED lines=19> */
[----:B------:R-:W-:Y:S02]  /*06f0*/  PLOP3.LUT P1, PT, PT, PT, UP0, 0x80, 0x0 ;  /* 0x000000000000781c */ /* 0x000fe40003f2f008 */
[----:B------:R-:W-:Y:S02]  /*0700*/  SHF.L.U32 R10, R10, 0x10, RZ ;  /* 0x000000100a0a7819 */ /* 0x000fe400000006ff */
[----:B------:R-:W-:-:S02]  /*0710*/  SHF.L.U32 R8, R8, 0x10, RZ ;  /* 0x0000001008087819 */ /* 0x000fc400000006ff */
[----:B------:R-:W-:-:S07]  /*0720*/  SHF.L.U32 R6, R6, 0x10, RZ ;  /* 0x0000001006067819 */ /* 0x000fce00000006ff */
.L_x_110:
[----:B--23--:R-:W0:Y:S01]  /*0730*/  LDC.64 R72, c[0x0][0x250] ;  /* 0x00009400ff487b82 */ /* 0x00ce220000000a00 */
[----:B------:R-:W-:Y:S01]  /*0740*/  ISETP.NE.AND P0, PT, R5, RZ, PT ;  /* 0x000000ff0500720c */ /* 0x000fe20003f05270 */
[----:B0-----:R-:W-:-:S06]  /*0750*/  IMAD.WIDE R74, R26, 0x4, R72 ;  /* 0x000000041a4a7825 */ /* 0x001fcc00078e0248 */
[----:B------:R-:W0:Y:S01]  /*0760*/  LDC.64 R72, c[0x0][0x258] ;  /* 0x00009600ff487b82 */ /* 0x000e220000000a00 */
[----:B------:R-:W2:Y:S01]  /*0770*/  LDG.E R74, desc[UR4][R74.64] ;  /* 0x000000044a4a7981 */ /* 0x000ea2000c1e1900 */
[----:B0-----:R-:W-:-:S05]  /*0780*/  IMAD.WIDE R72, R26, 0x4, R72 ;  /* 0x000000041a487825 */ /* 0x001fca00078e0248 */
[----:B-----5:R0:W5:Y:S01]  /*0790*/  LDG.E R4, desc[UR4][R72.64] ;  /* 0x0000000448047981 */ /* 0x020162000c1e1900 */
[----:B------:R-:W-:Y:S01]  /*07a0*/  IMAD.U32 R29, RZ, RZ, UR20 ;  /* 0x00000014ff1d7e24 */ /* 0x000fe2000f8e00ff */
[----:B------:R-:W-:Y:S01]  /*07b0*/  BSSY B0, `(.L_x_80) ;  /* 0x0000040000007945 */ /* 0x000fe20003800000 */
[----:B------:R-:W-:Y:S01]  /*07c0*/  MOV R137, RZ ;  /* 0x000000ff00897202 */ /* 0x000fe20000000f00 */
[----:B------:R-:W-:Y:S02]  /*07d0*/  IMAD.MOV.U32 R116, RZ, RZ, RZ ;  /* 0x000000ffff747224 */ /* 0x000fe400078e00ff */
[----:B------:R-:W-:-:S05]  /*07e0*/  IMAD R2, R26, R29, RZ ;  /* 0x0000001d1a027224 */ /* 0x000fca00078e02ff */
[----:B------:R-:W-:-:S04]  /*07f0*/  SHF.R.S32.HI R77, RZ, 0x1f, R2 ;  /* 0x0000001fff4d7819 */ /* 0x000fc80000011402 */
[----:B------:R-:W-:-:S04]  /*0800*/  LEA.HI R2, R77, R2, RZ, 0x2 ;  /* 0x000000024d027211 */ /* 0x000fc800078f10ff */
[----:B------:R-:W-:-:S04]  /*0810*/  LEA.HI.SX32 R2, R2, R27, 0x1e ;  /* 0x0000001b02027211 */ /* 0x000fc800078ff2ff */
[----:B------:R-:W-:Y:S02]  /*0820*/  MOV R117, R2 ;  /* 0x0000000200757202 */ /* 0x000fe40000000f00 */
[----:B--2---:R-:W-:Y:S01]  /*0830*/  FSEL R79, R74, RZ, !P1 ;  /* 0x000000ff4a4f7208 */ /* 0x004fe20004800000 */
[----:B0-----:R-:W-:Y:S06]  /*0840*/  @!P0 BRA `(.L_x_81) ;  /* 0x0000000000d88947 */ /* 0x001fec0003800000 */
[----:B------:R-:W0:Y:S01]  /*0850*/  LDC.64 R74, c[0x0][0x2b8] ;  /* 0x0000ae00ff4a7b82 */ /* 0x000e220000000a00 */
[----:B------:R-:W-:-:S04]  /*0860*/  LEA R72, P0, R2, UR10, 0x3 ;  /* 0x0000000a02487c11 */ /* 0x000fc8000f8018ff */
[----:B------:R-:W-:-:S06]  /*0870*/  LEA.HI.X R73, R2, UR11, RZ, 0x3, P0 ;  /* 0x0000000b02497c11 */ /* 0x000fcc00080f1cff */
[----:B------:R-:W2:Y:S01]  /*0880*/  LDG.E.64 R72, desc[UR4][R72.64] ;  /* 0x0000000448487981 */ /* 0x000ea2000c1e1b00 */
[----:B0-----:R-:W-:-:S06]  /*0890*/  IMAD.WIDE.U32 R74, R2, 0x8, R74 ;  /* 0x00000008024a7825 */ /* 0x001fcc00078e004a */
[----:B------:R-:W3:Y:S01]  /*08a0*/  LDG.E.64 R74, desc[UR4][R74.64] ;  /* 0x000000044a4a7981 */ /* 0x000ee2000c1e1b00 */
[----:B------:R-:W-:-:S04]  /*08b0*/  ISETP.NE.U32.AND P0, PT, RZ, UR8, PT ;  /* 0x00000008ff007c0c */ /* 0x000fc8000bf05070 */
[----:B------:R-:W-:-:S13]  /*08c0*/  ISETP.NE.AND.EX P0, PT, RZ, UR9, PT, P0 ;  /* 0x00000009ff007c0c */ /* 0x000fda000bf05300 */
[----:B------:R-:W-:-:S04]  /*08d0*/  @P0 LEA R76, P1, R2, UR8, 0x3 ;  /* 0x00000008024c0c11 */ /* 0x000fc8000f8218ff */
[----:B------:R-:W-:-:S05]  /*08e0*/  @P0 LEA.HI.X R77, R2, UR9, RZ, 0x3, P1 ;  /* 0x00000009024d0c11 */ /* 0x000fca00088f1cff */
[----:B------:R0:W5:Y:S01]  /*08f0*/  @P0 LDG.E.64 R110, desc[UR4][R76.64] ;  /* 0x000000044c6e0981 */ /* 0x000162000c1e1b00 */
[----:B------:R-:W-:Y:S01]  /*0900*/  VIADD R117, R2, 0x80 ;  /* 0x0000008002757836 */ /* 0x000fe20000000000 */
[----:B--2---:R-:W-:Y:S01]  /*0910*/  SHF.L.U32 R90, R73, 0x10, RZ ;  /* 0x00000010495a7819 */ /* 0x004fe200000006ff */
[----:B---3--:R-:W-:Y:S01]  /*0920*/  IMAD.MOV.U32 R3, RZ, RZ, R74 ;  /* 0x000000ffff037224 */ /* 0x008fe200078e004a */
[----:B------:R-:W-:Y:S02]  /*0930*/  SHF.R.U64 R89, R74, 0x10, R75 ;  /* 0x000000104a597819 */ /* 0x000fe4000000124b */
[C---:B------:R-:W-:Y:S01]  /*0940*/  SHF.R.U64 R74, R72.reuse, 0x10, R73 ;  /* 0x00000010484a7819 */ /* 0x040fe20000001249 */
[----:B------:R-:W-:Y:S01]  /*0950*/  IMAD.U32 R72, R72, 0x10000, RZ ;  /* 0x0001000048487824 */ /* 0x000fe200078e00ff */
[----:B------:R-:W-:Y:S01]  /*0960*/  SHF.R.U32.HI R87, RZ, 0x10, R75 ;  /* 0x00000010ff577819 */ /* 0x000fe2000001164b */
[----:B------:R-:W-:Y:S01]  /*0970*/  IMAD.U32 R88, R3, 0x10000, RZ ;  /* 0x0001000003587824 */ /* 0x000fe200078e00ff */
[----:B------:R-:W-:Y:S01]  /*0980*/  SHF.L.U32 R74, R74, 0x10, RZ ;  /* 0x000000104a4a7819 */ /* 0x000fe200000006ff */
[----:B------:R-:W-:Y:S01]  /*0990*/  FADD.FTZ R3, -R79, R72 ;  /* 0x000000484f037221 */ /* 0x000fe20000010100 */
[----:B------:R-:W-:Y:S01]  /*09a0*/  MOV R86, R75 ;  /* 0x0000004b00567202 */ /* 0x000fe20000000f00 */
[----:B0-----:R-:W-:Y:S01]  /*09b0*/  IMAD.U32 R76, R87, 0x10000, RZ ;  /* 0x00010000574c7824 */ /* 0x001fe200078e00ff */
[----:B------:R-:W-:Y:S01]  /*09c0*/  SHF.R.U32.HI R75, RZ, 0x10, R73 ;  /* 0x00000010ff4b7819 */ /* 0x000fe20000011649 */
[C---:B------:R-:W-:Y:S01]  /*09d0*/  FADD.FTZ R73, -R79.reuse, R74 ;  /* 0x0000004a4f497221 */ /* 0x040fe20000010100 */
[----:B-----5:R-:W-:Y:S01]  /*09e0*/  FMUL.FTZ R3, R4, R3 ;  /* 0x0000000304037220 */ /* 0x020fe20000410000 */
[----:B------:R-:W-:Y:S01]  /*09f0*/  FADD.FTZ R87, -R79, R90 ;  /* 0x0000005a4f577221 */ /* 0x000fe20000010100 */
[----:B------:R-:W-:Y:S01]  /*0a00*/  SHF.L.U32 R72, R86, 0x10, RZ ;  /* 0x0000001056487819 */ /* 0x000fe200000006ff */
[----:B------:R-:W-:-:S02]  /*0a10*/  IMAD.U32 R89, R89, 0x10000, RZ ;  /* 0x0001000059597824 */ /* 0x000fc400078e00ff */
[----:B------:R-:W-:Y:S01]  /*0a20*/  FADD.FTZ R52, R52, R88 ;  /* 0x0000005834347221 */ /* 0x000fe20000010000 */
[C---:B------:R-:W-:Y:S01]  /*0a30*/  FMUL.FTZ R86, R4.reuse, R73 ;  /* 0x0000004904567220 */ /* 0x040fe20000410000 */
[-C--:B------:R-:W-:Y:S01]  /*0a40*/  FFMA.FTZ R32, R3, R88.reuse, R32 ;  /* 0x0000005803207223 */ /* 0x080fe20000010020 */
[----:B------:R-:W-:Y:S01]  /*0a50*/  FMUL.FTZ R87, R4, R87 ;  /* 0x0000005704577220 */ /* 0x000fe20000410000 */
[----:B------:R-:W-:Y:S01]  /*0a60*/  FMUL.FTZ R88, R25, R88 ;  /* 0x0000005819587220 */ /* 0x000fe20000410000 */
[----:B------:R-:W-:Y:S01]  /*0a70*/  FADD.FTZ R53, R53, R89 ;  /* 0x0000005935357221 */ /* 0x000fe20000010000 */
[-C--:B------:R-:W-:Y:S01]  /*0a80*/  FFMA.FTZ R33, R86, R89.reuse, R33 ;  /* 0x0000005956217223 */ /* 0x080fe20000010021 */
[----:B------:R-:W-:Y:S01]  /*0a90*/  FADD.FTZ R54, R54, R72 ;  /* 0x0000004836367221 */ /* 0x000fe20000010000 */
[-C--:B------:R-:W-:Y:S01]  /*0aa0*/  FFMA.FTZ R34, R87, R72.reuse, R34 ;  /* 0x0000004857227223 */ /* 0x080fe20000010022 */
[----:B------:R-:W-:Y:S01]  /*0ab0*/  FMUL.FTZ R90, R23, R72 ;  /* 0x00000048175a7220 */ /* 0x000fe20000410000 */
[----:B------:R-:W-:Y:S01]  /*0ac0*/  FMUL.FTZ R89, R24, R89 ;  /* 0x0000005918597220 */ /* 0x000fe20000410000 */
[----:B------:R-:W-:Y:S01]  /*0ad0*/  SHF.L.U32 R74, R75, 0x10, RZ ;  /* 0x000000104b4a7819 */ /* 0x000fe200000006ff */
[----:B------:R-:W-:Y:S01]  /*0ae0*/  FADD.FTZ R72, RZ, R88 ;  /* 0x00000058ff487221 */ /* 0x000fe20000010000 */
[----:B------:R-:W-:-:S03]  /*0af0*/  FFMA.FTZ R73, R3, R88, RZ ;  /* 0x0000005803497223 */ /* 0x000fc600000100ff */
[----:B------:R-:W-:Y:S01]  /*0b00*/  FADD.FTZ R75, R72, R89 ;  /* 0x00000059484b7221 */ /* 0x000fe20000010000 */
[----:B------:R-:W-:Y:S01]  /*0b10*/  FADD.FTZ R77, -R79, R74 ;  /* 0x0000004a4f4d7221 */ /* 0x000fe20000010100 */
[----:B------:R-:W-:Y:S01]  /*0b20*/  FFMA.FTZ R72, R86, R89, R73 ;  /* 0x0000005956487223 */ /* 0x000fe20000010049 */
[----:B------:R-:W-:Y:S01]  /*0b30*/  FMUL.FTZ R91, R22, R76 ;  /* 0x0000004c165b7220 */ /* 0x000fe20000410000 */
[----:B------:R-:W-:Y:S01]  /*0b40*/  FADD.FTZ R74, R75, R90 ;  /* 0x0000005a4b4a7221 */ /* 0x000fe20000010000 */
[----:B------:R-:W-:Y:S01]  /*0b50*/  FMUL.FTZ R92, R4, R77 ;  /* 0x0000004d045c7220 */ /* 0x000fe20000410000 */
[----:B------:R-:W-:Y:S01]  /*0b60*/  FFMA.FTZ R72, R87, R90, R72 ;  /* 0x0000005a57487223 */ /* 0x000fe20000010048 */
[----:B------:R-:W-:Y:S01]  /*0b70*/  FADD.FTZ R55, R55, R76 ;  /* 0x0000004c37377221 */ /* 0x000fe20000010000 */
[----:B------:R-:W-:Y:S01]  /*0b80*/  FADD.FTZ R137, R74, R91 ;  /* 0x0000005b4a897221 */ /* 0x000fe20000010000 */
[C---:B------:R-:W-:Y:S01]  /*0b90*/  FFMA.FTZ R35, R92.reuse, R76, R35 ;  /* 0x0000004c5c237223 */ /* 0x040fe20000010023 */
[----:B------:R-:W-:-:S07]  /*0ba0*/  FFMA.FTZ R116, R92, R91, R72 ;  /* 0x0000005b5c747223 */ /* 0x000fce0000010048 */
.L_x_81:
[----:B------:R-:W-:Y:S05]  /*0bb0*/  BSYNC B0 ;  /* 0x0000000000007941 */ /* 0x000fea0003800000 */
.L_x_80:
[----:B------:R-:W-:Y:S04]  /*0bc0*/  BSSY B0, `(.L_x_82) ;  /* 0x0000038000007945 */ /* 0x000fe80003800000 */
[----:B------:R-:W-:Y:S05]  /*0bd0*/  @!P4 BRA `(.L_x_83) ;  /* 0x0000000000d8c947 */ /* 0x000fea0003800000 */
        /* <DEDUP_REMOVED lines=11> */
[----:B------:R-:W-:Y:S01]  /*0c90*/  IADD3 R117, R117, 0x80, RZ ;  /* 0x0000008075757810 */ /* 0x000fe20007ffe0ff */
[----:B--2---:R-:W-:Y:S01]  /*0ca0*/  IMAD.U32 R98, R73, 0x10000, RZ ;  /* 0x0001000049627824 */ /* 0x004fe200078e00ff */
[----:B---3--:R-:W-:Y:S02]  /*0cb0*/  MOV R93, R74 ;  /* 0x0000004a005d7202 */ /* 0x008fe40000000f00 */
[----:B------:R-:W-:Y:S02]  /*0cc0*/  SHF.R.U64 R97, R74, 0x10, R75 ;  /* 0x000000104a617819 */ /* 0x000fe4000000124b */
[C---:B------:R-:W-:Y:S02]  /*0cd0*/  SHF.R.U64 R74, R72.reuse, 0x10, R73 ;  /* 0x00000010484a7819 */ /* 0x040fe40000001249 */
[----:B------:R-:W-:Y:S02]  /*0ce0*/  SHF.L.U32 R72, R72, 0x10, RZ ;  /* 0x0000001048487819 */ /* 0x000fe400000006ff */
[--C-:B------:R-:W-:Y:S01]  /*0cf0*/  SHF.R.U32.HI R95, RZ, 0x10, R75.reuse ;  /* 0x00000010ff5f7819 */ /* 0x100fe2000001164b */
[----:B------:R-:W-:Y:S01]  /*0d00*/  IMAD.U32 R74, R74, 0x10000, RZ ;  /* 0x000100004a4a7824 */ /* 0x000fe200078e00ff */
[----:B------:R-:W-:Y:S01]  /*0d10*/  SHF.L.U32 R96, R93, 0x10, RZ ;  /* 0x000000105d607819 */ /* 0x000fe200000006ff */
[C---:B------:R-:W-:Y:S01]  /*0d20*/  FADD.FTZ R93, -R79.reuse, R72 ;  /* 0x000000484f5d7221 */ /* 0x040fe20000010100 */
[----:B------:R-:W-:Y:S01]  /*0d30*/  IMAD.MOV.U32 R94, RZ, RZ, R75 ;  /* 0x000000ffff5e7224 */ /* 0x000fe200078e004b */
[----:B------:R-:W-:Y:S01]  /*0d40*/  SHF.R.U32.HI R75, RZ, 0x10, R73 ;  /* 0x00000010ff4b7819 */ /* 0x000fe20000011649 */
[----:B------:R-:W-:Y:S01]  /*0d50*/  FADD.FTZ R73, -R79, R74 ;  /* 0x0000004a4f497221 */ /* 0x000fe20000010100 */
[----:B0-----:R-:W-:Y:S01]  /*0d60*/  SHF.L.U32 R76, R95, 0x10, RZ ;  /* 0x000000105f4c7819 */ /* 0x001fe200000006ff */
        /* <DEDUP_REMOVED lines=15> */
[----:B------:R-:W-:Y:S01]  /*0e60*/  FADD.FTZ R72, R137, R96 ;  /* 0x0000006089487221 */ /* 0x000fe20000010000 */
[----:B------:R-:W-:-:S02]  /*0e70*/  IMAD.U32 R74, R75, 0x10000, RZ ;  /* 0x000100004b4a7824 */ /* 0x000fc400078e00ff */
[----:B------:R-:W-:Y:S01]  /*0e80*/  FFMA.FTZ R73, R93, R96, R116 ;  /* 0x000000605d497223 */ /* 0x000fe20000010074 */
[----:B------:R-:W-:Y:S01]  /*0e90*/  FADD.FTZ R75, R72, R97 ;  /* 0x00000061484b7221 */ /* 0x000fe20000010000 */
[----:B------:R-:W-:Y:S02]  /*0ea0*/  FADD.FTZ R77, -R79, R74 ;  /* 0x0000004a4f4d7221 */ /* 0x000fe40000010100 */
        /* <DEDUP_REMOVED lines=9> */
.L_x_83:
[----:B------:R-:W-:Y:S05]  /*0f40*/  BSYNC B0 ;  /* 0x0000000000007941 */ /* 0x000fea0003800000 */
.L_x_82:
        /* <DEDUP_REMOVED lines=43> */
[----:B------:R-:W-:Y:S01]  /*1200*/  FADD.FTZ R72, R137, R114 ;  /* 0x0000007289487221 */ /* 0x000fe20000010000 */
[----:B------:R-:W-:-:S03]  /*1210*/  FFMA.FTZ R73, R101, R114, R116 ;  /* 0x0000007265497223 */ /* 0x000fc60000010074 */
        /* <DEDUP_REMOVED lines=11> */
.L_x_85:
[----:B------:R-:W-:Y:S05]  /*12d0*/  BSYNC B0 ;  /* 0x0000000000007941 */ /* 0x000fea0003800000 */
.L_x_84:
        /* <DEDUP_REMOVED lines=56> */
.L_x_87:
[----:B------:R-:W-:Y:S05]  /*1660*/  BSYNC B0 ;  /* 0x0000000000007941 */ /* 0x000fea0003800000 */
.L_x_86:
[----:B------:R-:W-:Y:S01]  /*1670*/  ISETP.NE.AND P0, PT, R0, RZ, PT ;  /* 0x000000ff0000720c */ /* 0x000fe20003f05270 */
[----:B------:R-:W-:-:S12]  /*1680*/  BSSY B0, `(.L_x_88) ;  /* 0x0000037000007945 */ /* 0x000fd80003800000 */
        /* <DEDUP_REMOVED lines=12> */
[C-C-:B--2---:R-:W-:Y:S01]  /*1750*/  SHF.R.U64 R117, R72.reuse, 0x10, R73.reuse ;  /* 0x0000001048757819 */ /* 0x144fe20000001249 */
[----:B------:R-:W-:Y:S01]  /*1760*/  IMAD.U32 R130, R72, 0x10000, RZ ;  /* 0x0001000048827824 */ /* 0x000fe200078e00ff */
[----:B------:R-:W-:Y:S02]  /*1770*/  SHF.R.U32.HI R134, RZ, 0x10, R73 ;  /* 0x00000010ff867819 */ /* 0x000fe40000011649 */
[----:B------:R-:W-:Y:S01]  /*1780*/  SHF.L.U32 R132, R73, 0x10, RZ ;  /* 0x0000001049847819 */ /* 0x000fe200000006ff */
[----:B------:R-:W-:Y:S01]  /*1790*/  FADD.FTZ R129, -R79, R130 ;  /* 0x000000824f817221 */ /* 0x000fe20000010100 */
[----:B------:R-:W-:-:S03]  /*17a0*/  SHF.L.U32 R134, R134, 0x10, RZ ;  /* 0x0000001086867819 */ /* 0x000fc600000006ff */
[----:B------:R-:W-:Y:S01]  /*17b0*/  FADD.FTZ R133, -R79, R132 ;  /* 0x000000844f857221 */ /* 0x000fe20000010100 */
[----:B-----5:R-:W-:Y:S01]  /*17c0*/  FMUL.FTZ R129, R4, R129 ;  /* 0x0000008104817220 */ /* 0x020fe20000410000 */
[----:B---3--:R-:W-:Y:S01]  /*17d0*/  IMAD.MOV.U32 R72, RZ, RZ, R74 ;  /* 0x000000ffff487224 */ /* 0x008fe200078e004a */
[--C-:B------:R-:W-:Y:S01]  /*17e0*/  SHF.R.U64 R131, R74, 0x10, R75.reuse ;  /* 0x000000104a837819 */ /* 0x100fe2000000124b */
[----:B------:R-:W-:Y:S01]  /*17f0*/  IMAD.U32 R74, R117, 0x10000, RZ ;  /* 0x00010000754a7824 */ /* 0x000fe200078e00ff */
[----:B------:R-:W-:Y:S02]  /*1800*/  MOV R73, R75 ;  /* 0x0000004b00497202 */ /* 0x000fe40000000f00 */
[----:B------:R-:W-:Y:S01]  /*1810*/  SHF.R.U32.HI R117, RZ, 0x10, R75 ;  /* 0x00000010ff757819 */ /* 0x000fe2000001164b */
[----:B------:R-:W-:Y:S01]  /*1820*/  FADD.FTZ R75, -R79, R74 ;  /* 0x0000004a4f4b7221 */ /* 0x000fe20000010100 */
[----:B------:R-:W-:Y:S01]  /*1830*/  IMAD.U32 R72, R72, 0x10000, RZ ;  /* 0x0001000048487824 */ /* 0x000fe200078e00ff */
[----:B------:R-:W-:-:S02]  /*1840*/  SHF.L.U32 R131, R131, 0x10, RZ ;  /* 0x0000001083837819 */ /* 0x000fc400000006ff */
[----:B------:R-:W-:Y:S01]  /*1850*/  FMUL.FTZ R130, R4, R75 ;  /* 0x0000004b04827220 */ /* 0x000fe20000410000 */
[-C--:B------:R-:W-:Y:S01]  /*1860*/  FMUL.FTZ R132, R9, R72.reuse ;  /* 0x0000004809847220 */ /* 0x080fe20000410000 */
[----:B------:R-:W-:Y:S01]  /*1870*/  FADD.FTZ R79, -R79, R134 ;  /* 0x000000864f4f7221 */ /* 0x000fe20000010100 */
[----:B------:R-:W-:Y:S01]  /*1880*/  FADD.FTZ R68, R68, R72 ;  /* 0x0000004844447221 */ /* 0x000fe20000010000 */
[----:B------:R-:W-:Y:S01]  /*1890*/  FFMA.FTZ R48, R129, R72, R48 ;  /* 0x0000004881307223 */ /* 0x000fe20000010030 */
[----:B------:R-:W-:Y:S01]  /*18a0*/  FADD.FTZ R69, R69, R131 ;  /* 0x0000008345457221 */ /* 0x000fe20000010000 */
[-C--:B------:R-:W-:Y:S01]  /*18b0*/  FFMA.FTZ R49, R130, R131.reuse, R49 ;  /* 0x0000008382317223 */ /* 0x080fe20000010031 */
[----:B------:R-:W-:Y:S02]  /*18c0*/  IMAD.U32 R134, R73, 0x10000, RZ ;  /* 0x0001000049867824 */ /* 0x000fe400078e00ff */
[----:B------:R-:W-:Y:S01]  /*18d0*/  FMUL.FTZ R131, R8, R131 ;  /* 0x0000008308837220 */ /* 0x000fe20000410000 */
[----:B------:R-:W-:Y:S01]  /*18e0*/  FMUL.FTZ R133, R4, R133 ;  /* 0x0000008504857220 */ /* 0x000fe20000410000 */
[----:B------:R-:W-:Y:S01]  /*18f0*/  FADD.FTZ R72, R137, R132 ;  /* 0x0000008489487221 */ /* 0x000fe20000010000 */
[----:B------:R-:W-:Y:S01]  /*1900*/  FFMA.FTZ R73, R129, R132, R116 ;  /* 0x0000008481497223 */ /* 0x000fe20000010074 */
[----:B0-----:R-:W-:Y:S01]  /*1910*/  SHF.L.U32 R76, R117, 0x10, RZ ;  /* 0x00000010754c7819 */ /* 0x001fe200000006ff */
[----:B------:R-:W-:Y:S01]  /*1920*/  FADD.FTZ R70, R70, R134 ;  /* 0x0000008646467221 */ /* 0x000fe20000010000 */
[-C--:B------:R-:W-:Y:S01]  /*1930*/  FFMA.FTZ R50, R133, R134.reuse, R50 ;  /* 0x0000008685327223 */ /* 0x080fe20000010032 */
[----:B------:R-:W-:Y:S01]  /*1940*/  FADD.FTZ R75, R72, R131 ;  /* 0x00000083484b7221 */ /* 0x000fe20000010000 */
[----:B------:R-:W-:Y:S01]  /*1950*/  FMUL.FTZ R134, R7, R134 ;  /* 0x0000008607867220 */ /* 0x000fe20000410000 */
[----:B------:R-:W-:Y:S01]  /*1960*/  FFMA.FTZ R72, R130, R131, R73 ;  /* 0x0000008382487223 */ /* 0x000fe20000010049 */
[----:B------:R-:W-:Y:S01]  /*1970*/  FMUL.FTZ R135, R6, R76 ;  /* 0x0000004c06877220 */ /* 0x000fe20000410000 */
[----:B------:R-:W-:Y:S01]  /*1980*/  FMUL.FTZ R136, R4, R79 ;  /* 0x0000004f04887220 */ /* 0x000fe20000410000 */
[----:B------:R-:W-:Y:S01]  /*1990*/  FADD.FTZ R74, R75, R134 ;  /* 0x000000864b4a7221 */ /* 0x000fe20000010000 */
[----:B------:R-:W-:Y:S01]  /*19a0*/  FFMA.FTZ R72, R133, R134, R72 ;  /* 0x0000008685487223 */ /* 0x000fe20000010048 */
[----:B------:R-:W-:Y:S01]  /*19b0*/  FADD.FTZ R71, R71, R76 ;  /* 0x0000004c47477221 */ /* 0x000fe20000010000 */
[----:B------:R-:W-:Y:S01]  /*19c0*/  FFMA.FTZ R51, R136, R76, R51 ;  /* 0x0000004c88337223 */ /* 0x000fe20000010033 */
[----:B------:R-:W-:Y:S01]  /*19d0*/  FADD.FTZ R137, R74, R135 ;  /* 0x000000874a897221 */ /* 0x000fe20000010000 */
[----:B------:R-:W-:-:S07]  /*19e0*/  FFMA.FTZ R116, R136, R135, R72 ;  /* 0x0000008788747223 */ /* 0x000fce0000010048 */
.L_x_89:
[----:B------:R-:W-:Y:S05]  /*19f0*/  BSYNC B0 ;  /* 0x0000000000007941 */ /* 0x000fea0003800000 */
.L_x_88:
        /* <DEDUP_REMOVED lines=23> */
[----:B------:R0:W1:Y:S04]  /*1b70*/  SHFL.DOWN PT, R116, R117, 0x1, 0x1f ;  /* 0x08201f0075747f89 */ /* 0x00006800000e0000 */
[----:B------:R0:W2:Y:S02]  /*1b80*/  SHFL.DOWN PT, R75, R74, 0x1, 0x1f ;  /* 0x08201f004a4b7f89 */ /* 0x0000a400000e0000 */
.L_x_121:
[----:B------:R-:W3:Y:S01]  /*1b90*/  S2R R77, SR_CgaCtaId ;  /* 0x00000000004d7919 */ /* 0x000ee20000008800 */
[----:B------:R-:W-:Y:S01]  /*1ba0*/  MOV R76, 0x400 ;  /* 0x00000400004c7802 */ /* 0x000fe20000000f00 */
[----:B-1----:R-:W-:Y:S01]  /*1bb0*/  FADD.FTZ R116, R117, R116 ;  /* 0x0000007475747221 */ /* 0x002fe20000010000 */
[----:B------:R-:W-:Y:S01]  /*1bc0*/  @!P1 LOP3.LUT R72, R72, 0x3, RZ, 0xc0, !PT ;  /* 0x0000000348489812 */ /* 0x000fe200078ec0ff */
[----:B0-2---:R-:W-:Y:S01]  /*1bd0*/  FADD.FTZ R117, R74, R75 ;  /* 0x0000004b4a757221 */ /* 0x005fe20000010000 */
[----:B------:R-:W-:Y:S01]  /*1be0*/  UISETP.NE.AND UP0, UPT, UR13, URZ, UPT ;  /* 0x0000003f0d00728c */ /* 0x000fe2000bf05270 */
[----:B------:R-:W-:Y:S02]  /*1bf0*/  ISETP.NE.AND P5, PT, R5, RZ, PT ;  /* 0x000000ff0500720c */ /* 0x000fe40003fa5270 */
[----:B------:R-:W-:Y:S02]  /*1c00*/  @!P1 IADD3 R72, R73, R72, RZ ;  /* 0x0000004849489210 */ /* 0x000fe40007ffe0ff */
[----:B---3--:R-:W-:-:S04]  /*1c10*/  LEA R76, R77, R76, 0x18 ;  /* 0x0000004c4d4c7211 */ /* 0x008fc800078ec0ff */
[----:B------:R-:W-:Y:S01]  /*1c20*/  LEA R138, R73, R76, 0x3 ;  /* 0x0000004c498a7211 */ /* 0x000fe200078e18ff */
[----:B------:R-:W-:-:S05]  /*1c30*/  @!P1 IMAD R137, R72, 0x8, R76 ;  /* 0x0000000848899824 */ /* 0x000fca00078e024c */
[----:B------:R-:W-:Y:S01]  /*1c40*/  @!P1 STS.64 [R137+0x2800], R116 ;  /* 0x0028007489009388 */ /* 0x000fe20000000a00 */
[----:B------:R-:W-:Y:S01]  /*1c50*/  PLOP3.LUT P1, PT, PT, PT, UP0, 0x80, 0x0 ;  /* 0x000000000000781c */ /* 0x000fe20003f2f008 */
[----:B------:R-:W-:Y:S05]  /*1c60*/  WARPSYNC.ALL ;  /* 0x0000000000007948 */ /* 0x000fea0003800000 */
[----:B------:R-:W-:Y:S06]  /*1c70*/  BAR.SYNC.DEFER_BLOCKING 0x0 ;  /* 0x0000000000007b1d */ /* 0x000fec0000010000 */
[----:B------:R-:W-:Y:S01]  /*1c80*/  BSSY B0, `(.L_x_91) ;  /* 0x0000059000007945 */ /* 0x000fe20003800000 */
        /* <DEDUP_REMOVED lines=19> */
[----:B------:R-:W-:Y:S01]  /*1dc0*/  FADD.FTZ R75, R89, -R72 ;  /* 0x80000048594b7221 */ /* 0x000fe20000010000 */
[----:B------:R-:W-:Y:S01]  /*1dd0*/  FFMA.FTZ R77, R87, R116, R117 ;  /* 0x00000074574d7223 */ /* 0x000fe20000010075 */
[----:B------:R-:W-:Y:S01]  /*1de0*/  FADD.FTZ R73, R88, -R73 ;  /* 0x8000004958497221 */ /* 0x000fe20000010000 */
[----:B------:R-:W-:Y:S01]  /*1df0*/  FADD.FTZ R79, R91, -R74 ;  /* 0x8000004a5b4f7221 */ /* 0x000fe20000010000 */
[----:B-----5:R-:W-:Y:S01]  /*1e00*/  FMUL.FTZ R76, R4, R75 ;  /* 0x0000004b044c7220 */ /* 0x020fe20000410000 */
[----:B------:R-:W-:Y:S01]  /*1e10*/  FADD.FTZ R77, R90, -R77 ;  /* 0x8000004d5a4d7221 */ /* 0x000fe20000010000 */
[----:B------:R-:W-:Y:S01]  /*1e20*/  FMUL.FTZ R74, R4, R73 ;  /* 0x00000049044a7220 */ /* 0x000fe20000410000 */
[----:B------:R-:W-:-:S02]  /*1e30*/  ISETP.NE.U32.AND P6, PT, RZ, UR14, PT ;  /* 0x0000000eff007c0c */ /* 0x000fc4000bfc5070 */
[----:B------:R-:W-:Y:S02]  /*1e40*/  FMUL.FTZ R77, R4, R77 ;  /* 0x0000004d044d7220 */ /* 0x000fe40000410000 */
[----:B------:R-:W-:Y:S01]  /*1e50*/  ISETP.NE.AND.EX P6, PT, RZ, UR15, PT, P6 ;  /* 0x0000000fff007c0c */ /* 0x000fe2000bfc5360 */
[----:B------:R-:W-:Y:S01]  /*1e60*/  @P5 IMAD.MOV.U32 R72, RZ, RZ, R110 ;  /* 0x000000ffff485224 */ /* 0x000fe200078e006e */
[----:B------:R-:W-:Y:S02]  /*1e70*/  @P5 MOV R78, R111 ;  /* 0x0000006f004e5202 */ /* 0x000fe40000000f00 */
[--C-:B------:R-:W-:Y:S01]  /*1e80*/  @P5 SHF.R.U64 R75, R110, 0x10, R111.reuse ;  /* 0x000000106e4b5819 */ /* 0x100fe2000000126f */
[----:B------:R-:W-:Y:S01]  /*1e90*/  @P5 IMAD.U32 R73, R72, 0x10000, RZ ;  /* 0x0001000048495824 */ /* 0x000fe200078e00ff */
[----:B------:R-:W-:Y:S01]  /*1ea0*/  @P5 SHF.R.U32.HI R137, RZ, 0x10, R111 ;  /* 0x00000010ff895819 */ /* 0x000fe2000001166f */
[----:B------:R-:W-:Y:S01]  /*1eb0*/  @P5 IMAD.U32 R72, R78, 0x10000, RZ ;  /* 0x000100004e485824 */ /* 0x000fe200078e00ff */
[----:B------:R-:W-:Y:S01]  /*1ec0*/  @P5 SHF.L.U32 R75, R75, 0x10, RZ ;  /* 0x000000104b4b5819 */ /* 0x000fe200000006ff */
[----:B------:R-:W-:Y:S01]  /*1ed0*/  @P5 FADD.FTZ R74, R74, R73 ;  /* 0x000000494a4a5221 */ /* 0x000fe20000010000 */
[----:B------:R-:W-:Y:S01]  /*1ee0*/  @P5 SHF.L.U32 R78, R137, 0x10, RZ ;  /* 0x00000010894e5819 */ /* 0x000fe200000006ff */
[----:B------:R-:W-:Y:S01]  /*1ef0*/  FMUL.FTZ R137, R4, R79 ;  /* 0x0000004f04897220 */ /* 0x000fe20000410000 */
[----:B------:R-:W-:Y:S01]  /*1f00*/  @P5 FADD.FTZ R77, R77, R72 ;  /* 0x000000484d4d5221 */ /* 0x000fe20000010000 */
[----:B------:R-:W-:Y:S01]  /*1f10*/  @P5 FADD.FTZ R76, R76, R75 ;  /* 0x0000004b4c4c5221 */ /* 0x000fe20000010000 */
[----:B------:R-:W-:Y:S01]  /*1f20*/  F2F.BF16.F32 R139, R74 ;  /* 0x0000004a008b7304 */ /* 0x000fe20000202000 */
[----:B------:R-:W-:Y:S01]  /*1f30*/  @P5 FADD.FTZ R137, R137, R78 ;  /* 0x0000004e89895221 */ /* 0x000fe20000010000 */
[----:B------:R-:W-:-:S04]  /*1f40*/  ISETP.NE.U32.AND P5, PT, RZ, UR14, PT ;  /* 0x0000000eff007c0c */ /* 0x000fc8000bfa5070 */
[----:B------:R-:W-:Y:S02]  /*1f50*/  ISETP.NE.AND.EX P5, PT, RZ, UR15, PT, P5 ;  /* 0x0000000fff007c0c */ /* 0x000fe4000bfa5350 */
[----:B------:R-:W0:Y:S08]  /*1f60*/  F2F.BF16.F32 R138, R76 ;  /* 0x0000004c008a7304 */ /* 0x000e300000202000 */
[----:B------:R-:W1:Y:S03]  /*1f70*/  F2F.BF16.F32 R141, R137 ;  /* 0x00000089008d7304 */ /* 0x000e660000202000 */
[----:B------:R-:W-:-:S02]  /*1f80*/  @P5 F2FP.BF16.F32.PACK_AB R78, RZ, R137 ;  /* 0x00000089ff4e523e */ /* 0x000fc400000010ff */
[----:B------:R-:W-:Y:S02]  /*1f90*/  @P5 F2FP.BF16.F32.PACK_AB R72, RZ, R74 ;  /* 0x0000004aff48523e */ /* 0x000fe400000010ff */
[----:B------:R-:W-:Y:S01]  /*1fa0*/  @P5 PRMT R81, R78, 0x7610, R81 ;  /* 0x000076104e515816 */ /* 0x000fe20000000051 */
[----:B------:R-:W2:Y:S01]  /*1fb0*/  F2F.BF16.F32 R140, R77 ;  /* 0x0000004d008c7304 */ /* 0x000ea20000202000 */
[----:B------:R-:W3:Y:S01]  /*1fc0*/  LDC.64 R78, c[0x0][0x2f8] ;  /* 0x0000be00ff4e7b82 */ /* 0x000ee20000000a00 */
[----:B------:R-:W-:Y:S02]  /*1fd0*/  @P5 F2FP.BF16.F32.PACK_AB R73, RZ, R76 ;  /* 0x0000004cff49523e */ /* 0x000fe400000010ff */
[----:B------:R-:W-:Y:S02]  /*1fe0*/  @P5 F2FP.BF16.F32.PACK_AB R75, RZ, R77 ;  /* 0x0000004dff4b523e */ /* 0x000fe400000010ff */
[----:B------:R-:W-:Y:S02]  /*1ff0*/  @P5 PRMT R30, R72, 0x7610, R30 ;  /* 0x00007610481e5816 */ /* 0x000fe4000000001e */
[----:B------:R-:W-:Y:S01]  /*2000*/  @P5 PRMT R31, R73, 0x7610, R31 ;  /* 0x00007610491f5816 */ /* 0x000fe2000000001f */
[----:B0-----:R-:W-:Y:S01]  /*2010*/  IMAD.WIDE.U32 R72, R138, 0x10000, RZ ;  /* 0x000100008a487825 */ /* 0x001fe200078e00ff */
[----:B------:R-:W-:-:S02]  /*2020*/  @P5 PRMT R80, R75, 0x7610, R80 ;  /* 0x000076104b505816 */ /* 0x000fc40000000050 */
[----:B------:R-:W-:Y:S01]  /*2030*/  ISETP.NE.U32.AND P5, PT, RZ, UR16, PT ;  /* 0x00000010ff007c0c */ /* 0x000fe2000bfa5070 */
[----:B-1----:R-:W-:Y:S01]  /*2040*/  IMAD.U32 R75, R141, 0x10000, RZ ;  /* 0x000100008d4b7824 */ /* 0x002fe200078e00ff */
[----:B------:R-:W-:Y:S02]  /*2050*/  LOP3.LUT R74, R72, R139, RZ, 0xfc, !PT ;  /* 0x0000008b484a7212 */ /* 0x000fe400078efcff */
[----:B------:R-:W-:Y:S02]  /*2060*/  ISETP.NE.AND.EX P5, PT, RZ, UR17, PT, P5 ;  /* 0x00000011ff007c0c */ /* 0x000fe4000bfa5350 */
[----:B--2---:R-:W-:Y:S01]  /*2070*/  LOP3.LUT R75, R73, R75, R140, 0xfe, !PT ;  /* 0x0000004b494b7212 */ /* 0x004fe200078efe8c */
[----:B---3--:R-:W-:Y:S01]  /*2080*/  IMAD.WIDE.U32 R78, R2, 0x8, R78 ;  /* 0x00000008024e7825 */ /* 0x008fe200078e004e */
[----:B------:R-:W-:Y:S09]  /*2090*/  @!P6 BRA `(.L_x_93) ;  /* 0x000000000020e947 */ /* 0x000ff20003800000 */
        /* <DEDUP_REMOVED lines=8> */
.L_x_93:
[----:B------:R1:W-:Y:S01]  /*2120*/  STG.E.64 desc[UR4][R78.64], R74 ;  /* 0x0000004a4e007986 */ /* 0x0003e2000c101b04 */
[----:B------:R-:W-:Y:S02]  /*2130*/  @P5 PRMT R82, R139, 0x7610, R82 ;  /* 0x000076108b525816 */ /* 0x000fe40000000052 */
[----:B------:R-:W-:Y:S02]  /*2140*/  @P5 PRMT R83, R138, 0x7610, R83 ;  /* 0x000076108a535816 */ /* 0x000fe40000000053 */
[----:B------:R-:W-:Y:S02]  /*2150*/  @P5 PRMT R84, R140, 0x7610, R84 ;  /* 0x000076108c545816 */ /* 0x000fe40000000054 */
[----:B------:R-:W-:Y:S01]  /*2160*/  @P5 PRMT R85, R141, 0x7610, R85 ;  /* 0x000076108d555816 */ /* 0x000fe20000000055 */
[----:B------:R-:W-:Y:S06]  /*2170*/  @!P5 BRA `(.L_x_94) ;  /* 0x000000000020d947 */ /* 0x000fec0003800000 */
[----:B-1----:R-:W-:Y:S02]  /*2180*/  LOP3.LUT R74, R83, 0xffff, RZ, 0xc0, !PT ;  /* 0x0000ffff534a7812 */ /* 0x002fe400078ec0ff */
[----:B0-----:R-:W-:Y:S02]  /*2190*/  LEA R72, P5, R2, UR16, 0x3 ;  /* 0x0000001002487c11 */ /* 0x001fe4000f8a18ff */
[----:B------:R-:W-:Y:S01]  /*21a0*/  PRMT R77, R84, 0x5410, R85 ;  /* 0x00005410544d7816 */ /* 0x000fe20000000055 */
[----:B------:R-:W-:Y:S01]  /*21b0*/  IMAD.WIDE.U32 R74, R74, 0x10000, RZ ;  /* 0x000100004a4a7825 */ /* 0x000fe200078e00ff */
[----:B------:R-:W-:-:S04]  /*21c0*/  LEA.HI.X R73, R2, UR17, RZ, 0x3, P5 ;  /* 0x0000001102497c11 */ /* 0x000fc8000a8f1cff */
[----:B------:R-:W-:Y:S02]  /*21d0*/  LOP3.LUT R75, R77, R75, RZ, 0xfc, !PT ;  /* 0x0000004b4d4b7212 */ /* 0x000fe400078efcff */
[----:B------:R-:W-:-:S05]  /*21e0*/  LOP3.LUT R74, R74, 0xffff, R82, 0xf8, !PT ;  /* 0x0000ffff4a4a7812 */ /* 0x000fca00078ef852 */
[----:B------:R2:W-:Y:S02]  /*21f0*/  STG.E.64 desc[UR4][R72.64], R74 ;  /* 0x0000004a48007986 */ /* 0x0005e4000c101b04 */
.L_x_94:
[----:B------:R-:W-:-:S07]  /*2200*/  IADD3 R2, R2, 0x80, RZ ;  /* 0x0000008002027810 */ /* 0x000fce0007ffe0ff */
.L_x_92:
[----:B------:R-:W-:Y:S05]  /*2210*/  BSYNC B0 ;  /* 0x0000000000007941 */ /* 0x000fea0003800000 */
.L_x_91:
[----:B------:R-:W-:Y:S04]  /*2220*/  BSSY B0, `(.L_x_95) ;  /* 0x000004c000007945 */ /* 0x000fe80003800000 */
[----:B------:R-:W-:Y:S05]  /*2230*/  @!P4 BRA `(.L_x_96) ;  /* 0x000000040028c947 */ /* 0x000fea0003800000 */
[----:B------:R-:W-:Y:S01]  /*2240*/  ISETP.NE.U32.AND P5, PT, RZ, UR8, PT ;  /* 0x00000008ff007c0c */ /* 0x000fe2000bfa5070 */
[-CC-:B0-2---:R-:W-:Y:S01]  /*2250*/  FFMA.FTZ R72, R94, R116.reuse, R117.reuse ;  /* 0x000000745e487223 */ /* 0x185fe20000010075 */
[-CC-:B------:R-:W-:Y:S01]  /*2260*/  FFMA.FTZ R73, R93, R116.reuse, R117.reuse ;  /* 0x000000745d497223 */ /* 0x180fe20000010075 */
[-CC-:B------:R-:W-:Y:S01]  /*2270*/  FFMA.FTZ R77, R95, R116.reuse, R117.reuse ;  /* 0x000000745f4d7223 */ /* 0x180fe20000010075 */
[----:B------:R-:W-:Y:S01]  /*2280*/  ISETP.NE.AND.EX P5, PT, RZ, UR9, PT, P5 ;  /* 0x00000009ff007c0c */ /* 0x000fe2000bfa5350 */
[----:B-1----:R-:W-:Y:S01]  /*2290*/  FFMA.FTZ R74, R100, R116, R117 ;  /* 0x00000074644a7223 */ /* 0x002fe20000010075 */
[----:B------:R-:W-:Y:S01]  /*22a0*/  FADD.FTZ R75, R97, -R72 ;  /* 0x80000048614b7221 */ /* 0x000fe20000010000 */
[----:B------:R-:W-:Y:S01]  /*22b0*/  FADD.FTZ R73, R96, -R73 ;  /* 0x8000004960497221 */ /* 0x000fe20000010000 */
[----:B------:R-:W-:Y:S01]  /*22c0*/  FADD.FTZ R79, R98, -R77 ;  /* 0x8000004d624f7221 */ /* 0x000fe20000010000 */
[----:B------:R-:W-:Y:S01]  /*22d0*/  FADD.FTZ R139, R99, -R74 ;  /* 0x8000004a638b7221 */ /* 0x000fe20000010000 */
[C---:B-----5:R-:W-:Y:S01]  /*22e0*/  FMUL.FTZ R77, R4.reuse, R75 ;  /* 0x0000004b044d7220 */ /* 0x060fe20000410000 */
[C---:B------:R-:W-:Y:S01]  /*22f0*/  FMUL.FTZ R76, R4.reuse, R73 ;  /* 0x00000049044c7220 */ /* 0x040fe20000410000 */
[C---:B------:R-:W-:Y:S01]  /*2300*/  FMUL.FTZ R137, R4.reuse, R79 ;  /* 0x0000004f04897220 */ /* 0x040fe20000410000 */
[----:B------:R-:W-:Y:S01]  /*2310*/  FMUL.FTZ R139, R4, R139 ;  /* 0x0000008b048b7220 */ /* 0x000fe20000410000 */
[----:B------:R-:W-:-:S03]  /*2320*/  ISETP.NE.U32.AND P6, PT, RZ, UR14, PT ;  /* 0x0000000eff007c0c */ /* 0x000fc6000bfc5070 */
[----:B------:R-:W-:Y:S01]  /*2330*/  @P5 IMAD.MOV.U32 R72, RZ, RZ, R108 ;  /* 0x000000ffff485224 */ /* 0x000fe200078e006c */
[--C-:B------:R-:W-:Y:S02]  /*2340*/  @P5 SHF.R.U64 R75, R108, 0x10, R109.reuse ;  /* 0x000000106c4b5819 */ /* 0x100fe4000000126d */
[----:B------:R-:W-:Y:S01]  /*2350*/  @P5 MOV R74, R109 ;  /* 0x0000006d004a5202 */ /* 0x000fe20000000f00 */
[----:B------:R-:W-:Y:S01]  /*2360*/  @P5 IMAD.U32 R73, R72, 0x10000, RZ ;  /* 0x0001000048495824 */ /* 0x000fe200078e00ff */
[----:B------:R-:W-:Y:S02]  /*2370*/  @P5 SHF.R.U32.HI R78, RZ, 0x10, R109 ;  /* 0x00000010ff4e5819 */ /* 0x000fe4000001166d */
[----:B------:R-:W-:Y:S01]  /*2380*/  @P5 SHF.L.U32 R72, R75, 0x10, RZ ;  /* 0x000000104b485819 */ /* 0x000fe200000006ff */
[----:B------:R-:W-:Y:S01]  /*2390*/  @P5 IMAD.U32 R74, R74, 0x10000, RZ ;  /* 0x000100004a4a5824 */ /* 0x000fe200078e00ff */
[----:B------:R-:W-:Y:S01]  /*23a0*/  @P5 SHF.L.U32 R78, R78, 0x10, RZ ;  /* 0x000000104e4e5819 */ /* 0x000fe200000006ff */
[----:B------:R-:W-:Y:S01]  /*23b0*/  @P5 FADD.FTZ R76, R76, R73 ;  /* 0x000000494c4c5221 */ /* 0x000fe20000010000 */
[----:B------:R-:W-:Y:S01]  /*23c0*/  ISETP.NE.AND.EX P6, PT, RZ, UR15, PT, P6 ;  /* 0x0000000fff007c0c */ /* 0x000fe2000bfc5360 */
[----:B------:R-:W-:Y:S01]  /*23d0*/  @P5 FADD.FTZ R77, R77, R72 ;  /* 0x000000484d4d5221 */ /* 0x000fe20000010000 */
[----:B------:R-:W-:Y:S01]  /*23e0*/  @P5 FADD.FTZ R137, R137, R74 ;  /* 0x0000004a89895221 */ /* 0x000fe20000010000 */
[----:B------:R-:W-:Y:S01]  /*23f0*/  @P5 FADD.FTZ R139, R139, R78 ;  /* 0x0000004e8b8b5221 */ /* 0x000fe20000010000 */
[----:B------:R-:W-:Y:S01]  /*2400*/  ISETP.NE.U32.AND P5, PT, RZ, UR14, PT ;  /* 0x0000000eff007c0c */ /* 0x000fe2000bfa5070 */
[----:B------:R-:W0:Y:S03]  /*2410*/  F2F.BF16.F32 R138, R77 ;  /* 0x0000004d008a7304 */ /* 0x000e260000202000 */
[----:B------:R-:W-:-:S05]  /*2420*/  ISETP.NE.AND.EX P5, PT, RZ, UR15, PT, P5 ;  /* 0x0000000fff007c0c */ /* 0x000fca000bfa5350 */
[----:B------:R-:W1:Y:S08]  /*2430*/  F2F.BF16.F32 R141, R76 ;  /* 0x0000004c008d7304 */ /* 0x000e700000202000 */
[----:B------:R-:W-:Y:S02]  /*2440*/  @P5 F2FP.BF16.F32.PACK_AB R72, RZ, R76 ;  /* 0x0000004cff48523e */ /* 0x000fe400000010ff */
[----:B------:R-:W-:-:S02]  /*2450*/  @P5 F2FP.BF16.F32.PACK_AB R73, RZ, R77 ;  /* 0x0000004dff49523e */ /* 0x000fc400000010ff */
[----:B------:R-:W-:Y:S02]  /*2460*/  @P5 PRMT R30, R72, 0x7610, R30 ;  /* 0x00007610481e5816 */ /* 0x000fe4000000001e */
[----:B------:R-:W-:Y:S02]  /*2470*/  @P5 PRMT R31, R73, 0x7610, R31 ;  /* 0x00007610491f5816 */ /* 0x000fe4000000001f */
[----:B------:R-:W2:Y:S01]  /*2480*/  LDC.64 R72, c[0x0][0x2f8] ;  /* 0x0000be00ff487b82 */ /* 0x000ea20000000a00 */
[----:B------:R-:W-:Y:S02]  /*2490*/  @P5 F2FP.BF16.F32.PACK_AB R75, RZ, R139 ;  /* 0x0000008bff4b523e */ /* 0x000fe400000010ff */
[----:B------:R-:W3:Y:S01]  /*24a0*/  F2F.BF16.F32 R139, R139 ;  /* 0x0000008b008b7304 */ /* 0x000ee20000202000 */
[----:B------:R-:W-:Y:S02]  /*24b0*/  @P5 F2FP.BF16.F32.PACK_AB R74, RZ, R137 ;  /* 0x00000089ff4a523e */ /* 0x000fe400000010ff */
[----:B------:R-:W-:-:S02]  /*24c0*/  @P5 PRMT R81, R75, 0x7610, R81 ;  /* 0x000076104b515816 */ /* 0x000fc40000000051 */
[----:B------:R-:W-:Y:S01]  /*24d0*/  @P5 PRMT R80, R74, 0x7610, R80 ;  /* 0x000076104a505816 */ /* 0x000fe20000000050 */
[----:B0-----:R-:W-:Y:S01]  /*24e0*/  IMAD.WIDE.U32 R74, R138, 0x10000, RZ ;  /* 0x000100008a4a7825 */ /* 0x001fe200078e00ff */
[----:B------:R-:W-:Y:S01]  /*24f0*/  ISETP.NE.U32.AND P5, PT, RZ, UR16, PT ;  /* 0x00000010ff007c0c */ /* 0x000fe2000bfa5070 */
[----:B------:R-:W0:Y:S03]  /*2500*/  F2F.BF16.F32 R137, R137 ;  /* 0x0000008900897304 */ /* 0x000e260000202000 */
[----:B------:R-:W-:Y:S02]  /*2510*/  ISETP.NE.AND.EX P5, PT, RZ, UR17, PT, P5 ;  /* 0x00000011ff007c0c */ /* 0x000fe4000bfa5350 */
[----:B-1----:R-:W-:Y:S01]  /*2520*/  LOP3.LUT R78, R74, R141, RZ, 0xfc, !PT ;  /* 0x0000008d4a4e7212 */ /* 0x002fe200078efcff */
[----:B---3--:R-:W-:Y:S02]  /*2530*/  IMAD.U32 R79, R139, 0x10000, RZ ;  /* 0x000100008b4f7824 */ /* 0x008fe400078e00ff */
[----:B--2---:R-:W-:-:S03]  /*2540*/  IMAD.WIDE.U32 R72, R2, 0x8, R72 ;  /* 0x0000000802487825 */ /* 0x004fc600078e0048 */
        /* <DEDUP_REMOVED lines=10> */
.L_x_97:
        /* <DEDUP_REMOVED lines=14> */
.L_x_98:
[----:B------:R-:W-:-:S07]  /*26d0*/  IADD3 R2, R2, 0x80, RZ ;  /* 0x0000008002027810 */ /* 0x000fce0007ffe0ff */
.L_x_96:
[----:B------:R-:W-:Y:S05]  /*26e0*/  BSYNC B0 ;  /* 0x0000000000007941 */ /* 0x000fea0003800000 */
.L_x_95:
[----:B------:R-:W-:Y:S04]  /*26f0*/  BSSY B0, `(.L_x_99) ;  /* 0x000004c000007945 */ /* 0x000fe80003800000 */
[----:B------:R-:W-:Y:S05]  /*2700*/  @!P3 BRA `(.L_x_100) ;  /* 0x000000040028b947 */ /* 0x000fea0003800000 */
[----:B------:R-:W-:Y:S01]  /*2710*/  ISETP.NE.U32.AND P5, PT, RZ, UR8, PT ;  /* 0x00000008ff007c0c */ /* 0x000fe2000bfa5070 */
[-CC-:B012---:R-:W-:Y:S01]  /*2720*/  FFMA.FTZ R72, R112, R116.reuse, R117.reuse ;  /* 0x0000007470487223 */ /* 0x187fe20000010075 */
        /* <DEDUP_REMOVED lines=29> */
[----:B------:R-:W-:Y:S08]  /*2900*/  F2F.BF16.F32 R141, R76 ;  /* 0x0000004c008d7304 */ /* 0x000ff00000202000 */
[----:B------:R-:W-:Y:S01]  /*2910*/  @P5 F2FP.BF16.F32.PACK_AB R74, RZ, R79 ;  /* 0x0000004fff4a523e */ /* 0x000fe200000010ff */
[----:B------:R-:W-:Y:S01]  /*2920*/  F2F.BF16.F32 R140, R79 ;  /* 0x0000004f008c7304 */ /* 0x000fe20000202000 */
[----:B------:R-:W-:-:S02]  /*2930*/  @P5 F2FP.BF16.F32.PACK_AB R75, RZ, R137 ;  /* 0x00000089ff4b523e */ /* 0x000fc400000010ff */
[----:B------:R-:W-:Y:S02]  /*2940*/  @P5 PRMT R80, R74, 0x7610, R80 ;  /* 0x000076104a505816 */ /* 0x000fe40000000050 */
[----:B------:R-:W-:Y:S02]  /*2950*/  @P5 PRMT R81, R75, 0x7610, R81 ;  /* 0x000076104b515816 */ /* 0x000fe40000000051 */
[----:B------:R-:W1:Y:S01]  /*2960*/  LDC.64 R74, c[0x0][0x2f8] ;  /* 0x0000be00ff4a7b82 */ /* 0x000e620000000a00 */
[----:B------:R-:W2:Y:S01]  /*2970*/  F2F.BF16.F32 R137, R137 ;  /* 0x0000008900897304 */ /* 0x000ea20000202000 */
[----:B------:R-:W-:Y:S02]  /*2980*/  @P5 F2FP.BF16.F32.PACK_AB R72, RZ, R76 ;  /* 0x0000004cff48523e */ /* 0x000fe400000010ff */
[----:B------:R-:W-:Y:S02]  /*2990*/  @P5 F2FP.BF16.F32.PACK_AB R73, RZ, R77 ;  /* 0x0000004dff49523e */ /* 0x000fe400000010ff */
[----:B------:R-:W-:-:S02]  /*29a0*/  @P5 PRMT R30, R72, 0x7610, R30 ;  /* 0x00007610481e5816 */ /* 0x000fc4000000001e */
[----:B------:R-:W-:Y:S01]  /*29b0*/  @P5 PRMT R31, R73, 0x7610, R31 ;  /* 0x00007610491f5816 */ /* 0x000fe2000000001f */
[----:B0-----:R-:W-:Y:S01]  /*29c0*/  IMAD.WIDE.U32 R72, R138, 0x10000, RZ ;  /* 0x000100008a487825 */ /* 0x001fe200078e00ff */
[----:B------:R-:W-:-:S04]  /*29d0*/  ISETP.NE.U32.AND P5, PT, RZ, UR16, PT ;  /* 0x00000010ff007c0c */ /* 0x000fc8000bfa5070 */
[----:B------:R-:W-:Y:S01]  /*29e0*/  ISETP.NE.AND.EX P5, PT, RZ, UR17, PT, P5 ;  /* 0x00000011ff007c0c */ /* 0x000fe2000bfa5350 */
[----:B--2---:R-:W-:Y:S01]  /*29f0*/  IMAD.U32 R139, R137, 0x10000, RZ ;  /* 0x00010000898b7824 */ /* 0x004fe200078e00ff */
[----:B------:R-:W-:-:S04]  /*2a00*/  LOP3.LUT R72, R72, R141, RZ, 0xfc, !PT ;  /* 0x0000008d48487212 */ /* 0x000fc800078efcff */
[----:B------:R-:W-:Y:S01]  /*2a10*/  LOP3.LUT R73, R73, R139, R140, 0xfe, !PT ;  /* 0x0000008b49497212 */ /* 0x000fe200078efe8c */
[----:B-1----:R-:W-:Y:S01]  /*2a20*/  IMAD.WIDE.U32 R74, R2, 0x8, R74 ;  /* 0x00000008024a7825 */ /* 0x002fe200078e004a */
        /* <DEDUP_REMOVED lines=9> */
.L_x_101:
        /* <DEDUP_REMOVED lines=14> */
.L_x_102:
[----:B------:R-:W-:-:S07]  /*2ba0*/  IADD3 R2, R2, 0x80, RZ ;  /* 0x0000008002027810 */ /* 0x000fce0007ffe0ff */
.L_x_100:
[----:B------:R-:W-:Y:S05]  /*2bb0*/  BSYNC B0 ;  /* 0x0000000000007941 */ /* 0x000fea0003800000 */
.L_x_99:
        /* <DEDUP_REMOVED lines=61> */
.L_x_105:
        /* <DEDUP_REMOVED lines=14> */
.L_x_106:
[----:B------:R-:W-:-:S07]  /*3070*/  IADD3 R2, R2, 0x80, RZ ;  /* 0x0000008002027810 */ /* 0x000fce0007ffe0ff */
.L_x_104:
[----:B------:R-:W-:Y:S05]  /*3080*/  BSYNC B0 ;  /* 0x0000000000007941 */ /* 0x000fea0003800000 */
.L_x_103:
[----:B------:R-:W-:Y:S01]  /*3090*/  ISETP.NE.AND P5, PT, R0, RZ, PT ;  /* 0x000000ff0000720c */ /* 0x000fe20003fa5270 */
[----:B------:R-:W-:-:S12]  /*30a0*/  BSSY B0, `(.L_x_107) ;  /* 0x000004b000007945 */ /* 0x000fd80003800000 */
[----:B------:R-:W-:Y:S05]  /*30b0*/  @!P5 BRA `(.L_x_108) ;  /* 0x000000040024d947 */ /* 0x000fea0003800000 */
[----:B------:R-:W-:Y:S01]  /*30c0*/  ISETP.NE.U32.AND P5, PT, RZ, UR8, PT ;  /* 0x00000008ff007c0c */ /* 0x000fe2000bfa5070 */
[-CC-:B0-----:R-:W-:Y:S01]  /*30d0*/  FFMA.FTZ R77, R133, R116.reuse, R117.reuse ;  /* 0x00000074854d7223 */ /* 0x181fe20000010075 */
[-CC-:B-12---:R-:W-:Y:S01]  /*30e0*/  FFMA.FTZ R73, R129, R116.reuse, R117.reuse ;  /* 0x0000007481497223 */ /* 0x186fe20000010075 */
        /* <DEDUP_REMOVED lines=10> */
[----:B------:R-:W-:-:S02]  /*3190*/  FMUL.FTZ R4, R4, R79 ;  /* 0x0000004f04047220 */ /* 0x000fc40000410000 */
[----:B------:R-:W0:Y:S02]  /*31a0*/  LDC.64 R78, c[0x0][0x2f8] ;  /* 0x0000be00ff4e7b82 */ /* 0x000e240000000a00 */
        /* <DEDUP_REMOVED lines=8> */
[----:B------:R-:W-:-:S02]  /*3230*/  @P5 FADD.FTZ R74, R74, R73 ;  /* 0x000000494a4a5221 */ /* 0x000fc40000010000 */
[----:B------:R-:W-:Y:S01]  /*3240*/  @P5 FADD.FTZ R75, R75, R72 ;  /* 0x000000484b4b5221 */ /* 0x000fe20000010000 */
[----:B------:R-:W-:Y:S01]  /*3250*/  @P5 FADD.FTZ R116, R116, R77 ;  /* 0x0000004d74745221 */ /* 0x000fe20000010000 */
[----:B------:R-:W-:Y:S01]  /*3260*/  @P5 FADD.FTZ R4, R4, R117 ;  /* 0x0000007504045221 */ /* 0x000fe20000010000 */
[----:B------:R-:W-:Y:S01]  /*3270*/  ISETP.NE.U32.AND P5, PT, RZ, UR14, PT ;  /* 0x0000000eff007c0c */ /* 0x000fe2000bfa5070 */
[----:B------:R-:W1:Y:S03]  /*3280*/  F2F.BF16.F32 R137, R75 ;  /* 0x0000004b00897304 */ /* 0x000e660000202000 */
[----:B------:R-:W-:Y:S01]  /*3290*/  ISETP.NE.AND.EX P5, PT, RZ, UR15, PT, P5 ;  /* 0x0000000fff007c0c */ /* 0x000fe2000bfa5350 */
[----:B0-----:R-:W-:-:S04]  /*32a0*/  IMAD.WIDE.U32 R78, R2, 0x8, R78 ;  /* 0x00000008024e7825 */ /* 0x001fc800078e004e */
[----:B------:R-:W0:Y:S08]  /*32b0*/  F2F.BF16.F32 R117, R74 ;  /* 0x0000004a00757304 */ /* 0x000e300000202000 */
[----:B------:R-:W-:Y:S02]  /*32c0*/  @P5 F2FP.BF16.F32.PACK_AB R72, RZ, R74 ;  /* 0x0000004aff48523e */ /* 0x000fe400000010ff */
[----:B------:R-:W-:-:S02]  /*32d0*/  @P5 F2FP.BF16.F32.PACK_AB R73, RZ, R75 ;  /* 0x0000004bff49523e */ /* 0x000fc400000010ff */
[----:B------:R-:W-:Y:S02]  /*32e0*/  @P5 F2FP.BF16.F32.PACK_AB R76, RZ, R116 ;  /* 0x00000074ff4c523e */ /* 0x000fe400000010ff */
[----:B------:R-:W-:Y:S01]  /*32f0*/  @P5 F2FP.BF16.F32.PACK_AB R77, RZ, R4 ;  /* 0x00000004ff4d523e */ /* 0x000fe200000010ff */
[----:B------:R-:W-:Y:S01]  /*3300*/  F2F.BF16.F32 R116, R116 ;  /* 0x0000007400747304 */ /* 0x000fe20000202000 */
[----:B------:R-:W-:Y:S02]  /*3310*/  @P5 PRMT R30, R72, 0x7610, R30 ;  /* 0x00007610481e5816 */ /* 0x000fe4000000001e */
[----:B------:R-:W-:Y:S01]  /*3320*/  @P5 PRMT R31, R73, 0x7610, R31 ;  /* 0x00007610491f5816 */ /* 0x000fe2000000001f */
[----:B-1----:R-:W-:Y:S01]  /*3330*/  IMAD.WIDE.U32 R72, R137, 0x10000, RZ ;  /* 0x0001000089487825 */ /* 0x002fe200078e00ff */
[----:B------:R-:W-:Y:S02]  /*3340*/  @P5 PRMT R80, R76, 0x7610, R80 ;  /* 0x000076104c505816 */ /* 0x000fe40000000050 */
[----:B------:R-:W-:Y:S01]  /*3350*/  @P5 PRMT R81, R77, 0x7610, R81 ;  /* 0x000076104d515816 */ /* 0x000fe20000000051 */
[----:B------:R-:W1:Y:S01]  /*3360*/  F2F.BF16.F32 R4, R4 ;  /* 0x0000000400047304 */ /* 0x000e620000202000 */
[----:B------:R-:W-:-:S02]  /*3370*/  ISETP.NE.U32.AND P5, PT, RZ, UR14, PT ;  /* 0x0000000eff007c0c */ /* 0x000fc4000bfa5070 */
[----:B0-----:R-:W-:Y:S02]  /*3380*/  LOP3.LUT R76, R72, R117, RZ, 0xfc, !PT ;  /* 0x00000075484c7212 */ /* 0x001fe400078efcff */
[----:B------:R-:W-:Y:S01]  /*3390*/  ISETP.NE.AND.EX P5, PT, RZ, UR15, PT, P5 ;  /* 0x0000000fff007c0c */ /* 0x000fe2000bfa5350 */
[----:B-1----:R-:W-:-:S05]  /*33a0*/  IMAD.U32 R77, R4, 0x10000, RZ ;  /* 0x00010000044d7824 */ /* 0x002fca00078e00ff */
[----:B------:R-:W-:-:S07]  /*33b0*/  LOP3.LUT R77, R73, R77, R116, 0xfe, !PT ;  /* 0x0000004d494d7212 */ /* 0x000fce00078efe74 */
[----:B------:R-:W-:Y:S05]  /*33c0*/  @!P5 BRA `(.L_x_109) ;  /* 0x000000000020d947 */ /* 0x000fea0003800000 */
        /* <DEDUP_REMOVED lines=8> */
.L_x_109:
[----:B------:R3:W-:Y:S01]  /*3450*/  STG.E.64 desc[UR4][R78.64], R76 ;  /* 0x0000004c4e007986 */ /* 0x0007e2000c101b04 */
[----:B------:R-:W-:-:S04]  /*3460*/  ISETP.NE.U32.AND P5, PT, RZ, UR16, PT ;  /* 0x00000010ff007c0c */ /* 0x000fc8000bfa5070 */
        /* <DEDUP_REMOVED lines=14> */
.L_x_108:
[----:B------:R-:W-:Y:S05]  /*3550*/  BSYNC B0 ;  /* 0x0000000000007941 */ /* 0x000fea0003800000 */
.L_x_107:
[----:B------:R-:W-:Y:S02]  /*3560*/  IADD3 R26, R26, UR18, RZ ;  /* 0x000000121a1a7c10 */ /* 0x000fe4000fffe0ff */
[----:B01----:R-:W-:Y:S02]  /*3570*/  SEL R78, RZ, 0x1, P0 ;  /* 0x00000001ff4e7807 */ /* 0x003fe40000000000 */
[----:B------:R-:W-:-:S13]  /*3580*/  ISETP.GE.AND P0, PT, R26, UR19, PT ;  /* 0x000000131a007c0c */ /* 0x000fda000bf06270 */
[----:B------:R-:W-:Y:S05]  /*3590*/  @!P0 BRA `(.L_x_110) ;  /* 0xffffffd000648947 */ /* 0x000fea000383ffff */
.L_x_79:
[----:B------:R-:W-:Y:S01]  /*35a0*/  ISETP.NE.AND P0, PT, R0, RZ, PT ;  /* 0x000000ff0000720c */ /* 0x000fe20003f05270 */
[----:B------:R-:W0:Y:S01]  /*35b0*/  S2UR UR6, SR_CTAID.X ;  /* 0x00000000000679c3 */ /* 0x000e220000002500 */
[----:B------:R-:W0:Y:S01]  /*35c0*/  S2R R0, SR_TID.X ;  /* 0x0000000000007919 */ /* 0x000e220000002100 */
[----:B------:R-:W-:-:S06]  /*35d0*/  ISETP.NE.AND P5, PT, R5, RZ, PT ;  /* 0x000000ff0500720c */ /* 0x000fcc0003fa5270 */
[----:B-----5:R-:W1:Y:S08]  /*35e0*/  @P4 LDC.64 R6, c[0x0][0x2d0] ;  /* 0x0000b400ff064b82 */ /* 0x020e700000000a00 */
[----:B------:R-:W4:Y:S08]  /*35f0*/  @P5 LDC.64 R2, c[0x0][0x2d0] ;  /* 0x0000b400ff025b82 */ /* 0x000f300000000a00 */
[----:B------:R-:W2:Y:S08]  /*3600*/  @P5 LDC.64 R4, c[0x0][0x2d8] ;  /* 0x0000b600ff045b82 */ /* 0x000eb00000000a00 */
[----:B------:R-:W3:Y:S01]  /*3610*/  @P4 LDC.64 R8, c[0x0][0x2d8] ;  /* 0x0000b600ff084b82 */ /* 0x000ee20000000a00 */
[----:B0-----:R-:W-:-:S02]  /*3620*/  LEA.HI R10, R0, UR6, RZ, 0x19 ;  /* 0x00000006000a7c11 */ /* 0x001fc4000f8fc8ff */
[----:B------:R-:W-:-:S03]  /*3630*/  LOP3.LUT R0, R0, 0x7f, RZ, 0xc0, !PT ;  /* 0x0000007f00007812 */ /* 0x000fc600078ec0ff */
[----:B------:R-:W-:Y:S02]  /*3640*/  IMAD R29, R10, R29, RZ ;  /* 0x0000001d0a1d7224 */ /* 0x000fe400078e02ff */
[----:B------:R-:W0:Y:S03]  /*3650*/  @P3 LDC.64 R10, c[0x0][0x2d0] ;  /* 0x0000b400ff0a3b82 */ /* 0x000e260000000a00 */
[----:B------:R-:W-:-:S05]  /*3660*/  LEA.HI R29, R29, R0, RZ, 0x1e ;  /* 0x000000001d1d7211 */ /* 0x000fca00078ff0ff */
[----:B------:R-:W0:Y:S01]  /*3670*/  @P3 LDC.64 R12, c[0x0][0x2d8] ;  /* 0x0000b600ff0c3b82 */ /* 0x000e220000000a00 */
[----:B----4-:R-:W-:-:S04]  /*3680*/  @P5 IMAD.WIDE.U32 R2, R29, 0x10, R2 ;  /* 0x000000101d025825 */ /* 0x010fc800078e0002 */
[C---:B--2---:R-:W-:Y:S01]  /*3690*/  @P5 IMAD.WIDE.U32 R4, R29.reuse, 0x10, R4 ;  /* 0x000000101d045825 */ /* 0x044fe200078e0004 */
[----:B------:R2:W-:Y:S02]  /*36a0*/  @P5 STG.E.128 desc[UR4][R2.64], R52 ;  /* 0x0000003402005986 */ /* 0x0005e4000c101d04 */
[----:B------:R-:W4:Y:S01]  /*36b0*/  @P2 LDC.64 R14, c[0x0][0x2d0] ;  /* 0x0000b400ff0e2b82 */ /* 0x000f220000000a00 */
[----:B------:R-:W-:Y:S01]  /*36c0*/  @P5 VIADD R29, R29, 0x80 ;  /* 0x000000801d1d5836 */ /* 0x000fe20000000000 */
[----:B------:R2:W-:Y:S03]  /*36d0*/  @P5 STG.E.128 desc[UR4][R4.64], R32 ;  /* 0x0000002004005986 */ /* 0x0005e6000c101d04 */
[----:B-1----:R-:W-:-:S03]  /*36e0*/  @P4 IMAD.WIDE.U32 R6, R29, 0x10, R6 ;  /* 0x000000101d064825 */ /* 0x002fc600078e0006 */
[----:B------:R-:W1:Y:S01]  /*36f0*/  @P2 LDC.64 R16, c[0x0][0x2d8] ;  /* 0x0000b600ff102b82 */ /* 0x000e620000000a00 */
[C---:B---3--:R-:W-:Y:S01]  /*3700*/  @P4 IMAD.WIDE.U32 R8, R29.reuse, 0x10, R8 ;  /* 0x000000101d084825 */ /* 0x048fe200078e0008 */
[----:B------:R-:W-:Y:S01]  /*3710*/  @P4 IADD3 R29, R29, 0x80, RZ ;  /* 0x000000801d1d4810 */ /* 0x000fe20007ffe0ff */
[----:B------:R2:W-:Y:S04]  /*3720*/  @P4 STG.E.128 desc[UR4][R6.64], R56 ;  /* 0x0000003806004986 */ /* 0x0005e8000c101d04 */
[C---:B0-----:R-:W-:Y:S01]  /*3730*/  @P3 IMAD.WIDE.U32 R10, R29.reuse, 0x10, R10 ;  /* 0x000000101d0a3825 */ /* 0x041fe200078e000a */
[----:B------:R2:W-:Y:S03]  /*3740*/  @P4 STG.E.128 desc[UR4][R8.64], R36 ;  /* 0x0000002408004986 */ /* 0x0005e6000c101d04 */
[C---:B------:R-:W-:Y:S01]  /*3750*/  @P3 IMAD.WIDE.U32 R12, R29.reuse, 0x10, R12 ;  /* 0x000000101d0c3825 */ /* 0x040fe200078e000c */
[----:B------:R2:W-:Y:S03]  /*3760*/  @P3 STG.E.128 desc[UR4][R10.64], R60 ;  /* 0x0000003c0a003986 */ /* 0x0005e6000c101d04 */
[----:B------:R-:W-:Y:S01]  /*3770*/  @P3 VIADD R29, R29, 0x80 ;  /* 0x000000801d1d3836 */ /* 0x000fe20000000000 */
[----:B------:R2:W-:Y:S03]  /*3780*/  @P3 STG.E.128 desc[UR4][R12.64], R40 ;  /* 0x000000280c003986 */ /* 0x0005e6000c101d04 */
[----:B----4-:R-:W-:-:S04]  /*3790*/  @P2 IMAD.WIDE.U32 R14, R29, 0x10, R14 ;  /* 0x000000101d0e2825 */ /* 0x010fc800078e000e */
[----:B-1----:R-:W-:Y:S01]  /*37a0*/  @P2 IMAD.WIDE.U32 R16, R29, 0x10, R16 ;  /* 0x000000101d102825 */ /* 0x002fe200078e0010 */
[----:B------:R2:W-:Y:S04]  /*37b0*/  @P2 STG.E.128 desc[UR4][R14.64], R64 ;  /* 0x000000400e002986 */ /* 0x0005e8000c101d04 */
[----:B------:R2:W-:Y:S01]  /*37c0*/  @P2 STG.E.128 desc[UR4][R16.64], R44 ;  /* 0x0000002c10002986 */ /* 0x0005e2000c101d04 */
[----:B------:R-:W-:Y:S05]  /*37d0*/  @!P0 EXIT ;  /* 0x000000000000894d */ /* 0x000fea0003800000 */
[----:B--2---:R-:W0:Y:S01]  /*37e0*/  LDC.64 R2, c[0x0][0x2d0] ;  /* 0x0000b400ff027b82 */ /* 0x004e220000000a00 */
[----:B------:R-:W-:-:S07]  /*37f0*/  @P2 IADD3 R29, R29, 0x80, RZ ;  /* 0x000000801d1d2810 */ /* 0x000fce0007ffe0ff */
[----:B------:R-:W1:Y:S01]  /*3800*/  LDC.64 R4, c[0x0][0x2d8] ;  /* 0x0000b600ff047b82 */ /* 0x000e620000000a00 */
[----:B0-----:R-:W-:-:S05]  /*3810*/  IMAD.WIDE.U32 R2, R29, 0x10, R2 ;  /* 0x000000101d027825 */ /* 0x001fca00078e0002 */
[----:B------:R-:W-:Y:S01]  /*3820*/  STG.E.128 desc[UR4][R2.64], R68 ;  /* 0x0000004402007986 */ /* 0x000fe2000c101d04 */
[----:B-1----:R-:W-:-:S05]  /*3830*/  IMAD.WIDE.U32 R4, R29, 0x10, R4 ;  /* 0x000000101d047825 */ /* 0x002fca00078e0004 */
[----:B------:R-:W-:Y:S01]  /*3840*/  STG.E.128 desc[UR4][R4.64], R48 ;  /* 0x0000003004007986 */ /* 0x000fe2000c101d04 */
[----:B------:R-:W-:Y:S05]  /*3850*/  EXIT ;  /* 0x000000000000794d */ /* 0x000fea0003800000 */
.L_x_90:
[----:B------:R-:W-:Y:S01]  /*3860*/  HFMA2.MMA R140, -RZ, RZ, 0, 9.5367431640625e-07 ;  /* 0x00000010ff8c7435 */ /* 0x000fe200000001ff */
[----:B------:R-:W-:Y:S01]  /*3870*/  IMAD.MOV.U32 R141, RZ, RZ, R137 ;  /* 0x000000ffff8d7224 */ /* 0x000fe200078e0089 */
[----:B------:R-:W-:Y:S01]  /*3880*/  MOV R138, 0xffffffff ;  /* 0xffffffff008a7802 */ /* 0x000fe20000000f00 */
[----:B------:R-:W-:-:S08]  /*3890*/  IMAD.MOV.U32 R143, RZ, RZ, 0x1f ;  /* 0x0000001fff8f7424 */ /* 0x000fd000078e00ff */
[----:B-----5:R-:W-:Y:S05]  /*38a0*/  WARPSYNC.COLLECTIVE R138, `(.L_x_111) ;  /* 0x000000008a087348 */ /* 0x020fea0003c00000 */
[----:B------:R0:W1:Y:S02]  /*38b0*/  SHFL.DOWN P5, R139, R141, R140, R143 ;  /* 0x0800008c8d8b7389 */ /* 0x00006400000a008f */
[----:B01---5:R-:W-:Y:S01]  /*38c0*/  ENDCOLLECTIVE ;  /* 0x000000000000791b */ /* 0x023fe20003800000 */
.L_x_111:
[----:B------:R-:W-:Y:S01]  /*38d0*/  MOV R141, R116 ;  /* 0x00000074008d7202 */ /* 0x000fe20000000f00 */
[----:B------:R-:W-:-:S07]  /*38e0*/  IMAD.MOV.U32 R74, RZ, RZ, R139 ;  /* 0x000000ffff4a7224 */ /* 0x000fce00078e008b */
[----:B------:R-:W-:Y:S05]  /*38f0*/  WARPSYNC.COLLECTIVE R138, `(.L_x_112) ;  /* 0x000000008a087348 */ /* 0x000fea0003c00000 */
[----:B------:R0:W1:Y:S02]  /*3900*/  SHFL.DOWN P5, R139, R141, R140, R143 ;  /* 0x0800008c8d8b7389 */ /* 0x00006400000a008f */
[----:B01----:R-:W-:Y:S01]  /*3910*/  ENDCOLLECTIVE ;  /* 0x000000000000791b */ /* 0x003fe20003800000 */
.L_x_112:
[----:B------:R-:W-:Y:S01]  /*3920*/  FADD.FTZ R74, R74, R137 ;  /* 0x000000894a4a7221 */ /* 0x000fe20000010000 */
[----:B------:R-:W-:-:S04]  /*3930*/  HFMA2.MMA R140, -RZ, RZ, 0, 4.76837158203125e-07 ;  /* 0x00000008ff8c7435 */ /* 0x000fc800000001ff */
[----:B------:R-:W-:Y:S01]  /*3940*/  MOV R141, R74 ;  /* 0x0000004a008d7202 */ /* 0x000fe20000000f00 */
[----:B------:R-:W-:-:S07]  /*3950*/  IMAD.MOV.U32 R75, RZ, RZ, R139 ;  /* 0x000000ffff4b7224 */ /* 0x000fce00078e008b */
[----:B------:R-:W-:Y:S05]  /*3960*/  WARPSYNC.COLLECTIVE R138, `(.L_x_113) ;  /* 0x000000008a087348 */ /* 0x000fea0003c00000 */
[----:B------:R0:W1:Y:S02]  /*3970*/  SHFL.DOWN P5, R139, R141, R140, R143 ;  /* 0x0800008c8d8b7389 */ /* 0x00006400000a008f */
[----:B01----:R-:W-:Y:S01]  /*3980*/  ENDCOLLECTIVE ;  /* 0x000000000000791b */ /* 0x003fe20003800000 */
.L_x_113:
[----:B------:R-:W-:-:S05]  /*3990*/  FADD.FTZ R75, R75, R116 ;  /* 0x000000744b4b7221 */ /* 0x000fca0000010000 */
[----:B------:R-:W-:Y:S01]  /*39a0*/  MOV R141, R75 ;  /* 0x0000004b008d7202 */ /* 0x000fe20000000f00 */
[----:B------:R-:W-:-:S07]  /*39b0*/  IMAD.MOV.U32 R77, RZ, RZ, R139 ;  /* 0x000000ffff4d7224 */ /* 0x000fce00078e008b */
[----:B------:R-:W-:Y:S05]  /*39c0*/  WARPSYNC.COLLECTIVE R138, `(.L_x_114) ;  /* 0x000000008a087348 */ /* 0x000fea0003c00000 */
[----:B------:R0:W1:Y:S02]  /*39d0*/  SHFL.DOWN P5, R139, R141, R140, R143 ;  /* 0x0800008c8d8b7389 */ /* 0x00006400000a008f */
[----:B01----:R-:W-:Y:S01]  /*39e0*/  ENDCOLLECTIVE ;  /* 0x000000000000791b */ /* 0x003fe20003800000 */
.L_x_114:
[----:B------:R-:W-:Y:S01]  /*39f0*/  FADD.FTZ R77, R74, R77 ;  /* 0x0000004d4a4d7221 */ /* 0x000fe20000010000 */
[----:B------:R-:W-:-:S03]  /*3a00*/  HFMA2.MMA R140, -RZ, RZ, 0, 2.384185791015625e-07 ;  /* 0x00000004ff8c7435 */ /* 0x000fc600000001ff */
[----:B------:R-:W-:Y:S01]  /*3a10*/  IMAD.MOV.U32 R141, RZ, RZ, R77 ;  /* 0x000000ffff8d7224 */ /* 0x000fe200078e004d */
[----:B------:R-:W-:-:S07]  /*3a20*/  MOV R76, R139 ;  /* 0x0000008b004c7202 */ /* 0x000fce0000000f00 */
[----:B------:R-:W-:Y:S05]  /*3a30*/  WARPSYNC.COLLECTIVE R138, `(.L_x_115) ;  /* 0x000000008a087348 */ /* 0x000fea0003c00000 */
[----:B------:R0:W1:Y:S02]  /*3a40*/  SHFL.DOWN P5, R139, R141, R140, R143 ;  /* 0x0800008c8d8b7389 */ /* 0x00006400000a008f */
[----:B01----:R-:W-:Y:S01]  /*3a50*/  ENDCOLLECTIVE ;  /* 0x000000000000791b */ /* 0x003fe20003800000 */
.L_x_115:
[----:B------:R-:W-:-:S04]  /*3a60*/  FADD.FTZ R76, R75, R76 ;  /* 0x0000004c4b4c7221 */ /* 0x000fc80000010000 */
[----:B------:R-:W-:Y:S01]  /*3a70*/  IMAD.MOV.U32 R141, RZ, RZ, R76 ;  /* 0x000000ffff8d7224 */ /* 0x000fe200078e004c */
[----:B------:R-:W-:-:S07]  /*3a80*/  MOV R78, R139 ;  /* 0x0000008b004e7202 */ /* 0x000fce0000000f00 */
[----:B------:R-:W-:Y:S05]  /*3a90*/  WARPSYNC.COLLECTIVE R138, `(.L_x_116) ;  /* 0x000000008a087348 */ /* 0x000fea0003c00000 */
[----:B------:R0:W1:Y:S02]  /*3aa0*/  SHFL.DOWN P5, R139, R141, R140, R143 ;  /* 0x0800008c8d8b7389 */ /* 0x00006400000a008f */
[----:B01----:R-:W-:Y:S01]  /*3ab0*/  ENDCOLLECTIVE ;  /* 0x000000000000791b */ /* 0x003fe20003800000 */
.L_x_116:
[----:B------:R-:W-:-:S05]  /*3ac0*/  FADD.FTZ R78, R77, R78 ;  /* 0x0000004e4d4e7221 */ /* 0x000fca0000010000 */
[----:B------:R-:W-:Y:S01]  /*3ad0*/  MOV R141, R78 ;  /* 0x0000004e008d7202 */ /* 0x000fe20000000f00 */
[----:B------:R-:W-:Y:S01]  /*3ae0*/  IMAD.MOV.U32 R140, RZ, RZ, 0x2 ;  /* 0x00000002ff8c7424 */ /* 0x000fe200078e00ff */
[----:B------:R-:W-:-:S07]  /*3af0*/  MOV R79, R139 ;  /* 0x0000008b004f7202 */ /* 0x000fce0000000f00 */
[----:B------:R-:W-:Y:S05]  /*3b00*/  WARPSYNC.COLLECTIVE R138, `(.L_x_117) ;  /* 0x000000008a087348 */ /* 0x000fea0003c00000 */
[----:B------:R0:W1:Y:S02]  /*3b10*/  SHFL.DOWN P5, R139, R141, R140, R143 ;  /* 0x0800008c8d8b7389 */ /* 0x00006400000a008f */
[----:B01----:R-:W-:Y:S01]  /*3b20*/  ENDCOLLECTIVE ;  /* 0x000000000000791b */ /* 0x003fe20003800000 */
.L_x_117:
[----:B------:R-:W-:-:S05]  /*3b30*/  FADD.FTZ R79, R76, R79 ;  /* 0x0000004f4c4f7221 */ /* 0x000fca0000010000 */
[----:B------:R-:W-:Y:S02]  /*3b40*/  MOV R141, R79 ;  /* 0x0000004f008d7202 */ /* 0x000fe40000000f00 */
[----:B------:R-:W-:-:S07]  /*3b50*/  MOV R117, R139 ;  /* 0x0000008b00757202 */ /* 0x000fce0000000f00 */
[----:B------:R-:W-:Y:S05]  /*3b60*/  WARPSYNC.COLLECTIVE R138, `(.L_x_118) ;  /* 0x000000008a087348 */ /* 0x000fea0003c00000 */
[----:B------:R0:W1:Y:S02]  /*3b70*/  SHFL.DOWN P5, R139, R141, R140, R143 ;  /* 0x0800008c8d8b7389 */ /* 0x00006400000a008f */
[----:B01----:R-:W-:Y:S01]  /*3b80*/  ENDCOLLECTIVE ;  /* 0x000000000000791b */ /* 0x003fe20003800000 */
.L_x_118:
[----:B------:R-:W-:Y:S01]  /*3b90*/  FADD.FTZ R117, R78, R117 ;  /* 0x000000754e757221 */ /* 0x000fe20000010000 */
[----:B------:R-:W-:-:S04]  /*3ba0*/  HFMA2.MMA R140, -RZ, RZ, 0, 5.9604644775390625e-08 ;  /* 0x00000001ff8c7435 */ /* 0x000fc800000001ff */
[----:B------:R-:W-:Y:S01]  /*3bb0*/  MOV R141, R117 ;  /* 0x00000075008d7202 */ /* 0x000fe20000000f00 */
[----:B------:R-:W-:-:S07]  /*3bc0*/  IMAD.MOV.U32 R116, RZ, RZ, R139 ;  /* 0x000000ffff747224 */ /* 0x000fce00078e008b */
[----:B------:R-:W-:Y:S05]  /*3bd0*/  WARPSYNC.COLLECTIVE R138, `(.L_x_119) ;  /* 0x000000008a087348 */ /* 0x000fea0003c00000 */
[----:B------:R0:W1:Y:S02]  /*3be0*/  SHFL.DOWN P5, R139, R141, R140, R143 ;  /* 0x0800008c8d8b7389 */ /* 0x00006400000a008f */
[----:B01----:R-:W-:Y:S01]  /*3bf0*/  ENDCOLLECTIVE ;  /* 0x000000000000791b */ /* 0x003fe20003800000 */
.L_x_119:
[----:B------:R-:W-:-:S05]  /*3c00*/  FADD.FTZ R74, R79, R116 ;  /* 0x000000744f4a7221 */ /* 0x000fca0000010000 */
[----:B------:R-:W-:Y:S01]  /*3c10*/  MOV R141, R74 ;  /* 0x0000004a008d7202 */ /* 0x000fe20000000f00 */
[----:B------:R-:W-:-:S07]  /*3c20*/  IMAD.MOV.U32 R116, RZ, RZ, R139 ;  /* 0x000000ffff747224 */ /* 0x000fce00078e008b */
[----:B------:R-:W-:Y:S05]  /*3c30*/  WARPSYNC.COLLECTIVE R138, `(.L_x_120) ;  /* 0x000000008a087348 */ /* 0x000fea0003c00000 */
[----:B------:R0:W1:Y:S02]  /*3c40*/  SHFL.DOWN P5, R139, R141, R140, R143 ;  /* 0x0800008c8d8b7389 */ /* 0x00006400000a008f */
[----:B01----:R-:W-:Y:S01]  /*3c50*/  ENDCOLLECTIVE ;  /* 0x000000000000791b */ /* 0x003fe20003800000 */
.L_x_120:
[----:B------:R-:W-:Y:S01]  /*3c60*/  MOV R75, R139 ;  /* 0x0000008b004b7202 */ /* 0x000fe20000000f00 */
[----:B------:R-:W-:Y:S06]  /*3c70*/  BRA `(.L_x_121) ;  /* 0xffffffdc00c47947 */ /* 0x000fec000383ffff */
.L_x_122:
        /* <DEDUP_REMOVED lines=16> */
.L_x_3879:


//--------------------- .text._ZN10layer_norm31ln_parallel_residual_bwd_kernelINS_13Kernel_traitsI13__nv_bfloat16S2_S2_S2_fjLj2560ELj1ELj1ELj4ELj8ENS_18Kernel_traits_baseILj2560ES2_S2_S2_S2_fjLj128EEEEELb0ELb1ELb1EEEvNS_9BwdParamsE --------------------------
	.section	.text._ZN10layer_norm31ln_parallel_residual_bwd_kernelINS_13Kernel_traitsI13__nv_bfloat16S2_S2_S2_fjLj2560ELj1ELj1ELj4ELj8ENS_18Kernel_traits_baseILj2560ES2_S2_S2_S2_fjLj128EEEEELb0ELb1ELb1EEEvNS_9BwdParamsE,"ax",@progbits
	.align	128
        .global         _ZN10layer_norm31ln_parallel_residual_bwd_kernelINS_13Kernel_traitsI13__nv_bfloat16S2_S2_S2_fjLj2560ELj1ELj1ELj4ELj8ENS_18Kernel_traits_baseILj2560ES2_S2_S2_S2_fjLj128EEEEELb0ELb1ELb1EEEvNS_9BwdParamsE
        .type           _ZN10layer_norm31ln_parallel_residual_bwd_kernelINS_13Kernel_traitsI13__nv_bfloat16S2_S2_S2_fjLj2560ELj1ELj1ELj4ELj8ENS_18Kernel_traits_baseILj2560ES2_S2_S2_S2_fjLj128EEEEELb0ELb1ELb1EEEvNS_9BwdParamsE,@function
        .size           _ZN10layer_norm31ln_parallel_residual_bwd_kernelINS_13Kernel_traitsI13__nv_bfloat16S2_S2_S2_fjLj2560ELj1ELj1ELj4ELj8ENS_18Kernel_traits_baseILj2560ES2_S2_S2_S2_fjLj128EEEEELb0ELb1ELb1EEEvNS_9BwdParamsE,(.L_x_3880 - _ZN10layer_norm31ln_parallel_residual_bwd_kernelINS_13Kernel_traitsI13__nv_bfloat16S2_S2_S2_fjLj2560ELj1ELj1ELj4ELj8ENS_18Kernel_traits_baseILj2560ES2_S2_S2_S2_fjLj128EEEEELb0ELb1ELb1EEEvNS_9BwdParamsE)
        .other          _ZN10layer_norm31ln_parallel_residual_bwd_kernelINS_13Kernel_traitsI13__nv_bfloat16S2_S2_S2_fjLj2560ELj1ELj1ELj4ELj8ENS_18Kernel_traits_baseILj2560ES2_S2_S2_S2_fjLj128EEEEELb0ELb1ELb1EEEvNS_9BwdParamsE,@"STO_CUDA_ENTRY STV_DEFAULT"
_ZN10layer_norm31ln_parallel_residual_bwd_kernelINS_13Kernel_traitsI13__nv_bfloat16S2_S2_S2_fjLj2560ELj1ELj1ELj4ELj8ENS_18Kernel_traits_baseILj2560ES2_S2_S2_S2_fjLj128EEEEELb0ELb1ELb1EEEvNS_9BwdParamsE:
.text._ZN10layer_norm31ln_parallel_residual_bwd_kernelINS_13Kernel_traitsI13__nv_bfloat16S2_S2_S2_fjLj2560ELj1ELj1ELj4ELj8ENS_18Kernel_traits_baseILj2560ES2_S2_S2_S2_fjLj128EEEEELb0ELb1ELb1EEEvNS_9BwdParamsE:
        /* <DEDUP_REMOVED lines=33> */
[----:B------:R-:W-:Y:S01]  /*0210*/  CS2R R40, SRZ ;  /* 0x0000000000287805 */ /* 0x000fe2000001ff00 */
[----:B------:R-:W-:Y:S06]  /*0220*/  BRA `(.L_x_124) ;  /* 0x0000002c00cc7947 */ /* 0x000fec0003800000 */
.L_x_123:
[----:B------:R-:W-:Y:S01]  /*0230*/  SHF.L.U32 R2, R0, 0x3, RZ ;  /* 0x0000000300027819 */ /* 0x000fe200000006ff */
[----:B------:R-:W-:-:S03]  /*0240*/  ULDC.64 UR4, c[0x0][0x260] ;  /* 0x0000980000047ab9 */ /* 0x000fc60000000a00 */
[----:B------:R-:W-:-:S04]  /*0250*/  LOP3.LUT R2, R2, 0x3f8, RZ, 0xc0, !PT ;  /* 0x000003f802027812 */ /* 0x000fc800078ec0ff */
[----:B------:R-:W-:-:S04]  /*0260*/  IADD3 R2, P0, R2, UR4, RZ ;  /* 0x0000000402027c10 */ /* 0x000fc8000ff1e0ff */
[----:B------:R-:W-:Y:S01]  /*0270*/  IADD3.X R3, RZ, UR5, RZ, P0, !PT ;  /* 0x00000005ff037c10 */ /* 0x000fe200087fe4ff */
[----:B------:R-:W-:-:S04]  /*0280*/  ULDC.64 UR4, c[0x0][0x2c8] ;  /* 0x0000b20000047ab9 */ /* 0x000fc80000000a00 */
[----:B------:R-:W2:Y:S04]  /*0290*/  LDG.E.64 R52, desc[UR6][R2.64+0x400] ;  /* 0x0004000602347981 */ /* 0x000ea8000c1e1b00 */
[----:B------:R-:W3:Y:S04]  /*02a0*/  LDG.E.64 R54, desc[UR6][R2.64+0x800] ;  /* 0x0008000602367981 */ /* 0x000ee8000c1e1b00 */
[----:B------:R-:W4:Y:S04]  /*02b0*/  LDG.E.64 R58, desc[UR6][R2.64+0x1000] ;  /* 0x00100006023a7981 */ /* 0x000f28000c1e1b00 */
[----:B------:R-:W5:Y:S04]  /*02c0*/  LDG.E.64 R50, desc[UR6][R2.64] ;  /* 0x0000000602327981 */ /* 0x000f68000c1e1b00 */
[----:B------:R0:W5:Y:S01]  /*02d0*/  LDG.E.64 R56, desc[UR6][R2.64+0xc00] ;  /* 0x000c000602387981 */ /* 0x000162000c1e1b00 */
[----:B------:R-:W-:Y:S01]  /*02e0*/  ISETP.NE.U32.AND P0, PT, RZ, UR4, PT ;  /* 0x00000004ff007c0c */ /* 0x000fe2000bf05070 */
[----:B------:R-:W-:-:S02]  /*02f0*/  ULDC.U8 UR4, c[0x0][0x2a0] ;  /* 0x0000a80000047ab9 */ /* 0x000fc40000000000 */
[----:B------:R-:W-:Y:S01]  /*0300*/  UISETP.NE.AND UP0, UPT, UR4, URZ, UPT ;  /* 0x0000003f0400728c */ /* 0x000fe2000bf05270 */
[----:B------:R-:W-:Y:S01]  /*0310*/  HFMA2.MMA R118, -RZ, RZ, 0, 5.9604644775390625e-08 ;  /* 0x00000001ff767435 */ /* 0x000fe200000001ff */
[----:B------:R-:W-:Y:S02]  /*0320*/  ISETP.NE.AND.EX P0, PT, RZ, UR5, PT, P0 ;  /* 0x00000005ff007c0c */ /* 0x000fe4000bf05300 */
        /* <DEDUP_REMOVED lines=15> */
[----:B------:R-:W-:-:S02]  /*0420*/  MOV R48, RZ ;  /* 0x000000ff00307202 */ /* 0x000fc40000000f00 */
[----:B------:R-:W-:Y:S02]  /*0430*/  CS2R R38, SRZ ;  /* 0x0000000000267805 */ /* 0x000fe4000001ff00 */
[----:B0-----:R-:W-:Y:S02]  /*0440*/  CS2R R2, SRZ ;  /* 0x0000000000027805 */ /* 0x001fe4000001ff00 */
[----:B------:R-:W-:Y:S02]  /*0450*/  CS2R R4, SRZ ;  /* 0x0000000000047805 */ /* 0x000fe4000001ff00 */
[----:B------:R-:W-:Y:S01]  /*0460*/  CS2R R8, SRZ ;  /* 0x0000000000087805 */ /* 0x000fe2000001ff00 */
[----:B------:R-:W-:Y:S01]  /*0470*/  IMAD.MOV.U32 R60, RZ, RZ, RZ ;  /* 0x000000ffff3c7224 */ /* 0x000fe200078e00ff */
[----:B------:R-:W-:Y:S02]  /*0480*/  LOP3.LUT R61, R0, 0x7f, RZ, 0xc0, !PT ;  /* 0x0000007f003d7812 */ /* 0x000fe400078ec0ff */
[----:B------:R-:W-:-:S02]  /*0490*/  PLOP3.LUT P3, PT, PT, PT, UP0, 0x80, 0x0 ;  /* 0x000000000000781c */ /* 0x000fc40003f6f008 */
[--C-:B--2---:R-:W-:Y:S02]  /*04a0*/  SHF.R.U64 R64, R52, 0x10, R53.reuse ;  /* 0x0000001034407819 */ /* 0x104fe40000001235 */
[----:B------:R-:W-:Y:S02]  /*04b0*/  SHF.R.U32.HI R65, RZ, 0x10, R53 ;  /* 0x00000010ff417819 */ /* 0x000fe40000011635 */
[--C-:B---3--:R-:W-:Y:S02]  /*04c0*/  SHF.R.U32.HI R67, RZ, 0x10, R55.reuse ;  /* 0x00000010ff437819 */ /* 0x108fe40000011637 */
[----:B------:R-:W-:Y:S02]  /*04d0*/  SHF.R.U64 R66, R54, 0x10, R55 ;  /* 0x0000001036427819 */ /* 0x000fe40000001237 */
[--C-:B----4-:R-:W-:Y:S02]  /*04e0*/  SHF.R.U64 R70, R58, 0x10, R59.reuse ;  /* 0x000000103a467819 */ /* 0x110fe4000000123b */
[----:B------:R-:W-:-:S02]  /*04f0*/  SHF.R.U32.HI R71, RZ, 0x10, R59 ;  /* 0x00000010ff477819 */ /* 0x000fc4000001163b */
[--C-:B-----5:R-:W-:Y:S02]  /*0500*/  SHF.R.U64 R62, R50, 0x10, R51.reuse ;  /* 0x00000010323e7819 */ /* 0x120fe40000001233 */
[----:B------:R-:W-:Y:S02]  /*0510*/  SHF.R.U32.HI R63, RZ, 0x10, R51 ;  /* 0x00000010ff3f7819 */ /* 0x000fe40000011633 */
[--C-:B------:R-:W-:Y:S02]  /*0520*/  SHF.R.U64 R68, R56, 0x10, R57.reuse ;  /* 0x0000001038447819 */ /* 0x100fe40000001239 */
        /* <DEDUP_REMOVED lines=20> */
[----:B------:R-:W-:-:S07]  /*0670*/  SHF.L.U32 R71, R71, 0x10, RZ ;  /* 0x0000001047477819 */ /* 0x000fce00000006ff */
.L_x_137:
[----:B0-----:R-:W0:Y:S01]  /*0680*/  LDC.64 R104, c[0x0][0x2b8] ;  /* 0x0000ae00ff687b82 */ /* 0x001e220000000a00 */
[----:B--23--:R-:W-:-:S05]  /*0690*/  IMAD R40, R49, UR8, RZ ;  /* 0x0000000831287c24 */ /* 0x00cfca000f8e02ff */
[----:B------:R-:W-:Y:S02]  /*06a0*/  SHF.R.S32.HI R41, RZ, 0x1f, R40 ;  /* 0x0000001fff297819 */ /* 0x000fe40000011428 */
[----:B-1----:R-:W1:Y:S02]  /*06b0*/  LDC.64 R88, c[0x0][0x238] ;  /* 0x00008e00ff587b82 */ /* 0x002e640000000a00 */
[----:B------:R-:W-:-:S04]  /*06c0*/  LEA.HI R40, R41, R40, RZ, 0x2 ;  /* 0x0000002829287211 */ /* 0x000fc800078f10ff */
[----:B------:R-:W-:Y:S02]  /*06d0*/  LEA.HI.SX32 R119, R40, R61, 0x1e ;  /* 0x0000003d28777211 */ /* 0x000fe400078ff2ff */
[----:B------:R-:W2:Y:S02]  /*06e0*/  LDC.64 R116, c[0x0][0x250] ;  /* 0x00009400ff747b82 */ /* 0x000ea40000000a00 */
[C---:B------:R-:W-:Y:S01]  /*06f0*/  IADD3 R103, R119.reuse, 0x80, RZ ;  /* 0x0000008077677810 */ /* 0x040fe20007ffe0ff */
[----:B------:R-:W-:-:S05]  /*0700*/  VIADD R72, R119, 0x100 ;  /* 0x0000010077487836 */ /* 0x000fca0000000000 */
[----:B----4-:R-:W3:Y:S01]  /*0710*/  LDC.64 R90, c[0x0][0x258] ;  /* 0x00009600ff5a7b82 */ /* 0x010ee20000000a00 */
[C---:B------:R-:W-:Y:S01]  /*0720*/  IADD3 R73, R119.reuse, 0x180, RZ ;  /* 0x0000018077497810 */ /* 0x040fe20007ffe0ff */
[C---:B0-----:R-:W-:Y:S01]  /*0730*/  IMAD.WIDE.U32 R112, R119.reuse, 0x8, R104 ;  /* 0x0000000877707825 */ /* 0x041fe200078e0068 */
[----:B------:R-:W-:-:S03]  /*0740*/  IADD3 R74, R119, 0x200, RZ ;  /* 0x00000200774a7810 */ /* 0x000fc60007ffe0ff */
[----:B-1----:R-:W-:Y:S02]  /*0750*/  IMAD.WIDE.U32 R40, R119, 0x8, R88 ;  /* 0x0000000877287825 */ /* 0x002fe400078e0058 */
[----:B------:R-:W4:Y:S01]  /*0760*/  LDG.E.64 R112, desc[UR6][R112.64] ;  /* 0x0000000670707981 */ /* 0x000f22000c1e1b00 */
[----:B------:R-:W0:Y:S01]  /*0770*/  @P0 LDC.64 R92, c[0x0][0x2c8] ;  /* 0x0000b200ff5c0b82 */ /* 0x000e220000000a00 */
[----:B------:R-:W-:Y:S02]  /*0780*/  IMAD.WIDE.U32 R106, R73, 0x8, R104 ;  /* 0x00000008496a7825 */ /* 0x000fe400078e0068 */
[----:B------:R-:W4:Y:S02]  /*0790*/  LDG.E.64 R40, desc[UR6][R40.64] ;  /* 0x0000000628287981 */ /* 0x000f24000c1e1b00 */
[----:B--2---:R-:W-:Y:S02]  /*07a0*/  IMAD.WIDE R116, R49, 0x4, R116 ;  /* 0x0000000431747825 */ /* 0x004fe400078e0274 */
[----:B------:R-:W2:Y:S01]  /*07b0*/  LDG.E.64 R106, desc[UR6][R106.64] ;  /* 0x000000066a6a7981 */ /* 0x000ea2000c1e1b00 */
[----:B------:R-:W1:Y:S01]  /*07c0*/  @P0 LDC.64 R94, c[0x0][0x2c8] ;  /* 0x0000b200ff5e0b82 */ /* 0x000e620000000a00 */
[----:B------:R-:W-:-:S02]  /*07d0*/  IMAD.WIDE.U32 R42, R103, 0x8, R88 ;  /* 0x00000008672a7825 */ /* 0x000fc400078e0058 */
[----:B------:R-:W2:Y:S02]  /*07e0*/  LDG.E R129, desc[UR6][R116.64] ;  /* 0x0000000674817981 */ /* 0x000ea4000c1e1900 */
[--C-:B------:R-:W-:Y:S02]  /*07f0*/  IMAD.WIDE.U32 R44, R72, 0x8, R88.reuse ;  /* 0x00000008482c7825 */ /* 0x100fe400078e0058 */
[----:B------:R-:W2:Y:S01]  /*0800*/  LDG.E.64 R42, desc[UR6][R42.64] ;  /* 0x000000062a2a7981 */ /* 0x000ea2000c1e1b00 */
[----:B------:R-:W1:Y:S01]  /*0810*/  @P0 LDC.64 R114, c[0x0][0x2c8] ;  /* 0x0000b200ff720b82 */ /* 0x000e620000000a00 */
[--C-:B------:R-:W-:Y:S02]  /*0820*/  IMAD.WIDE.U32 R46, R73, 0x8, R88.reuse ;  /* 0x00000008492e7825 */ /* 0x100fe400078e0058 */
[----:B------:R-:W2:Y:S02]  /*0830*/  LDG.E.64 R44, desc[UR6][R44.64] ;  /* 0x000000062c2c7981 */ /* 0x000ea4000c1e1b00 */
[----:B------:R-:W-:-:S02]  /*0840*/  IMAD.WIDE.U32 R88, R74, 0x8, R88 ;  /* 0x000000084a587825 */ /* 0x000fc400078e0058 */
[----:B------:R-:W2:Y:S01]  /*0850*/  LDG.E.64 R46, desc[UR6][R46.64] ;  /* 0x000000062e2e7981 */ /* 0x000ea2000c1e1b00 */
[----:B------:R-:W1:Y:S01]  /*0860*/  @P0 LDC.64 R96, c[0x0][0x2c8] ;  /* 0x0000b200ff600b82 */ /* 0x000e620000000a00 */
[--C-:B------:R-:W-:Y:S02]  /*0870*/  IMAD.WIDE.U32 R110, R103, 0x8, R104.reuse ;  /* 0x00000008676e7825 */ /* 0x100fe400078e0068 */
[----:B------:R-:W2:Y:S02]  /*0880*/  LDG.E.64 R88, desc[UR6][R88.64] ;  /* 0x0000000658587981 */ /* 0x000ea4000c1e1b00 */
[--C-:B------:R-:W-:Y:S02]  /*0890*/  IMAD.WIDE.U32 R108, R72, 0x8, R104.reuse ;  /* 0x00000008486c7825 */ /* 0x100fe400078e0068 */
[----:B------:R-:W2:Y:S02]  /*08a0*/  LDG.E.64 R110, desc[UR6][R110.64] ;  /* 0x000000066e6e7981 */ /* 0x000ea4000c1e1b00 */
[----:B------:R-:W-:-:S02]  /*08b0*/  IMAD.WIDE.U32 R104, R74, 0x8, R104 ;  /* 0x000000084a687825 */ /* 0x000fc400078e0068 */
[----:B------:R-:W2:Y:S02]  /*08c0*/  LDG.E.64 R108, desc[UR6][R108.64] ;  /* 0x000000066c6c7981 */ /* 0x000ea4000c1e1b00 */
[----:B---3--:R-:W-:Y:S02]  /*08d0*/  IMAD.WIDE R120, R49, 0x4, R90 ;  /* 0x0000000431787825 */ /* 0x008fe400078e025a */
[----:B------:R-:W3:Y:S01]  /*08e0*/  LDG.E.64 R104, desc[UR6][R104.64] ;  /* 0x0000000668687981 */ /* 0x000ee2000c1e1b00 */
[----:B------:R-:W1:Y:S03]  /*08f0*/  @P0 LDC.64 R90, c[0x0][0x2c8] ;  /* 0x0000b200ff5a0b82 */ /* 0x000e660000000a00 */
[----:B------:R-:W3:Y:S01]  /*0900*/  LDG.E R126, desc[UR6][R120.64] ;  /* 0x00000006787e7981 */ /* 0x000ee2000c1e1900 */
[----:B0-----:R-:W-:-:S04]  /*0910*/  @P0 IMAD.WIDE.U32 R92, R73, 0x8, R92 ;  /* 0x00000008495c0825 */ /* 0x001fc800078e005c */
[----:B-1----:R-:W-:Y:S01]  /*0920*/  @P0 IMAD.WIDE.U32 R94, R72, 0x8, R94 ;  /* 0x00000008485e0825 */ /* 0x002fe200078e005e */
[----:B------:R0:W5:Y:S03]  /*0930*/  @P0 LDG.E.64 R80, desc[UR6][R92.64] ;  /* 0x000000065c500981 */ /* 0x000166000c1e1b00 */
[----:B------:R-:W-:Y:S01]  /*0940*/  @P0 IMAD.WIDE.U32 R114, R119, 0x8, R114 ;  /* 0x0000000877720825 */ /* 0x000fe200078e0072 */
[----:B------:R-:W5:Y:S03]  /*0950*/  @P0 LDG.E.64 R82, desc[UR6][R94.64] ;  /* 0x000000065e520981 */ /* 0x000f66000c1e1b00 */
[----:B------:R-:W-:Y:S01]  /*0960*/  @P0 IMAD.WIDE.U32 R96, R103, 0x8, R96 ;  /* 0x0000000867600825 */ /* 0x000fe200078e0060 */
[----:B------:R-:W5:Y:S04]  /*0970*/  @P0 LDG.E.64 R86, desc[UR6][R114.64] ;  /* 0x0000000672560981 */ /* 0x000f68000c1e1b00 */
[----:B------:R-:W5:Y:S01]  /*0980*/  @P0 LDG.E.64 R84, desc[UR6][R96.64] ;  /* 0x0000000660540981 */ /* 0x000f62000c1e1b00 */
[----:B------:R-:W-:-:S05]  /*0990*/  @P0 IMAD.WIDE.U32 R90, R74, 0x8, R90 ;  /* 0x000000084a5a0825 */ /* 0x000fca00078e005a */
[----:B------:R1:W5:Y:S01]  /*09a0*/  @P0 LDG.E.64 R78, desc[UR6][R90.64] ;  /* 0x000000065a4e0981 */ /* 0x000362000c1e1b00 */
[----:B------:R-:W-:Y:S01]  /*09b0*/  UMOV UR4, 0xffffffff ;  /* 0xffffffff00047882 */ /* 0x000fe20000000000 */
[----:B------:R-:W-:Y:S02]  /*09c0*/  IADD3 R49, R49, UR10, RZ ;  /* 0x0000000a31317c10 */ /* 0x000fe4000fffe0ff */
[----:B------:R-:W-:Y:S02]  /*09d0*/  LOP3.LUT P1, RZ, R0, 0x1f, RZ, 0xc0, !PT ;  /* 0x0000001f00ff7812 */ /* 0x000fe4000782c0ff */
[----:B------:R-:W-:Y:S01]  /*09e0*/  ISETP.GE.AND P4, PT, R49, UR11, PT ;  /* 0x0000000b31007c0c */ /* 0x000fe2000bf86270 */
[----:B----4-:R-:W-:Y:S01]  /*09f0*/  IMAD.MOV.U32 R132, RZ, RZ, R112 ;  /* 0x000000ffff847224 */ /* 0x010fe200078e0070 */
[C---:B0-----:R-:W-:Y:S02]  /*0a00*/  SHF.R.U64 R93, R40.reuse, 0x10, R41 ;  /* 0x00000010285d7819 */ /* 0x041fe40000001229 */
[----:B------:R-:W-:-:S02]  /*0a10*/  SHF.L.U32 R40, R40, 0x10, RZ ;  /* 0x0000001028287819 */ /* 0x000fc400000006ff */
[----:B------:R-:W-:Y:S02]  /*0a20*/  SHF.R.U32.HI R92, RZ, 0x10, R41 ;  /* 0x00000010ff5c7819 */ /* 0x000fe40000011629 */
[----:B-1----:R-:W-:Y:S02]  /*0a30*/  SHF.L.U32 R91, R41, 0x10, RZ ;  /* 0x00000010295b7819 */ /* 0x002fe400000006ff */
[----:B--2---:R-:W-:Y:S02]  /*0a40*/  FSEL R94, R129, RZ, !P3 ;  /* 0x000000ff815e7208 */ /* 0x004fe40005800000 */
[--C-:B------:R-:W-:Y:S02]  /*0a50*/  SHF.R.U64 R123, R106, 0x10, R107.reuse ;  /* 0x000000106a7b7819 */ /* 0x100fe4000000126b */
[----:B------:R-:W-:Y:S02]  /*0a60*/  MOV R121, R107 ;  /* 0x0000006b00797202 */ /* 0x000fe40000000f00 */
[----:B------:R-:W-:-:S02]  /*0a70*/  SHF.R.U32.HI R122, RZ, 0x10, R107 ;  /* 0x00000010ff7a7819 */ /* 0x000fc4000001166b */
[--C-:B------:R-:W-:Y:S01]  /*0a80*/  SHF.R.U64 R141, R44, 0x10, R45.reuse ;  /* 0x000000102c8d7819 */ /* 0x100fe2000000122d */
[----:B------:R-:W-:Y:S01]  /*0a90*/  IMAD.U32 R135, R45, 0x10000, RZ ;  /* 0x000100002d877824 */ /* 0x000fe200078e00ff */
[----:B------:R-:W-:Y:S02]  /*0aa0*/  SHF.R.U32.HI R115, RZ, 0x10, R45 ;  /* 0x00000010ff737819 */ /* 0x000fe4000001162d */
[----:B------:R-:W-:Y:S02]  /*0ab0*/  SHF.L.U32 R41, R93, 0x10, RZ ;  /* 0x000000105d297819 */ /* 0x000fe400000006ff */
[----:B------:R-:W-:Y:S02]  /*0ac0*/  SHF.R.U64 R130, R112, 0x10, R113 ;  /* 0x0000001070827819 */ /* 0x000fe40000001271 */
[----:B------:R-:W-:Y:S01]  /*0ad0*/  SHF.L.U32 R139, R44, 0x10, RZ ;  /* 0x000000102c8b7819 */ /* 0x000fe200000006ff */
[C---:B------:R-:W-:Y:S01]  /*0ae0*/  IMAD.U32 R107, R88.reuse, 0x10000, RZ ;  /* 0x00010000586b7824 */ /* 0x040fe200078e00ff */
[----:B------:R-:W-:-:S02]  /*0af0*/  SHF.R.U64 R45, R88, 0x10, R89 ;  /* 0x00000010582d7819 */ /* 0x000fc40000001259 */
[----:B------:R-:W-:Y:S02]  /*0b00*/  SHF.L.U32 R93, R132, 0x10, RZ ;  /* 0x00000010845d7819 */ /* 0x000fe400000006ff */
[----:B------:R-:W-:Y:S02]  /*0b10*/  MOV R127, R113 ;  /* 0x00000071007f7202 */ /* 0x000fe40000000f00 */
[----:B------:R-:W-:Y:S02]  /*0b20*/  SHF.R.U32.HI R128, RZ, 0x10, R113 ;  /* 0x00000010ff807819 */ /* 0x000fe40000011671 */
[----:B------:R-:W-:Y:S02]  /*0b30*/  SHF.R.U32.HI R88, RZ, 0x10, R89 ;  /* 0x00000010ff587819 */ /* 0x000fe40000011659 */
[----:B------:R-:W-:Y:S01]  /*0b40*/  SHF.L.U32 R44, R89, 0x10, RZ ;  /* 0x00000010592c7819 */ /* 0x000fe200000006ff */
[----:B------:R-:W-:Y:S01]  /*0b50*/  FADD.FTZ R89, -R94, R40 ;  /* 0x000000285e597221 */ /* 0x000fe20000010100 */
[----:B------:R-:W-:Y:S01]  /*0b60*/  SHF.R.U64 R113, R46, 0x10, R47 ;  /* 0x000000102e717819 */ /* 0x000fe2000000122f */
[----:B------:R-:W-:Y:S01]  /*0b70*/  IMAD.MOV.U32 R125, RZ, RZ, R106 ;  /* 0x000000ffff7d7224 */ /* 0x000fe200078e006a */
[----:B------:R-:W-:Y:S01]  /*0b80*/  SHF.R.U64 R117, R108, 0x10, R109 ;  /* 0x000000106c757819 */ /* 0x000fe2000000126d */
[----:B---3--:R-:W-:Y:S01]  /*0b90*/  IMAD.MOV.U32 R90, RZ, RZ, R105 ;  /* 0x000000ffff5a7224 */ /* 0x008fe200078e0069 */
[----:B------:R-:W-:Y:S01]  /*0ba0*/  MOV R96, R109 ;  /* 0x0000006d00607202 */ /* 0x000fe20000000f00 */
[----:B------:R-:W-:Y:S01]  /*0bb0*/  FADD.FTZ R95, -R94, R41 ;  /* 0x000000295e5f7221 */ /* 0x000fe20000010100 */
[----:B------:R-:W-:-:S02]  /*0bc0*/  SHF.R.U32.HI R124, RZ, 0x10, R109 ;  /* 0x00000010ff7c7819 */ /* 0x000fc4000001166d */
[----:B------:R-:W-:Y:S01]  /*0bd0*/  SHF.L.U32 R46, R46, 0x10, RZ ;  /* 0x000000102e2e7819 */ /* 0x000fe200000006ff */
[----:B------:R-:W-:Y:S01]  /*0be0*/  FMUL.FTZ R106, R50, R93 ;  /* 0x0000005d326a7220 */ /* 0x000fe20000410000 */
[----:B------:R-:W-:Y:S02]  /*0bf0*/  SHF.R.U64 R109, R104, 0x10, R105 ;  /* 0x00000010686d7819 */ /* 0x000fe40000001269 */
[----:B------:R-:W-:Y:S01]  /*0c00*/  SHF.L.U32 R133, R130, 0x10, RZ ;  /* 0x0000001082857819 */ /* 0x000fe200000006ff */
[----:B------:R-:W-:Y:S01]  /*0c10*/  IMAD.MOV.U32 R112, RZ, RZ, R111 ;  /* 0x000000ffff707224 */ /* 0x000fe200078e006f */
[----:B------:R-:W-:Y:S01]  /*0c20*/  MOV R116, R110 ;  /* 0x0000006e00747202 */ /* 0x000fe20000000f00 */
[----:B------:R-:W-:Y:S01]  /*0c30*/  FMUL.FTZ R89, R126, R89 ;  /* 0x000000597e597220 */ /* 0x000fe20000410000 */
[----:B------:R-:W-:Y:S01]  /*0c40*/  SHF.R.U32.HI R105, RZ, 0x10, R105 ;  /* 0x00000010ff697819 */ /* 0x000fe20000011669 */
[----:B------:R-:W-:Y:S01]  /*0c50*/  FADD.FTZ R137, -R94, R91 ;  /* 0x0000005b5e897221 */ /* 0x000fe20000010100 */
[----:B------:R-:W-:-:S02]  /*0c60*/  SHF.R.U64 R110, R110, 0x10, R111 ;  /* 0x000000106e6e7819 */ /* 0x000fc4000000126f */
[----:B------:R-:W-:Y:S01]  /*0c70*/  SHF.R.U32.HI R114, RZ, 0x10, R111 ;  /* 0x00000010ff727819 */ /* 0x000fe2000001166f */
[C---:B------:R-:W-:Y:S01]  /*0c80*/  FADD.FTZ R139, -R94.reuse, R139 ;  /* 0x0000008b5e8b7221 */ /* 0x040fe20000010100 */
[----:B------:R-:W-:Y:S01]  /*0c90*/  MOV R111, R108 ;  /* 0x0000006c006f7202 */ /* 0x000fe20000000f00 */
[----:B------:R-:W-:Y:S01]  /*0ca0*/  FADD.FTZ R91, -R94, R46 ;  /* 0x0000002e5e5b7221 */ /* 0x000fe20000010100 */
[--C-:B------:R-:W-:Y:S01]  /*0cb0*/  SHF.R.U64 R145, R42, 0x10, R43.reuse ;  /* 0x000000102a917819 */ /* 0x100fe2000000122b */
[----:B------:R-:W-:Y:S01]  /*0cc0*/  FMUL.FTZ R108, R126, R95 ;  /* 0x0000005f7e6c7220 */ /* 0x000fe20000410000 */
[----:B------:R-:W-:Y:S01]  /*0cd0*/  SHF.R.U32.HI R143, RZ, 0x10, R43 ;  /* 0x00000010ff8f7819 */ /* 0x000fe2000001162b */
[----:B------:R-:W-:Y:S01]  /*0ce0*/  IMAD.U32 R131, R42, 0x10000, RZ ;  /* 0x000100002a837824 */ /* 0x000fe200078e00ff */
[----:B------:R-:W-:Y:S01]  /*0cf0*/  SHF.R.U32.HI R97, RZ, 0x10, R47 ;  /* 0x00000010ff617819 */ /* 0x000fe2000001162f */
[----:B------:R-:W-:Y:S02]  /*0d00*/  IMAD.U32 R127, R127, 0x10000, RZ ;  /* 0x000100007f7f7824 */ /* 0x000fe400078e00ff */
[----:B------:R-:W-:Y:S01]  /*0d10*/  FMUL.FTZ R95, R62, R133 ;  /* 0x000000853e5f7220 */ /* 0x000fe20000410000 */
[----:B------:R-:W-:Y:S01]  /*0d20*/  SHF.L.U32 R40, R105, 0x10, RZ ;  /* 0x0000001069287819 */ /* 0x000fe200000006ff */
[----:B------:R-:W-:Y:S01]  /*0d30*/  FADD.FTZ R46, RZ, R106 ;  /* 0x0000006aff2e7221 */ /* 0x000fe20000010000 */
[----:B------:R-:W-:-:S02]  /*0d40*/  IMAD.U32 R42, R92, 0x10000, RZ ;  /* 0x000100005c2a7824 */ /* 0x000fc400078e00ff */
[----:B------:R-:W-:Y:S01]  /*0d50*/  FFMA.FTZ R105, R89, R106, RZ ;  /* 0x0000006a59697223 */ /* 0x000fe200000100ff */
[----:B------:R-:W-:Y:S01]  /*0d60*/  SHF.L.U32 R43, R43, 0x10, RZ ;  /* 0x000000102b2b7819 */ /* 0x000fe200000006ff */
[----:B------:R-:W-:Y:S01]  /*0d70*/  FADD.FTZ R48, R93, R48 ;  /* 0x000000305d307221 */ /* 0x000fe20000010000 */
[----:B------:R-:W-:Y:S01]  /*0d80*/  SHF.L.U32 R149, R125, 0x10, RZ ;  /* 0x000000107d957819 */ /* 0x000fe200000006ff */
[----:B------:R-:W-:Y:S01]  /*0d90*/  FFMA.FTZ R60, R89, R93, R60 ;  /* 0x0000005d593c7223 */ /* 0x000fe2000001003c */
[----:B------:R-:W-:Y:S01]  /*0da0*/  SHF.L.U32 R47, R47, 0x10, RZ ;  /* 0x000000102f2f7819 */ /* 0x000fe200000006ff */
[----:B------:R-:W-:Y:S01]  /*0db0*/  IMAD.U32 R111, R111, 0x10000, RZ ;  /* 0x000100006f6f7824 */ /* 0x000fe200078e00ff */
[----:B------:R-:W-:Y:S01]  /*0dc0*/  SHF.L.U32 R145, R145, 0x10, RZ ;  /* 0x0000001091917819 */ /* 0x000fe200000006ff */
[----:B------:R-:W-:Y:S01]  /*0dd0*/  FMUL.FTZ R125, R126, R139 ;  /* 0x0000008b7e7d7220 */ /* 0x000fe20000410000 */
[----:B------:R-:W-:Y:S01]  /*0de0*/  SHF.L.U32 R141, R141, 0x10, RZ ;  /* 0x000000108d8d7819 */ /* 0x000fe200000006ff */
[----:B------:R-:W-:Y:S01]  /*0df0*/  IMAD.U32 R143, R143, 0x10000, RZ ;  /* 0x000100008f8f7824 */ /* 0x000fe200078e00ff */
[----:B------:R-:W-:Y:S01]  /*0e00*/  SHF.L.U32 R115, R115, 0x10, RZ ;  /* 0x0000001073737819 */ /* 0x000fe200000006ff */
[----:B------:R-:W-:Y:S01]  /*0e10*/  IMAD.U32 R113, R113, 0x10000, RZ ;  /* 0x0001000071717824 */ /* 0x000fe200078e00ff */
[----:B------:R-:W-:Y:S01]  /*0e20*/  SHF.L.U32 R97, R97, 0x10, RZ ;  /* 0x0000001061617819 */ /* 0x000fe200000006ff */
[----:B------:R-:W-:Y:S01]  /*0e30*/  IMAD.U32 R41, R88, 0x10000, RZ ;  /* 0x0001000058297824 */ /* 0x000fe200078e00ff */
[----:B------:R-:W-:Y:S01]  /*0e40*/  SHF.L.U32 R45, R45, 0x10, RZ ;  /* 0x000000102d2d7819 */ /* 0x000fe200000006ff */
[----:B------:R-:W-:Y:S01]  /*0e50*/  FMUL.FTZ R93, R51, R127 ;  /* 0x0000007f335d7220 */ /* 0x000fe20000410000 */
[----:B------:R-:W-:Y:S01]  /*0e60*/  SHF.L.U32 R128, R128, 0x10, RZ ;  /* 0x0000001080807819 */ /* 0x000fe200000006ff */
[----:B------:R-:W-:Y:S01]  /*0e70*/  FADD.FTZ R46, R46, R95 ;  /* 0x0000005f2e2e7221 */ /* 0x000fe20000010000 */
[----:B------:R-:W-:Y:S01]  /*0e80*/  MOV R120, R104 ;  /* 0x0000006800787202 */ /* 0x000fe20000000f00 */
[----:B------:R-:W-:Y:S01]  /*0e90*/  FADD.FTZ R147, -R94, R42 ;  /* 0x0000002a5e937221 */ /* 0x000fe20000010100 */
[----:B------:R-:W-:Y:S01]  /*0ea0*/  FMUL.FTZ R104, R126, R137 ;  /* 0x000000897e687220 */ /* 0x000fe20000410000 */
[----:B------:R-:W-:Y:S01]  /*0eb0*/  FFMA.FTZ R105, R108, R95, R105 ;  /* 0x0000005f6c697223 */ /* 0x000fe20000010069 */
[----:B------:R-:W-:Y:S01]  /*0ec0*/  FADD.FTZ R131, -R94, R131 ;  /* 0x000000835e837221 */ /* 0x000fe20000010100 */
[----:B------:R-:W-:Y:S01]  /*0ed0*/  SHF.L.U32 R42, R122, 0x10, RZ ;  /* 0x000000107a2a7819 */ /* 0x000fe200000006ff */
[----:B------:R-:W-:Y:S01]  /*0ee0*/  FADD.FTZ R129, -R94, R43 ;  /* 0x0000002b5e817221 */ /* 0x000fe20000010100 */
[----:B------:R-:W-:Y:S01]  /*0ef0*/  SHF.L.U32 R116, R116, 0x10, RZ ;  /* 0x0000001074747819 */ /* 0x000fe200000006ff */
[----:B------:R-:W-:Y:S01]  /*0f00*/  FADD.FTZ R27, R111, R27 ;  /* 0x0000001b6f1b7221 */ /* 0x000fe20000010000 */
[-C--:B------:R-:W-:Y:S01]  /*0f10*/  FFMA.FTZ R8, R125, R111.reuse, R8 ;  /* 0x0000006f7d087223 */ /* 0x080fe20000010008 */
[----:B------:R-:W-:Y:S01]  /*0f20*/  FMUL.FTZ R122, R54, R111 ;  /* 0x0000006f367a7220 */ /* 0x000fe20000410000 */
[C---:B------:R-:W-:Y:S01]  /*0f30*/  FADD.FTZ R135, -R94.reuse, R135 ;  /* 0x000000875e877221 */ /* 0x040fe20000010100 */
        /* <DEDUP_REMOVED lines=10> */
[----:B------:R-:W-:Y:S01]  /*0fe0*/  FADD.FTZ R41, -R94, R41 ;  /* 0x000000295e297221 */ /* 0x000fe20000010100 */
[----:B------:R-:W-:Y:S01]  /*0ff0*/  FMUL.FTZ R92, R63, R128 ;  /* 0x000000803f5c7220 */ /* 0x000fe20000410000 */
[----:B------:R-:W-:Y:S01]  /*1000*/  FADD.FTZ R111, R46, R93 ;  /* 0x0000005d2e6f7221 */ /* 0x000fe20000010000 */
[----:B------:R-:W-:Y:S01]  /*1010*/  FMUL.FTZ R94, R126, R147 ;  /* 0x000000937e5e7220 */ /* 0x000fe20000410000 */
[----:B------:R-:W-:Y:S01]  /*1020*/  FFMA.FTZ R105, R104, R93, R105 ;  /* 0x0000005d68697223 */ /* 0x000fe20000010069 */
[----:B------:R-:W-:Y:S01]  /*1030*/  FMUL.FTZ R131, R126, R131 ;  /* 0x000000837e837220 */ /* 0x000fe20000410000 */
[----:B------:R-:W-:-:S02]  /*1040*/  IMAD.U32 R110, R110, 0x10000, RZ ;  /* 0x000100006e6e7824 */ /* 0x000fc400078e00ff */
[----:B------:R-:W-:Y:S01]  /*1050*/  FMUL.FTZ R134, R52, R116 ;  /* 0x0000007434867220 */ /* 0x000fe20000410000 */
[----:B------:R-:W-:Y:S01]  /*1060*/  FADD.FTZ R111, R111, R92 ;  /* 0x0000005c6f6f7221 */ /* 0x000fe20000010000 */
[----:B------:R-:W-:Y:S01]  /*1070*/  FFMA.FTZ R46, R94, R92, R105 ;  /* 0x0000005c5e2e7223 */ /* 0x000fe20000010069 */
[----:B------:R-:W-:Y:S01]  /*1080*/  FADD.FTZ R7, R116, R7 ;  /* 0x0000000774077221 */ /* 0x000fe20000010000 */
[----:B------:R-:W-:Y:S01]  /*1090*/  FFMA.FTZ R10, R131, R116, R10 ;  /* 0x00000074830a7223 */ /* 0x000fe2000001000a */
[----:B------:R-:W-:Y:S01]  /*10a0*/  SHF.L.U32 R112, R112, 0x10, RZ ;  /* 0x0000001070707819 */ /* 0x000fe200000006ff */
[----:B------:R-:W-:Y:S01]  /*10b0*/  FMUL.FTZ R116, R126, R91 ;  /* 0x0000005b7e747220 */ /* 0x000fe20000410000 */
[----:B------:R-:W-:Y:S01]  /*10c0*/  FADD.FTZ R36, R127, R36 ;  /* 0x000000247f247221 */ /* 0x000fe20000010000 */
[----:B------:R-:W-:Y:S01]  /*10d0*/  FFMA.FTZ R37, R104, R127, R37 ;  /* 0x0000007f68257223 */ /* 0x000fe20000010025 */
[----:B------:R-:W-:Y:S01]  /*10e0*/  FMUL.FTZ R132, R64, R110 ;  /* 0x0000006e40847220 */ /* 0x000fe20000410000 */
[----:B------:R-:W-:Y:S01]  /*10f0*/  FADD.FTZ R91, R111, R134 ;  /* 0x000000866f5b7221 */ /* 0x000fe20000010000 */
[----:B------:R-:W-:Y:S01]  /*1100*/  FMUL.FTZ R127, R126, R145 ;  /* 0x000000917e7f7220 */ /* 0x000fe20000410000 */
[----:B------:R-:W-:Y:S01]  /*1110*/  FFMA.FTZ R46, R131, R134, R46 ;  /* 0x00000086832e7223 */ /* 0x000fe2000001002e */
[----:B------:R-:W-:Y:S01]  /*1120*/  SHF.L.U32 R88, R96, 0x10, RZ ;  /* 0x0000001060587819 */ /* 0x000fe200000006ff */
[----:B------:R-:W-:Y:S01]  /*1130*/  FADD.FTZ R34, R128, R34 ;  /* 0x0000002280227221 */ /* 0x000fe20000010000 */
[----:B------:R-:W-:Y:S01]  /*1140*/  FFMA.FTZ R35, R94, R128, R35 ;  /* 0x000000805e237223 */ /* 0x000fe20000010023 */
[----:B------:R-:W-:Y:S01]  /*1150*/  SHF.L.U32 R114, R114, 0x10, RZ ;  /* 0x0000001072727819 */ /* 0x000fe200000006ff */
[----:B------:R-:W-:-:S02]  /*1160*/  IMAD.U32 R96, R121, 0x10000, RZ ;  /* 0x0001000079607824 */ /* 0x000fc400078e00ff */
[C---:B------:R-:W-:Y:S01]  /*1170*/  FMUL.FTZ R130, R126.reuse, R129 ;  /* 0x000000817e827220 */ /* 0x040fe20000410000 */
[----:B------:R-:W-:Y:S01]  /*1180*/  FMUL.FTZ R128, R53, R112 ;  /* 0x0000007035807220 */ /* 0x000fe20000410000 */
[----:B------:R-:W-:Y:S01]  /*1190*/  FMUL.FTZ R121, R126, R135 ;  /* 0x000000877e797220 */ /* 0x000fe20000410000 */
[----:B------:R-:W-:Y:S01]  /*11a0*/  FADD.FTZ R91, R91, R132 ;  /* 0x000000845b5b7221 */ /* 0x000fe20000010000 */
[----:B------:R-:W-:Y:S01]  /*11b0*/  FFMA.FTZ R105, R127, R132, R46 ;  /* 0x000000847f697223 */ /* 0x000fe2000001002e */
[----:B------:R-:W-:Y:S01]  /*11c0*/  SHF.L.U32 R44, R123, 0x10, RZ ;  /* 0x000000107b2c7819 */ /* 0x000fe200000006ff */
[----:B------:R-:W-:Y:S01]  /*11d0*/  FADD.FTZ R23, R112, R23 ;  /* 0x0000001770177221 */ /* 0x000fe20000010000 */
[----:B------:R-:W-:Y:S01]  /*11e0*/  FFMA.FTZ R9, R130, R112, R9 ;  /* 0x0000007082097223 */ /* 0x000fe20000010009 */
[----:B------:R-:W-:Y:S01]  /*11f0*/  FMUL.FTZ R123, R65, R114 ;  /* 0x00000072417b7220 */ /* 0x000fe20000410000 */
[----:B------:R-:W-:Y:S01]  /*1200*/  FADD.FTZ R30, R88, R30 ;  /* 0x0000001e581e7221 */ /* 0x000fe20000010000 */
[-C--:B------:R-:W-:Y:S01]  /*1210*/  FFMA.FTZ R6, R121, R88.reuse, R6 ;  /* 0x0000005879067223 */ /* 0x080fe20000010006 */
[----:B------:R-:W-:Y:S01]  /*1220*/  FMUL.FTZ R112, R55, R88 ;  /* 0x0000005837707220 */ /* 0x000fe20000410000 */
[----:B------:R-:W-:Y:S01]  /*1230*/  FADD.FTZ R46, R91, R128 ;  /* 0x000000805b2e7221 */ /* 0x000fe20000010000 */
[----:B------:R-:W-:Y:S01]  /*1240*/  FMUL.FTZ R129, R126, R143 ;  /* 0x0000008f7e817220 */ /* 0x000fe20000410000 */
[----:B------:R-:W-:Y:S01]  /*1250*/  FFMA.FTZ R88, R130, R128, R105 ;  /* 0x0000008082587223 */ /* 0x000fe20000010069 */
[----:B------:R-:W-:Y:S01]  /*1260*/  SHF.L.U32 R147, R117, 0x10, RZ ;  /* 0x0000001075937819 */ /* 0x000fe200000006ff */
[----:B------:R-:W-:Y:S01]  /*1270*/  FADD.FTZ R91, R46, R123 ;  /* 0x0000007b2e5b7221 */ /* 0x000fe20000010000 */
[----:B------:R-:W-:Y:S01]  /*1280*/  FADD.FTZ R21, R110, R21 ;  /* 0x000000156e157221 */ /* 0x000fe20000010000 */
[----:B------:R-:W-:Y:S01]  /*1290*/  FFMA.FTZ R88, R129, R123, R88 ;  /* 0x0000007b81587223 */ /* 0x000fe20000010058 */
[----:B------:R-:W-:Y:S01]  /*12a0*/  FFMA.FTZ R22, R127, R110, R22 ;  /* 0x0000006e7f167223 */ /* 0x000fe20000010016 */
[----:B------:R-:W-:Y:S01]  /*12b0*/  FMUL.FTZ R110, R126, R47 ;  /* 0x0000002f7e6e7220 */ /* 0x000fe20000410000 */
[----:B------:R-:W-:Y:S01]  /*12c0*/  IMAD.U32 R136, R124, 0x10000, RZ ;  /* 0x000100007c887824 */ /* 0x000fe200078e00ff */
[----:B------:R-:W-:Y:S01]  /*12d0*/  SHF.L.U32 R137, R120, 0x10, RZ ;  /* 0x0000001078897819 */ /* 0x000fe200000006ff */
[C---:B------:R-:W-:Y:S01]  /*12e0*/  FMUL.FTZ R113, R126.reuse, R113 ;  /* 0x000000717e717220 */ /* 0x040fe20000410000 */
[----:B------:R-:W-:Y:S01]  /*12f0*/  FADD.FTZ R47, R91, R122 ;  /* 0x0000007a5b2f7221 */ /* 0x000fe20000010000 */
[----:B------:R-:W-:Y:S01]  /*1300*/  FMUL.FTZ R124, R126, R141 ;  /* 0x0000008d7e7c7220 */ /* 0x000fe20000410000 */
[----:B------:R-:W-:Y:S01]  /*1310*/  FMUL.FTZ R120, R66, R147 ;  /* 0x0000009342787220 */ /* 0x000fe20000410000 */
[----:B------:R-:W-:Y:S01]  /*1320*/  FFMA.FTZ R91, R125, R122, R88 ;  /* 0x0000007a7d5b7223 */ /* 0x000fe20000010058 */
[----:B------:R-:W-:Y:S01]  /*1330*/  FADD.FTZ R33, R44, R33 ;  /* 0x000000212c217221 */ /* 0x000fe20000010000 */
[-C--:B------:R-:W-:Y:S01]  /*1340*/  FFMA.FTZ R2, R113, R44.reuse, R2 ;  /* 0x0000002c71027223 */ /* 0x080fe20000010002 */
[----:B------:R-:W-:Y:S01]  /*1350*/  FMUL.FTZ R105, R68, R44 ;  /* 0x0000002c44697220 */ /* 0x000fe20000410000 */
[----:B------:R-:W-:Y:S01]  /*1360*/  FADD.FTZ R47, R47, R120 ;  /* 0x000000782f2f7221 */ /* 0x000fe20000010000 */
[----:B------:R-:W-:Y:S01]  /*1370*/  FFMA.FTZ R44, R124, R120, R91 ;  /* 0x000000787c2c7223 */ /* 0x000fe2000001005b */
[----:B------:R-:W-:Y:S01]  /*1380*/  FADD.FTZ R38, R133, R38 ;  /* 0x0000002685267221 */ /* 0x000fe20000010000 */
[----:B------:R-:W-:Y:S01]  /*1390*/  FFMA.FTZ R39, R108, R133, R39 ;  /* 0x000000856c277223 */ /* 0x000fe20000010027 */
        /* <DEDUP_REMOVED lines=8> */
[-C--:B------:R-:W-:Y:S01]  /*1420*/  FFMA.FTZ R18, R97, R42.reuse, R18 ;  /* 0x0000002a61127223 */ /* 0x080fe20000010012 */
[----:B------:R-:W-:Y:S01]  /*1430*/  FMUL.FTZ R90, R69, R42 ;  /* 0x0000002a455a7220 */ /* 0x000fe20000410000 */
[----:B------:R-:W-:Y:S01]  /*1440*/  FMUL.FTZ R111, R56, R149 ;  /* 0x00000095386f7220 */ /* 0x000fe20000410000 */
[----:B------:R-:W-:Y:S01]  /*1450*/  FADD.FTZ R42, R46, R109 ;  /* 0x0000006d2e2a7221 */ /* 0x000fe20000010000 */
[----:B------:R-:W-:-:S03]  /*1460*/  FFMA.FTZ R47, R115, R109, R44 ;  /* 0x0000006d732f7223 */ /* 0x000fc6000001002c */
[----:B------:R-:W-:Y:S01]  /*1470*/  FADD.FTZ R42, R42, R111 ;  /* 0x0000006f2a2a7221 */ /* 0x000fe20000010000 */
[----:B------:R-:W-:Y:S01]  /*1480*/  FFMA.FTZ R44, R116, R111, R47 ;  /* 0x0000006f742c7223 */ /* 0x000fe2000001002f */
[----:B------:R-:W-:Y:S01]  /*1490*/  FADD.FTZ R11, R96, R11 ;  /* 0x0000000b600b7221 */ /* 0x000fe20000010000 */
[-C--:B------:R-:W-:Y:S01]  /*14a0*/  FFMA.FTZ R3, R110, R96.reuse, R3 ;  /* 0x000000606e037223 */ /* 0x080fe20000010003 */
[----:B------:R-:W-:Y:S01]  /*14b0*/  FMUL.FTZ R96, R57, R96 ;  /* 0x0000006039607220 */ /* 0x000fe20000410000 */
[----:B------:R-:W-:Y:S01]  /*14c0*/  FADD.FTZ R47, R42, R105 ;  /* 0x000000692a2f7221 */ /* 0x000fe20000010000 */
[----:B------:R-:W-:-:S03]  /*14d0*/  FFMA.FTZ R135, R113, R105, R44 ;  /* 0x0000006971877223 */ /* 0x000fc6000001002c */
[----:B------:R-:W-:Y:S01]  /*14e0*/  FADD.FTZ R47, R47, R96 ;  /* 0x000000602f2f7221 */ /* 0x000fe20000010000 */
        /* <DEDUP_REMOVED lines=8> */
[----:B------:R-:W-:Y:S01]  /*1570*/  FFMA.FTZ R26, R129, R114, R26 ;  /* 0x00000072811a7223 */ /* 0x000fe2000001001a */
[C---:B------:R-:W-:Y:S01]  /*1580*/  FMUL.FTZ R136, R126.reuse, R45 ;  /* 0x0000002d7e887220 */ /* 0x040fe20000410000 */
[----:B------:R-:W-:Y:S01]  /*1590*/  FMUL.FTZ R135, R126, R43 ;  /* 0x0000002b7e877220 */ /* 0x000fe20000410000 */
[----:B------:R-:W-:Y:S01]  /*15a0*/  FMUL.FTZ R114, R70, R133 ;  /* 0x0000008546727220 */ /* 0x000fe20000410000 */
[----:B------:R-:W-:Y:S01]  /*15b0*/  FADD.FTZ R43, R44, R91 ;  /* 0x0000005b2c2b7221 */ /* 0x000fe20000010000 */
[----:B------:R-:W-:Y:S01]  /*15c0*/  FFMA.FTZ R45, R107, R91, R42 ;  /* 0x0000005b6b2d7223 */ /* 0x000fe2000001002a */
[----:B------:R-:W-:Y:S01]  /*15d0*/  FADD.FTZ R14, R117, R14 ;  /* 0x0000000e750e7221 */ /* 0x000fe20000010000 */
[-C--:B------:R-:W-:Y:S01]  /*15e0*/  FFMA.FTZ R16, R135, R117.reuse, R16 ;  /* 0x0000007587107223 */ /* 0x080fe20000010010 */
[----:B------:R-:W-:Y:S01]  /*15f0*/  FMUL.FTZ R117, R59, R117 ;  /* 0x000000753b757220 */ /* 0x000fe20000410000 */
[----:B------:R-:W-:Y:S01]  /*1600*/  FADD.FTZ R42, R43, R114 ;  /* 0x000000722b2a7221 */ /* 0x000fe20000010000 */
[----:B------:R-:W-:Y:S01]  /*1610*/  FFMA.FTZ R44, R136, R114, R45 ;  /* 0x00000072882c7223 */ /* 0x000fe2000001002d */
[----:B------:R-:W-:Y:S01]  /*1620*/  FMUL.FTZ R138, R126, R41 ;  /* 0x000000297e8a7220 */ /* 0x000fe20000410000 */
[-C--:B------:R-:W-:Y:S01]  /*1630*/  FMUL.FTZ R88, R71, R40.reuse ;  /* 0x0000002847587220 */ /* 0x080fe20000410000 */
        /* <DEDUP_REMOVED lines=11> */
[C---:B------:R-:W-:Y:S01]  /*16f0*/  FFMA.FTZ R13, R138.reuse, R40, R13 ;  /* 0x000000288a0d7223 */ /* 0x040fe2000001000d */
[----:B------:R-:W-:Y:S01]  /*1700*/  FADD.FTZ R41, R41, R88 ;  /* 0x0000005829297221 */ /* 0x000fe20000010000 */
[----:B------:R-:W-:Y:S01]  /*1710*/  FFMA.FTZ R43, R138, R88, R43 ;  /* 0x000000588a2b7223 */ /* 0x000fe2000001002b */
        /* <DEDUP_REMOVED lines=19> */
.L_x_148:
[----:B-1----:R-:W-:Y:S01]  /*1850*/  FADD.FTZ R40, R41, R40 ;  /* 0x0000002829287221 */ /* 0x002fe20000010000 */
[----:B------:R-:W-:Y:S01]  /*1860*/  LOP3.LUT P5, RZ, R118, 0xff, RZ, 0xc0, !PT ;  /* 0x000000ff76ff7812 */ /* 0x000fe200078ac0ff */
[----:B0-2---:R-:W-:Y:S01]  /*1870*/  FADD.FTZ R41, R43, R42 ;  /* 0x0000002a2b297221 */ /* 0x005fe20000010000 */
[----:B------:R-:W-:Y:S11]  /*1880*/  @P1 BRA `(.L_x_126) ;  /* 0x0000000000241947 */ /* 0x000ff60003800000 */
[----:B------:R-:W0:Y:S01]  /*1890*/  S2UR UR5, SR_CgaCtaId ;  /* 0x00000000000579c3 */ /* 0x000e220000008800 */
[----:B------:R-:W-:Y:S01]  /*18a0*/  SHF.R.U32.HI R42, RZ, 0x5, R0 ;  /* 0x00000005ff2a7819 */ /* 0x000fe20000011600 */
[----:B------:R-:W-:-:S03]  /*18b0*/  UMOV UR4, 0x400 ;  /* 0x0000040000047882 */ /* 0x000fc60000000000 */
[----:B------:R-:W-:-:S04]  /*18c0*/  LOP3.LUT R43, R42, 0x7fffffc, RZ, 0xc0, !PT ;  /* 0x07fffffc2a2b7812 */ /* 0x000fc800078ec0ff */
[----:B------:R-:W-:-:S04]  /*18d0*/  @!P5 IADD3 R43, R43, 0x4, RZ ;  /* 0x000000042b2bd810 */ /* 0x000fc80007ffe0ff */
[----:B------:R-:W-:Y:S01]  /*18e0*/  LOP3.LUT R42, R43, 0x3, R42, 0xf8, !PT ;  /* 0x000000032b2a7812 */ /* 0x000fe200078ef82a */
[----:B0-----:R-:W-:-:S06]  /*18f0*/  ULEA UR4, UR5, UR4, 0x18 ;  /* 0x0000000405047291 */ /* 0x001fcc000f8ec03f */
[----:B------:R-:W-:-:S05]  /*1900*/  LEA R42, R42, UR4, 0x3 ;  /* 0x000000042a2a7c11 */ /* 0x000fca000f8e18ff */
[----:B------:R0:W-:Y:S02]  /*1910*/  STS.64 [R42+0x2800], R40 ;  /* 0x002800282a007388 */ /* 0x0001e40000000a00 */
.L_x_126:
[----:B------:R-:W-:Y:S01]  /*1920*/  UISETP.NE.AND UP0, UPT, UR16, URZ, UPT ;  /* 0x0000003f1000728c */ /* 0x000fe2000bf05270 */
[----:B0-----:R-:W-:Y:S02]  /*1930*/  SHF.R.U32.HI R40, RZ, 0x5, R0 ;  /* 0x00000005ff287819 */ /* 0x001fe40000011600 */
[----:B------:R-:W-:Y:S02]  /*1940*/  ISETP.NE.U32.AND P1, PT, RZ, UR12, PT ;  /* 0x0000000cff007c0c */ /* 0x000fe4000bf25070 */
[----:B------:R-:W-:Y:S02]  /*1950*/  LOP3.LUT R40, R40, 0x7fffffc, RZ, 0xc0, !PT ;  /* 0x07fffffc28287812 */ /* 0x000fe400078ec0ff */
[----:B------:R-:W-:Y:S01]  /*1960*/  PLOP3.LUT P3, PT, PT, PT, UP0, 0x80, 0x0 ;  /* 0x000000000000781c */ /* 0x000fe20003f6f008 */
[----:B------:R-:W-:Y:S05]  /*1970*/  WARPSYNC.ALL ;  /* 0x0000000000007948 */ /* 0x000fea0003800000 */
[----:B------:R-:W0:Y:S08]  /*1980*/  S2UR UR5, SR_CgaCtaId ;  /* 0x00000000000579c3 */ /* 0x000e300000008800 */
[----:B------:R-:W-:Y:S01]  /*1990*/  BAR.SYNC.DEFER_BLOCKING 0x0 ;  /* 0x0000000000007b1d */ /* 0x000fe20000010000 */
[----:B------:R-:W-:Y:S01]  /*19a0*/  @!P5 VIADD R40, R40, 0x4 ;  /* 0x000000042828d836 */ /* 0x000fe20000000000 */
[----:B------:R-:W-:-:S02]  /*19b0*/  ISETP.NE.AND.EX P1, PT, RZ, UR13, PT, P1 ;  /* 0x0000000dff007c0c */ /* 0x000fc4000bf25310 */
[----:B------:R-:W-:Y:S02]  /*19c0*/  ISETP.NE.U32.AND P2, PT, RZ, UR14, PT ;  /* 0x0000000eff007c0c */ /* 0x000fe4000bf45070 */
[----:B------:R-:W-:Y:S02]  /*19d0*/  UMOV UR4, 0x400 ;  /* 0x0000040000047882 */ /* 0x000fe40000000000 */
[----:B------:R-:W-:Y:S01]  /*19e0*/  ISETP.NE.AND.EX P2, PT, RZ, UR15, PT, P2 ;  /* 0x0000000fff007c0c */ /* 0x000fe2000bf45320 */
[----:B0-----:R-:W-:-:S06]  /*19f0*/  ULEA UR4, UR5, UR4, 0x18 ;  /* 0x0000000405047291 */ /* 0x001fcc000f8ec03f */
[----:B------:R-:W-:-:S05]  /*1a00*/  LEA R118, R40, UR4, 0x3 ;  /* 0x0000000428767c11 */ /* 0x000fca000f8e18ff */
[----:B------:R-:W0:Y:S04]  /*1a10*/  LDS.128 R40, [R118+0x2800] ;  /* 0x0028000076287984 */ /* 0x000e280000000c00 */
[----:B------:R-:W1:Y:S01]  /*1a20*/  LDS.128 R44, [R118+0x2810] ;  /* 0x00281000762c7984 */ /* 0x000e620000000c00 */
[----:B0-----:R-:W-:Y:S01]  /*1a30*/  FADD.FTZ R133, RZ, R40 ;  /* 0x00000028ff857221 */ /* 0x001fe20000010000 */
[----:B------:R-:W-:-:S03]  /*1a40*/  FADD.FTZ R40, RZ, R41 ;  /* 0x00000029ff287221 */ /* 0x000fc60000010000 */
[----:B------:R-:W-:Y:S01]  /*1a50*/  FADD.FTZ R133, R42, R133 ;  /* 0x000000852a857221 */ /* 0x000fe20000010000 */
[----:B------:R-:W-:-:S03]  /*1a60*/  FADD.FTZ R40, R43, R40 ;  /* 0x000000282b287221 */ /* 0x000fc60000010000 */
[----:B-1----:R-:W-:Y:S01]  /*1a70*/  FADD.FTZ R133, R133, R44 ;  /* 0x0000002c85857221 */ /* 0x002fe20000010000 */
[----:B------:R-:W-:Y:S01]  /*1a80*/  FADD.FTZ R40, R40, R45 ;  /* 0x0000002d28287221 */ /* 0x000fe20000010000 */
[----:B-----5:R-:W-:Y:S02]  /*1a90*/  @P0 SHF.R.U64 R44, R86, 0x10, R87 ;  /* 0x00000010562c0819 */ /* 0x020fe40000001257 */
[----:B------:R-:W-:Y:S01]  /*1aa0*/  FADD.FTZ R46, R46, R133 ;  /* 0x000000852e2e7221 */ /* 0x000fe20000010000 */
[----:B------:R-:W-:Y:S01]  /*1ab0*/  FADD.FTZ R40, R47, R40 ;  /* 0x000000282f287221 */ /* 0x000fe20000010000 */
[----:B------:R-:W-:Y:S02]  /*1ac0*/  @P0 SHF.L.U32 R44, R44, 0x10, RZ ;  /* 0x000000102c2c0819 */ /* 0x000fe400000006ff */
[----:B------:R-:W-:Y:S01]  /*1ad0*/  FMUL.FTZ R42, R46, UR9 ;  /* 0x000000092e2a7c20 */ /* 0x000fe20008410000 */
[----:B------:R-:W-:Y:S01]  /*1ae0*/  FMUL.FTZ R43, R40, UR9 ;  /* 0x00000009282b7c20 */ /* 0x000fe20008410000 */
[----:B------:R-:W-:Y:S01]  /*1af0*/  @P0 MOV R40, R86 ;  /* 0x0000005600280202 */ /* 0x000fe20000000f00 */
[----:B------:R-:W-:-:S02]  /*1b00*/  @P0 IMAD.MOV.U32 R46, RZ, RZ, R87 ;  /* 0x000000ffff2e0224 */ /* 0x000fc400078e0057 */
[----:B------:R-:W-:Y:S02]  /*1b10*/  FSEL R42, R42, RZ, !P3 ;  /* 0x000000ff2a2a7208 */ /* 0x000fe40005800000 */
[----:B------:R-:W-:Y:S02]  /*1b20*/  @P0 SHF.L.U32 R41, R40, 0x10, RZ ;  /* 0x0000001028290819 */ /* 0x000fe400000006ff */
[----:B------:R-:W-:Y:S01]  /*1b30*/  @P0 SHF.L.U32 R46, R46, 0x10, RZ ;  /* 0x000000102e2e0819 */ /* 0x000fe200000006ff */
[-CC-:B------:R-:W-:Y:S01]  /*1b40*/  FFMA.FTZ R89, R89, R43.reuse, R42.reuse ;  /* 0x0000002b59597223 */ /* 0x180fe2000001002a */
[-CC-:B------:R-:W-:Y:S01]  /*1b50*/  FFMA.FTZ R104, R104, R43.reuse, R42.reuse ;  /* 0x0000002b68687223 */ /* 0x180fe2000001002a */
[-CC-:B------:R-:W-:Y:S01]  /*1b60*/  FFMA.FTZ R108, R108, R43.reuse, R42.reuse ;  /* 0x0000002b6c6c7223 */ /* 0x180fe2000001002a */
[----:B------:R-:W-:Y:S01]  /*1b70*/  FFMA.FTZ R131, R131, R43, R42 ;  /* 0x0000002b83837223 */ /* 0x000fe2000001002a */
[----:B------:R-:W-:Y:S01]  /*1b80*/  FADD.FTZ R89, R106, -R89 ;  /* 0x800000596a597221 */ /* 0x000fe20000010000 */
[----:B------:R-:W-:Y:S01]  /*1b90*/  FADD.FTZ R45, R93, -R104 ;  /* 0x800000685d2d7221 */ /* 0x000fe20000010000 */
[----:B------:R-:W-:Y:S01]  /*1ba0*/  @P0 SHF.R.U32.HI R93, RZ, 0x10, R87 ;  /* 0x00000010ff5d0819 */ /* 0x000fe20000011657 */
[----:B------:R-:W-:Y:S01]  /*1bb0*/  FADD.FTZ R95, R95, -R108 ;  /* 0x8000006c5f5f7221 */ /* 0x000fe20000010000 */
[----:B------:R-:W-:Y:S01]  /*1bc0*/  FMUL.FTZ R40, R126, R89 ;  /* 0x000000597e287220 */ /* 0x000fe20000410000 */
[----:B------:R-:W-:Y:S01]  /*1bd0*/  FFMA.FTZ R89, R94, R43, R42 ;  /* 0x0000002b5e597223 */ /* 0x000fe2000001002a */
[----:B------:R-:W-:Y:S01]  /*1be0*/  FMUL.FTZ R45, R126, R45 ;  /* 0x0000002d7e2d7220 */ /* 0x000fe20000410000 */
[----:B------:R-:W-:Y:S01]  /*1bf0*/  @P0 SHF.L.U32 R93, R93, 0x10, RZ ;  /* 0x000000105d5d0819 */ /* 0x000fe200000006ff */
[----:B------:R-:W-:Y:S01]  /*1c00*/  FADD.FTZ R131, R134, -R131 ;  /* 0x8000008386837221 */ /* 0x000fe20000010000 */
[----:B------:R-:W-:Y:S01]  /*1c10*/  FADD.FTZ R89, R92, -R89 ;  /* 0x800000595c597221 */ /* 0x000fe20000010000 */
[----:B------:R-:W-:Y:S01]  /*1c20*/  @P0 FADD.FTZ R45, R45, R46 ;  /* 0x0000002e2d2d0221 */ /* 0x000fe20000010000 */
[----:B------:R-:W-:Y:S01]  /*1c30*/  @P0 MOV R46, R84 ;  /* 0x00000054002e0202 */ /* 0x000fe20000000f00 */
[----:B------:R-:W-:Y:S01]  /*1c40*/  FFMA.FTZ R127, R127, R43, R42 ;  /* 0x0000002b7f7f7223 */ /* 0x000fe2000001002a */
[----:B------:R-:W-:Y:S01]  /*1c50*/  FMUL.FTZ R92, R126, R89 ;  /* 0x000000597e5c7220 */ /* 0x000fe20000410000 */
[----:B------:R-:W-:Y:S01]  /*1c60*/  @P0 FADD.FTZ R40, R40, R41 ;  /* 0x0000002928280221 */ /* 0x000fe20000010000 */
[----:B------:R-:W-:Y:S01]  /*1c70*/  FMUL.FTZ R41, R126, R95 ;  /* 0x0000005f7e297220 */ /* 0x000fe20000410000 */
[----:B------:R-:W-:-:S02]  /*1c80*/  @P0 IMAD.U32 R94, R46, 0x10000, RZ ;  /* 0x000100002e5e0824 */ /* 0x000fc400078e00ff */
[----:B------:R-:W-:Y:S01]  /*1c90*/  @P0 FADD.FTZ R92, R92, R93 ;  /* 0x0000005d5c5c0221 */ /* 0x000fe20000010000 */
[----:B------:R-:W-:Y:S01]  /*1ca0*/  FMUL.FTZ R93, R126, R131 ;  /* 0x000000837e5d7220 */ /* 0x000fe20000410000 */
[----:B------:R-:W-:Y:S01]  /*1cb0*/  @P0 SHF.R.U64 R95, R84, 0x10, R85 ;  /* 0x00000010545f0819 */ /* 0x000fe20000001255 */
[----:B------:R-:W-:Y:S01]  /*1cc0*/  FADD.FTZ R127, R132, -R127 ;  /* 0x8000007f847f7221 */ /* 0x000fe20000010000 */
[----:B------:R-:W-:Y:S01]  /*1cd0*/  FFMA.FTZ R131, R130, R43, R42 ;  /* 0x0000002b82837223 */ /* 0x000fe2000001002a */
[----:B------:R-:W-:Y:S01]  /*1ce0*/  @P0 FADD.FTZ R93, R93, R94 ;  /* 0x0000005e5d5d0221 */ /* 0x000fe20000010000 */
[----:B------:R-:W-:Y:S01]  /*1cf0*/  @P0 SHF.L.U32 R95, R95, 0x10, RZ ;  /* 0x000000105f5f0819 */ /* 0x000fe200000006ff */
[----:B------:R-:W-:Y:S01]  /*1d00*/  FMUL.FTZ R94, R126, R127 ;  /* 0x0000007f7e5e7220 */ /* 0x000fe20000410000 */
[----:B------:R-:W-:Y:S01]  /*1d10*/  @P0 MOV R104, R85 ;  /* 0x0000005500680202 */ /* 0x000fe20000000f00 */
[----:B------:R-:W-:Y:S01]  /*1d20*/  FADD.FTZ R131, R128, -R131 ;  /* 0x8000008380837221 */ /* 0x000fe20000010000 */
[----:B------:R-:W-:Y:S01]  /*1d30*/  FFMA.FTZ R106, R129, R43, R42 ;  /* 0x0000002b816a7223 */ /* 0x000fe2000001002a */
[----:B------:R-:W-:Y:S01]  /*1d40*/  @P0 FADD.FTZ R94, R94, R95 ;  /* 0x0000005f5e5e0221 */ /* 0x000fe20000010000 */
[----:B------:R-:W-:Y:S01]  /*1d50*/  @P0 SHF.L.U32 R104, R104, 0x10, RZ ;  /* 0x0000001068680819 */ /* 0x000fe200000006ff */
[----:B------:R-:W-:Y:S01]  /*1d60*/  FMUL.FTZ R95, R126, R131 ;  /* 0x000000837e5f7220 */ /* 0x000fe20000410000 */
[----:B------:R-:W-:Y:S01]  /*1d70*/  @P0 SHF.R.U32.HI R108, RZ, 0x10, R85 ;  /* 0x00000010ff6c0819 */ /* 0x000fe20000011655 */
[----:B------:R-:W-:Y:S01]  /*1d80*/  FADD.FTZ R123, R123, -R106 ;  /* 0x8000006a7b7b7221 */ /* 0x000fe20000010000 */
[----:B------:R-:W-:Y:S01]  /*1d90*/  FFMA.FTZ R133, R124, R43, R42 ;  /* 0x0000002b7c857223 */ /* 0x000fe2000001002a */
[----:B------:R-:W-:Y:S01]  /*1da0*/  @P0 FADD.FTZ R95, R95, R104 ;  /* 0x000000685f5f0221 */ /* 0x000fe20000010000 */
[----:B------:R-:W-:Y:S01]  /*1db0*/  @P0 MOV R106, R82 ;  /* 0x00000052006a0202 */ /* 0x000fe20000000f00 */
[----:B------:R-:W-:-:S02]  /*1dc0*/  @P0 IMAD.U32 R104, R108, 0x10000, RZ ;  /* 0x000100006c680824 */ /* 0x000fc400078e00ff */
[----:B------:R-:W-:Y:S01]  /*1dd0*/  FMUL.FTZ R129, R126, R123 ;  /* 0x0000007b7e817220 */ /* 0x000fe20000410000 */
[----:B------:R-:W-:Y:S01]  /*1de0*/  FFMA.FTZ R125, R125, R43, R42 ;  /* 0x0000002b7d7d7223 */ /* 0x000fe2000001002a */
[----:B------:R-:W-:Y:S01]  /*1df0*/  FADD.FTZ R133, R120, -R133 ;  /* 0x8000008578857221 */ /* 0x000fe20000010000 */
[----:B------:R-:W-:Y:S01]  /*1e00*/  @P0 SHF.L.U32 R123, R106, 0x10, RZ ;  /* 0x000000106a7b0819 */ /* 0x000fe200000006ff */
[----:B------:R-:W-:Y:S01]  /*1e10*/  @P0 FADD.FTZ R129, R129, R104 ;  /* 0x0000006881810221 */ /* 0x000fe20000010000 */
[----:B------:R-:W-:Y:S01]  /*1e20*/  @P0 SHF.R.U64 R104, R82, 0x10, R83 ;  /* 0x0000001052680819 */ /* 0x000fe20000001253 */
[----:B------:R-:W-:Y:S01]  /*1e30*/  FADD.FTZ R125, R122, -R125 ;  /* 0x8000007d7a7d7221 */ /* 0x000fe20000010000 */
[--C-:B------:R-:W-:Y:S02]  /*1e40*/  @P0 IMAD.MOV.U32 R106, RZ, RZ, R83.reuse ;  /* 0x000000ffff6a0224 */ /* 0x100fe400078e0053 */
[----:B------:R-:W-:Y:S01]  /*1e50*/  FMUL.FTZ R133, R126, R133 ;  /* 0x000000857e857220 */ /* 0x000fe20000410000 */
[----:B------:R-:W-:Y:S01]  /*1e60*/  @P0 SHF.L.U32 R104, R104, 0x10, RZ ;  /* 0x0000001068680819 */ /* 0x000fe200000006ff */
[----:B------:R-:W-:Y:S01]  /*1e70*/  FMUL.FTZ R130, R126, R125 ;  /* 0x0000007d7e827220 */ /* 0x000fe20000410000 */
[----:B------:R-:W-:Y:S01]  /*1e80*/  @P0 SHF.R.U32.HI R108, RZ, 0x10, R83 ;  /* 0x00000010ff6c0819 */ /* 0x000fe20000011653 */
[-C--:B------:R-:W-:Y:S01]  /*1e90*/  FFMA.FTZ R97, R97, R43.reuse, R42 ;  /* 0x0000002b61617223 */ /* 0x080fe2000001002a */
[----:B------:R-:W-:Y:S01]  /*1ea0*/  @P0 SHF.L.U32 R125, R106, 0x10, RZ ;  /* 0x000000106a7d0819 */ /* 0x000fe200000006ff */
[----:B------:R-:W-:Y:S01]  /*1eb0*/  @P0 FADD.FTZ R133, R133, R104 ;  /* 0x0000006885850221 */ /* 0x000fe20000010000 */
[-CC-:B------:R-:W-:Y:S01]  /*1ec0*/  FFMA.FTZ R104, R115, R43.reuse, R42.reuse ;  /* 0x0000002b73687223 */ /* 0x180fe2000001002a */
[-CC-:B------:R-:W-:Y:S01]  /*1ed0*/  FFMA.FTZ R106, R116, R43.reuse, R42.reuse ;  /* 0x0000002b746a7223 */ /* 0x180fe2000001002a */
[----:B------:R-:W-:Y:S01]  /*1ee0*/  @P0 FADD.FTZ R130, R130, R123 ;  /* 0x0000007b82820221 */ /* 0x000fe20000010000 */
[-C--:B------:R-:W-:Y:S01]  /*1ef0*/  FFMA.FTZ R123, R121, R43.reuse, R42 ;  /* 0x0000002b797b7223 */ /* 0x080fe2000001002a */
[----:B------:R-:W-:Y:S01]  /*1f00*/  FADD.FTZ R109, R109, -R104 ;  /* 0x800000686d6d7221 */ /* 0x000fe20000010000 */
[----:B------:R-:W-:Y:S01]  /*1f10*/  FADD.FTZ R115, R111, -R106 ;  /* 0x8000006a6f737221 */ /* 0x000fe20000010000 */
[-CC-:B------:R-:W-:Y:S01]  /*1f20*/  FFMA.FTZ R106, R113, R43.reuse, R42.reuse ;  /* 0x0000002b716a7223 */ /* 0x180fe2000001002a */
[----:B------:R-:W-:Y:S01]  /*1f30*/  FFMA.FTZ R113, R110, R43, R42 ;  /* 0x0000002b6e717223 */ /* 0x000fe2000001002a */
[----:B------:R-:W-:Y:S01]  /*1f40*/  FADD.FTZ R123, R112, -R123 ;  /* 0x8000007b707b7221 */ /* 0x000fe20000010000 */
[----:B------:R-:W-:Y:S01]  /*1f50*/  @P0 SHF.L.U32 R111, R108, 0x10, RZ ;  /* 0x000000106c6f0819 */ /* 0x000fe200000006ff */
[----:B------:R-:W-:Y:S01]  /*1f60*/  FMUL.FTZ R118, R126, R109 ;  /* 0x0000006d7e767220 */ /* 0x000fe20000410000 */
[----:B------:R-:W-:Y:S01]  /*1f70*/  @P0 SHF.R.U64 R108, R80, 0x10, R81 ;  /* 0x00000010506c0819 */ /* 0x000fe20000001251 */
[----:B------:R-:W-:Y:S01]  /*1f80*/  FADD.FTZ R113, R96, -R113 ;  /* 0x8000007160717221 */ /* 0x000fe20000010000 */
[----:B------:R-:W-:Y:S01]  /*1f90*/  FMUL.FTZ R134, R126, R123 ;  /* 0x0000007b7e867220 */ /* 0x000fe20000410000 */
[----:B------:R-:W-:Y:S01]  /*1fa0*/  @P0 MOV R96, R81 ;  /* 0x0000005100600202 */ /* 0x000fe20000000f00 */
[----:B------:R-:W-:Y:S01]  /*1fb0*/  FADD.FTZ R109, R105, -R106 ;  /* 0x8000006a696d7221 */ /* 0x000fe20000010000 */
[----:B------:R-:W-:Y:S01]  /*1fc0*/  @P0 FADD.FTZ R118, R118, R111 ;  /* 0x0000006f76760221 */ /* 0x000fe20000010000 */
[----:B------:R-:W-:Y:S01]  /*1fd0*/  @P0 SHF.L.U32 R111, R108, 0x10, RZ ;  /* 0x000000106c6f0819 */ /* 0x000fe200000006ff */
[----:B------:R-:W-:Y:S01]  /*1fe0*/  FMUL.FTZ R120, R126, R115 ;  /* 0x000000737e787220 */ /* 0x000fe20000410000 */
[-CC-:B------:R-:W-:Y:S01]  /*1ff0*/  FFMA.FTZ R106, R107, R43.reuse, R42.reuse ;  /* 0x0000002b6b6a7223 */ /* 0x180fe2000001002a */
[-CC-:B------:R-:W-:Y:S01]  /*2000*/  FFMA.FTZ R107, R136, R43.reuse, R42.reuse ;  /* 0x0000002b886b7223 */ /* 0x180fe2000001002a */
[-CC-:B------:R-:W-:Y:S01]  /*2010*/  FFMA.FTZ R108, R135, R43.reuse, R42.reuse ;  /* 0x0000002b876c7223 */ /* 0x180fe2000001002a */
[----:B------:R-:W-:Y:S01]  /*2020*/  FFMA.FTZ R115, R138, R43, R42 ;  /* 0x0000002b8a737223 */ /* 0x000fe2000001002a */
[----:B------:R-:W-:Y:S01]  /*2030*/  @P0 FADD.FTZ R134, R134, R125 ;  /* 0x0000007d86860221 */ /* 0x000fe20000010000 */
[----:B------:R-:W-:Y:S01]  /*2040*/  @P0 SHF.L.U32 R42, R96, 0x10, RZ ;  /* 0x00000010602a0819 */ /* 0x000fe200000006ff */
[----:B------:R-:W-:Y:S01]  /*2050*/  FMUL.FTZ R125, R126, R113 ;  /* 0x000000717e7d7220 */ /* 0x000fe20000410000 */
[----:B------:R-:W-:Y:S01]  /*2060*/  @P0 SHF.R.U32.HI R43, RZ, 0x10, R81 ;  /* 0x00000010ff2b0819 */ /* 0x000fe20000011651 */
[----:B------:R-:W-:Y:S01]  /*2070*/  FADD.FTZ R97, R90, -R97 ;  /* 0x800000615a617221 */ /* 0x000fe20000010000 */
[----:B------:R-:W-:Y:S01]  /*2080*/  FADD.FTZ R91, R91, -R106 ;  /* 0x8000006a5b5b7221 */ /* 0x000fe20000010000 */
[----:B------:R-:W-:Y:S01]  /*2090*/  @P0 FADD.FTZ R125, R125, R42 ;  /* 0x0000002a7d7d0221 */ /* 0x000fe20000010000 */
[----:B------:R-:W-:Y:S01]  /*20a0*/  @P0 MOV R42, R78 ;  /* 0x0000004e002a0202 */ /* 0x000fe20000000f00 */
[----:B------:R-:W-:-:S02]  /*20b0*/  @P0 IMAD.U32 R43, R43, 0x10000, RZ ;  /* 0x000100002b2b0824 */ /* 0x000fc400078e00ff */
[C---:B------:R-:W-:Y:S01]  /*20c0*/  FMUL.FTZ R106, R126.reuse, R97 ;  /* 0x000000617e6a7220 */ /* 0x040fe20000410000 */
[----:B------:R-:W-:Y:S01]  /*20d0*/  FADD.FTZ R117, R117, -R108 ;  /* 0x8000006c75757221 */ /* 0x000fe20000010000 */
[----:B------:R-:W-:Y:S01]  /*20e0*/  FMUL.FTZ R108, R126, R91 ;  /* 0x0000005b7e6c7220 */ /* 0x000fe20000410000 */
[----:B------:R-:W-:Y:S01]  /*20f0*/  @P0 FADD.FTZ R41, R41, R44 ;  /* 0x0000002c29290221 */ /* 0x000fe20000010000 */
[----:B------:R-:W-:Y:S01]  /*2100*/  @P0 FADD.FTZ R106, R106, R43 ;  /* 0x0000002b6a6a0221 */ /* 0x000fe20000010000 */
[----:B------:R-:W-:Y:S01]  /*2110*/  @P0 SHF.L.U32 R43, R42, 0x10, RZ ;  /* 0x000000102a2b0819 */ /* 0x000fe200000006ff */
[----:B------:R-:W-:Y:S02]  /*2120*/  @P0 IMAD.MOV.U32 R42, RZ, RZ, R79 ;  /* 0x000000ffff2a0224 */ /* 0x000fe400078e004f */
[----:B------:R-:W-:Y:S01]  /*2130*/  FADD.FTZ R115, R88, -R115 ;  /* 0x8000007358737221 */ /* 0x000fe20000010000 */
[----:B------:R-:W-:Y:S01]  /*2140*/  @P0 SHF.R.U32.HI R88, RZ, 0x10, R79 ;  /* 0x00000010ff580819 */ /* 0x000fe2000001164f */
[----:B------:R-:W-:Y:S01]  /*2150*/  FMUL.FTZ R124, R126, R109 ;  /* 0x0000006d7e7c7220 */ /* 0x000fe20000410000 */
[----:B------:R-:W-:Y:S01]  /*2160*/  @P0 FADD.FTZ R108, R108, R43 ;  /* 0x0000002b6c6c0221 */ /* 0x000fe20000010000 */
[----:B------:R-:W0:Y:S01]  /*2170*/  F2F.BF16.F32 R44, R41 ;  /* 0x00000029002c7304 */ /* 0x000e220000202000 */
[----:B------:R-:W-:Y:S01]  /*2180*/  @P0 SHF.L.U32 R43, R42, 0x10, RZ ;  /* 0x000000102a2b0819 */ /* 0x000fe200000006ff */
[----:B------:R-:W-:Y:S01]  /*2190*/  @P0 FADD.FTZ R124, R124, R111 ;  /* 0x0000006f7c7c0221 */ /* 0x000fe20000010000 */
[----:B------:R-:W-:Y:S01]  /*21a0*/  @P0 SHF.L.U32 R42, R88, 0x10, RZ ;  /* 0x00000010582a0819 */ /* 0x000fe200000006ff */
[----:B------:R-:W-:Y:S01]  /*21b0*/  FMUL.FTZ R113, R126, R115 ;  /* 0x000000737e717220 */ /* 0x000fe20000410000 */
[----:B------:R-:W-:Y:S01]  /*21c0*/  @P0 SHF.R.U64 R90, R78, 0x10, R79 ;  /* 0x000000104e5a0819 */ /* 0x000fe2000000124f */
[----:B------:R-:W-:Y:S01]  /*21d0*/  FADD.FTZ R111, R114, -R107 ;  /* 0x8000006b726f7221 */ /* 0x000fe20000010000 */
[----:B------:R-:W-:Y:S01]  /*21e0*/  FMUL.FTZ R112, R126, R117 ;  /* 0x000000757e707220 */ /* 0x000fe20000410000 */
[----:B------:R-:W1:Y:S01]  /*21f0*/  F2F.BF16.F32 R46, R92 ;  /* 0x0000005c002e7304 */ /* 0x000e620000202000 */
[----:B------:R-:W-:Y:S01]  /*2200*/  @P0 SHF.L.U32 R91, R90, 0x10, RZ ;  /* 0x000000105a5b0819 */ /* 0x000fe200000006ff */
[----:B------:R-:W-:Y:S01]  /*2210*/  @P0 FADD.FTZ R113, R113, R42 ;  /* 0x0000002a71710221 */ /* 0x000fe20000010000 */
[----:B------:R-:W-:Y:S01]  /*2220*/  FMUL.FTZ R110, R126, R111 ;  /* 0x0000006f7e6e7220 */ /* 0x000fe20000410000 */
[----:B------:R-:W-:Y:S01]  /*2230*/  @P1 F2FP.BF16.F32.PACK_AB R42, RZ, R41 ;  /* 0x00000029ff2a123e */ /* 0x000fe200000010ff */
[----:B------:R-:W-:Y:S01]  /*2240*/  @P0 FADD.FTZ R112, R112, R43 ;  /* 0x0000002b70700221 */ /* 0x000fe20000010000 */
[----:B------:R-:W-:Y:S01]  /*2250*/  @P0 MOV R104, R80 ;  /* 0x0000005000680202 */ /* 0x000fe20000000f00 */
[----:B------:R-:W-:Y:S01]  /*2260*/  @P0 FADD.FTZ R110, R110, R91 ;  /* 0x0000005b6e6e0221 */ /* 0x000fe20000010000 */
[----:B------:R2:W3:Y:S01]  /*2270*/  F2F.BF16.F32 R89, R45 ;  /* 0x0000002d00597304 */ /* 0x0004e20000202000 */
[----:B------:R-:W-:-:S02]  /*2280*/  @P1 PRMT R98, R42, 0x7610, R98 ;  /* 0x000076102a621816 */ /* 0x000fc40000000062 */
[----:B------:R-:W4:Y:S01]  /*2290*/  LDC.64 R42, c[0x0][0x2f8] ;  /* 0x0000be00ff2a7b82 */ /* 0x000f220000000a00 */
[----:B------:R-:W-:Y:S01]  /*22a0*/  @P0 IMAD.U32 R105, R104, 0x10000, RZ ;  /* 0x0001000068690824 */ /* 0x000fe200078e00ff */
[----:B0-----:R-:W-:Y:S02]  /*22b0*/  @P2 PRMT R76, R44, 0x7610, R76 ;  /* 0x000076102c4c2816 */ /* 0x001fe4000000004c */
[----:B-1----:R-:W-:Y:S01]  /*22c0*/  @P2 PRMT R77, R46, 0x7610, R77 ;  /* 0x000076102e4d2816 */ /* 0x002fe2000000004d */
[----:B------:R-:W-:Y:S01]  /*22d0*/  F2F.BF16.F32 R128, R94 ;  /* 0x0000005e00807304 */ /* 0x000fe20000202000 */
[----:B--2---:R-:W-:Y:S01]  /*22e0*/  @P1 F2FP.BF16.F32.PACK_AB R45, RZ, R45 ;  /* 0x0000002dff2d123e */ /* 0x004fe200000010ff */
[----:B------:R-:W-:Y:S01]  /*22f0*/  @P0 FADD.FTZ R120, R120, R105 ;  /* 0x0000006978780221 */ /* 0x000fe20000010000 */
[----:B------:R-:W-:Y:S02]  /*2300*/  SHF.L.U32 R46, R46, 0x10, RZ ;  /* 0x000000102e2e7819 */ /* 0x000fe400000006ff */
[----:B------:R-:W-:-:S02]  /*2310*/  @P1 PRMT R99, R45, 0x7610, R99 ;  /* 0x000076102d631816 */ /* 0x000fc40000000063 */
[----:B---3--:R-:W-:Y:S01]  /*2320*/  @P2 PRMT R100, R89, 0x7610, R100 ;  /* 0x0000761059642816 */ /* 0x008fe20000000064 */
[----:B------:R-:W-:Y:S01]  /*2330*/  F2F.BF16.F32 R132, R129 ;  /* 0x0000008100847304 */ /* 0x000fe20000202000 */
[----:B------:R-:W-:Y:S02]  /*2340*/  @P1 F2FP.BF16.F32.PACK_AB R136, RZ, R94 ;  /* 0x0000005eff88123e */ /* 0x000fe400000010ff */
[----:B------:R-:W-:-:S05]  /*2350*/  @P1 F2FP.BF16.F32.PACK_AB R137, RZ, R95 ;  /* 0x0000005fff89123e */ /* 0x000fca00000010ff */
[----:B------:R0:W1:Y:S08]  /*2360*/  F2F.BF16.F32 R47, R40 ;  /* 0x00000028002f7304 */ /* 0x0000700000202000 */
[----:B------:R-:W2:Y:S01]  /*2370*/  F2F.BF16.F32 R131, R95 ;  /* 0x0000005f00837304 */ /* 0x000ea20000202000 */
[----:B0-----:R-:W-:-:S04]  /*2380*/  @P1 F2FP.BF16.F32.PACK_AB R40, RZ, R40 ;  /* 0x00000028ff28123e */ /* 0x001fc800000010ff */
[----:B------:R-:W-:Y:S01]  /*2390*/  @P1 PRMT R75, R40, 0x7610, R75 ;  /* 0x00007610284b1816 */ /* 0x000fe2000000004b */
[----:B------:R-:W-:Y:S01]  /*23a0*/  IMAD.WIDE.U32 R40, R44, 0x10000, RZ ;  /* 0x000100002c287825 */ /* 0x000fe200078e00ff */
[----:B-1----:R-:W-:Y:S01]  /*23b0*/  @P2 PRMT R101, R47, 0x7610, R101 ;  /* 0x000076102f652816 */ /* 0x002fe20000000065 */
[----:B------:R-:W0:Y:S02]  /*23c0*/  F2F.BF16.F32 R116, R133 ;  /* 0x0000008500747304 */ /* 0x000e240000202000 */
[----:B------:R-:W-:Y:S01]  /*23d0*/  IMAD.WIDE.U32 R44, R128, 0x10000, RZ ;  /* 0x00010000802c7825 */ /* 0x000fe200078e00ff */
[----:B------:R-:W-:Y:S02]  /*23e0*/  LOP3.LUT R41, R41, R46, R89, 0xfe, !PT ;  /* 0x0000002e29297212 */ /* 0x000fe400078efe59 */
[----:B------:R-:W-:Y:S01]  /*23f0*/  LOP3.LUT R40, R40, R47, RZ, 0xfc, !PT ;  /* 0x0000002f28287212 */ /* 0x000fe200078efcff */
[----:B------:R-:W-:Y:S02]  /*2400*/  IMAD.U32 R46, R132, 0x10000, RZ ;  /* 0x00010000842e7824 */ /* 0x000fe400078e00ff */
[----:B------:R-:W1:Y:S03]  /*2410*/  F2F.BF16.F32 R122, R118 ;  /* 0x00000076007a7304 */ /* 0x000e660000202000 */
[----:B--2---:R-:W-:Y:S01]  /*2420*/  LOP3.LUT R45, R45, R46, R131, 0xfe, !PT ;  /* 0x0000002e2d2d7212 */ /* 0x004fe200078efe83 */
[----:B0-----:R-:W-:-:S04]  /*2430*/  IMAD.WIDE.U32 R46, R116, 0x10000, RZ ;  /* 0x00010000742e7825 */ /* 0x001fc800078e00ff */
[----:B------:R-:W0:Y:S01]  /*2440*/  F2F.BF16.F32 R114, R110 ;  /* 0x0000006e00727304 */ /* 0x000e220000202000 */
[----:B-1----:R-:W-:-:S07]  /*2450*/  SHF.L.U32 R96, R122, 0x10, RZ ;  /* 0x000000107a607819 */ /* 0x002fce00000006ff */
[----:B------:R-:W1:Y:S01]  /*2460*/  F2F.BF16.F32 R115, R113 ;  /* 0x0000007100737304 */ /* 0x000e620000202000 */
[----:B0-----:R-:W-:-:S07]  /*2470*/  IMAD.WIDE.U32 R90, R114, 0x10000, RZ ;  /* 0x00010000725a7825 */ /* 0x001fce00078e00ff */
[----:B------:R-:W0:Y:S01]  /*2480*/  F2F.BF16.F32 R123, R134 ;  /* 0x00000086007b7304 */ /* 0x000e220000202000 */
[----:B-1----:R-:W-:-:S07]  /*2490*/  SHF.L.U32 R126, R115, 0x10, RZ ;  /* 0x00000010737e7819 */ /* 0x002fce00000006ff */
[----:B------:R-:W1:Y:S01]  /*24a0*/  F2F.BF16.F32 R104, R124 ;  /* 0x0000007c00687304 */ /* 0x000e620000202000 */
[----:B0-----:R-:W-:-:S07]  /*24b0*/  LOP3.LUT R47, R47, R96, R123, 0xfe, !PT ;  /* 0x000000602f2f7212 */ /* 0x001fce00078efe7b */
[----:B------:R-:W0:Y:S01]  /*24c0*/  F2F.BF16.F32 R109, R106 ;  /* 0x0000006a006d7304 */ /* 0x000e220000202000 */
[----:B------:R-:W-:-:S04]  /*24d0*/  @P1 F2FP.BF16.F32.PACK_AB R96, RZ, R92 ;  /* 0x0000005cff60123e */ /* 0x000fc800000010ff */
[----:B------:R-:W-:Y:S01]  /*24e0*/  @P1 PRMT R102, R96, 0x7610, R102 ;  /* 0x0000761060661816 */ /* 0x000fe20000000066 */
[----:B-1----:R-:W-:Y:S02]  /*24f0*/  IMAD.WIDE.U32 R88, R104, 0x10000, RZ ;  /* 0x0001000068587825 */ /* 0x002fe400078e00ff */
[----:B------:R-:W1:Y:S01]  /*2500*/  F2F.BF16.F32 R117, R112 ;  /* 0x0000007000757304 */ /* 0x000e620000202000 */
[----:B0-----:R-:W-:-:S07]  /*2510*/  SHF.L.U32 R97, R109, 0x10, RZ ;  /* 0x000000106d617819 */ /* 0x001fce00000006ff */
[----:B------:R4:W0:Y:S01]  /*2520*/  F2F.BF16.F32 R127, R93 ;  /* 0x0000005d007f7304 */ /* 0x0008220000202000 */
[----:B-1----:R-:W-:-:S07]  /*2530*/  LOP3.LUT R91, R91, R126, R117, 0xfe, !PT ;  /* 0x0000007e5b5b7212 */ /* 0x002fce00078efe75 */
[----:B------:R-:W1:Y:S01]  /*2540*/  F2F.BF16.F32 R121, R130 ;  /* 0x0000008200797304 */ /* 0x000e620000202000 */
[----:B------:R-:W-:Y:S01]  /*2550*/  @P1 F2FP.BF16.F32.PACK_AB R126, RZ, R93 ;  /* 0x0000005dff7e123e */ /* 0x000fe200000010ff */
[----:B----4-:R-:W-:Y:S01]  /*2560*/  IMAD.WIDE.U32 R92, R119, 0x8, R42 ;  /* 0x00000008775c7825 */ /* 0x010fe200078e002a */
[----:B0-----:R-:W-:-:S05]  /*2570*/  LOP3.LUT R44, R44, R127, RZ, 0xfc, !PT ;  /* 0x0000007f2c2c7212 */ /* 0x001fca00078efcff */
[----:B------:R-:W0:Y:S01]  /*2580*/  F2F.BF16.F32 R105, R120 ;  /* 0x0000007800697304 */ /* 0x000e220000202000 */
[----:B-1----:R-:W-:-:S07]  /*2590*/  LOP3.LUT R46, R46, R121, RZ, 0xfc, !PT ;  /* 0x000000792e2e7212 */ /* 0x002fce00078efcff */
[----:B------:R-:W1:Y:S01]  /*25a0*/  F2F.BF16.F32 R107, R125 ;  /* 0x0000007d006b7304 */ /* 0x000e620000202000 */
[----:B0-----:R-:W-:-:S07]  /*25b0*/  LOP3.LUT R88, R88, R105, RZ, 0xfc, !PT ;  /* 0x0000006958587212 */ /* 0x001fce00078efcff */
[----:B------:R-:W0:Y:S01]  /*25c0*/  F2F.BF16.F32 R111, R108 ;  /* 0x0000006c006f7304 */ /* 0x000e220000202000 */
[----:B-1----:R-:W-:Y:S02]  /*25d0*/  LOP3.LUT R89, R89, R97, R107, 0xfe, !PT ;  /* 0x0000006159597212 */ /* 0x002fe400078efe6b */
[----:B0-----:R-:W-:Y:S01]  /*25e0*/  LOP3.LUT R90, R90, R111, RZ, 0xfc, !PT ;  /* 0x0000006f5a5a7212 */ /* 0x001fe200078efcff */
        /* <DEDUP_REMOVED lines=9> */
.L_x_127:
        /* <DEDUP_REMOVED lines=13> */
.L_x_128:
[----:B------:R-:W-:Y:S01]  /*2750*/  @P1 F2FP.BF16.F32.PACK_AB R129, RZ, R129 ;  /* 0x00000081ff81123e */ /* 0x000fe200000010ff */
[----:B-12---:R-:W-:Y:S01]  /*2760*/  IMAD.WIDE.U32 R40, R103, 0x8, R42 ;  /* 0x0000000867287825 */ /* 0x006fe200078e002a */
        /* <DEDUP_REMOVED lines=9> */
[----:B------:R-:W1:Y:S01]  /*2800*/  LDC.64 R92, c[0x0][0x308] ;  /* 0x0000c200ff5c7b82 */ /* 0x000e620000000a00 */
[----:B0-----:R-:W-:Y:S02]  /*2810*/  LOP3.LUT R94, R98, 0xffff, RZ, 0xc0, !PT ;  /* 0x0000ffff625e7812 */ /* 0x001fe400078ec0ff */
[----:B------:R-:W-:-:S03]  /*2820*/  PRMT R97, R99, 0x5410, R102 ;  /* 0x0000541063617816 */ /* 0x000fc60000000066 */
[----:B------:R-:W-:-:S05]  /*2830*/  IMAD.WIDE.U32 R94, R94, 0x10000, RZ ;  /* 0x000100005e5e7825 */ /* 0x000fca00078e00ff */
[----:B------:R-:W-:Y:S02]  /*2840*/  LOP3.LUT R95, R97, R95, RZ, 0xfc, !PT ;  /* 0x0000005f615f7212 */ /* 0x000fe400078efcff */
[----:B------:R-:W-:Y:S01]  /*2850*/  LOP3.LUT R94, R94, 0xffff, R75, 0xf8, !PT ;  /* 0x0000ffff5e5e7812 */ /* 0x000fe200078ef84b */
[----:B-1----:R-:W-:-:S05]  /*2860*/  IMAD.WIDE.U32 R92, R103, 0x8, R92 ;  /* 0x00000008675c7825 */ /* 0x002fca00078e005c */
[----:B------:R1:W-:Y:S02]  /*2870*/  STG.E.64 desc[UR6][R92.64], R94 ;  /* 0x0000005e5c007986 */ /* 0x0003e4000c101b06 */
.L_x_129:
[----:B------:R2:W-:Y:S01]  /*2880*/  STG.E.64 desc[UR6][R40.64], R44 ;  /* 0x0000002c28007986 */ /* 0x0005e2000c101b06 */
[----:B------:R-:W-:Y:S02]  /*2890*/  @P1 PRMT R75, R130, 0x7610, R75 ;  /* 0x00007610824b1816 */ /* 0x000fe4000000004b */
[----:B------:R-:W-:Y:S02]  /*28a0*/  @P1 PRMT R98, R133, 0x7610, R98 ;  /* 0x0000761085621816 */ /* 0x000fe40000000062 */
[----:B------:R-:W-:Y:S01]  /*28b0*/  @P1 PRMT R99, R134, 0x7610, R99 ;  /* 0x0000761086631816 */ /* 0x000fe20000000063 */
[----:B------:R-:W-:Y:S06]  /*28c0*/  @!P2 BRA `(.L_x_130) ;  /* 0x000000000020a947 */ /* 0x000fec0003800000 */
[----:B--2---:R-:W2:Y:S01]  /*28d0*/  LDC.64 R40, c[0x0][0x300] ;  /* 0x0000c000ff287b82 */ /* 0x004ea20000000a00 */
[----:B------:R-:W-:Y:S02]  /*28e0*/  LOP3.LUT R44, R76, 0xffff, RZ, 0xc0, !PT ;  /* 0x0000ffff4c2c7812 */ /* 0x000fe400078ec0ff */
[----:B-1----:R-:W-:-:S03]  /*28f0*/  PRMT R93, R100, 0x5410, R77 ;  /* 0x00005410645d7816 */ /* 0x002fc6000000004d */
[----:B------:R-:W-:-:S05]  /*2900*/  IMAD.WIDE.U32 R44, R44, 0x10000, RZ ;  /* 0x000100002c2c7825 */ /* 0x000fca00078e00ff */
[----:B------:R-:W-:Y:S02]  /*2910*/  LOP3.LUT R45, R93, R45, RZ, 0xfc, !PT ;  /* 0x0000002d5d2d7212 */ /* 0x000fe400078efcff */
[----:B------:R-:W-:Y:S01]  /*2920*/  LOP3.LUT R44, R44, 0xffff, R101, 0xf8, !PT ;  /* 0x0000ffff2c2c7812 */ /* 0x000fe200078ef865 */
[----:B--2---:R-:W-:-:S05]  /*2930*/  IMAD.WIDE.U32 R40, R103, 0x8, R40 ;  /* 0x0000000867287825 */ /* 0x004fca00078e0028 */
[----:B------:R3:W-:Y:S02]  /*2940*/  STG.E.64 desc[UR6][R40.64], R44 ;  /* 0x0000002c28007986 */ /* 0x0007e4000c101b06 */
.L_x_130:
[----:B------:R-:W-:Y:S01]  /*2950*/  @P1 F2FP.BF16.F32.PACK_AB R118, RZ, R118 ;  /* 0x00000076ff76123e */ /* 0x000fe200000010ff */
[----:B--23--:R-:W-:Y:S01]  /*2960*/  IMAD.WIDE.U32 R40, R72, 0x8, R42 ;  /* 0x0000000848287825 */ /* 0x00cfe200078e002a */
        /* <DEDUP_REMOVED lines=9> */
[----:B------:R-:W2:Y:S01]  /*2a00*/  LDC.64 R44, c[0x0][0x308] ;  /* 0x0000c200ff2c7b82 */ /* 0x000ea20000000a00 */
[----:B-1----:R-:W-:Y:S02]  /*2a10*/  LOP3.LUT R92, R98, 0xffff, RZ, 0xc0, !PT ;  /* 0x0000ffff625c7812 */ /* 0x002fe400078ec0ff */
[----:B0-----:R-:W-:-:S03]  /*2a20*/  PRMT R95, R99, 0x5410, R102 ;  /* 0x00005410635f7816 */ /* 0x001fc60000000066 */
[----:B------:R-:W-:-:S05]  /*2a30*/  IMAD.WIDE.U32 R92, R92, 0x10000, RZ ;  /* 0x000100005c5c7825 */ /* 0x000fca00078e00ff */
[----:B------:R-:W-:Y:S02]  /*2a40*/  LOP3.LUT R93, R95, R93, RZ, 0xfc, !PT ;  /* 0x0000005d5f5d7212 */ /* 0x000fe400078efcff */
[----:B------:R-:W-:Y:S01]  /*2a50*/  LOP3.LUT R92, R92, 0xffff, R75, 0xf8, !PT ;  /* 0x0000ffff5c5c7812 */ /* 0x000fe200078ef84b */
[----:B--2---:R-:W-:-:S05]  /*2a60*/  IMAD.WIDE.U32 R44, R72, 0x8, R44 ;  /* 0x00000008482c7825 */ /* 0x004fca00078e002c */
[----:B------:R2:W-:Y:S02]  /*2a70*/  STG.E.64 desc[UR6][R44.64], R92 ;  /* 0x0000005c2c007986 */ /* 0x0005e4000c101b06 */
.L_x_131:
[----:B------:R3:W-:Y:S01]  /*2a80*/  STG.E.64 desc[UR6][R40.64], R46 ;  /* 0x0000002e28007986 */ /* 0x0007e2000c101b06 */
[----:B------:R-:W-:Y:S02]  /*2a90*/  @P1 PRMT R75, R120, 0x7610, R75 ;  /* 0x00007610784b1816 */ /* 0x000fe4000000004b */
[----:B------:R-:W-:Y:S02]  /*2aa0*/  @P1 PRMT R98, R124, 0x7610, R98 ;  /* 0x000076107c621816 */ /* 0x000fe40000000062 */
[----:B------:R-:W-:Y:S01]  /*2ab0*/  @P1 PRMT R99, R125, 0x7610, R99 ;  /* 0x000076107d631816 */ /* 0x000fe20000000063 */
[----:B------:R-:W-:Y:S06]  /*2ac0*/  @!P2 BRA `(.L_x_132) ;  /* 0x000000000020a947 */ /* 0x000fec0003800000 */
[----:B--2---:R-:W2:Y:S01]  /*2ad0*/  LDC.64 R44, c[0x0][0x300] ;  /* 0x0000c000ff2c7b82 */ /* 0x004ea20000000a00 */
[----:B---3--:R-:W-:Y:S02]  /*2ae0*/  LOP3.LUT R40, R76, 0xffff, RZ, 0xc0, !PT ;  /* 0x0000ffff4c287812 */ /* 0x008fe400078ec0ff */
[----:B------:R-:W-:-:S03]  /*2af0*/  PRMT R47, R100, 0x5410, R77 ;  /* 0x00005410642f7816 */ /* 0x000fc6000000004d */
[----:B------:R-:W-:-:S05]  /*2b00*/  IMAD.WIDE.U32 R40, R40, 0x10000, RZ ;  /* 0x0001000028287825 */ /* 0x000fca00078e00ff */
[----:B------:R-:W-:Y:S02]  /*2b10*/  LOP3.LUT R41, R47, R41, RZ, 0xfc, !PT ;  /* 0x000000292f297212 */ /* 0x000fe400078efcff */
[----:B------:R-:W-:Y:S01]  /*2b20*/  LOP3.LUT R40, R40, 0xffff, R101, 0xf8, !PT ;  /* 0x0000ffff28287812 */ /* 0x000fe200078ef865 */
[----:B--2---:R-:W-:-:S05]  /*2b30*/  IMAD.WIDE.U32 R44, R72, 0x8, R44 ;  /* 0x00000008482c7825 */ /* 0x004fca00078e002c */
[----:B------:R4:W-:Y:S02]  /*2b40*/  STG.E.64 desc[UR6][R44.64], R40 ;  /* 0x000000282c007986 */ /* 0x0009e4000c101b06 */
.L_x_132:
        /* <DEDUP_REMOVED lines=8> */
[----:B--2-4-:R-:W2:Y:S01]  /*2bd0*/  LDC.64 R44, c[0x0][0x308] ;  /* 0x0000c200ff2c7b82 */ /* 0x014ea20000000a00 */
[----:B---3--:R-:W-:Y:S02]  /*2be0*/  LOP3.LUT R40, R98, 0xffff, RZ, 0xc0, !PT ;  /* 0x0000ffff62287812 */ /* 0x008fe400078ec0ff */
[----:B------:R-:W-:-:S03]  /*2bf0*/  PRMT R47, R99, 0x5410, R102 ;  /* 0x00005410632f7816 */ /* 0x000fc60000000066 */
[----:B------:R-:W-:-:S05]  /*2c00*/  IMAD.WIDE.U32 R40, R40, 0x10000, RZ ;  /* 0x0001000028287825 */ /* 0x000fca00078e00ff */
[----:B------:R-:W-:Y:S02]  /*2c10*/  LOP3.LUT R41, R47, R41, RZ, 0xfc, !PT ;  /* 0x000000292f297212 */ /* 0x000fe400078efcff */
[----:B------:R-:W-:Y:S01]  /*2c20*/  LOP3.LUT R40, R40, 0xffff, R75, 0xf8, !PT ;  /* 0x0000ffff28287812 */ /* 0x000fe200078ef84b */
[----:B--2---:R-:W-:-:S05]  /*2c30*/  IMAD.WIDE.U32 R44, R73, 0x8, R44 ;  /* 0x00000008492c7825 */ /* 0x004fca00078e002c */
[----:B------:R2:W-:Y:S02]  /*2c40*/  STG.E.64 desc[UR6][R44.64], R40 ;  /* 0x000000282c007986 */ /* 0x0005e4000c101b06 */
.L_x_133:
[----:B--234-:R-:W-:Y:S01]  /*2c50*/  IMAD.WIDE.U32 R40, R73, 0x8, R42 ;  /* 0x0000000849287825 */ /* 0x01cfe200078e002a */
        /* <DEDUP_REMOVED lines=9> */
[----:B------:R-:W3:Y:S01]  /*2cf0*/  LDC.64 R44, c[0x0][0x300] ;  /* 0x0000c000ff2c7b82 */ /* 0x000ee20000000a00 */
[----:B--2---:R-:W-:Y:S02]  /*2d00*/  LOP3.LUT R40, R76, 0xffff, RZ, 0xc0, !PT ;  /* 0x0000ffff4c287812 */ /* 0x004fe400078ec0ff */
[----:B------:R-:W-:-:S03]  /*2d10*/  PRMT R47, R100, 0x5410, R77 ;  /* 0x00005410642f7816 */ /* 0x000fc6000000004d */
[----:B------:R-:W-:-:S05]  /*2d20*/  IMAD.WIDE.U32 R40, R40, 0x10000, RZ ;  /* 0x0001000028287825 */ /* 0x000fca00078e00ff */
[----:B------:R-:W-:Y:S02]  /*2d30*/  LOP3.LUT R41, R47, R41, RZ, 0xfc, !PT ;  /* 0x000000292f297212 */ /* 0x000fe400078efcff */
[----:B------:R-:W-:Y:S01]  /*2d40*/  LOP3.LUT R40, R40, 0xffff, R101, 0xf8, !PT ;  /* 0x0000ffff28287812 */ /* 0x000fe200078ef865 */
[----:B---3--:R-:W-:-:S05]  /*2d50*/  IMAD.WIDE.U32 R44, R73, 0x8, R44 ;  /* 0x00000008492c7825 */ /* 0x008fca00078e002c */
[----:B------:R3:W-:Y:S02]  /*2d60*/  STG.E.64 desc[UR6][R44.64], R40 ;  /* 0x000000282c007986 */ /* 0x0007e4000c101b06 */
.L_x_134:
[----:B---3--:R-:W-:Y:S01]  /*2d70*/  IMAD.WIDE.U32 R44, R74, 0x8, R42 ;  /* 0x000000084a2c7825 */ /* 0x008fe200078e002a */
        /* <DEDUP_REMOVED lines=9> */
.L_x_135:
[----:B------:R4:W-:Y:S01]  /*2e10*/  STG.E.64 desc[UR6][R44.64], R90 ;  /* 0x0000005a2c007986 */ /* 0x0009e2000c101b06 */
[----:B------:R-:W-:Y:S02]  /*2e20*/  @P2 PRMT R101, R111, 0x7610, R101 ;  /* 0x000076106f652816 */ /* 0x000fe40000000065 */
[----:B------:R-:W-:Y:S02]  /*2e30*/  @P2 PRMT R76, R114, 0x7610, R76 ;  /* 0x00007610724c2816 */ /* 0x000fe4000000004c */
[----:B------:R-:W-:Y:S02]  /*2e40*/  @P2 PRMT R100, R117, 0x7610, R100 ;  /* 0x0000761075642816 */ /* 0x000fe40000000064 */
[----:B------:R-:W-:Y:S01]  /*2e50*/  @P2 PRMT R77, R115, 0x7610, R77 ;  /* 0x00007610734d2816 */ /* 0x000fe2000000004d */
[----:B------:R-:W-:Y:S06]  /*2e60*/  @!P2 BRA `(.L_x_136) ;  /* 0x000000000020a947 */ /* 0x000fec0003800000 */
[----:B---3--:R-:W3:Y:S01]  /*2e70*/  LDC.64 R42, c[0x0][0x300] ;  /* 0x0000c000ff2a7b82 */ /* 0x008ee20000000a00 */
[----:B--2---:R-:W-:Y:S02]  /*2e80*/  LOP3.LUT R40, R76, 0xffff, RZ, 0xc0, !PT ;  /* 0x0000ffff4c287812 */ /* 0x004fe400078ec0ff */
[----:B----4-:R-:W-:-:S03]  /*2e90*/  PRMT R45, R100, 0x5410, R77 ;  /* 0x00005410642d7816 */ /* 0x010fc6000000004d */
[----:B------:R-:W-:-:S05]  /*2ea0*/  IMAD.WIDE.U32 R40, R40, 0x10000, RZ ;  /* 0x0001000028287825 */ /* 0x000fca00078e00ff */
[----:B------:R-:W-:Y:S02]  /*2eb0*/  LOP3.LUT R45, R45, R41, RZ, 0xfc, !PT ;  /* 0x000000292d2d7212 */ /* 0x000fe400078efcff */
[----:B------:R-:W-:Y:S01]  /*2ec0*/  LOP3.LUT R44, R40, 0xffff, R101, 0xf8, !PT ;  /* 0x0000ffff282c7812 */ /* 0x000fe200078ef865 */
[----:B---3--:R-:W-:-:S05]  /*2ed0*/  IMAD.WIDE.U32 R40, R74, 0x8, R42 ;  /* 0x000000084a287825 */ /* 0x008fca00078e002a */
[----:B------:R2:W-:Y:S02]  /*2ee0*/  STG.E.64 desc[UR6][R40.64], R44 ;  /* 0x0000002c28007986 */ /* 0x0005e4000c101b06 */
.L_x_136:
[----:B------:R-:W-:Y:S01]  /*2ef0*/  SEL R118, RZ, 0x1, P5 ;  /* 0x00000001ff767807 */ /* 0x000fe20002800000 */
[----:B------:R-:W-:Y:S06]  /*2f00*/  @!P4 BRA `(.L_x_137) ;  /* 0xffffffd400dcc947 */ /* 0x000fec000383ffff */
[----:B--23--:R-:W-:Y:S01]  /*2f10*/  MOV R41, R39 ;  /* 0x0000002700297202 */ /* 0x00cfe20000000f00 */
[----:B------:R-:W-:Y:S01]  /*2f20*/  IMAD.MOV.U32 R42, RZ, RZ, R37 ;  /* 0x000000ffff2a7224 */ /* 0x000fe200078e0025 */
[----:B----4-:R-:W-:Y:S01]  /*2f30*/  MOV R45, R38 ;  /* 0x00000026002d7202 */ /* 0x010fe20000000f00 */
        /* <DEDUP_REMOVED lines=12> */
[----:B------:R-:W-:Y:S02]  /*3000*/  MOV R56, R27 ;  /* 0x0000001b00387202 */ /* 0x000fe40000000f00 */
[----:B------:R-:W-:Y:S01]  /*3010*/  MOV R53, R29 ;  /* 0x0000001d00357202 */ /* 0x000fe20000000f00 */
[----:B------:R-:W-:Y:S01]  /*3020*/  IMAD.MOV.U32 R29, RZ, RZ, R20 ;  /* 0x000000ffff1d7224 */ /* 0x000fe200078e0014 */
[----:B------:R-:W-:Y:S02]  /*3030*/  MOV R57, R28 ;  /* 0x0000001c00397202 */ /* 0x000fe40000000f00 */
[----:B------:R-:W-:Y:S02]  /*3040*/  MOV R58, R30 ;  /* 0x0000001e003a7202 */ /* 0x000fe40000000f00 */
[----:B------:R-:W-:Y:S01]  /*3050*/  MOV R59, R31 ;  /* 0x0000001f003b7202 */ /* 0x000fe20000000f00 */
[----:B------:R-:W-:Y:S01]  /*3060*/  IMAD.MOV.U32 R31, RZ, RZ, R17 ;  /* 0x000000ffff1f7224 */ /* 0x000fe200078e0011 */
[----:B------:R-:W-:Y:S01]  /*3070*/  MOV R34, R11 ;  /* 0x0000000b00227202 */ /* 0x000fe20000000f00 */
[----:B------:R-:W-:Y:S01]  /*3080*/  IMAD.MOV.U32 R11, RZ, RZ, R18 ;  /* 0x000000ffff0b7224 */ /* 0x000fe200078e0012 */
        /* <DEDUP_REMOVED lines=13> */
.L_x_124:
[----:B------:R-:W2:Y:S01]  /*3160*/  S2UR UR4, SR_CTAID.X ;  /* 0x00000000000479c3 */ /* 0x000ea20000002500 */
[----:B------:R-:W-:-:S07]  /*3170*/  LOP3.LUT R7, R0, 0x7f, RZ, 0xc0, !PT ;  /* 0x0000007f00077812 */ /* 0x000fce00078ec0ff */
[----:B------:R-:W3:Y:S08]  /*3180*/  LDC.64 R2, c[0x0][0x2d0] ;  /* 0x0000b400ff027b82 */ /* 0x000ef00000000a00 */
[----:B------:R-:W4:Y:S01]  /*3190*/  LDC.64 R4, c[0x0][0x2d8] ;  /* 0x0000b600ff047b82 */ /* 0x000f220000000a00 */
[----:B--2---:R-:W-:Y:S01]  /*31a0*/  LEA.HI R6, R0, UR4, RZ, 0x19 ;  /* 0x0000000400067c11 */ /* 0x004fe2000f8fc8ff */
[----:B------:R-:W-:-:S04]  /*31b0*/  ULDC UR4, c[0x0][0x218] ;  /* 0x0000860000047ab9 */ /* 0x000fc80000000800 */
[----:B------:R-:W-:-:S05]  /*31c0*/  IMAD R6, R6, UR4, RZ ;  /* 0x0000000406067c24 */ /* 0x000fca000f8e02ff */
[----:B------:R-:W-:-:S05]  /*31d0*/  LEA.HI R7, R6, R7, RZ, 0x1e ;  /* 0x0000000706077211 */ /* 0x000fca00078ff0ff */
[----:B---3--:R-:W-:-:S04]  /*31e0*/  IMAD.WIDE.U32 R2, R7, 0x10, R2 ;  /* 0x0000001007027825 */ /* 0x008fc800078e0002 */
[----:B----4-:R-:W-:Y:S01]  /*31f0*/  IMAD.WIDE.U32 R4, R7, 0x10, R4 ;  /* 0x0000001007047825 */ /* 0x010fe200078e0004 */
        /* <DEDUP_REMOVED lines=11> */
.L_x_125:
[----:B------:R-:W-:Y:S01]  /*32b0*/  HFMA2.MMA R139, -RZ, RZ, 0, 9.5367431640625e-07 ;  /* 0x00000010ff8b7435 */ /* 0x000fe200000001ff */
[----:B------:R-:W-:Y:S01]  /*32c0*/  MOV R140, R41 ;  /* 0x00000029008c7202 */ /* 0x000fe20000000f00 */
[----:B------:R-:W-:Y:S01]  /*32d0*/  IMAD.MOV.U32 R133, RZ, RZ, -0x1 ;  /* 0xffffffffff857424 */ /* 0x000fe200078e00ff */
[----:B------:R-:W-:-:S08]  /*32e0*/  MOV R142, 0x1f ;  /* 0x0000001f008e7802 */ /* 0x000fd00000000f00 */
[----:B-----5:R-:W-:Y:S05]  /*32f0*/  WARPSYNC.COLLECTIVE R133, `(.L_x_138) ;  /* 0x0000000085087348 */ /* 0x020fea0003c00000 */
[----:B------:R0:W1:Y:S02]  /*3300*/  SHFL.DOWN P2, R137, R140, R139, R142 ;  /* 0x0800008b8c897389 */ /* 0x000064000004008e */
[----:B01---5:R-:W-:Y:S01]  /*3310*/  ENDCOLLECTIVE ;  /* 0x000000000000791b */ /* 0x023fe20003800000 */
.L_x_138:
[----:B------:R-:W-:Y:S02]  /*3320*/  MOV R140, R43 ;  /* 0x0000002b008c7202 */ /* 0x000fe40000000f00 */
[----:B------:R-:W-:-:S07]  /*3330*/  MOV R40, R137 ;  /* 0x0000008900287202 */ /* 0x000fce0000000f00 */
[----:B------:R-:W-:Y:S05]  /*3340*/  WARPSYNC.COLLECTIVE R133, `(.L_x_139) ;  /* 0x0000000085087348 */ /* 0x000fea0003c00000 */
[----:B------:R0:W1:Y:S02]  /*3350*/  SHFL.DOWN P2, R137, R140, R139, R142 ;  /* 0x0800008b8c897389 */ /* 0x000064000004008e */
[----:B01----:R-:W-:Y:S01]  /*3360*/  ENDCOLLECTIVE ;  /* 0x000000000000791b */ /* 0x003fe20003800000 */
.L_x_139:
[----:B------:R-:W-:Y:S01]  /*3370*/  FADD.FTZ R40, R41, R40 ;  /* 0x0000002829287221 */ /* 0x000fe20000010000 */
[----:B------:R-:W-:-:S03]  /*3380*/  HFMA2.MMA R139, -RZ, RZ, 0, 4.76837158203125e-07 ;  /* 0x00000008ff8b7435 */ /* 0x000fc600000001ff */
[----:B------:R-:W-:Y:S01]  /*3390*/  IMAD.MOV.U32 R140, RZ, RZ, R40 ;  /* 0x000000ffff8c7224 */ /* 0x000fe200078e0028 */
[----:B------:R-:W-:-:S07]  /*33a0*/  MOV R42, R137 ;  /* 0x00000089002a7202 */ /* 0x000fce0000000f00 */
[----:B------:R-:W-:Y:S05]  /*33b0*/  WARPSYNC.COLLECTIVE R133, `(.L_x_140) ;  /* 0x0000000085087348 */ /* 0x000fea0003c00000 */
[----:B------:R0:W1:Y:S02]  /*33c0*/  SHFL.DOWN P2, R137, R140, R139, R142 ;  /* 0x0800008b8c897389 */ /* 0x000064000004008e */
[----:B01----:R-:W-:Y:S01]  /*33d0*/  ENDCOLLECTIVE ;  /* 0x000000000000791b */ /* 0x003fe20003800000 */
.L_x_140:
[----:B------:R-:W-:-:S05]  /*33e0*/  FADD.FTZ R42, R43, R42 ;  /* 0x0000002a2b2a7221 */ /* 0x000fca0000010000 */
[----:B------:R-:W-:Y:S02]  /*33f0*/  MOV R140, R42 ;  /* 0x0000002a008c7202 */ /* 0x000fe40000000f00 */
[----:B------:R-:W-:-:S07]  /*3400*/  MOV R45, R137 ;  /* 0x00000089002d7202 */ /* 0x000fce0000000f00 */
[----:B------:R-:W-:Y:S05]  /*3410*/  WARPSYNC.COLLECTIVE R133, `(.L_x_141) ;  /* 0x0000000085087348 */ /* 0x000fea0003c00000 */
[----:B------:R0:W1:Y:S02]  /*3420*/  SHFL.DOWN P2, R137, R140, R139, R142 ;  /* 0x0800008b8c897389 */ /* 0x000064000004008e */
[----:B01----:R-:W-:Y:S01]  /*3430*/  ENDCOLLECTIVE ;  /* 0x000000000000791b */ /* 0x003fe20003800000 */
.L_x_141:
[----:B------:R-:W-:Y:S01]  /*3440*/  FADD.FTZ R45, R40, R45 ;  /* 0x0000002d282d7221 */ /* 0x000fe20000010000 */
[----:B------:R-:W-:-:S04]  /*3450*/  HFMA2.MMA R139, -RZ, RZ, 0, 2.384185791015625e-07 ;  /* 0x00000004ff8b7435 */ /* 0x000fc800000001ff */
[----:B------:R-:W-:Y:S01]  /*3460*/  MOV R140, R45 ;  /* 0x0000002d008c7202 */ /* 0x000fe20000000f00 */
[----:B------:R-:W-:-:S07]  /*3470*/  IMAD.MOV.U32 R47, RZ, RZ, R137 ;  /* 0x000000ffff2f7224 */ /* 0x000fce00078e0089 */
[----:B------:R-:W-:Y:S05]  /*3480*/  WARPSYNC.COLLECTIVE R133, `(.L_x_142) ;  /* 0x0000000085087348 */ /* 0x000fea0003c00000 */
[----:B------:R0:W1:Y:S02]  /*3490*/  SHFL.DOWN P2, R137, R140, R139, R142 ;  /* 0x0800008b8c897389 */ /* 0x000064000004008e */
[----:B01----:R-:W-:Y:S01]  /*34a0*/  ENDCOLLECTIVE ;  /* 0x000000000000791b */ /* 0x003fe20003800000 */
.L_x_142:
[----:B------:R-:W-:-:S04]  /*34b0*/  FADD.FTZ R47, R42, R47 ;  /* 0x0000002f2a2f7221 */ /* 0x000fc80000010000 */
[----:B------:R-:W-:Y:S01]  /*34c0*/  IMAD.MOV.U32 R140, RZ, RZ, R47 ;  /* 0x000000ffff8c7224 */ /* 0x000fe200078e002f */
[----:B------:R-:W-:-:S07]  /*34d0*/  MOV R44, R137 ;  /* 0x00000089002c7202 */ /* 0x000fce0000000f00 */
[----:B------:R-:W-:Y:S05]  /*34e0*/  WARPSYNC.COLLECTIVE R133, `(.L_x_143) ;  /* 0x0000000085087348 */ /* 0x000fea0003c00000 */
[----:B------:R0:W1:Y:S02]  /*34f0*/  SHFL.DOWN P2, R137, R140, R139, R142 ;  /* 0x0800008b8c897389 */ /* 0x000064000004008e */
[----:B01----:R-:W-:Y:S01]  /*3500*/  ENDCOLLECTIVE ;  /* 0x000000000000791b */ /* 0x003fe20003800000 */
.L_x_143:
[----:B------:R-:W-:Y:S01]  /*3510*/  FADD.FTZ R44, R45, R44 ;  /* 0x0000002c2d2c7221 */ /* 0x000fe20000010000 */
[----:B------:R-:W-:-:S04]  /*3520*/  HFMA2.MMA R139, -RZ, RZ, 0, 1.1920928955078125e-07 ;  /* 0x00000002ff8b7435 */ /* 0x000fc800000001ff */
[----:B------:R-:W-:Y:S02]  /*3530*/  MOV R140, R44 ;  /* 0x0000002c008c7202 */ /* 0x000fe40000000f00 */
[----:B------:R-:W-:-:S07]  /*3540*/  MOV R46, R137 ;  /* 0x00000089002e7202 */ /* 0x000fce0000000f00 */
[----:B------:R-:W-:Y:S05]  /*3550*/  WARPSYNC.COLLECTIVE R133, `(.L_x_144) ;  /* 0x0000000085087348 */ /* 0x000fea0003c00000 */
[----:B------:R0:W1:Y:S02]  /*3560*/  SHFL.DOWN P2, R137, R140, R139, R142 ;  /* 0x0800008b8c897389 */ /* 0x000064000004008e */
[----:B01----:R-:W-:Y:S01]  /*3570*/  ENDCOLLECTIVE ;  /* 0x000000000000791b */ /* 0x003fe20003800000 */
.L_x_144:
[----:B------:R-:W-:-:S05]  /*3580*/  FADD.FTZ R46, R47, R46 ;  /* 0x0000002e2f2e7221 */ /* 0x000fca0000010000 */
[----:B------:R-:W-:Y:S01]  /*3590*/  MOV R140, R46 ;  /* 0x0000002e008c7202 */ /* 0x000fe20000000f00 */
[----:B------:R-:W-:-:S07]  /*35a0*/  IMAD.MOV.U32 R41, RZ, RZ, R137 ;  /* 0x000000ffff297224 */ /* 0x000fce00078e0089 */
[----:B------:R-:W-:Y:S05]  /*35b0*/  WARPSYNC.COLLECTIVE R133, `(.L_x_145) ;  /* 0x0000000085087348 */ /* 0x000fea0003c00000 */
[----:B------:R0:W1:Y:S02]  /*35c0*/  SHFL.DOWN P2, R137, R140, R139, R142 ;  /* 0x0800008b8c897389 */ /* 0x000064000004008e */
[----:B01----:R-:W-:Y:S01]  /*35d0*/  ENDCOLLECTIVE ;  /* 0x000000000000791b */ /* 0x003fe20003800000 */
.L_x_145:
[----:B------:R-:W-:-:S05]  /*35e0*/  FADD.FTZ R41, R44, R41 ;  /* 0x000000292c297221 */ /* 0x000fca0000010000 */
[----:B------:R-:W-:Y:S01]  /*35f0*/  MOV R140, R41 ;  /* 0x00000029008c7202 */ /* 0x000fe20000000f00 */
[----:B------:R-:W-:Y:S01]  /*3600*/  IMAD.MOV.U32 R139, RZ, RZ, 0x1 ;  /* 0x00000001ff8b7424 */ /* 0x000fe200078e00ff */
[----:B------:R-:W-:-:S07]  /*3610*/  MOV R43, R137 ;  /* 0x00000089002b7202 */ /* 0x000fce0000000f00 */
[----:B------:R-:W-:Y:S05]  /*3620*/  WARPSYNC.COLLECTIVE R133, `(.L_x_146) ;  /* 0x0000000085087348 */ /* 0x000fea0003c00000 */
[----:B------:R0:W1:Y:S02]  /*3630*/  SHFL.DOWN P2, R137, R140, R139, R142 ;  /* 0x0800008b8c897389 */ /* 0x000064000004008e */
[----:B01----:R-:W-:Y:S01]  /*3640*/  ENDCOLLECTIVE ;  /* 0x000000000000791b */ /* 0x003fe20003800000 */
.L_x_146:
[----:B------:R-:W-:-:S05]  /*3650*/  FADD.FTZ R43, R46, R43 ;  /* 0x0000002b2e2b7221 */ /* 0x000fca0000010000 */
[----:B------:R-:W-:Y:S02]  /*3660*/  MOV R140, R43 ;  /* 0x0000002b008c7202 */ /* 0x000fe40000000f00 */
[----:B------:R-:W-:-:S07]  /*3670*/  MOV R40, R137 ;  /* 0x0000008900287202 */ /* 0x000fce0000000f00 */
[----:B------:R-:W-:Y:S05]  /*3680*/  WARPSYNC.COLLECTIVE R133, `(.L_x_147) ;  /* 0x0000000085087348 */ /* 0x000fea0003c00000 */
[----:B------:R0:W1:Y:S02]  /*3690*/  SHFL.DOWN P2, R137, R140, R139, R142 ;  /* 0x0800008b8c897389 */ /* 0x000064000004008e */
[----:B01----:R-:W-:Y:S01]  /*36a0*/  ENDCOLLECTIVE ;  /* 0x000000000000791b */ /* 0x003fe20003800000 */
.L_x_147:
[----:B------:R-:W-:Y:S01]  /*36b0*/  MOV R42, R137 ;  /* 0x00000089002a7202 */ /* 0x000fe20000000f00 */
[----:B------:R-:W-:Y:S06]  /*36c0*/  BRA `(.L_x_148) ;  /* 0xffffffe000607947 */ /* 0x000fec000383ffff */
.L_x_149:
        /* <DEDUP_REMOVED lines=11> */
.L_x_3880:


//--------------------- .text._ZN10layer_norm31ln_parallel_residual_bwd_kernelINS_13Kernel_traitsI13__nv_bfloat16S2_S2_S2_fjLj2560ELj1ELj1ELj4ELj8ENS_18Kernel_traits_baseILj2560ES2_S2_S2_S2_fjLj128EEEEELb1ELb0ELb0EEEvNS_9BwdParamsE --------------------------
	.section	.text._ZN10layer_norm31ln_parallel_residual_bwd_kernelINS_13Kernel_traitsI13__nv_bfloat16S2_S2_S2_fjLj2560ELj1ELj1ELj4ELj8ENS_18Kernel_traits_baseILj2560ES2_S2_S2_S2_fjLj128EEEEELb1ELb0ELb0EEEvNS_9BwdParamsE,"ax",@progbits
	.align	128
        .global         _ZN10layer_norm31ln_parallel_residual_bwd_kernelINS_13Kernel_traitsI13__nv_bfloat16S2_S2_S2_fjLj2560ELj1ELj1ELj4ELj8ENS_18Kernel_traits_baseILj2560ES2_S2_S2_S2_fjLj128EEEEELb1ELb0ELb0EEEvNS_9BwdParamsE
        .type           _ZN10layer_norm31ln_parallel_residual_bwd_kernelINS_13Kernel_traitsI13__nv_bfloat16S2_S2_S2_fjLj2560ELj1ELj1ELj4ELj8ENS_18Kernel_traits_baseILj2560ES2_S2_S2_S2_fjLj128EEEEELb1ELb0ELb0EEEvNS_9BwdParamsE,@function
        .size           _ZN10layer_norm31ln_parallel_residual_bwd_kernelINS_13Kernel_traitsI13__nv_bfloat16S2_S2_S2_fjLj2560ELj1ELj1ELj4ELj8ENS_18Kernel_traits_baseILj2560ES2_S2_S2_S2_fjLj128EEEEELb1ELb0ELb0EEEvNS_9BwdParamsE,(.L_x_3881 - _ZN10layer_norm31ln_parallel_residual_bwd_kernelINS_13Kernel_traitsI13__nv_bfloat16S2_S2_S2_fjLj2560ELj1ELj1ELj4ELj8ENS_18Kernel_traits_baseILj2560ES2_S2_S2_S2_fjLj128EEEEELb1ELb0ELb0EEEvNS_9BwdParamsE)
        .other          _ZN10layer_norm31ln_parallel_residual_bwd_kernelINS_13Kernel_traitsI13__nv_bfloat16S2_S2_S2_fjLj2560ELj1ELj1ELj4ELj8ENS_18Kernel_traits_baseILj2560ES2_S2_S2_S2_fjLj128EEEEELb1ELb0ELb0EEEvNS_9BwdParamsE,@"STO_CUDA_ENTRY STV_DEFAULT"
_ZN10layer_norm31ln_parallel_residual_bwd_kernelINS_13Kernel_traitsI13__nv_bfloat16S2_S2_S2_fjLj2560ELj1ELj1ELj4ELj8ENS_18Kernel_traits_baseILj2560ES2_S2_S2_S2_fjLj128EEEEELb1ELb0ELb0EEEvNS_9BwdParamsE:
.text._ZN10layer_norm31ln_parallel_residual_bwd_kernelINS_13Kernel_traitsI13__nv_bfloat16S2_S2_S2_fjLj2560ELj1ELj1ELj4ELj8ENS_18Kernel_traits_baseILj2560ES2_S2_S2_S2_fjLj128EEEEELb1ELb0ELb0EEEvNS_9BwdParamsE:
[----:B------:R-:W-:Y:S01]  /*0000*/  LDC R1, c[0x0][0x28] ;  /* 0x00000a00ff017b82 */ /* 0x000fe20000000800 */
[----:B------:R-:W0:Y:S01]  /*0010*/  S2R R136, SR_TID.X ;  /* 0x0000000000887919 */ /* 0x000e220000002100 */
[----:B------:R-:W-:-:S06]  /*0020*/  ULDC UR4, c[0x0][0x218] ;  /* 0x0000860000047ab9 */ /* 0x000fcc0000000800 */
[----:B------:R-:W1:Y:S01]  /*0030*/  S2UR UR6, SR_CTAID.X ;  /* 0x00000000000679c3 */ /* 0x000e620000002500 */
[----:B------:R-:W-:Y:S01]  /*0040*/  IMAD.U32 R137, RZ, RZ, UR4 ;  /* 0x00000004ff897e24 */ /* 0x000fe2000f8e00ff */
[----:B------:R-:W-:Y:S01]  /*0050*/  ULDC.64 UR4, c[0x0][0x208] ;  /* 0x0000820000047ab9 */ /* 0x000fe20000000a00 */
[----:B------:R-:W-:Y:S01]  /*0060*/  ULDC UR7, c[0x0][0x214] ;  /* 0x0000850000077ab9 */ /* 0x000fe20000000800 */
        /* <DEDUP_REMOVED lines=50> */
[----:B------:R-:W-:-:S04]  /*0390*/  @P3 VIADD R47, R47, 0x80 ;  /* 0x000000802f2f3836 */ /* 0x000fc80000000000 */
        /* <DEDUP_REMOVED lines=48> */
[----:B-----5:R-:W-:Y:S01]  /*06a0*/  MOV R3, R18 ;  /* 0x0000001200037202 */ /* 0x020fe20000000f00 */
[--C-:B------:R-:W-:Y:S01]  /*06b0*/  IMAD.MOV.U32 R42, RZ, RZ, R5.reuse ;  /* 0x000000ffff2a7224 */ /* 0x100fe200078e0005 */
[----:B------:R-:W-:Y:S01]  /*06c0*/  MOV R132, R4 ;  /* 0x0000000400847202 */ /* 0x000fe20000000f00 */
[----:B------:R-:W-:Y:S01]  /*06d0*/  IMAD.MOV.U32 R40, RZ, RZ, R8 ;  /* 0x000000ffff287224 */ /* 0x000fe200078e0008 */
[----:B------:R-:W-:Y:S01]  /*06e0*/  SHF.R.U64 R43, R4, 0x10, R5 ;  /* 0x00000010042b7819 */ /* 0x000fe20000001205 */
[----:B------:R-:W-:Y:S01]  /*06f0*/  IMAD.MOV.U32 R34, RZ, RZ, R11 ;  /* 0x000000ffff227224 */ /* 0x000fe200078e000b */
[----:B------:R-:W-:Y:S01]  /*0700*/  SHF.R.U32.HI R41, RZ, 0x10, R5 ;  /* 0x00000010ff297819 */ /* 0x000fe20000011605 */
[----:B------:R-:W-:Y:S01]  /*0710*/  IMAD.MOV.U32 R30, RZ, RZ, R13 ;  /* 0x000000ffff1e7224 */ /* 0x000fe200078e000d */
[----:B------:R-:W-:Y:S01]  /*0720*/  SHF.R.U64 R39, R8, 0x10, R9 ;  /* 0x0000001008277819 */ /* 0x000fe20000001209 */
[----:B------:R-:W-:Y:S01]  /*0730*/  IMAD.MOV.U32 R0, RZ, RZ, R14 ;  /* 0x000000ffff007224 */ /* 0x000fe200078e000e */
[----:B------:R-:W-:Y:S01]  /*0740*/  SHF.R.U64 R35, R10, 0x10, R11 ;  /* 0x000000100a237819 */ /* 0x000fe2000000120b */
[----:B------:R-:W-:Y:S01]  /*0750*/  IMAD.MOV.U32 R22, RZ, RZ, R17 ;  /* 0x000000ffff167224 */ /* 0x000fe200078e0011 */
[----:B------:R-:W-:Y:S01]  /*0760*/  SHF.R.U32.HI R33, RZ, 0x10, R11 ;  /* 0x00000010ff217819 */ /* 0x000fe2000001160b */
[----:B------:R-:W-:Y:S01]  /*0770*/  IMAD.MOV.U32 R36, RZ, RZ, R10 ;  /* 0x000000ffff247224 */ /* 0x000fe200078e000a */
        /* <DEDUP_REMOVED lines=8> */
[----:B------:R-:W-:Y:S01]  /*0800*/  SHF.R.U32.HI R23, RZ, 0x10, R15 ;  /* 0x00000010ff177819 */ /* 0x000fe2000001160f */
[----:B------:R-:W-:Y:S01]  /*0810*/  IMAD.MOV.U32 R10, RZ, RZ, R25 ;  /* 0x000000ffff0a7224 */ /* 0x000fe200078e0019 */
[--C-:B------:R-:W-:Y:S01]  /*0820*/  SHF.R.U64 R125, R16, 0x10, R17.reuse ;  /* 0x00000010107d7819 */ /* 0x100fe20000001211 */
[----:B------:R-:W-:Y:S01]  /*0830*/  IMAD.MOV.U32 R16, RZ, RZ, R20 ;  /* 0x000000ffff107224 */ /* 0x000fe200078e0014 */
[----:B------:R-:W-:Y:S01]  /*0840*/  SHF.R.U32.HI R124, RZ, 0x10, R17 ;  /* 0x00000010ff7c7819 */ /* 0x000fe20000011611 */
[----:B------:R-:W-:Y:S01]  /*0850*/  HFMA2.MMA R121, -RZ, RZ, 0, 0 ;  /* 0x00000000ff797435 */ /* 0x000fe200000001ff */
[----:B------:R-:W-:Y:S01]  /*0860*/  SHF.R.U64 R18, R18, 0x10, R19 ;  /* 0x0000001012127819 */ /* 0x000fe20000001213 */
[----:B------:R-:W-:Y:S01]  /*0870*/  IMAD.MOV.U32 R208, RZ, RZ, 0x1 ;  /* 0x00000001ffd07424 */ /* 0x000fe200078e00ff */
        /* <DEDUP_REMOVED lines=12> */
[----:B------:R-:W-:Y:S01]  /*0940*/  SHF.R.U64 R11, R24, 0x10, R25 ;  /* 0x00000010180b7819 */ /* 0x000fe20000001219 */
[----:B------:R-:W-:Y:S01]  /*0950*/  IMAD.U32 R37, R37, 0x10000, RZ ;  /* 0x0001000025257824 */ /* 0x000fe200078e00ff */
[----:B------:R-:W-:Y:S01]  /*0960*/  MOV R8, R28 ;  /* 0x0000001c00087202 */ /* 0x000fe20000000f00 */
[----:B------:R-:W-:Y:S01]  /*0970*/  IMAD.U32 R35, R35, 0x10000, RZ ;  /* 0x0001000023237824 */ /* 0x000fe200078e00ff */
[--C-:B------:R-:W-:Y:S01]  /*0980*/  SHF.R.U64 R7, R28, 0x10, R29.reuse ;  /* 0x000000101c077819 */ /* 0x100fe2000000121d */
[----:B------:R-:W-:Y:S01]  /*0990*/  IMAD.U32 R34, R34, 0x10000, RZ ;  /* 0x0001000022227824 */ /* 0x000fe200078e00ff */
[----:B------:R-:W-:Y:S01]  /*09a0*/  SHF.R.U32.HI R5, RZ, 0x10, R29 ;  /* 0x00000010ff057819 */ /* 0x000fe2000001161d */
[----:B------:R-:W-:Y:S01]  /*09b0*/  IMAD.U32 R32, R32, 0x10000, RZ ;  /* 0x0001000020207824 */ /* 0x000fe200078e00ff */
[----:B------:R-:W-:Y:S01]  /*09c0*/  SHF.R.U64 R15, R20, 0x10, R21 ;  /* 0x00000010140f7819 */ /* 0x000fe20000001215 */
        /* <DEDUP_REMOVED lines=28> */
[----:B------:R-:W-:-:S02]  /*0b90*/  IMAD.U32 R8, R8, 0x10000, RZ ;  /* 0x0001000008087824 */ /* 0x000fc400078e00ff */
[----:B------:R-:W-:Y:S02]  /*0ba0*/  IMAD.U32 R7, R7, 0x10000, RZ ;  /* 0x0001000007077824 */ /* 0x000fe400078e00ff */
[----:B0-----:R-:W-:-:S07]  /*0bb0*/  IMAD.U32 R5, R5, 0x10000, RZ ;  /* 0x0001000005057824 */ /* 0x001fce00078e00ff */
.L_x_181:
[----:B012---:R-:W0:Y:S08]  /*0bc0*/  LDC.64 R126, c[0x0][0x250] ;  /* 0x00009400ff7e7b82 */ /* 0x007e300000000a00 */
        /* <DEDUP_REMOVED lines=12> */
[----:B------:R-:W-:-:S03]  /*0c90*/  MOV R210, RZ ;  /* 0x000000ff00d27202 */ /* 0x000fc60000000f00 */
[----:B------:R-:W-:Y:S01]  /*0ca0*/  IMAD.MOV.U32 R209, RZ, RZ, R3 ;  /* 0x000000ffffd17224 */ /* 0x000fe200078e0003 */
[----:B0-----:R-:W-:Y:S06]  /*0cb0*/  @!P0 BRA `(.L_x_152) ;  /* 0x0000000400708947 */ /* 0x001fec0003800000 */
[----:B------:R-:W-:Y:S01]  /*0cc0*/  ISETP.NE.U32.AND P4, PT, RZ, UR14, PT ;  /* 0x0000000eff007c0c */ /* 0x000fe2000bf85070 */
[----:B------:R-:W0:Y:S01]  /*0cd0*/  LDC.64 R128, c[0x0][0x2c0] ;  /* 0x0000b000ff807b82 */ /* 0x000e220000000a00 */
[C---:B------:R-:W-:Y:S02]  /*0ce0*/  SHF.L.U32 R127, R3.reuse, 0x2, RZ ;  /* 0x00000002037f7819 */ /* 0x040fe400000006ff */
[----:B------:R-:W-:Y:S02]  /*0cf0*/  ISETP.NE.AND.EX P4, PT, RZ, UR15, PT, P4 ;  /* 0x0000000fff007c0c */ /* 0x000fe4000bf85340 */
[----:B------:R-:W-:Y:S02]  /*0d00*/  SHF.L.U64.HI R0, R3, 0x2, RZ ;  /* 0x0000000203007819 */ /* 0x000fe400000102ff */
[----:B------:R-:W-:Y:S01]  /*0d10*/  IADD3 R178, P5, R127, UR12, RZ ;  /* 0x0000000c7fb27c10 */ /* 0x000fe2000ffbe0ff */
[----:B------:R-:W1:Y:S03]  /*0d20*/  LDC.64 R130, c[0x0][0x2b8] ;  /* 0x0000ae00ff827b82 */ /* 0x000e660000000a00 */
[----:B------:R-:W-:-:S05]  /*0d30*/  IADD3.X R179, R0, UR13, RZ, P5, !PT ;  /* 0x0000000d00b37c10 */ /* 0x000fca000affe4ff */
[----:B------:R-:W2:Y:S01]  /*0d40*/  @P4 LDC.64 R124, c[0x0][0x248] ;  /* 0x00009200ff7c4b82 */ /* 0x000ea20000000a00 */
[----:B------:R-:W5:Y:S01]  /*0d50*/  LDG.E R206, desc[UR4][R178.64] ;  /* 0x00000004b2ce7981 */ /* 0x000f62000c1e1900 */
[----:B--2---:R-:W-:-:S05]  /*0d60*/  @P4 IADD3 R124, P5, R127, R124, RZ ;  /* 0x0000007c7f7c4210 */ /* 0x004fca0007fbe0ff */
[----:B------:R-:W-:Y:S01]  /*0d70*/  @P4 IMAD.X R125, R0, 0x1, R125, P5 ;  /* 0x00000001007d4824 */ /* 0x000fe200028e067d */
[----:B------:R-:W-:-:S04]  /*0d80*/  LEA R126, P5, R3, UR10, 0x3 ;  /* 0x0000000a037e7c11 */ /* 0x000fc8000f8a18ff */
[C---:B------:R-:W-:Y:S01]  /*0d90*/  LEA.HI.X R127, R3.reuse, UR11, RZ, 0x3, P5 ;  /* 0x0000000b037f7c11 */ /* 0x040fe2000a8f1cff */
[C---:B0-----:R-:W-:Y:S01]  /*0da0*/  IMAD.WIDE.U32 R128, R3.reuse, 0x8, R128 ;  /* 0x0000000803807825 */ /* 0x041fe200078e0080 */
[----:B------:R-:W-:Y:S01]  /*0db0*/  ISETP.NE.U32.AND P5, PT, RZ, UR8, PT ;  /* 0x00000008ff007c0c */ /* 0x000fe2000bfa5070 */
[----:B------:R0:W5:Y:S02]  /*0dc0*/  @P4 LDG.E R2, desc[UR4][R124.64] ;  /* 0x000000047c024981 */ /* 0x000164000c1e1900 */
[C---:B-1----:R-:W-:Y:S01]  /*0dd0*/  IMAD.WIDE.U32 R130, R3.reuse, 0x8, R130 ;  /* 0x0000000803827825 */ /* 0x042fe200078e0082 */
[----:B------:R-:W-:Y:S01]  /*0de0*/  ISETP.NE.AND.EX P5, PT, RZ, UR9, PT, P5 ;  /* 0x00000009ff007c0c */ /* 0x000fe2000bfa5350 */
[----:B------:R-:W2:Y:S04]  /*0df0*/  LDG.E.64 R126, desc[UR4][R126.64] ;  /* 0x000000047e7e7981 */ /* 0x000ea8000c1e1b00 */
[----:B------:R-:W0:Y:S04]  /*0e00*/  LDG.E.64 R128, desc[UR4][R128.64] ;  /* 0x0000000480807981 */ /* 0x000e28000c1e1b00 */
[----:B------:R-:W3:Y:S04]  /*0e10*/  LDG.E.64 R130, desc[UR4][R130.64] ;  /* 0x0000000482827981 */ /* 0x000ee8000c1e1b00 */
[----:B------:R-:W-:-:S02]  /*0e20*/  @P5 LEA R200, P6, R3, UR8, 0x3 ;  /* 0x0000000803c85c11 */ /* 0x000fc4000f8c18ff */
[----:B------:R-:W-:Y:S02]  /*0e30*/  ISETP.NE.AND P4, PT, R133, RZ, PT ;  /* 0x000000ff8500720c */ /* 0x000fe40003f85270 */
[----:B------:R-:W-:Y:S02]  /*0e40*/  @P5 LEA.HI.X R201, R3, UR9, RZ, 0x3, P6 ;  /* 0x0000000903c95c11 */ /* 0x000fe4000b0f1cff */
[----:B-----5:R-:W-:-:S03]  /*0e50*/  FSEL R0, R207, RZ, !P4 ;  /* 0x000000ffcf007208 */ /* 0x020fc60006000000 */
[----:B------:R1:W5:Y:S01]  /*0e60*/  @P5 LDG.E.64 R174, desc[UR4][R200.64] ;  /* 0x00000004c8ae5981 */ /* 0x000362000c1e1b00 */
[--C-:B--2---:R-:W-:Y:S01]  /*0e70*/  SHF.R.U64 R203, R126, 0x10, R127.reuse ;  /* 0x000000107ecb7819 */ /* 0x104fe2000000127f */
[----:B------:R-:W-:Y:S01]  /*0e80*/  IMAD.MOV.U32 R199, RZ, RZ, R126 ;  /* 0x000000ffffc77224 */ /* 0x000fe200078e007e */
[----:B------:R-:W-:Y:S02]  /*0e90*/  MOV R202, R127 ;  /* 0x0000007f00ca7202 */ /* 0x000fe40000000f00 */
[----:B------:R-:W-:Y:S01]  /*0ea0*/  SHF.R.U32.HI R126, RZ, 0x10, R127 ;  /* 0x00000010ff7e7819 */ /* 0x000fe2000001167f */
[----:B------:R-:W-:Y:S01]  /*0eb0*/  IMAD.U32 R127, R203, 0x10000, RZ ;  /* 0x00010000cb7f7824 */ /* 0x000fe200078e00ff */
[----:B------:R-:W-:Y:S01]  /*0ec0*/  SHF.L.U32 R203, R202, 0x10, RZ ;  /* 0x00000010cacb7819 */ /* 0x000fe200000006ff */
[----:B------:R-:W-:Y:S01]  /*0ed0*/  IMAD.U32 R199, R199, 0x10000, RZ ;  /* 0x00010000c7c77824 */ /* 0x000fe200078e00ff */
[----:B0-----:R-:W-:Y:S01]  /*0ee0*/  MOV R125, R128 ;  /* 0x00000080007d7202 */ /* 0x001fe20000000f00 */
[----:B-1----:R-:W-:-:S02]  /*0ef0*/  IMAD.U32 R201, R126, 0x10000, RZ ;  /* 0x000100007ec97824 */ /* 0x002fc400078e00ff */
[C---:B------:R-:W-:Y:S01]  /*0f00*/  FADD.FTZ R179, -R0.reuse, R127 ;  /* 0x0000007f00b37221 */ /* 0x040fe20000010100 */
[C---:B------:R-:W-:Y:S01]  /*0f10*/  FADD.FTZ R199, -R0.reuse, R199 ;  /* 0x000000c700c77221 */ /* 0x040fe20000010100 */
[C---:B------:R-:W-:Y:S01]  /*0f20*/  FADD.FTZ R203, -R0.reuse, R203 ;  /* 0x000000cb00cb7221 */ /* 0x040fe20000010100 */
[----:B------:R-:W-:Y:S01]  /*0f30*/  FADD.FTZ R209, -R0, R201 ;  /* 0x000000c900d17221 */ /* 0x000fe20000010100 */
[--C-:B---3--:R-:W-:Y:S01]  /*0f40*/  SHF.R.U64 R126, R130, 0x10, R131.reuse ;  /* 0x00000010827e7819 */ /* 0x108fe20000001283 */
[--C-:B------:R-:W-:Y:S01]  /*0f50*/  IMAD.MOV.U32 R124, RZ, RZ, R131.reuse ;  /* 0x000000ffff7c7224 */ /* 0x100fe200078e0083 */
[----:B------:R-:W-:Y:S01]  /*0f60*/  SHF.R.U32.HI R178, RZ, 0x10, R131 ;  /* 0x00000010ffb27819 */ /* 0x000fe20000011683 */
[----:B------:R-:W-:Y:S02]  /*0f70*/  IMAD.MOV.U32 R0, RZ, RZ, R130 ;  /* 0x000000ffff007224 */ /* 0x000fe400078e0082 */
[----:B------:R-:W-:Y:S01]  /*0f80*/  IMAD.U32 R131, R125, 0x10000, RZ ;  /* 0x000100007d837824 */ /* 0x000fe200078e00ff */
[----:B------:R-:W-:Y:S01]  /*0f90*/  SHF.R.U64 R128, R128, 0x10, R129 ;  /* 0x0000001080807819 */ /* 0x000fe20000001281 */
[----:B------:R-:W-:Y:S01]  /*0fa0*/  IMAD.U32 R127, R0, 0x10000, RZ ;  /* 0x00010000007f7824 */ /* 0x000fe200078e00ff */
[----:B------:R-:W-:-:S02]  /*0fb0*/  MOV R125, R129 ;  /* 0x00000081007d7202 */ /* 0x000fc40000000f00 */
[----:B------:R-:W-:Y:S01]  /*0fc0*/  SHF.R.U32.HI R130, RZ, 0x10, R129 ;  /* 0x00000010ff827819 */ /* 0x000fe20000011681 */
[----:B------:R-:W-:Y:S01]  /*0fd0*/  FMUL.FTZ R129, R40, R131 ;  /* 0x0000008328817220 */ /* 0x000fe20000410000 */
[----:B------:R-:W-:-:S03]  /*0fe0*/  IMAD.U32 R128, R128, 0x10000, RZ ;  /* 0x0001000080807824 */ /* 0x000fc600078e00ff */
[----:B------:R-:W-:Y:S01]  /*0ff0*/  FFMA.FTZ R0, R132, R127, R129 ;  /* 0x0000007f84007223 */ /* 0x000fe20000010081 */
[----:B------:R-:W-:Y:S01]  /*1000*/  IMAD.U32 R129, R125, 0x10000, RZ ;  /* 0x000100007d817824 */ /* 0x000fe200078e00ff */
[----:B------:R-:W-:Y:S01]  /*1010*/  SHF.L.U32 R126, R126, 0x10, RZ ;  /* 0x000000107e7e7819 */ /* 0x000fe200000006ff */
[----:B------:R-:W-:Y:S01]  /*1020*/  FMUL.FTZ R202, R39, R128 ;  /* 0x0000008027ca7220 */ /* 0x000fe20000410000 */
[----:B------:R-:W-:Y:S01]  /*1030*/  FMUL.FTZ R204, R4, R179 ;  /* 0x000000b304cc7220 */ /* 0x000fe20000410000 */
[----:B------:R-:W-:Y:S01]  /*1040*/  SHF.L.U32 R125, R124, 0x10, RZ ;  /* 0x000000107c7d7819 */ /* 0x000fe200000006ff */
[----:B------:R-:W-:Y:S01]  /*1050*/  FMUL.FTZ R205, R4, R199 ;  /* 0x000000c704cd7220 */ /* 0x000fe20000410000 */
[----:B------:R-:W-:Y:S02]  /*1060*/  IMAD.U32 R130, R130, 0x10000, RZ ;  /* 0x0001000082827824 */ /* 0x000fe400078e00ff */
[----:B------:R-:W-:Y:S01]  /*1070*/  FMUL.FTZ R201, R38, R129 ;  /* 0x0000008126c97220 */ /* 0x000fe20000410000 */
[----:B------:R-:W-:Y:S01]  /*1080*/  FMUL.FTZ R203, R4, R203 ;  /* 0x000000cb04cb7220 */ /* 0x000fe20000410000 */
[----:B------:R-:W-:Y:S01]  /*1090*/  FADD.FTZ R101, R101, R126 ;  /* 0x0000007e65657221 */ /* 0x000fe20000010000 */
[-C--:B------:R-:W-:Y:S01]  /*10a0*/  FFMA.FTZ R202, R43, R126.reuse, R202 ;  /* 0x0000007e2bca7223 */ /* 0x080fe200000100ca */
        /* <DEDUP_REMOVED lines=9> */
[----:B------:R-:W-:Y:S01]  /*1140*/  FADD.FTZ R125, RZ, R0 ;  /* 0x00000000ff7d7221 */ /* 0x000fe20000010000 */
[----:B------:R-:W-:Y:S01]  /*1150*/  FFMA.FTZ R127, R205, R0, RZ ;  /* 0x00000000cd7f7223 */ /* 0x000fe200000100ff */
[----:B------:R-:W-:Y:S01]  /*1160*/  FADD.FTZ R103, R103, R124 ;  /* 0x0000007c67677221 */ /* 0x000fe20000010000 */
[-C--:B------:R-:W-:Y:S01]  /*1170*/  FFMA.FTZ R199, R41, R124.reuse, R126 ;  /* 0x0000007c29c77223 */ /* 0x080fe2000001007e */
[----:B------:R-:W-:Y:S01]  /*1180*/  FFMA.FTZ R123, R200, R124, R123 ;  /* 0x0000007cc87b7223 */ /* 0x000fe2000001007b */
        /* <DEDUP_REMOVED lines=12> */
[----:B------:R-:W-:-:S02]  /*1250*/  VIADD R209, R3, 0x80 ;  /* 0x0000008003d17836 */ /* 0x000fc40000000000 */
[----:B------:R-:W-:Y:S01]  /*1260*/  FADD.FTZ R210, R124, R199 ;  /* 0x000000c77cd27221 */ /* 0x000fe20000010000 */
[----:B------:R-:W-:-:S07]  /*1270*/  FFMA.FTZ R212, R200, R199, R126 ;  /* 0x000000c7c8d47223 */ /* 0x000fce000001007e */
.L_x_152:
[----:B------:R-:W-:Y:S05]  /*1280*/  BSYNC B0 ;  /* 0x0000000000007941 */ /* 0x000fea0003800000 */
.L_x_151:
[----:B------:R-:W-:Y:S04]  /*1290*/  BSSY B0, `(.L_x_153) ;  /* 0x000005e000007945 */ /* 0x000fe80003800000 */
[----:B------:R-:W-:Y:S05]  /*12a0*/  @!P1 BRA `(.L_x_154) ;  /* 0x0000000400709947 */ /* 0x000fea0003800000 */
        /* <DEDUP_REMOVED lines=9> */
[----:B------:R3:W5:Y:S01]  /*1340*/  LDG.E R198, desc[UR4][R178.64] ;  /* 0x00000004b2c67981 */ /* 0x000762000c1e1900 */
[----:B--2---:R-:W-:-:S05]  /*1350*/  @P4 IADD3 R124, P5, R127, R124, RZ ;  /* 0x0000007c7f7c4210 */ /* 0x004fca0007fbe0ff */
[----:B------:R-:W-:Y:S01]  /*1360*/  @P4 IMAD.X R125, R126, 0x1, R125, P5 ;  /* 0x000000017e7d4824 */ /* 0x000fe200028e067d */
[----:B------:R-:W-:-:S04]  /*1370*/  LEA R126, P5, R209, UR10, 0x3 ;  /* 0x0000000ad17e7c11 */ /* 0x000fc8000f8a18ff */
[C---:B------:R-:W-:Y:S01]  /*1380*/  LEA.HI.X R127, R209.reuse, UR11, RZ, 0x3, P5 ;  /* 0x0000000bd17f7c11 */ /* 0x040fe2000a8f1cff */
[C---:B0-----:R-:W-:Y:S01]  /*1390*/  IMAD.WIDE.U32 R128, R209.reuse, 0x8, R128 ;  /* 0x00000008d1807825 */ /* 0x041fe200078e0080 */
[----:B------:R-:W-:Y:S01]  /*13a0*/  ISETP.NE.U32.AND P5, PT, RZ, UR8, PT ;  /* 0x00000008ff007c0c */ /* 0x000fe2000bfa5070 */
[----:B------:R0:W5:Y:S02]  /*13b0*/  @P4 LDG.E R138, desc[UR4][R124.64] ;  /* 0x000000047c8a4981 */ /* 0x000164000c1e1900 */
[----:B-1----:R-:W-:Y:S01]  /*13c0*/  IMAD.WIDE.U32 R130, R209, 0x8, R130 ;  /* 0x00000008d1827825 */ /* 0x002fe200078e0082 */
[----:B------:R-:W-:Y:S01]  /*13d0*/  ISETP.NE.AND.EX P5, PT, RZ, UR9, PT, P5 ;  /* 0x00000009ff007c0c */ /* 0x000fe2000bfa5350 */
[----:B------:R-:W2:Y:S04]  /*13e0*/  LDG.E.64 R126, desc[UR4][R126.64] ;  /* 0x000000047e7e7981 */ /* 0x000ea8000c1e1b00 */
[----:B------:R-:W4:Y:S04]  /*13f0*/  LDG.E.64 R128, desc[UR4][R128.64] ;  /* 0x0000000480807981 */ /* 0x000f28000c1e1b00 */
[----:B------:R-:W0:Y:S01]  /*1400*/  LDG.E.64 R130, desc[UR4][R130.64] ;  /* 0x0000000482827981 */ /* 0x000e22000c1e1b00 */
[----:B------:R-:W-:-:S03]  /*1410*/  ISETP.NE.AND P4, PT, R133, RZ, PT ;  /* 0x000000ff8500720c */ /* 0x000fc60003f85270 */
[----:B------:R-:W-:Y:S02]  /*1420*/  @P5 LEA R190, P6, R209, UR8, 0x3 ;  /* 0x00000008d1be5c11 */ /* 0x000fe4000f8c18ff */
[----:B-----5:R-:W-:Y:S02]  /*1430*/  FSEL R211, R207, RZ, !P4 ;  /* 0x000000ffcfd37208 */ /* 0x020fe40006000000 */
[----:B------:R-:W-:-:S05]  /*1440*/  @P5 LEA.HI.X R191, R209, UR9, RZ, 0x3, P6 ;  /* 0x00000009d1bf5c11 */ /* 0x000fca000b0f1cff */
[----:B------:R1:W5:Y:S01]  /*1450*/  @P5 LDG.E.64 R172, desc[UR4][R190.64] ;  /* 0x00000004beac5981 */ /* 0x000362000c1e1b00 */
[----:B------:R-:W-:Y:S01]  /*1460*/  VIADD R209, R209, 0x80 ;  /* 0x00000080d1d17836 */ /* 0x000fe20000000000 */
[----:B--2---:R-:W-:Y:S01]  /*1470*/  SHF.R.U64 R194, R126, 0x10, R127 ;  /* 0x000000107ec27819 */ /* 0x004fe2000000127f */
[----:B------:R-:W-:-:S04]  /*1480*/  IMAD.MOV.U32 R192, RZ, RZ, R126 ;  /* 0x000000ffffc07224 */ /* 0x000fc800078e007e */
[----:B------:R-:W-:Y:S01]  /*1490*/  IMAD.U32 R126, R194, 0x10000, RZ ;  /* 0x00010000c27e7824 */ /* 0x000fe200078e00ff */
[----:B------:R-:W-:-:S03]  /*14a0*/  MOV R193, R127 ;  /* 0x0000007f00c17202 */ /* 0x000fc60000000f00 */
[----:B---3--:R-:W-:Y:S01]  /*14b0*/  FADD.FTZ R179, -R211, R126 ;  /* 0x0000007ed3b37221 */ /* 0x008fe20000010100 */
[----:B----4-:R-:W-:Y:S02]  /*14c0*/  MOV R126, R128 ;  /* 0x00000080007e7202 */ /* 0x010fe40000000f00 */
[----:B------:R-:W-:Y:S01]  /*14d0*/  SHF.R.U32.HI R127, RZ, 0x10, R127 ;  /* 0x00000010ff7f7819 */ /* 0x000fe2000001167f */
[--C-:B0-----:R-:W-:Y:S01]  /*14e0*/  IMAD.MOV.U32 R125, RZ, RZ, R131.reuse ;  /* 0x000000ffff7d7224 */ /* 0x101fe200078e0083 */
[--C-:B-1----:R-:W-:Y:S02]  /*14f0*/  SHF.R.U64 R190, R130, 0x10, R131.reuse ;  /* 0x0000001082be7819 */ /* 0x102fe40000001283 */
[----:B------:R-:W-:Y:S01]  /*1500*/  SHF.R.U32.HI R178, RZ, 0x10, R131 ;  /* 0x00000010ffb27819 */ /* 0x000fe20000011683 */
[----:B------:R-:W-:Y:S01]  /*1510*/  IMAD.U32 R131, R126, 0x10000, RZ ;  /* 0x000100007e837824 */ /* 0x000fe200078e00ff */
[----:B------:R-:W-:Y:S01]  /*1520*/  SHF.L.U32 R193, R193, 0x10, RZ ;  /* 0x00000010c1c17819 */ /* 0x000fe200000006ff */
[----:B------:R-:W-:Y:S01]  /*1530*/  IMAD.U32 R192, R192, 0x10000, RZ ;  /* 0x00010000c0c07824 */ /* 0x000fe200078e00ff */
[----:B------:R-:W-:Y:S01]  /*1540*/  SHF.R.U64 R128, R128, 0x10, R129 ;  /* 0x0000001080807819 */ /* 0x000fe20000001281 */
[----:B------:R-:W-:Y:S01]  /*1550*/  IMAD.U32 R127, R127, 0x10000, RZ ;  /* 0x000100007f7f7824 */ /* 0x000fe200078e00ff */
[----:B------:R-:W-:Y:S01]  /*1560*/  MOV R126, R129 ;  /* 0x00000081007e7202 */ /* 0x000fe20000000f00 */
[----:B------:R-:W-:-:S02]  /*1570*/  IMAD.MOV.U32 R124, RZ, RZ, R130 ;  /* 0x000000ffff7c7224 */ /* 0x000fc400078e0082 */
[C---:B------:R-:W-:Y:S01]  /*1580*/  FADD.FTZ R197, -R211.reuse, R192 ;  /* 0x000000c0d3c57221 */ /* 0x040fe20000010100 */
[C---:B------:R-:W-:Y:S01]  /*1590*/  FADD.FTZ R193, -R211.reuse, R193 ;  /* 0x000000c1d3c17221 */ /* 0x040fe20000010100 */
[----:B------:R-:W-:Y:S01]  /*15a0*/  SHF.R.U32.HI R130, RZ, 0x10, R129 ;  /* 0x00000010ff827819 */ /* 0x000fe20000011681 */
[----:B------:R-:W-:Y:S02]  /*15b0*/  IMAD.U32 R128, R128, 0x10000, RZ ;  /* 0x0001000080807824 */ /* 0x000fe400078e00ff */
[----:B------:R-:W-:Y:S01]  /*15c0*/  FADD.FTZ R211, -R211, R127 ;  /* 0x0000007fd3d37221 */ /* 0x000fe20000010100 */
[----:B------:R-:W-:Y:S02]  /*15d0*/  IMAD.U32 R129, R126, 0x10000, RZ ;  /* 0x000100007e817824 */ /* 0x000fe400078e00ff */
[----:B------:R-:W-:Y:S01]  /*15e0*/  FMUL.FTZ R195, R32, R131 ;  /* 0x0000008320c37220 */ /* 0x000fe20000410000 */
[----:B------:R-:W-:Y:S01]  /*15f0*/  IMAD.U32 R127, R124, 0x10000, RZ ;  /* 0x000100007c7f7824 */ /* 0x000fe200078e00ff */
[----:B------:R-:W-:Y:S01]  /*1600*/  SHF.L.U32 R124, R190, 0x10, RZ ;  /* 0x00000010be7c7819 */ /* 0x000fe200000006ff */
[----:B------:R-:W-:Y:S01]  /*1610*/  FMUL.FTZ R194, R31, R128 ;  /* 0x000000801fc27220 */ /* 0x000fe20000410000 */
[C---:B------:R-:W-:Y:S01]  /*1620*/  FMUL.FTZ R196, R4.reuse, R179 ;  /* 0x000000b304c47220 */ /* 0x040fe20000410000 */
[----:B------:R-:W-:Y:S01]  /*1630*/  SHF.L.U32 R125, R125, 0x10, RZ ;  /* 0x000000107d7d7819 */ /* 0x000fe200000006ff */
[----:B------:R-:W-:Y:S01]  /*1640*/  FMUL.FTZ R197, R4, R197 ;  /* 0x000000c504c57220 */ /* 0x000fe20000410000 */
[----:B------:R-:W-:-:S02]  /*1650*/  IMAD.U32 R130, R130, 0x10000, RZ ;  /* 0x0001000082827824 */ /* 0x000fc400078e00ff */
[----:B------:R-:W-:Y:S01]  /*1660*/  FMUL.FTZ R191, R30, R129 ;  /* 0x000000811ebf7220 */ /* 0x000fe20000410000 */
[----:B------:R-:W-:Y:S01]  /*1670*/  FMUL.FTZ R193, R4, R193 ;  /* 0x000000c104c17220 */ /* 0x000fe20000410000 */
[-C--:B------:R-:W-:Y:S01]  /*1680*/  FFMA.FTZ R195, R36, R127.reuse, R195 ;  /* 0x0000007f24c37223 */ /* 0x080fe200000100c3 */
[----:B------:R-:W-:Y:S01]  /*1690*/  FADD.FTZ R97, R97, R124 ;  /* 0x0000007c61617221 */ /* 0x000fe20000010000 */
[-C--:B------:R-:W-:Y:S01]  /*16a0*/  FFMA.FTZ R194, R35, R124.reuse, R194 ;  /* 0x0000007c23c27223 */ /* 0x080fe200000100c2 */
[----:B------:R-:W-:Y:S01]  /*16b0*/  FFMA.FTZ R117, R196, R124, R117 ;  /* 0x0000007cc4757223 */ /* 0x000fe20000010075 */
[----:B------:R-:W-:Y:S01]  /*16c0*/  FADD.FTZ R96, R96, R127 ;  /* 0x0000007f60607221 */ /* 0x000fe20000010000 */
[----:B------:R-:W-:Y:S01]  /*16d0*/  FFMA.FTZ R116, R197, R127, R116 ;  /* 0x0000007fc5747223 */ /* 0x000fe20000010074 */
[----:B------:R-:W-:Y:S02]  /*16e0*/  IMAD.U32 R124, R178, 0x10000, RZ ;  /* 0x00010000b27c7824 */ /* 0x000fe400078e00ff */
        /* <DEDUP_REMOVED lines=23> */
[----:B------:R-:W-:-:S07]  /*1860*/  FFMA.FTZ R212, R192, R190, R127 ;  /* 0x000000bec0d47223 */ /* 0x000fce000001007f */
.L_x_154:
[----:B------:R-:W-:Y:S05]  /*1870*/  BSYNC B0 ;  /* 0x0000000000007941 */ /* 0x000fea0003800000 */
.L_x_153:
[----:B------:R-:W-:Y:S04]  /*1880*/  BSSY B0, `(.L_x_155) ;  /* 0x000005e000007945 */ /* 0x000fe80003800000 */
[----:B------:R-:W-:Y:S05]  /*1890*/  @!P2 BRA `(.L_x_156) ;  /* 0x000000040070a947 */ /* 0x000fea0003800000 */
[----:B------:R-:W-:Y:S01]  /*18a0*/  ISETP.NE.U32.AND P4, PT, RZ, UR14, PT ;  /* 0x0000000eff007c0c */ /* 0x000fe2000bf85070 */
[----:B------:R-:W0:Y:S01]  /*18b0*/  LDC.64 R128, c[0x0][0x2b8] ;  /* 0x0000ae00ff807b82 */ /* 0x000e220000000a00 */
[C---:B------:R-:W-:Y:S02]  /*18c0*/  SHF.L.U32 R127, R209.reuse, 0x2, RZ ;  /* 0x00000002d17f7819 */ /* 0x040fe400000006ff */
[----:B------:R-:W-:Y:S02]  /*18d0*/  ISETP.NE.AND.EX P4, PT, RZ, UR15, PT, P4 ;  /* 0x0000000fff007c0c */ /* 0x000fe4000bf85340 */
[----:B------:R-:W-:Y:S02]  /*18e0*/  SHF.L.U64.HI R126, R209, 0x2, RZ ;  /* 0x00000002d17e7819 */ /* 0x000fe400000102ff */
[----:B------:R-:W-:-:S04]  /*18f0*/  IADD3 R188, P5, R127, UR12, RZ ;  /* 0x0000000c7fbc7c10 */ /* 0x000fc8000ffbe0ff */
[----:B------:R-:W-:-:S05]  /*1900*/  IADD3.X R189, R126, UR13, RZ, P5, !PT ;  /* 0x0000000d7ebd7c10 */ /* 0x000fca000affe4ff */
[----:B------:R-:W1:Y:S01]  /*1910*/  @P4 LDC.64 R124, c[0x0][0x248] ;  /* 0x00009200ff7c4b82 */ /* 0x000e620000000a00 */
[----:B------:R-:W5:Y:S01]  /*1920*/  LDG.E R188, desc[UR4][R188.64] ;  /* 0x00000004bcbc7981 */ /* 0x000f62000c1e1900 */
[----:B-1----:R-:W-:-:S05]  /*1930*/  @P4 IADD3 R124, P5, R127, R124, RZ ;  /* 0x0000007c7f7c4210 */ /* 0x002fca0007fbe0ff */
[----:B------:R-:W-:Y:S01]  /*1940*/  @P4 IMAD.X R125, R126, 0x1, R125, P5 ;  /* 0x000000017e7d4824 */ /* 0x000fe200028e067d */
[C---:B------:R-:W-:Y:S01]  /*1950*/  LEA R130, P5, R209.reuse, UR10, 0x3 ;  /* 0x0000000ad1827c11 */ /* 0x040fe2000f8a18ff */
[----:B------:R-:W1:Y:S03]  /*1960*/  LDC.64 R126, c[0x0][0x2c0] ;  /* 0x0000b000ff7e7b82 */ /* 0x000e660000000a00 */
[C---:B------:R-:W-:Y:S01]  /*1970*/  LEA.HI.X R131, R209.reuse, UR11, RZ, 0x3, P5 ;  /* 0x0000000bd1837c11 */ /* 0x040fe2000a8f1cff */
[C---:B0-----:R-:W-:Y:S01]  /*1980*/  IMAD.WIDE.U32 R128, R209.reuse, 0x8, R128 ;  /* 0x00000008d1807825 */ /* 0x041fe200078e0080 */
[----:B------:R-:W-:Y:S01]  /*1990*/  ISETP.NE.U32.AND P5, PT, RZ, UR8, PT ;  /* 0x00000008ff007c0c */ /* 0x000fe2000bfa5070 */
[----:B------:R-:W5:Y:S03]  /*19a0*/  @P4 LDG.E R139, desc[UR4][R124.64] ;  /* 0x000000047c8b4981 */ /* 0x000f66000c1e1900 */
[----:B------:R-:W-:Y:S01]  /*19b0*/  ISETP.NE.AND.EX P5, PT, RZ, UR9, PT, P5 ;  /* 0x00000009ff007c0c */ /* 0x000fe2000bfa5350 */
[----:B------:R-:W2:Y:S04]  /*19c0*/  LDG.E.64 R130, desc[UR4][R130.64] ;  /* 0x0000000482827981 */ /* 0x000ea8000c1e1b00 */
[----:B------:R-:W3:Y:S01]  /*19d0*/  LDG.E.64 R128, desc[UR4][R128.64] ;  /* 0x0000000480807981 */ /* 0x000ee2000c1e1b00 */
[----:B-1----:R-:W-:-:S07]  /*19e0*/  IMAD.WIDE.U32 R126, R209, 0x8, R126 ;  /* 0x00000008d17e7825 */ /* 0x002fce00078e007e */
[----:B------:R-:W-:Y:S02]  /*19f0*/  @P5 LEA R178, P6, R209, UR8, 0x3 ;  /* 0x00000008d1b25c11 */ /* 0x000fe4000f8c18ff */
[----:B------:R-:W-:Y:S02]  /*1a00*/  ISETP.NE.AND P4, PT, R133, RZ, PT ;  /* 0x000000ff8500720c */ /* 0x000fe40003f85270 */
[----:B------:R-:W-:Y:S01]  /*1a10*/  @P5 LEA.HI.X R179, R209, UR9, RZ, 0x3, P6 ;  /* 0x00000009d1b35c11 */ /* 0x000fe2000b0f1cff */
[----:B------:R-:W4:Y:S01]  /*1a20*/  LDG.E.64 R126, desc[UR4][R126.64] ;  /* 0x000000047e7e7981 */ /* 0x000f22000c1e1b00 */
[----:B-----5:R-:W-:-:S03]  /*1a30*/  FSEL R211, R207, RZ, !P4 ;  /* 0x000000ffcfd37208 */ /* 0x020fc60006000000 */
[----:B------:R0:W5:Y:S01]  /*1a40*/  @P5 LDG.E.64 R170, desc[UR4][R178.64] ;  /* 0x00000004b2aa5981 */ /* 0x000162000c1e1b00 */
[----:B------:R-:W-:Y:S01]  /*1a50*/  VIADD R209, R209, 0x80 ;  /* 0x00000080d1d17836 */ /* 0x000fe20000000000 */
[--C-:B--2---:R-:W-:Y:S01]  /*1a60*/  SHF.R.U64 R183, R130, 0x10, R131.reuse ;  /* 0x0000001082b77819 */ /* 0x104fe20000001283 */
[----:B------:R-:W-:Y:S01]  /*1a70*/  IMAD.MOV.U32 R181, RZ, RZ, R130 ;  /* 0x000000ffffb57224 */ /* 0x000fe200078e0082 */
[----:B------:R-:W-:Y:S02]  /*1a80*/  MOV R182, R131 ;  /* 0x0000008300b67202 */ /* 0x000fe40000000f00 */
[----:B------:R-:W-:Y:S01]  /*1a90*/  SHF.R.U32.HI R131, RZ, 0x10, R131 ;  /* 0x00000010ff837819 */ /* 0x000fe20000011683 */
[----:B------:R-:W-:Y:S01]  /*1aa0*/  IMAD.U32 R130, R183, 0x10000, RZ ;  /* 0x00010000b7827824 */ /* 0x000fe200078e00ff */
[----:B------:R-:W-:Y:S01]  /*1ab0*/  SHF.L.U32 R182, R182, 0x10, RZ ;  /* 0x00000010b6b67819 */ /* 0x000fe200000006ff */
[----:B------:R-:W-:Y:S02]  /*1ac0*/  IMAD.U32 R181, R181, 0x10000, RZ ;  /* 0x00010000b5b57824 */ /* 0x000fe400078e00ff */
[----:B0-----:R-:W-:Y:S01]  /*1ad0*/  FADD.FTZ R179, -R211, R130 ;  /* 0x00000082d3b37221 */ /* 0x001fe20000010100 */
[----:B------:R-:W-:-:S02]  /*1ae0*/  IMAD.U32 R131, R131, 0x10000, RZ ;  /* 0x0001000083837824 */ /* 0x000fc400078e00ff */
[C---:B------:R-:W-:Y:S01]  /*1af0*/  FADD.FTZ R181, -R211.reuse, R181 ;  /* 0x000000b5d3b57221 */ /* 0x040fe20000010100 */
[C---:B------:R-:W-:Y:S01]  /*1b00*/  FADD.FTZ R185, -R211.reuse, R182 ;  /* 0x000000b6d3b97221 */ /* 0x040fe20000010100 */
[----:B---3--:R-:W-:Y:S02]  /*1b10*/  IMAD.MOV.U32 R124, RZ, RZ, R128 ;  /* 0x000000ffff7c7224 */ /* 0x008fe400078e0080 */
[----:B------:R-:W-:Y:S01]  /*1b20*/  FADD.FTZ R211, -R211, R131 ;  /* 0x00000083d3d37221 */ /* 0x000fe20000010100 */
[----:B----4-:R-:W-:Y:S01]  /*1b30*/  MOV R130, R126 ;  /* 0x0000007e00827202 */ /* 0x010fe20000000f00 */
[--C-:B------:R-:W-:Y:S01]  /*1b40*/  IMAD.MOV.U32 R125, RZ, RZ, R129.reuse ;  /* 0x000000ffff7d7224 */ /* 0x100fe200078e0081 */
[----:B------:R-:W-:-:S03]  /*1b50*/  SHF.R.U64 R182, R128, 0x10, R129 ;  /* 0x0000001080b67819 */ /* 0x000fc60000001281 */
[----:B------:R-:W-:Y:S01]  /*1b60*/  IMAD.U32 R131, R130, 0x10000, RZ ;  /* 0x0001000082837824 */ /* 0x000fe200078e00ff */
[----:B------:R-:W-:Y:S01]  /*1b70*/  SHF.R.U32.HI R178, RZ, 0x10, R129 ;  /* 0x00000010ffb27819 */ /* 0x000fe20000011681 */
[----:B------:R-:W-:Y:S01]  /*1b80*/  IMAD.U32 R129, R124, 0x10000, RZ ;  /* 0x000100007c817824 */ /* 0x000fe200078e00ff */
[--C-:B------:R-:W-:Y:S01]  /*1b90*/  SHF.R.U64 R126, R126, 0x10, R127.reuse ;  /* 0x000000107e7e7819 */ /* 0x100fe2000000127f */
[----:B------:R-:W-:Y:S01]  /*1ba0*/  FMUL.FTZ R187, R24, R131 ;  /* 0x0000008318bb7220 */ /* 0x000fe20000410000 */
[----:B------:R-:W-:Y:S01]  /*1bb0*/  MOV R128, R127 ;  /* 0x0000007f00807202 */ /* 0x000fe20000000f00 */
[----:B------:R-:W-:Y:S01]  /*1bc0*/  FMUL.FTZ R189, R4, R181 ;  /* 0x000000b504bd7220 */ /* 0x000fe20000410000 */
[----:B------:R-:W-:Y:S01]  /*1bd0*/  SHF.R.U32.HI R127, RZ, 0x10, R127 ;  /* 0x00000010ff7f7819 */ /* 0x000fe2000001167f */
[----:B------:R-:W-:Y:S02]  /*1be0*/  IMAD.U32 R126, R126, 0x10000, RZ ;  /* 0x000100007e7e7824 */ /* 0x000fe400078e00ff */
[----:B------:R-:W-:Y:S01]  /*1bf0*/  FADD.FTZ R92, R92, R129 ;  /* 0x000000815c5c7221 */ /* 0x000fe20000010000 */
[-C--:B------:R-:W-:Y:S01]  /*1c00*/  FFMA.FTZ R187, R28, R129.reuse, R187 ;  /* 0x000000811cbb7223 */ /* 0x080fe200000100bb */
[----:B------:R-:W-:Y:S01]  /*1c10*/  FFMA.FTZ R112, R189, R129, R112 ;  /* 0x00000081bd707223 */ /* 0x000fe20000010070 */
[----:B------:R-:W-:Y:S01]  /*1c20*/  IMAD.U32 R129, R128, 0x10000, RZ ;  /* 0x0001000080817824 */ /* 0x000fe200078e00ff */
[----:B------:R-:W-:Y:S01]  /*1c30*/  SHF.L.U32 R124, R182, 0x10, RZ ;  /* 0x00000010b67c7819 */ /* 0x000fe200000006ff */
[----:B------:R-:W-:Y:S01]  /*1c40*/  FMUL.FTZ R184, R23, R126 ;  /* 0x0000007e17b87220 */ /* 0x000fe20000410000 */
[----:B------:R-:W-:Y:S01]  /*1c50*/  FMUL.FTZ R186, R4, R179 ;  /* 0x000000b304ba7220 */ /* 0x000fe20000410000 */
[----:B------:R-:W-:Y:S01]  /*1c60*/  SHF.L.U32 R125, R125, 0x10, RZ ;  /* 0x000000107d7d7819 */ /* 0x000fe200000006ff */
[----:B------:R-:W-:-:S02]  /*1c70*/  IMAD.U32 R128, R127, 0x10000, RZ ;  /* 0x000100007f807824 */ /* 0x000fc400078e00ff */
[----:B------:R-:W-:Y:S01]  /*1c80*/  FMUL.FTZ R183, R22, R129 ;  /* 0x0000008116b77220 */ /* 0x000fe20000410000 */
[----:B------:R-:W-:Y:S01]  /*1c90*/  FMUL.FTZ R185, R4, R185 ;  /* 0x000000b904b97220 */ /* 0x000fe20000410000 */
[----:B------:R-:W-:Y:S01]  /*1ca0*/  FADD.FTZ R93, R93, R124 ;  /* 0x0000007c5d5d7221 */ /* 0x000fe20000010000 */
[-C--:B------:R-:W-:Y:S01]  /*1cb0*/  FFMA.FTZ R184, R27, R124.reuse, R184 ;  /* 0x0000007c1bb87223 */ /* 0x080fe200000100b8 */
        /* <DEDUP_REMOVED lines=13> */
[C---:B------:R-:W-:Y:S01]  /*1d90*/  FFMA.FTZ R73, R186.reuse, R126, R73 ;  /* 0x0000007eba497223 */ /* 0x040fe20000010049 */
        /* <DEDUP_REMOVED lines=12> */
.L_x_156:
[----:B------:R-:W-:Y:S05]  /*1e60*/  BSYNC B0 ;  /* 0x0000000000007941 */ /* 0x000fea0003800000 */
.L_x_155:
        /* <DEDUP_REMOVED lines=10> */
[----:B------:R2:W5:Y:S01]  /*1f10*/  LDG.E R180, desc[UR4][R160.64] ;  /* 0x00000004a0b47981 */ /* 0x000562000c1e1900 */
        /* <DEDUP_REMOVED lines=9> */
[----:B------:R-:W3:Y:S04]  /*1fb0*/  LDG.E.64 R130, desc[UR4][R130.64] ;  /* 0x0000000482827981 */ /* 0x000ee8000c1e1b00 */
[----:B------:R-:W4:Y:S01]  /*1fc0*/  LDG.E.64 R128, desc[UR4][R128.64] ;  /* 0x0000000480807981 */ /* 0x000f22000c1e1b00 */
[----:B-1----:R-:W-:Y:S01]  /*1fd0*/  IMAD.WIDE.U32 R126, R209, 0x8, R126 ;  /* 0x00000008d17e7825 */ /* 0x002fe200078e007e */
[----:B------:R-:W-:-:S06]  /*1fe0*/  ISETP.NE.AND P4, PT, R133, RZ, PT ;  /* 0x000000ff8500720c */ /* 0x000fcc0003f85270 */
[----:B------:R-:W-:Y:S01]  /*1ff0*/  @P5 LEA R162, P6, R209, UR8, 0x3 ;  /* 0x00000008d1a25c11 */ /* 0x000fe2000f8c18ff */
[----:B------:R-:W4:Y:S01]  /*2000*/  LDG.E.64 R126, desc[UR4][R126.64] ;  /* 0x000000047e7e7981 */ /* 0x000f22000c1e1b00 */
[----:B-----5:R-:W-:Y:S02]  /*2010*/  FSEL R179, R207, RZ, !P4 ;  /* 0x000000ffcfb37208 */ /* 0x020fe40006000000 */
[----:B------:R-:W-:-:S05]  /*2020*/  @P5 LEA.HI.X R163, R209, UR9, RZ, 0x3, P6 ;  /* 0x00000009d1a35c11 */ /* 0x000fca000b0f1cff */
[----:B------:R0:W5:Y:S01]  /*2030*/  @P5 LDG.E.64 R168, desc[UR4][R162.64] ;  /* 0x00000004a2a85981 */ /* 0x000162000c1e1b00 */
[----:B------:R-:W-:Y:S01]  /*2040*/  VIADD R209, R209, 0x80 ;  /* 0x00000080d1d17836 */ /* 0x000fe20000000000 */
[--C-:B---3--:R-:W-:Y:S01]  /*2050*/  SHF.R.U64 R176, R130, 0x10, R131.reuse ;  /* 0x0000001082b07819 */ /* 0x108fe20000001283 */
[----:B------:R-:W-:Y:S01]  /*2060*/  IMAD.MOV.U32 R164, RZ, RZ, R130 ;  /* 0x000000ffffa47224 */ /* 0x000fe200078e0082 */
[----:B------:R-:W-:Y:S02]  /*2070*/  MOV R165, R131 ;  /* 0x0000008300a57202 */ /* 0x000fe40000000f00 */
[----:B------:R-:W-:Y:S01]  /*2080*/  SHF.R.U32.HI R131, RZ, 0x10, R131 ;  /* 0x00000010ff837819 */ /* 0x000fe20000011683 */
[----:B------:R-:W-:Y:S01]  /*2090*/  IMAD.U32 R130, R176, 0x10000, RZ ;  /* 0x00010000b0827824 */ /* 0x000fe200078e00ff */
[----:B------:R-:W-:Y:S01]  /*20a0*/  SHF.L.U32 R165, R165, 0x10, RZ ;  /* 0x00000010a5a57819 */ /* 0x000fe200000006ff */
[----:B------:R-:W-:Y:S02]  /*20b0*/  IMAD.U32 R164, R164, 0x10000, RZ ;  /* 0x00010000a4a47824 */ /* 0x000fe400078e00ff */
[----:B--2---:R-:W-:Y:S01]  /*20c0*/  FADD.FTZ R161, -R179, R130 ;  /* 0x00000082b3a17221 */ /* 0x004fe20000010100 */
[----:B------:R-:W-:-:S02]  /*20d0*/  IMAD.U32 R131, R131, 0x10000, RZ ;  /* 0x0001000083837824 */ /* 0x000fc400078e00ff */
[C---:B------:R-:W-:Y:S01]  /*20e0*/  FADD.FTZ R177, -R179.reuse, R164 ;  /* 0x000000a4b3b17221 */ /* 0x040fe20000010100 */
[C---:B0-----:R-:W-:Y:S01]  /*20f0*/  FADD.FTZ R163, -R179.reuse, R165 ;  /* 0x000000a5b3a37221 */ /* 0x041fe20000010100 */
[----:B----4-:R-:W-:Y:S02]  /*2100*/  IMAD.MOV.U32 R124, RZ, RZ, R128 ;  /* 0x000000ffff7c7224 */ /* 0x010fe400078e0080 */
[----:B------:R-:W-:Y:S01]  /*2110*/  FADD.FTZ R179, -R179, R131 ;  /* 0x00000083b3b37221 */ /* 0x000fe20000010100 */
[----:B------:R-:W-:Y:S01]  /*2120*/  MOV R130, R126 ;  /* 0x0000007e00827202 */ /* 0x000fe20000000f00 */
[----:B------:R-:W-:Y:S01]  /*2130*/  IMAD.MOV.U32 R125, RZ, RZ, R129 ;  /* 0x000000ffff7d7224 */ /* 0x000fe200078e0081 */
[----:B------:R-:W-:-:S03]  /*2140*/  SHF.R.U64 R126, R126, 0x10, R127 ;  /* 0x000000107e7e7819 */ /* 0x000fc6000000127f */
[----:B------:R-:W-:Y:S01]  /*2150*/  IMAD.U32 R131, R130, 0x10000, RZ ;  /* 0x0001000082837824 */ /* 0x000fe200078e00ff */
[--C-:B------:R-:W-:Y:S01]  /*2160*/  SHF.R.U64 R162, R128, 0x10, R129.reuse ;  /* 0x0000001080a27819 */ /* 0x100fe20000001281 */
[----:B------:R-:W-:Y:S01]  /*2170*/  FMUL.FTZ R177, R4, R177 ;  /* 0x000000b104b17220 */ /* 0x000fe20000410000 */
[----:B------:R-:W-:Y:S01]  /*2180*/  SHF.R.U32.HI R160, RZ, 0x10, R129 ;  /* 0x00000010ffa07819 */ /* 0x000fe20000011681 */
[----:B------:R-:W-:Y:S01]  /*2190*/  IMAD.U32 R129, R124, 0x10000, RZ ;  /* 0x000100007c817824 */ /* 0x000fe200078e00ff */
[----:B------:R-:W-:Y:S01]  /*21a0*/  MOV R128, R127 ;  /* 0x0000007f00807202 */ /* 0x000fe20000000f00 */
[----:B------:R-:W-:Y:S01]  /*21b0*/  FMUL.FTZ R165, R16, R131 ;  /* 0x0000008310a57220 */ /* 0x000fe20000410000 */
[----:B------:R-:W-:Y:S01]  /*21c0*/  IMAD.U32 R126, R126, 0x10000, RZ ;  /* 0x000100007e7e7824 */ /* 0x000fe200078e00ff */
[----:B------:R-:W-:Y:S01]  /*21d0*/  SHF.R.U32.HI R127, RZ, 0x10, R127 ;  /* 0x00000010ff7f7819 */ /* 0x000fe2000001167f */
        /* <DEDUP_REMOVED lines=39> */
.L_x_158:
[----:B------:R-:W-:Y:S05]  /*2450*/  BSYNC B0 ;  /* 0x0000000000007941 */ /* 0x000fea0003800000 */
.L_x_157:
[----:B------:R-:W-:Y:S01]  /*2460*/  ISETP.NE.AND P4, PT, R141, RZ, PT ;  /* 0x000000ff8d00720c */ /* 0x000fe20003f85270 */
[----:B------:R-:W-:-:S12]  /*2470*/  BSSY B0, `(.L_x_159) ;  /* 0x000005d000007945 */ /* 0x000fd80003800000 */
[----:B------:R-:W-:Y:S05]  /*2480*/  @!P4 BRA `(.L_x_160) ;  /* 0x00000004006cc947 */ /* 0x000fea0003800000 */
[----:B------:R-:W0:Y:S01]  /*2490*/  LDC.64 R130, c[0x0][0x2b8] ;  /* 0x0000ae00ff827b82 */ /* 0x000e220000000a00 */
[----:B------:R-:W-:Y:S02]  /*24a0*/  LEA R126, P5, R209, UR10, 0x3 ;  /* 0x0000000ad17e7c11 */ /* 0x000fe4000f8a18ff */
[----:B------:R-:W-:-:S05]  /*24b0*/  ISETP.NE.U32.AND P4, PT, RZ, UR8, PT ;  /* 0x00000008ff007c0c */ /* 0x000fca000bf85070 */
[----:B------:R-:W1:Y:S01]  /*24c0*/  LDC.64 R128, c[0x0][0x2c0] ;  /* 0x0000b000ff807b82 */ /* 0x000e620000000a00 */
[----:B------:R-:W-:-:S06]  /*24d0*/  LEA.HI.X R127, R209, UR11, RZ, 0x3, P5 ;  /* 0x0000000bd17f7c11 */ /* 0x000fcc000a8f1cff */
[----:B------:R-:W2:Y:S01]  /*24e0*/  LDG.E.64 R126, desc[UR4][R126.64] ;  /* 0x000000047e7e7981 */ /* 0x000ea2000c1e1b00 */
[----:B0-----:R-:W-:-:S06]  /*24f0*/  IMAD.WIDE.U32 R130, R209, 0x8, R130 ;  /* 0x00000008d1827825 */ /* 0x001fcc00078e0082 */
[----:B------:R-:W3:Y:S01]  /*2500*/  LDG.E.64 R130, desc[UR4][R130.64] ;  /* 0x0000000482827981 */ /* 0x000ee2000c1e1b00 */
[----:B-1----:R-:W-:-:S06]  /*2510*/  IMAD.WIDE.U32 R128, R209, 0x8, R128 ;  /* 0x00000008d1807825 */ /* 0x002fcc00078e0080 */
[----:B------:R-:W4:Y:S01]  /*2520*/  LDG.E.64 R128, desc[UR4][R128.64] ;  /* 0x0000000480807981 */ /* 0x000f22000c1e1b00 */
[----:B------:R-:W-:-:S13]  /*2530*/  ISETP.NE.AND.EX P4, PT, RZ, UR9, PT, P4 ;  /* 0x00000009ff007c0c */ /* 0x000fda000bf85340 */
[----:B------:R-:W-:-:S04]  /*2540*/  @P4 LEA R152, P5, R209, UR8, 0x3 ;  /* 0x00000008d1984c11 */ /* 0x000fc8000f8a18ff */
[C---:B------:R-:W-:Y:S02]  /*2550*/  @P4 LEA.HI.X R153, R209.reuse, UR9, RZ, 0x3, P5 ;  /* 0x00000009d1994c11 */ /* 0x040fe4000a8f1cff */
[----:B------:R-:W-:Y:S02]  /*2560*/  ISETP.NE.U32.AND P5, PT, RZ, UR14, PT ;  /* 0x0000000eff007c0c */ /* 0x000fe4000bfa5070 */
[----:B------:R-:W-:Y:S01]  /*2570*/  SHF.L.U32 R151, R209, 0x2, RZ ;  /* 0x00000002d1977819 */ /* 0x000fe200000006ff */
[----:B------:R-:W5:Y:S01]  /*2580*/  @P4 LDG.E.64 R166, desc[UR4][R152.64] ;  /* 0x0000000498a64981 */ /* 0x000f62000c1e1b00 */
[----:B------:R-:W-:-:S13]  /*2590*/  ISETP.NE.AND.EX P5, PT, RZ, UR15, PT, P5 ;  /* 0x0000000fff007c0c */ /* 0x000fda000bfa5350 */
[----:B------:R-:W0:Y:S01]  /*25a0*/  @P5 LDC.64 R124, c[0x0][0x248] ;  /* 0x00009200ff7c5b82 */ /* 0x000e220000000a00 */
[----:B------:R-:W-:Y:S02]  /*25b0*/  SHF.R.U32.HI R154, RZ, 0x1e, R209 ;  /* 0x0000001eff9a7819 */ /* 0x000fe400000116d1 */
[----:B------:R-:W-:-:S04]  /*25c0*/  IADD3 R158, P4, R151, UR12, RZ ;  /* 0x0000000c979e7c10 */ /* 0x000fc8000ff9e0ff */
[----:B------:R-:W-:-:S05]  /*25d0*/  IADD3.X R159, R154, UR13, RZ, P4, !PT ;  /* 0x0000000d9a9f7c10 */ /* 0x000fca000a7fe4ff */
[----:B------:R-:W5:Y:S01]  /*25e0*/  LDG.E R158, desc[UR4][R158.64] ;  /* 0x000000049e9e7981 */ /* 0x000f62000c1e1900 */
[----:B0-----:R-:W-:-:S05]  /*25f0*/  @P5 IADD3 R124, P4, R151, R124, RZ ;  /* 0x0000007c977c5210 */ /* 0x001fca0007f9e0ff */
[----:B------:R-:W-:Y:S01]  /*2600*/  @P5 IMAD.X R125, R154, 0x1, R125, P4 ;  /* 0x000000019a7d5824 */ /* 0x000fe200020e067d */
[----:B------:R-:W-:-:S04]  /*2610*/  ISETP.NE.AND P4, PT, R133, RZ, PT ;  /* 0x000000ff8500720c */ /* 0x000fc80003f85270 */
[----:B-----5:R-:W-:Y:S01]  /*2620*/  FSEL R179, R207, RZ, !P4 ;  /* 0x000000ffcfb37208 */ /* 0x020fe20006000000 */
[----:B------:R2:W5:Y:S02]  /*2630*/  @P5 LDG.E R142, desc[UR4][R124.64] ;  /* 0x000000047c8e5981 */ /* 0x000564000c1e1900 */
[--C-:B--2---:R-:W-:Y:S01]  /*2640*/  IMAD.MOV.U32 R125, RZ, RZ, R127.reuse ;  /* 0x000000ffff7d7224 */ /* 0x104fe200078e007f */
[----:B------:R-:W-:Y:S01]  /*2650*/  SHF.R.U64 R124, R126, 0x10, R127 ;  /* 0x000000107e7c7819 */ /* 0x000fe2000000127f */
[----:B---3--:R-:W-:Y:S01]  /*2660*/  IMAD.MOV.U32 R151, RZ, RZ, R130 ;  /* 0x000000ffff977224 */ /* 0x008fe200078e0082 */
[----:B------:R-:W-:Y:S01]  /*2670*/  SHF.R.U64 R154, R130, 0x10, R131 ;  /* 0x00000010829a7819 */ /* 0x000fe20000001283 */
[----:B----4-:R-:W-:Y:S01]  /*2680*/  IMAD.MOV.U32 R130, RZ, RZ, R128 ;  /* 0x000000ffff827224 */ /* 0x010fe200078e0080 */
[----:B------:R-:W-:Y:S02]  /*2690*/  SHF.R.U64 R153, R128, 0x10, R129 ;  /* 0x0000001080997819 */ /* 0x000fe40000001281 */
[----:B------:R-:W-:-:S04]  /*26a0*/  MOV R128, R126 ;  /* 0x0000007e00807202 */ /* 0x000fc80000000f00 */
[----:B------:R-:W-:Y:S01]  /*26b0*/  SHF.L.U32 R128, R128, 0x10, RZ ;  /* 0x0000001080807819 */ /* 0x000fe200000006ff */
[----:B------:R-:W-:Y:S01]  /*26c0*/  IMAD.U32 R126, R125, 0x10000, RZ ;  /* 0x000100007d7e7824 */ /* 0x000fe200078e00ff */
[----:B------:R-:W-:Y:S02]  /*26d0*/  MOV R155, R131 ;  /* 0x00000083009b7202 */ /* 0x000fe40000000f00 */
[----:B------:R-:W-:Y:S01]  /*26e0*/  SHF.R.U32.HI R209, RZ, 0x10, R131 ;  /* 0x00000010ffd17819 */ /* 0x000fe20000011683 */
[----:B------:R-:W-:Y:S01]  /*26f0*/  FADD.FTZ R159, -R179, R128 ;  /* 0x00000080b39f7221 */ /* 0x000fe20000010100 */
[--C-:B------:R-:W-:Y:S02]  /*2700*/  IMAD.MOV.U32 R131, RZ, RZ, R129.reuse ;  /* 0x000000ffff837224 */ /* 0x100fe400078e0081 */
[----:B------:R-:W-:Y:S02]  /*2710*/  IMAD.U32 R125, R130, 0x10000, RZ ;  /* 0x00010000827d7824 */ /* 0x000fe400078e00ff */
[----:B------:R-:W-:Y:S01]  /*2720*/  FMUL.FTZ R159, R4, R159 ;  /* 0x0000009f049f7220 */ /* 0x000fe20000410000 */
[----:B------:R-:W-:Y:S01]  /*2730*/  SHF.R.U32.HI R178, RZ, 0x10, R129 ;  /* 0x00000010ffb27819 */ /* 0x000fe20000011681 */
[----:B------:R-:W-:-:S02]  /*2740*/  IMAD.U32 R124, R124, 0x10000, RZ ;  /* 0x000100007c7c7824 */ /* 0x000fc400078e00ff */
[----:B------:R-:W-:Y:S01]  /*2750*/  FADD.FTZ R129, -R179, R126 ;  /* 0x0000007eb3817221 */ /* 0x000fe20000010100 */
[----:B------:R-:W-:Y:S02]  /*2760*/  IMAD.U32 R131, R131, 0x10000, RZ ;  /* 0x0001000083837824 */ /* 0x000fe400078e00ff */
[-C--:B------:R-:W-:Y:S01]  /*2770*/  FMUL.FTZ R157, R8, R125.reuse ;  /* 0x0000007d089d7220 */ /* 0x080fe20000410000 */
[----:B------:R-:W-:Y:S01]  /*2780*/  IMAD.U32 R151, R151, 0x10000, RZ ;  /* 0x0001000097977824 */ /* 0x000fe200078e00ff */
[----:B------:R-:W-:Y:S01]  /*2790*/  SHF.R.U32.HI R152, RZ, 0x10, R127 ;  /* 0x00000010ff987819 */ /* 0x000fe2000001167f */
[----:B------:R-:W-:Y:S02]  /*27a0*/  IMAD.U32 R126, R153, 0x10000, RZ ;  /* 0x00010000997e7824 */ /* 0x000fe400078e00ff */
[----:B------:R-:W-:Y:S01]  /*27b0*/  FADD.FTZ R44, R44, R125 ;  /* 0x0000007d2c2c7221 */ /* 0x000fe20000010000 */
[----:B------:R-:W-:Y:S01]  /*27c0*/  FFMA.FTZ R64, R159, R125, R64 ;  /* 0x0000007d9f407223 */ /* 0x000fe20000010040 */
[----:B------:R-:W-:Y:S01]  /*27d0*/  FADD.FTZ R127, -R179, R124 ;  /* 0x0000007cb37f7221 */ /* 0x000fe20000010100 */
[----:B------:R-:W-:Y:S01]  /*27e0*/  IMAD.U32 R125, R155, 0x10000, RZ ;  /* 0x000100009b7d7824 */ /* 0x000fe200078e00ff */
[----:B------:R-:W-:Y:S01]  /*27f0*/  SHF.L.U32 R124, R154, 0x10, RZ ;  /* 0x000000109a7c7819 */ /* 0x000fe200000006ff */
[----:B------:R-:W-:Y:S01]  /*2800*/  FMUL.FTZ R153, R6, R131 ;  /* 0x0000008306997220 */ /* 0x000fe20000410000 */
[----:B------:R-:W-:Y:S01]  /*2810*/  FMUL.FTZ R155, R4, R129 ;  /* 0x00000081049b7220 */ /* 0x000fe20000410000 */
[----:B------:R-:W-:Y:S01]  /*2820*/  FFMA.FTZ R157, R12, R151, R157 ;  /* 0x000000970c9d7223 */ /* 0x000fe2000001009d */
[----:B------:R-:W-:Y:S01]  /*2830*/  FMUL.FTZ R154, R7, R126 ;  /* 0x0000007e079a7220 */ /* 0x000fe20000410000 */
[----:B------:R-:W-:Y:S01]  /*2840*/  SHF.L.U32 R152, R152, 0x10, RZ ;  /* 0x0000001098987819 */ /* 0x000fe200000006ff */
[----:B------:R-:W-:Y:S01]  /*2850*/  FMUL.FTZ R156, R4, R127 ;  /* 0x0000007f049c7220 */ /* 0x000fe20000410000 */
[----:B------:R-:W-:Y:S01]  /*2860*/  SHF.L.U32 R130, R178, 0x10, RZ ;  /* 0x00000010b2827819 */ /* 0x000fe200000006ff */
[----:B------:R-:W-:Y:S01]  /*2870*/  FADD.FTZ R86, R86, R125 ;  /* 0x0000007d56567221 */ /* 0x000fe20000010000 */
[-C--:B------:R-:W-:Y:S01]  /*2880*/  FFMA.FTZ R153, R10, R125.reuse, R153 ;  /* 0x0000007d0a997223 */ /* 0x080fe20000010099 */
[----:B------:R-:W-:Y:S01]  /*2890*/  FFMA.FTZ R106, R155, R125, R106 ;  /* 0x0000007d9b6a7223 */ /* 0x000fe2000001006a */
[-C--:B------:R-:W-:Y:S01]  /*28a0*/  FFMA.FTZ R154, R11, R124.reuse, R154 ;  /* 0x0000007c0b9a7223 */ /* 0x080fe2000001009a */
[----:B------:R-:W-:Y:S01]  /*28b0*/  FADD.FTZ R125, R210, R157 ;  /* 0x0000009dd27d7221 */ /* 0x000fe20000010000 */
[----:B------:R-:W-:Y:S01]  /*28c0*/  FFMA.FTZ R127, R159, R157, R212 ;  /* 0x0000009d9f7f7223 */ /* 0x000fe200000100d4 */
[----:B------:R-:W-:Y:S01]  /*28d0*/  FADD.FTZ R85, R85, R124 ;  /* 0x0000007c55557221 */ /* 0x000fe20000010000 */
[C---:B------:R-:W-:Y:S01]  /*28e0*/  FFMA.FTZ R105, R156.reuse, R124, R105 ;  /* 0x0000007c9c697223 */ /* 0x040fe20000010069 */
[----:B------:R-:W-:Y:S01]  /*28f0*/  FADD.FTZ R45, R45, R126 ;  /* 0x0000007e2d2d7221 */ /* 0x000fe20000010000 */
[----:B------:R-:W-:Y:S01]  /*2900*/  FFMA.FTZ R65, R156, R126, R65 ;  /* 0x0000007e9c417223 */ /* 0x000fe20000010041 */
[----:B------:R-:W-:Y:S01]  /*2910*/  FADD.FTZ R179, -R179, R152 ;  /* 0x00000098b3b37221 */ /* 0x000fe20000010100 */
[----:B------:R-:W-:-:S02]  /*2920*/  IMAD.U32 R128, R209, 0x10000, RZ ;  /* 0x00010000d1807824 */ /* 0x000fc400078e00ff */
[----:B------:R-:W-:Y:S01]  /*2930*/  FMUL.FTZ R178, R5, R130 ;  /* 0x0000008205b27220 */ /* 0x000fe20000410000 */
[----:B------:R-:W-:Y:S01]  /*2940*/  FADD.FTZ R124, R125, R154 ;  /* 0x0000009a7d7c7221 */ /* 0x000fe20000010000 */
[----:B------:R-:W-:Y:S01]  /*2950*/  FFMA.FTZ R126, R156, R154, R127 ;  /* 0x0000009a9c7e7223 */ /* 0x000fe2000001007f */
[----:B------:R-:W-:Y:S01]  /*2960*/  FADD.FTZ R84, R84, R151 ;  /* 0x0000009754547221 */ /* 0x000fe20000010000 */
[----:B------:R-:W-:Y:S01]  /*2970*/  FFMA.FTZ R104, R159, R151, R104 ;  /* 0x000000979f687223 */ /* 0x000fe20000010068 */
[----:B------:R-:W-:Y:S01]  /*2980*/  FMUL.FTZ R152, R4, R179 ;  /* 0x000000b304987220 */ /* 0x000fe20000410000 */
[-C--:B------:R-:W-:Y:S01]  /*2990*/  FFMA.FTZ R151, R9, R128.reuse, R178 ;  /* 0x0000008009977223 */ /* 0x080fe200000100b2 */
        /* <DEDUP_REMOVED lines=10> */
.L_x_160:
[----:B------:R-:W-:Y:S05]  /*2a40*/  BSYNC B0 ;  /* 0x0000000000007941 */ /* 0x000fea0003800000 */
.L_x_159:
        /* <DEDUP_REMOVED lines=25> */
.L_x_200:
[----:B------:R-:W3:Y:S01]  /*2be0*/  S2R R131, SR_CgaCtaId ;  /* 0x0000000000837919 */ /* 0x000ee20000008800 */
[----:B------:R-:W-:Y:S01]  /*2bf0*/  MOV R126, 0x400 ;  /* 0x00000400007e7802 */ /* 0x000fe20000000f00 */
[----:B-1----:R-:W-:Y:S01]  /*2c00*/  FADD.FTZ R178, R130, R129 ;  /* 0x0000008182b27221 */ /* 0x002fe20000010000 */
[----:B------:R-:W-:Y:S01]  /*2c10*/  @!P5 LOP3.LUT R124, R124, 0x3, RZ, 0xc0, !PT ;  /* 0x000000037c7cd812 */ /* 0x000fe200078ec0ff */
[----:B--2---:R-:W-:Y:S01]  /*2c20*/  FADD.FTZ R179, R127, R208 ;  /* 0x000000d07fb37221 */ /* 0x004fe20000010000 */
[----:B------:R-:W-:Y:S05]  /*2c30*/  WARPSYNC.ALL ;  /* 0x0000000000007948 */ /* 0x000fea0003800000 */
[----:B------:R-:W-:Y:S01]  /*2c40*/  @!P5 IADD3 R124, R125, R124, RZ ;  /* 0x0000007c7d7cd210 */ /* 0x000fe20007ffe0ff */
[----:B------:R-:W-:Y:S01]  /*2c50*/  BSSY B0, `(.L_x_162) ;  /* 0x0000077000007945 */ /* 0x000fe20003800000 */
[----:B---3--:R-:W-:-:S05]  /*2c60*/  LEA R126, R131, R126, 0x18 ;  /* 0x0000007e837e7211 */ /* 0x008fca00078ec0ff */
[--C-:B-----5:R-:W-:Y:S02]  /*2c70*/  @!P5 IMAD R207, R124, 0x8, R126.reuse ;  /* 0x000000087ccfd824 */ /* 0x120fe400078e027e */
[----:B------:R-:W-:-:S03]  /*2c80*/  IMAD R209, R125, 0x8, R126 ;  /* 0x000000087dd17824 */ /* 0x000fc600078e027e */
[----:B------:R-:W-:Y:S01]  /*2c90*/  @!P5 STS.64 [R207+0x2800], R178 ;  /* 0x002800b2cf00d388 */ /* 0x000fe20000000a00 */
[----:B------:R-:W-:Y:S06]  /*2ca0*/  BAR.SYNC.DEFER_BLOCKING 0x0 ;  /* 0x0000000000007b1d */ /* 0x000fec0000010000 */
[----:B0-----:R-:W0:Y:S04]  /*2cb0*/  LDS.128 R124, [R209+0x2800] ;  /* 0x00280000d17c7984 */ /* 0x001e280000000c00 */
        /* <DEDUP_REMOVED lines=10> */
[----:B------:R-:W-:Y:S01]  /*2d60*/  FMUL.FTZ R179, R124, UR16 ;  /* 0x000000107cb37c20 */ /* 0x000fe20008410000 */
[----:B------:R-:W-:Y:S06]  /*2d70*/  @!P0 BRA `(.L_x_163) ;  /* 0x0000000400908947 */ /* 0x000fec0003800000 */
[----:B------:R-:W-:Y:S02]  /*2d80*/  ISETP.NE.AND P5, PT, R133, RZ, PT ;  /* 0x000000ff8500720c */ /* 0x000fe40003fa5270 */
[----:B------:R-:W-:Y:S02]  /*2d90*/  LOP3.LUT P6, RZ, R206, 0xff, RZ, 0xc0, !PT ;  /* 0x000000ffceff7812 */ /* 0x000fe400078cc0ff */
[----:B------:R-:W-:Y:S02]  /*2da0*/  FSEL R208, R178, RZ, !P5 ;  /* 0x000000ffb2d07208 */ /* 0x000fe40006800000 */
[----:B------:R-:W-:-:S03]  /*2db0*/  ISETP.NE.U32.AND P5, PT, RZ, UR8, PT ;  /* 0x00000008ff007c0c */ /* 0x000fc6000bfa5070 */
[-CC-:B------:R-:W-:Y:S01]  /*2dc0*/  FFMA.FTZ R125, R205, R179.reuse, R208.reuse ;  /* 0x000000b3cd7d7223 */ /* 0x180fe200000100d0 */
[----:B------:R-:W-:Y:S01]  /*2dd0*/  ISETP.NE.AND.EX P5, PT, RZ, UR9, PT, P5 ;  /* 0x00000009ff007c0c */ /* 0x000fe2000bfa5350 */
[-CC-:B------:R-:W-:Y:S01]  /*2de0*/  FFMA.FTZ R127, R204, R179.reuse, R208.reuse ;  /* 0x000000b3cc7f7223 */ /* 0x180fe200000100d0 */
[-CC-:B------:R-:W-:Y:S01]  /*2df0*/  FFMA.FTZ R126, R203, R179.reuse, R208.reuse ;  /* 0x000000b3cb7e7223 */ /* 0x180fe200000100d0 */
[----:B------:R-:W-:Y:S01]  /*2e00*/  FADD.FTZ R125, R0, -R125 ;  /* 0x8000007d007d7221 */ /* 0x000fe20000010000 */
[----:B------:R-:W-:Y:S01]  /*2e10*/  FFMA.FTZ R208, R200, R179, R208 ;  /* 0x000000b3c8d07223 */ /* 0x000fe200000100d0 */
[----:B------:R-:W-:Y:S01]  /*2e20*/  FADD.FTZ R127, R202, -R127 ;  /* 0x8000007fca7f7221 */ /* 0x000fe20000010000 */
[----:B------:R-:W-:Y:S01]  /*2e30*/  FADD.FTZ R129, R201, -R126 ;  /* 0x8000007ec9817221 */ /* 0x000fe20000010000 */
[C---:B------:R-:W-:Y:S01]  /*2e40*/  FMUL.FTZ R125, R4.reuse, R125 ;  /* 0x0000007d047d7220 */ /* 0x040fe20000410000 */
[----:B------:R-:W-:Y:S01]  /*2e50*/  FADD.FTZ R207, R199, -R208 ;  /* 0x800000d0c7cf7221 */ /* 0x000fe20000010000 */
[C---:B------:R-:W-:Y:S01]  /*2e60*/  FMUL.FTZ R127, R4.reuse, R127 ;  /* 0x0000007f047f7220 */ /* 0x040fe20000410000 */
[----:B------:R-:W-:-:S03]  /*2e70*/  FMUL.FTZ R126, R4, R129 ;  /* 0x00000081047e7220 */ /* 0x000fc60000410000 */
[----:B------:R-:W-:Y:S01]  /*2e80*/  @P5 MOV R124, R174 ;  /* 0x000000ae007c5202 */ /* 0x000fe20000000f00 */
[--C-:B------:R-:W-:Y:S01]  /*2e90*/  @P5 IMAD.MOV.U32 R130, RZ, RZ, R175.reuse ;  /* 0x000000ffff825224 */ /* 0x100fe200078e00af */
[----:B------:R-:W-:-:S03]  /*2ea0*/  @P5 SHF.R.U32.HI R209, RZ, 0x10, R175 ;  /* 0x00000010ffd15819 */ /* 0x000fc600000116af */
[----:B------:R-:W-:Y:S02]  /*2eb0*/  @P5 IMAD.U32 R124, R124, 0x10000, RZ ;  /* 0x000100007c7c5824 */ /* 0x000fe400078e00ff */
[----:B------:R-:W-:Y:S02]  /*2ec0*/  @P5 IMAD.U32 R131, R130, 0x10000, RZ ;  /* 0x0001000082835824 */ /* 0x000fe400078e00ff */
[----:B------:R-:W-:Y:S01]  /*2ed0*/  FMUL.FTZ R130, R4, R207 ;  /* 0x000000cf04827220 */ /* 0x000fe20000410000 */
[----:B------:R-:W-:Y:S01]  /*2ee0*/  @P5 FADD.FTZ R125, R125, R124 ;  /* 0x0000007c7d7d5221 */ /* 0x000fe20000010000 */
[----:B------:R-:W-:Y:S01]  /*2ef0*/  @P5 SHF.R.U64 R124, R174, 0x10, R175 ;  /* 0x00000010ae7c5819 */ /* 0x000fe200000012af */
[----:B------:R-:W-:Y:S02]  /*2f00*/  @P5 IMAD.U32 R209, R209, 0x10000, RZ ;  /* 0x00010000d1d15824 */ /* 0x000fe400078e00ff */
[----:B------:R-:W-:Y:S01]  /*2f10*/  @P5 FADD.FTZ R126, R126, R131 ;  /* 0x000000837e7e5221 */ /* 0x000fe20000010000 */
[----:B------:R-:W-:Y:S01]  /*2f20*/  FMUL.FTZ R210, R125, UR17 ;  /* 0x000000117dd27c20 */ /* 0x000fe20008410000 */
[----:B------:R-:W-:Y:S01]  /*2f30*/  @P5 SHF.L.U32 R124, R124, 0x10, RZ ;  /* 0x000000107c7c5819 */ /* 0x000fe200000006ff */
[----:B------:R-:W-:-:S03]  /*2f40*/  @P5 FADD.FTZ R130, R130, R209 ;  /* 0x000000d182825221 */ /* 0x000fc60000010000 */
[----:B------:R-:W-:Y:S01]  /*2f50*/  FSEL R128, R210, RZ, P6 ;  /* 0x000000ffd2807208 */ /* 0x000fe20003000000 */
[----:B------:R-:W-:Y:S01]  /*2f60*/  @P5 FADD.FTZ R127, R127, R124 ;  /* 0x0000007c7f7f5221 */ /* 0x000fe20000010000 */
[----:B------:R-:W-:Y:S02]  /*2f70*/  ISETP.NE.U32.AND P5, PT, RZ, UR6, PT ;  /* 0x00000006ff007c0c */ /* 0x000fe4000bfa5070 */
[----:B------:R-:W-:Y:S02]  /*2f80*/  F2F.BF16.F32 R213, R128 ;  /* 0x0000008000d57304 */ /* 0x000fe40000202000 */
[----:B------:R-:W-:-:S13]  /*2f90*/  ISETP.NE.AND.EX P5, PT, RZ, UR7, PT, P5 ;  /* 0x00000007ff007c0c */ /* 0x000fda000bfa5350 */
[----:B------:R-:W-:Y:S02]  /*2fa0*/  @P5 F2FP.BF16.F32.PACK_AB R125, RZ, R125 ;  /* 0x0000007dff7d523e */ /* 0x000fe400000010ff */
[----:B------:R-:W-:Y:S01]  /*2fb0*/  @P5 F2FP.BF16.F32.PACK_AB R124, RZ, R127 ;  /* 0x0000007fff7c523e */ /* 0x000fe200000010ff */
[----:B------:R-:W-:Y:S01]  /*2fc0*/  FMUL.FTZ R127, R127, UR17 ;  /* 0x000000117f7f7c20 */ /* 0x000fe20008410000 */
[----:B------:R-:W-:Y:S01]  /*2fd0*/  @P5 F2FP.BF16.F32.PACK_AB R129, RZ, R126 ;  /* 0x0000007eff81523e */ /* 0x000fe200000010ff */
[----:B------:R-:W-:Y:S01]  /*2fe0*/  FMUL.FTZ R126, R126, UR17 ;  /* 0x000000117e7e7c20 */ /* 0x000fe20008410000 */
[----:B------:R-:W-:Y:S01]  /*2ff0*/  @P5 F2FP.BF16.F32.PACK_AB R131, RZ, R130 ;  /* 0x00000082ff83523e */ /* 0x000fe200000010ff */
[----:B------:R-:W-:Y:S01]  /*3000*/  FMUL.FTZ R130, R130, UR17 ;  /* 0x0000001182827c20 */ /* 0x000fe20008410000 */
[----:B------:R-:W-:Y:S02]  /*3010*/  @P5 PRMT R143, R125, 0x7610, R143 ;  /* 0x000076107d8f5816 */ /* 0x000fe4000000008f */
[----:B------:R-:W-:-:S02]  /*3020*/  @P5 PRMT R144, R124, 0x7610, R144 ;  /* 0x000076107c905816 */ /* 0x000fc40000000090 */
[----:B------:R-:W-:Y:S02]  /*3030*/  @P5 PRMT R145, R129, 0x7610, R145 ;  /* 0x0000761081915816 */ /* 0x000fe40000000091 */
[----:B------:R-:W-:Y:S02]  /*3040*/  @P5 PRMT R146, R131, 0x7610, R146 ;  /* 0x0000761083925816 */ /* 0x000fe40000000092 */
[----:B------:R-:W-:-:S04]  /*3050*/  ISETP.NE.U32.AND P5, PT, RZ, UR14, PT ;  /* 0x0000000eff007c0c */ /* 0x000fc8000bfa5070 */
[----:B------:R-:W-:-:S13]  /*3060*/  ISETP.NE.AND.EX P5, PT, RZ, UR15, PT, P5 ;  /* 0x0000000fff007c0c */ /* 0x000fda000bfa5350 */
[----:B------:R-:W-:-:S04]  /*3070*/  @P5 LOP3.LUT P6, RZ, R2, 0xff, RZ, 0xc0, !PT ;  /* 0x000000ff02ff5812 */ /* 0x000fc800078cc0ff */
[----:B------:R-:W-:Y:S02]  /*3080*/  @P5 FSEL R207, R210, RZ, P6 ;  /* 0x000000ffd2cf5208 */ /* 0x000fe40003000000 */
[----:B------:R-:W-:-:S04]  /*3090*/  LOP3.LUT P6, RZ, R206, 0xff00, RZ, 0xc0, !PT ;  /* 0x0000ff00ceff7812 */ /* 0x000fc800078cc0ff */
[C---:B------:R-:W-:Y:S02]  /*30a0*/  FSEL R129, R127.reuse, RZ, P6 ;  /* 0x000000ff7f817208 */ /* 0x040fe40003000000 */
[----:B------:R-:W-:Y:S02]  /*30b0*/  @P5 LOP3.LUT P6, RZ, R2, 0xff00, RZ, 0xc0, !PT ;  /* 0x0000ff0002ff5812 */ /* 0x000fe400078cc0ff */
[----:B------:R-:W0:Y:S02]  /*30c0*/  F2F.BF16.F32 R124, R129 ;  /* 0x00000081007c7304 */ /* 0x000e240000202000 */
[----:B------:R-:W-:Y:S02]  /*30d0*/  @P5 FSEL R208, R127, RZ, P6 ;  /* 0x000000ff7fd05208 */ /* 0x000fe40003000000 */
[----:B------:R-:W-:-:S04]  /*30e0*/  LOP3.LUT P6, RZ, R206, 0xff0000, RZ, 0xc0, !PT ;  /* 0x00ff0000ceff7812 */ /* 0x000fc800078cc0ff */
[----:B------:R-:W-:Y:S02]  /*30f0*/  FSEL R209, R126, RZ, P6 ;  /* 0x000000ff7ed17208 */ /* 0x000fe40003000000 */
[----:B------:R-:W-:-:S04]  /*3100*/  @P5 LOP3.LUT P6, RZ, R2, 0xff0000, RZ, 0xc0, !PT ;  /* 0x00ff000002ff5812 */ /* 0x000fc800078cc0ff */
[----:B------:R-:W-:Y:S01]  /*3110*/  @P5 FSEL R210, R126, RZ, P6 ;  /* 0x000000ff7ed25208 */ /* 0x000fe20003000000 */
[----:B------:R-:W-:Y:S01]  /*3120*/  F2F.BF16.F32 R209, R209 ;  /* 0x000000d100d17304 */ /* 0x000fe20000202000 */
[----:B------:R-:W-:Y:S01]  /*3130*/  LOP3.LUT P6, RZ, R206, 0xff000000, RZ, 0xc0, !PT ;  /* 0xff000000ceff7812 */ /* 0x000fe200078cc0ff */
[----:B0-----:R-:W-:-:S03]  /*3140*/  IMAD.WIDE.U32 R124, R124, 0x10000, RZ ;  /* 0x000100007c7c7825 */ /* 0x001fc600078e00ff */
[----:B------:R-:W-:Y:S02]  /*3150*/  FSEL R211, R130, RZ, P6 ;  /* 0x000000ff82d37208 */ /* 0x000fe40003000000 */
[----:B------:R-:W-:Y:S02]  /*3160*/  @P5 LOP3.LUT P6, RZ, R2, 0xff000000, RZ, 0xc0, !PT ;  /* 0xff00000002ff5812 */ /* 0x000fe400078cc0ff */
[----:B------:R-:W0:Y:S01]  /*3170*/  F2F.BF16.F32 R127, R211 ;  /* 0x000000d3007f7304 */ /* 0x000e220000202000 */
[----:B------:R-:W-:Y:S02]  /*3180*/  LOP3.LUT R126, R124, R213, RZ, 0xfc, !PT ;  /* 0x000000d57c7e7212 */ /* 0x000fe400078efcff */
[----:B------:R-:W-:Y:S02]  /*3190*/  @P5 FSEL R212, R130, RZ, P6 ;  /* 0x000000ff82d45208 */ /* 0x000fe40003000000 */
[----:B------:R-:W1:Y:S01]  /*31a0*/  LDC.64 R130, c[0x0][0x2f8] ;  /* 0x0000be00ff827b82 */ /* 0x000e620000000a00 */
[----:B------:R-:W-:-:S04]  /*31b0*/  ISETP.NE.U32.AND P6, PT, RZ, UR6, PT ;  /* 0x00000006ff007c0c */ /* 0x000fc8000bfc5070 */
[----:B------:R-:W-:Y:S02]  /*31c0*/  ISETP.NE.AND.EX P6, PT, RZ, UR7, PT, P6 ;  /* 0x00000007ff007c0c */ /* 0x000fe4000bfc5360 */
[----:B0-----:R-:W-:-:S04]  /*31d0*/  SHF.L.U32 R127, R127, 0x10, RZ ;  /* 0x000000107f7f7819 */ /* 0x001fc800000006ff */
[----:B------:R-:W-:Y:S01]  /*31e0*/  LOP3.LUT R127, R125, R127, R209, 0xfe, !PT ;  /* 0x0000007f7d7f7212 */ /* 0x000fe200078efed1 */
[----:B-1----:R-:W-:-:S06]  /*31f0*/  IMAD.WIDE.U32 R130, R3, 0x8, R130 ;  /* 0x0000000803827825 */ /* 0x002fcc00078e0082 */
        /* <DEDUP_REMOVED lines=9> */
.L_x_164:
[----:B------:R1:W-:Y:S01]  /*3290*/  STG.E.64 desc[UR4][R130.64], R126 ;  /* 0x0000007e82007986 */ /* 0x0003e2000c101b04 */
[----:B------:R-:W-:Y:S02]  /*32a0*/  @P5 F2FP.BF16.F32.PACK_AB R207, RZ, R207 ;  /* 0x000000cfffcf523e */ /* 0x000fe400000010ff */
[----:B------:R-:W-:Y:S02]  /*32b0*/  @P5 F2FP.BF16.F32.PACK_AB R208, RZ, R208 ;  /* 0x000000d0ffd0523e */ /* 0x000fe400000010ff */
[----:B------:R-:W-:Y:S02]  /*32c0*/  @P5 F2FP.BF16.F32.PACK_AB R210, RZ, R210 ;  /* 0x000000d2ffd2523e */ /* 0x000fe400000010ff */
[----:B------:R-:W-:Y:S02]  /*32d0*/  @P5 F2FP.BF16.F32.PACK_AB R212, RZ, R212 ;  /* 0x000000d4ffd4523e */ /* 0x000fe400000010ff */
[----:B------:R-:W-:Y:S02]  /*32e0*/  @P5 PRMT R147, R207, 0x7610, R147 ;  /* 0x00007610cf935816 */ /* 0x000fe40000000093 */
[----:B------:R-:W-:-:S02]  /*32f0*/  @P5 PRMT R148, R208, 0x7610, R148 ;  /* 0x00007610d0945816 */ /* 0x000fc40000000094 */
[----:B------:R-:W-:Y:S02]  /*3300*/  @P5 PRMT R149, R210, 0x7610, R149 ;  /* 0x00007610d2955816 */ /* 0x000fe40000000095 */
[----:B------:R-:W-:Y:S01]  /*3310*/  @P5 PRMT R150, R212, 0x7610, R150 ;  /* 0x00007610d4965816 */ /* 0x000fe20000000096 */
[----:B-1----:R-:W-:Y:S06]  /*3320*/  @!P5 BRA `(.L_x_165) ;  /* 0x000000000020d947 */ /* 0x002fec0003800000 */
[----:B------:R-:W-:Y:S02]  /*3330*/  LOP3.LUT R126, R148, 0xffff, RZ, 0xc0, !PT ;  /* 0x0000ffff947e7812 */ /* 0x000fe400078ec0ff */
[----:B0-----:R-:W-:Y:S02]  /*3340*/  LEA R124, P5, R3, UR14, 0x3 ;  /* 0x0000000e037c7c11 */ /* 0x001fe4000f8a18ff */
[----:B------:R-:W-:Y:S01]  /*3350*/  PRMT R129, R149, 0x5410, R150 ;  /* 0x0000541095817816 */ /* 0x000fe20000000096 */
[----:B------:R-:W-:Y:S01]  /*3360*/  IMAD.WIDE.U32 R126, R126, 0x10000, RZ ;  /* 0x000100007e7e7825 */ /* 0x000fe200078e00ff */
[----:B------:R-:W-:-:S04]  /*3370*/  LEA.HI.X R125, R3, UR15, RZ, 0x3, P5 ;  /* 0x0000000f037d7c11 */ /* 0x000fc8000a8f1cff */
[----:B------:R-:W-:Y:S02]  /*3380*/  LOP3.LUT R127, R129, R127, RZ, 0xfc, !PT ;  /* 0x0000007f817f7212 */ /* 0x000fe400078efcff */
[----:B------:R-:W-:-:S05]  /*3390*/  LOP3.LUT R126, R126, 0xffff, R147, 0xf8, !PT ;  /* 0x0000ffff7e7e7812 */ /* 0x000fca00078ef893 */
[----:B------:R1:W-:Y:S02]  /*33a0*/  STG.E.64 desc[UR4][R124.64], R126 ;  /* 0x0000007e7c007986 */ /* 0x0003e4000c101b04 */
.L_x_165:
[----:B------:R-:W-:-:S07]  /*33b0*/  VIADD R3, R3, 0x80 ;  /* 0x0000008003037836 */ /* 0x000fce0000000000 */
.L_x_163:
[----:B------:R-:W-:Y:S05]  /*33c0*/  BSYNC B0 ;  /* 0x0000000000007941 */ /* 0x000fea0003800000 */
.L_x_162:
[----:B------:R-:W-:Y:S04]  /*33d0*/  BSSY B0, `(.L_x_166) ;  /* 0x0000066000007945 */ /* 0x000fe80003800000 */
[----:B------:R-:W-:Y:S05]  /*33e0*/  @!P1 BRA `(.L_x_167) ;  /* 0x0000000400909947 */ /* 0x000fea0003800000 */
[----:B------:R-:W-:Y:S02]  /*33f0*/  ISETP.NE.AND P5, PT, R133, RZ, PT ;  /* 0x000000ff8500720c */ /* 0x000fe40003fa5270 */
[----:B------:R-:W-:Y:S02]  /*3400*/  LOP3.LUT P6, RZ, R198, 0xff, RZ, 0xc0, !PT ;  /* 0x000000ffc6ff7812 */ /* 0x000fe400078cc0ff */
[----:B------:R-:W-:Y:S02]  /*3410*/  FSEL R130, R178, RZ, !P5 ;  /* 0x000000ffb2827208 */ /* 0x000fe40006800000 */
[----:B------:R-:W-:-:S03]  /*3420*/  ISETP.NE.U32.AND P5, PT, RZ, UR8, PT ;  /* 0x00000008ff007c0c */ /* 0x000fc6000bfa5070 */
[-CC-:B01----:R-:W-:Y:S01]  /*3430*/  FFMA.FTZ R124, R197, R179.reuse, R130.reuse ;  /* 0x000000b3c57c7223 */ /* 0x183fe20000010082 */
[----:B------:R-:W-:Y:S01]  /*3440*/  ISETP.NE.AND.EX P5, PT, RZ, UR9, PT, P5 ;  /* 0x00000009ff007c0c */ /* 0x000fe2000bfa5350 */
[-CC-:B------:R-:W-:Y:S01]  /*3450*/  FFMA.FTZ R127, R196, R179.reuse, R130.reuse ;  /* 0x000000b3c47f7223 */ /* 0x180fe20000010082 */
[----:B------:R-:W-:Y:S01]  /*3460*/  FFMA.FTZ R131, R192, R179, R130 ;  /* 0x000000b3c0837223 */ /* 0x000fe20000010082 */
[----:B------:R-:W-:Y:S02]  /*3470*/  FADD.FTZ R125, R195, -R124 ;  /* 0x8000007cc37d7221 */ /* 0x000fe40000010000 */
[----:B------:R-:W-:Y:S01]  /*3480*/  FADD.FTZ R127, R194, -R127 ;  /* 0x8000007fc27f7221 */ /* 0x000fe20000010000 */
[----:B------:R-:W-:Y:S01]  /*3490*/  FADD.FTZ R207, R190, -R131 ;  /* 0x80000083becf7221 */ /* 0x000fe20000010000 */
[C---:B------:R-:W-:Y:S02]  /*34a0*/  FMUL.FTZ R125, R4.reuse, R125 ;  /* 0x0000007d047d7220 */ /* 0x040fe40000410000 */
[C---:B------:R-:W-:Y:S01]  /*34b0*/  FMUL.FTZ R127, R4.reuse, R127 ;  /* 0x0000007f047f7220 */ /* 0x040fe20000410000 */
[----:B------:R-:W-:-:S03]  /*34c0*/  FMUL.FTZ R210, R4, R207 ;  /* 0x000000cf04d27220 */ /* 0x000fc60000410000 */
[----:B------:R-:W-:Y:S01]  /*34d0*/  @P5 IMAD.MOV.U32 R126, RZ, RZ, R172 ;  /* 0x000000ffff7e5224 */ /* 0x000fe200078e00ac */
[----:B------:R-:W-:-:S04]  /*34e0*/  @P5 SHF.R.U32.HI R209, RZ, 0x10, R173 ;  /* 0x00000010ffd15819 */ /* 0x000fc800000116ad */
[----:B------:R-:W-:Y:S01]  /*34f0*/  @P5 SHF.L.U32 R124, R126, 0x10, RZ ;  /* 0x000000107e7c5819 */ /* 0x000fe200000006ff */
[----:B------:R-:W-:Y:S01]  /*3500*/  FFMA.FTZ R126, R193, R179, R130 ;  /* 0x000000b3c17e7223 */ /* 0x000fe20000010082 */
[--C-:B------:R-:W-:Y:S02]  /*3510*/  @P5 IMAD.MOV.U32 R130, RZ, RZ, R173.reuse ;  /* 0x000000ffff825224 */ /* 0x100fe400078e00ad */
[----:B------:R-:W-:Y:S02]  /*3520*/  @P5 IMAD.U32 R209, R209, 0x10000, RZ ;  /* 0x00010000d1d15824 */ /* 0x000fe400078e00ff */
[----:B------:R-:W-:Y:S01]  /*3530*/  @P5 FADD.FTZ R125, R125, R124 ;  /* 0x0000007c7d7d5221 */ /* 0x000fe20000010000 */
[----:B------:R-:W-:Y:S01]  /*3540*/  @P5 SHF.R.U64 R124, R172, 0x10, R173 ;  /* 0x00000010ac7c5819 */ /* 0x000fe200000012ad */
[----:B------:R-:W-:Y:S01]  /*3550*/  FADD.FTZ R129, R191, -R126 ;  /* 0x8000007ebf817221 */ /* 0x000fe20000010000 */
[----:B------:R-:W-:Y:S01]  /*3560*/  @P5 SHF.L.U32 R131, R130, 0x10, RZ ;  /* 0x0000001082835819 */ /* 0x000fe200000006ff */
[----:B------:R-:W-:Y:S01]  /*3570*/  @P5 FADD.FTZ R210, R210, R209 ;  /* 0x000000d1d2d25221 */ /* 0x000fe20000010000 */
[----:B------:R-:W-:Y:S01]  /*3580*/  FMUL.FTZ R208, R125, UR17 ;  /* 0x000000117dd07c20 */ /* 0x000fe20008410000 */
[----:B------:R-:W-:-:S02]  /*3590*/  @P5 IMAD.U32 R124, R124, 0x10000, RZ ;  /* 0x000100007c7c5824 */ /* 0x000fc400078e00ff */
[----:B------:R-:W-:Y:S02]  /*35a0*/  FMUL.FTZ R126, R4, R129 ;  /* 0x00000081047e7220 */ /* 0x000fe40000410000 */
[----:B------:R-:W-:Y:S02]  /*35b0*/  @P5 FADD.FTZ R127, R127, R124 ;  /* 0x0000007c7f7f5221 */ /* 0x000fe40000010000 */
[----:B------:R-:W-:Y:S01]  /*35c0*/  @P5 FADD.FTZ R126, R126, R131 ;  /* 0x000000837e7e5221 */ /* 0x000fe20000010000 */
[----:B------:R-:W-:Y:S02]  /*35d0*/  ISETP.NE.U32.AND P5, PT, RZ, UR6, PT ;  /* 0x00000006ff007c0c */ /* 0x000fe4000bfa5070 */
[----:B------:R-:W-:Y:S02]  /*35e0*/  FSEL R128, R208, RZ, P6 ;  /* 0x000000ffd0807208 */ /* 0x000fe40003000000 */
[----:B------:R-:W-:Y:S02]  /*35f0*/  ISETP.NE.AND.EX P5, PT, RZ, UR7, PT, P5 ;  /* 0x00000007ff007c0c */ /* 0x000fe4000bfa5350 */
[----:B------:R-:W-:Y:S11]  /*3600*/  F2F.BF16.F32 R213, R128 ;  /* 0x0000008000d57304 */ /* 0x000ff60000202000 */
[----:B------:R-:W-:-:S02]  /*3610*/  @P5 F2FP.BF16.F32.PACK_AB R125, RZ, R125 ;  /* 0x0000007dff7d523e */ /* 0x000fc400000010ff */
[----:B------:R-:W-:Y:S01]  /*3620*/  @P5 F2FP.BF16.F32.PACK_AB R124, RZ, R127 ;  /* 0x0000007fff7c523e */ /* 0x000fe200000010ff */
[----:B------:R-:W-:Y:S01]  /*3630*/  FMUL.FTZ R127, R127, UR17 ;  /* 0x000000117f7f7c20 */ /* 0x000fe20008410000 */
[----:B------:R-:W-:Y:S01]  /*3640*/  @P5 F2FP.BF16.F32.PACK_AB R129, RZ, R126 ;  /* 0x0000007eff81523e */ /* 0x000fe200000010ff */
[----:B------:R-:W-:Y:S01]  /*3650*/  FMUL.FTZ R126, R126, UR17 ;  /* 0x000000117e7e7c20 */ /* 0x000fe20008410000 */
[----:B------:R-:W-:Y:S01]  /*3660*/  @P5 F2FP.BF16.F32.PACK_AB R130, RZ, R210 ;  /* 0x000000d2ff82523e */ /* 0x000fe200000010ff */
[----:B------:R-:W-:Y:S01]  /*3670*/  FMUL.FTZ R210, R210, UR17 ;  /* 0x00000011d2d27c20 */ /* 0x000fe20008410000 */
[----:B------:R-:W-:Y:S02]  /*3680*/  @P5 PRMT R143, R125, 0x7610, R143 ;  /* 0x000076107d8f5816 */ /* 0x000fe4000000008f */
[----:B------:R-:W-:Y:S02]  /*3690*/  @P5 PRMT R144, R124, 0x7610, R144 ;  /* 0x000076107c905816 */ /* 0x000fe40000000090 */
[----:B------:R-:W-:-:S02]  /*36a0*/  @P5 PRMT R145, R129, 0x7610, R145 ;  /* 0x0000761081915816 */ /* 0x000fc40000000091 */
        /* <DEDUP_REMOVED lines=16> */
[----:B------:R-:W1:Y:S01]  /*37b0*/  LDC.64 R126, c[0x0][0x2f8] ;  /* 0x0000be00ff7e7b82 */ /* 0x000e620000000a00 */
[----:B0-----:R-:W-:Y:S02]  /*37c0*/  IMAD.WIDE.U32 R124, R124, 0x10000, RZ ;  /* 0x000100007c7c7825 */ /* 0x001fe400078e00ff */
[----:B------:R-:W-:Y:S02]  /*37d0*/  FSEL R131, R210, RZ, P6 ;  /* 0x000000ffd2837208 */ /* 0x000fe40003000000 */
[----:B------:R-:W-:Y:S02]  /*37e0*/  @P5 LOP3.LUT P6, RZ, R138, 0xff000000, RZ, 0xc0, !PT ;  /* 0xff0000008aff5812 */ /* 0x000fe400078cc0ff */
[----:B------:R-:W-:-:S02]  /*37f0*/  LOP3.LUT R124, R124, R213, RZ, 0xfc, !PT ;  /* 0x000000d57c7c7212 */ /* 0x000fc400078efcff */
[----:B------:R-:W-:Y:S01]  /*3800*/  @P5 FSEL R210, R210, RZ, P6 ;  /* 0x000000ffd2d25208 */ /* 0x000fe20003000000 */
[----:B------:R-:W0:Y:S01]  /*3810*/  F2F.BF16.F32 R131, R131 ;  /* 0x0000008300837304 */ /* 0x000e220000202000 */
[----:B------:R-:W-:-:S04]  /*3820*/  ISETP.NE.U32.AND P6, PT, RZ, UR6, PT ;  /* 0x00000006ff007c0c */ /* 0x000fc8000bfc5070 */
[----:B------:R-:W-:Y:S01]  /*3830*/  ISETP.NE.AND.EX P6, PT, RZ, UR7, PT, P6 ;  /* 0x00000007ff007c0c */ /* 0x000fe2000bfc5360 */
[----:B-1----:R-:W-:-:S04]  /*3840*/  IMAD.WIDE.U32 R126, R3, 0x8, R126 ;  /* 0x00000008037e7825 */ /* 0x002fc800078e007e */
[----:B0-----:R-:W-:-:S05]  /*3850*/  IMAD.U32 R211, R131, 0x10000, RZ ;  /* 0x0001000083d37824 */ /* 0x001fca00078e00ff */
[----:B------:R-:W-:-:S03]  /*3860*/  LOP3.LUT R125, R125, R211, R130, 0xfe, !PT ;  /* 0x000000d37d7d7212 */ /* 0x000fc600078efe82 */
        /* <DEDUP_REMOVED lines=9> */
.L_x_168:
        /* <DEDUP_REMOVED lines=11> */
[----:B------:R-:W-:Y:S02]  /*39b0*/  LEA R126, P5, R3, UR14, 0x3 ;  /* 0x0000000e037e7c11 */ /* 0x000fe4000f8a18ff */
[----:B0-----:R-:W-:Y:S01]  /*39c0*/  PRMT R129, R149, 0x5410, R150 ;  /* 0x0000541095817816 */ /* 0x001fe20000000096 */
[----:B------:R-:W-:Y:S01]  /*39d0*/  IMAD.WIDE.U32 R124, R124, 0x10000, RZ ;  /* 0x000100007c7c7825 */ /* 0x000fe200078e00ff */
[----:B------:R-:W-:-:S04]  /*39e0*/  LEA.HI.X R127, R3, UR15, RZ, 0x3, P5 ;  /* 0x0000000f037f7c11 */ /* 0x000fc8000a8f1cff */
[----:B------:R-:W-:Y:S02]  /*39f0*/  LOP3.LUT R125, R129, R125, RZ, 0xfc, !PT ;  /* 0x0000007d817d7212 */ /* 0x000fe400078efcff */
[----:B------:R-:W-:-:S05]  /*3a00*/  LOP3.LUT R124, R124, 0xffff, R147, 0xf8, !PT ;  /* 0x0000ffff7c7c7812 */ /* 0x000fca00078ef893 */
[----:B------:R1:W-:Y:S02]  /*3a10*/  STG.E.64 desc[UR4][R126.64], R124 ;  /* 0x0000007c7e007986 */ /* 0x0003e4000c101b04 */
.L_x_169:
[----:B------:R-:W-:-:S07]  /*3a20*/  IADD3 R3, R3, 0x80, RZ ;  /* 0x0000008003037810 */ /* 0x000fce0007ffe0ff */
.L_x_167:
[----:B------:R-:W-:Y:S05]  /*3a30*/  BSYNC B0 ;  /* 0x0000000000007941 */ /* 0x000fea0003800000 */
.L_x_166:
        /* <DEDUP_REMOVED lines=8> */
[----:B------:R-:W-:Y:S02]  /*3ac0*/  FFMA.FTZ R127, R186, R179, R208 ;  /* 0x000000b3ba7f7223 */ /* 0x000fe400000100d0 */
[----:B------:R-:W-:Y:S02]  /*3ad0*/  FADD.FTZ R125, R187, -R124 ;  /* 0x8000007cbb7d7221 */ /* 0x000fe40000010000 */
[----:B------:R-:W-:Y:S02]  /*3ae0*/  FADD.FTZ R127, R184, -R127 ;  /* 0x8000007fb87f7221 */ /* 0x000fe40000010000 */
[C---:B------:R-:W-:Y:S02]  /*3af0*/  FMUL.FTZ R125, R4.reuse, R125 ;  /* 0x0000007d047d7220 */ /* 0x040fe40000410000 */
[----:B------:R-:W-:-:S04]  /*3b00*/  FMUL.FTZ R127, R4, R127 ;  /* 0x0000007f047f7220 */ /* 0x000fc80000410000 */
[----:B------:R-:W-:Y:S01]  /*3b10*/  @P5 IMAD.MOV.U32 R126, RZ, RZ, R170 ;  /* 0x000000ffff7e5224 */ /* 0x000fe200078e00aa */
[----:B------:R-:W-:Y:S02]  /*3b20*/  @P5 MOV R130, R171 ;  /* 0x000000ab00825202 */ /* 0x000fe40000000f00 */
[--C-:B------:R-:W-:Y:S01]  /*3b30*/  @P5 SHF.R.U32.HI R209, RZ, 0x10, R171.reuse ;  /* 0x00000010ffd15819 */ /* 0x100fe200000116ab */
[----:B------:R-:W-:Y:S02]  /*3b40*/  @P5 IMAD.U32 R124, R126, 0x10000, RZ ;  /* 0x000100007e7c5824 */ /* 0x000fe400078e00ff */
[-CC-:B------:R-:W-:Y:S01]  /*3b50*/  FFMA.FTZ R126, R185, R179.reuse, R208.reuse ;  /* 0x000000b3b97e7223 */ /* 0x180fe200000100d0 */
[----:B------:R-:W-:Y:S01]  /*3b60*/  FFMA.FTZ R208, R182, R179, R208 ;  /* 0x000000b3b6d07223 */ /* 0x000fe200000100d0 */
[----:B------:R-:W-:Y:S01]  /*3b70*/  @P5 SHF.L.U32 R209, R209, 0x10, RZ ;  /* 0x00000010d1d15819 */ /* 0x000fe200000006ff */
[----:B------:R-:W-:Y:S01]  /*3b80*/  @P5 FADD.FTZ R125, R125, R124 ;  /* 0x0000007c7d7d5221 */ /* 0x000fe20000010000 */
[----:B------:R-:W-:Y:S01]  /*3b90*/  @P5 SHF.R.U64 R124, R170, 0x10, R171 ;  /* 0x00000010aa7c5819 */ /* 0x000fe200000012ab */
[----:B------:R-:W-:Y:S01]  /*3ba0*/  FADD.FTZ R129, R183, -R126 ;  /* 0x8000007eb7817221 */ /* 0x000fe20000010000 */
[----:B------:R-:W-:Y:S01]  /*3bb0*/  FADD.FTZ R207, R181, -R208 ;  /* 0x800000d0b5cf7221 */ /* 0x000fe20000010000 */
[----:B------:R-:W-:-:S02]  /*3bc0*/  @P5 IMAD.U32 R131, R130, 0x10000, RZ ;  /* 0x0001000082835824 */ /* 0x000fc400078e00ff */
[----:B------:R-:W-:Y:S01]  /*3bd0*/  FMUL.FTZ R211, R125, UR17 ;  /* 0x000000117dd37c20 */ /* 0x000fe20008410000 */
[----:B------:R-:W-:Y:S02]  /*3be0*/  @P5 IMAD.U32 R124, R124, 0x10000, RZ ;  /* 0x000100007c7c5824 */ /* 0x000fe400078e00ff */
[C---:B------:R-:W-:Y:S01]  /*3bf0*/  FMUL.FTZ R126, R4.reuse, R129 ;  /* 0x00000081047e7220 */ /* 0x040fe20000410000 */
[----:B------:R-:W-:Y:S01]  /*3c00*/  FMUL.FTZ R210, R4, R207 ;  /* 0x000000cf04d27220 */ /* 0x000fe20000410000 */
[----:B------:R-:W-:Y:S02]  /*3c10*/  @P5 FADD.FTZ R127, R127, R124 ;  /* 0x0000007c7f7f5221 */ /* 0x000fe40000010000 */
[----:B------:R-:W-:Y:S01]  /*3c20*/  @P5 FADD.FTZ R126, R126, R131 ;  /* 0x000000837e7e5221 */ /* 0x000fe20000010000 */
[----:B------:R-:W-:Y:S01]  /*3c30*/  @P5 FADD.FTZ R210, R210, R209 ;  /* 0x000000d1d2d25221 */ /* 0x000fe20000010000 */
[----:B------:R-:W-:Y:S02]  /*3c40*/  ISETP.NE.U32.AND P5, PT, RZ, UR6, PT ;  /* 0x00000006ff007c0c */ /* 0x000fe4000bfa5070 */
[----:B------:R-:W-:-:S02]  /*3c50*/  FSEL R128, R211, RZ, P6 ;  /* 0x000000ffd3807208 */ /* 0x000fc40003000000 */
        /* <DEDUP_REMOVED lines=18> */
[----:B------:R-:W-:Y:S02]  /*3d80*/  FSEL R129, R127, RZ, P6 ;  /* 0x000000ff7f817208 */ /* 0x000fe40003000000 */
        /* <DEDUP_REMOVED lines=30> */
.L_x_172:
        /* <DEDUP_REMOVED lines=18> */
.L_x_173:
[----:B------:R-:W-:-:S07]  /*4090*/  VIADD R3, R3, 0x80 ;  /* 0x0000008003037836 */ /* 0x000fce0000000000 */
.L_x_171:
[----:B------:R-:W-:Y:S05]  /*40a0*/  BSYNC B0 ;  /* 0x0000000000007941 */ /* 0x000fea0003800000 */
.L_x_170:
[----:B------:R-:W-:Y:S04]  /*40b0*/  BSSY B0, `(.L_x_174) ;  /* 0x0000066000007945 */ /* 0x000fe80003800000 */
[----:B------:R-:W-:Y:S05]  /*40c0*/  @!P3 BRA `(.L_x_175) ;  /* 0x000000040090b947 */ /* 0x000fea0003800000 */
[----:B------:R-:W-:Y:S02]  /*40d0*/  ISETP.NE.AND P5, PT, R133, RZ, PT ;  /* 0x000000ff8500720c */ /* 0x000fe40003fa5270 */
[----:B------:R-:W-:Y:S02]  /*40e0*/  LOP3.LUT P6, RZ, R180, 0xff, RZ, 0xc0, !PT ;  /* 0x000000ffb4ff7812 */ /* 0x000fe400078cc0ff */
[----:B0-----:R-:W-:Y:S02]  /*40f0*/  FSEL R130, R178, RZ, !P5 ;  /* 0x000000ffb2827208 */ /* 0x001fe40006800000 */
[----:B------:R-:W-:-:S03]  /*4100*/  ISETP.NE.U32.AND P5, PT, RZ, UR8, PT ;  /* 0x00000008ff007c0c */ /* 0x000fc6000bfa5070 */
[-CC-:B-1----:R-:W-:Y:S01]  /*4110*/  FFMA.FTZ R124, R177, R179.reuse, R130.reuse ;  /* 0x000000b3b17c7223 */ /* 0x182fe20000010082 */
        /* <DEDUP_REMOVED lines=9> */
[----:B------:R-:W-:Y:S02]  /*41b0*/  @P5 MOV R126, R168 ;  /* 0x000000a8007e5202 */ /* 0x000fe40000000f00 */
[----:B------:R-:W-:-:S03]  /*41c0*/  @P5 SHF.R.U32.HI R209, RZ, 0x10, R169 ;  /* 0x00000010ffd15819 */ /* 0x000fc600000116a9 */
[----:B------:R-:W-:Y:S02]  /*41d0*/  @P5 IMAD.U32 R124, R126, 0x10000, RZ ;  /* 0x000100007e7c5824 */ /* 0x000fe400078e00ff */
[----:B------:R-:W-:Y:S01]  /*41e0*/  FFMA.FTZ R126, R163, R179, R130 ;  /* 0x000000b3a37e7223 */ /* 0x000fe20000010082 */
[--C-:B------:R-:W-:Y:S02]  /*41f0*/  @P5 IMAD.MOV.U32 R130, RZ, RZ, R169.reuse ;  /* 0x000000ffff825224 */ /* 0x100fe400078e00a9 */
[----:B------:R-:W-:Y:S01]  /*4200*/  @P5 FADD.FTZ R125, R125, R124 ;  /* 0x0000007c7d7d5221 */ /* 0x000fe20000010000 */
[----:B------:R-:W-:Y:S01]  /*4210*/  @P5 SHF.R.U64 R124, R168, 0x10, R169 ;  /* 0x00000010a87c5819 */ /* 0x000fe200000012a9 */
[----:B------:R-:W-:Y:S01]  /*4220*/  FADD.FTZ R129, R161, -R126 ;  /* 0x8000007ea1817221 */ /* 0x000fe20000010000 */
[----:B------:R-:W-:Y:S02]  /*4230*/  @P5 IMAD.U32 R131, R130, 0x10000, RZ ;  /* 0x0001000082835824 */ /* 0x000fe400078e00ff */
[----:B------:R-:W-:Y:S01]  /*4240*/  FMUL.FTZ R208, R125, UR17 ;  /* 0x000000117dd07c20 */ /* 0x000fe20008410000 */
[----:B------:R-:W-:Y:S01]  /*4250*/  @P5 SHF.L.U32 R124, R124, 0x10, RZ ;  /* 0x000000107c7c5819 */ /* 0x000fe200000006ff */
[----:B------:R-:W-:-:S02]  /*4260*/  @P5 IMAD.U32 R209, R209, 0x10000, RZ ;  /* 0x00010000d1d15824 */ /* 0x000fc400078e00ff */
[----:B------:R-:W-:Y:S01]  /*4270*/  FMUL.FTZ R126, R4, R129 ;  /* 0x00000081047e7220 */ /* 0x000fe20000410000 */
[----:B------:R-:W-:Y:S01]  /*4280*/  FSEL R128, R208, RZ, P6 ;  /* 0x000000ffd0807208 */ /* 0x000fe20003000000 */
[----:B------:R-:W-:Y:S02]  /*4290*/  @P5 FADD.FTZ R127, R127, R124 ;  /* 0x0000007c7f7f5221 */ /* 0x000fe40000010000 */
[----:B------:R-:W-:Y:S01]  /*42a0*/  @P5 FADD.FTZ R126, R126, R131 ;  /* 0x000000837e7e5221 */ /* 0x000fe20000010000 */
[----:B------:R-:W-:Y:S01]  /*42b0*/  @P5 FADD.FTZ R210, R210, R209 ;  /* 0x000000d1d2d25221 */ /* 0x000fe20000010000 */
[----:B------:R-:W-:Y:S01]  /*42c0*/  ISETP.NE.U32.AND P5, PT, RZ, UR6, PT ;  /* 0x00000006ff007c0c */ /* 0x000fe2000bfa5070 */
[----:B------:R-:W-:Y:S03]  /*42d0*/  F2F.BF16.F32 R213, R128 ;  /* 0x0000008000d57304 */ /* 0x000fe60000202000 */
        /* <DEDUP_REMOVED lines=36> */
[----:B-1----:R-:W-:Y:S01]  /*4520*/  IMAD.WIDE.U32 R126, R3, 0x8, R126 ;  /* 0x00000008037e7825 */ /* 0x002fe200078e007e */
[----:B0-----:R-:W-:-:S04]  /*4530*/  SHF.L.U32 R211, R131, 0x10, RZ ;  /* 0x0000001083d37819 */ /* 0x001fc800000006ff */
        /* <DEDUP_REMOVED lines=10> */
.L_x_176:
        /* <DEDUP_REMOVED lines=18> */
.L_x_177:
[----:B------:R-:W-:-:S07]  /*4700*/  VIADD R3, R3, 0x80 ;  /* 0x0000008003037836 */ /* 0x000fce0000000000 */
.L_x_175:
[----:B------:R-:W-:Y:S05]  /*4710*/  BSYNC B0 ;  /* 0x0000000000007941 */ /* 0x000fea0003800000 */
.L_x_174:
[----:B------:R-:W-:Y:S01]  /*4720*/  ISETP.NE.AND P5, PT, R141, RZ, PT ;  /* 0x000000ff8d00720c */ /* 0x000fe20003fa5270 */
[----:B------:R-:W-:-:S12]  /*4730*/  BSSY B0, `(.L_x_178) ;  /* 0x0000065000007945 */ /* 0x000fd80003800000 */
[----:B------:R-:W-:Y:S05]  /*4740*/  @!P5 BRA `(.L_x_179) ;  /* 0x00000004008cd947 */ /* 0x000fea0003800000 */
[----:B------:R-:W-:-:S04]  /*4750*/  ISETP.NE.AND P5, PT, R133, RZ, PT ;  /* 0x000000ff8500720c */ /* 0x000fc80003fa5270 */
[----:B------:R-:W-:Y:S02]  /*4760*/  FSEL R178, R178, RZ, !P5 ;  /* 0x000000ffb2b27208 */ /* 0x000fe40006800000 */
[----:B------:R-:W-:-:S03]  /*4770*/  ISETP.NE.U32.AND P5, PT, RZ, UR8, PT ;  /* 0x00000008ff007c0c */ /* 0x000fc6000bfa5070 */
[-CC-:B01----:R-:W-:Y:S01]  /*4780*/  FFMA.FTZ R124, R159, R179.reuse, R178.reuse ;  /* 0x000000b39f7c7223 */ /* 0x183fe200000100b2 */
[----:B------:R-:W-:Y:S01]  /*4790*/  ISETP.NE.AND.EX P5, PT, RZ, UR9, PT, P5 ;  /* 0x00000009ff007c0c */ /* 0x000fe2000bfa5350 */
        /* <DEDUP_REMOVED lines=10> */
[----:B------:R-:W-:-:S02]  /*4840*/  FMUL.FTZ R131, R4, R131 ;  /* 0x0000008304837220 */ /* 0x000fc40000410000 */
[----:B------:R-:W-:Y:S01]  /*4850*/  @P5 IMAD.MOV.U32 R126, RZ, RZ, R166 ;  /* 0x000000ffff7e5224 */ /* 0x000fe200078e00a6 */
[--C-:B------:R-:W-:Y:S02]  /*4860*/  @P5 SHF.R.U64 R207, R166, 0x10, R167.reuse ;  /* 0x00000010a6cf5819 */ /* 0x100fe400000012a7 */
[----:B------:R-:W-:Y:S01]  /*4870*/  @P5 MOV R130, R167 ;  /* 0x000000a700825202 */ /* 0x000fe20000000f00 */
[----:B------:R-:W-:Y:S01]  /*4880*/  @P5 IMAD.U32 R124, R126, 0x10000, RZ ;  /* 0x000100007e7c5824 */ /* 0x000fe200078e00ff */
[----:B------:R-:W-:Y:S01]  /*4890*/  @P5 SHF.R.U32.HI R179, RZ, 0x10, R167 ;  /* 0x00000010ffb35819 */ /* 0x000fe200000116a7 */
[----:B------:R-:W-:Y:S01]  /*48a0*/  @P5 IMAD.U32 R126, R207, 0x10000, RZ ;  /* 0x00010000cf7e5824 */ /* 0x000fe200078e00ff */
[----:B------:R-:W-:Y:S01]  /*48b0*/  @P5 SHF.L.U32 R128, R130, 0x10, RZ ;  /* 0x0000001082805819 */ /* 0x000fe200000006ff */
[----:B------:R-:W-:Y:S02]  /*48c0*/  @P5 FADD.FTZ R125, R125, R124 ;  /* 0x0000007c7d7d5221 */ /* 0x000fe40000010000 */
[----:B------:R-:W-:-:S02]  /*48d0*/  @P5 IMAD.U32 R130, R179, 0x10000, RZ ;  /* 0x00010000b3825824 */ /* 0x000fc400078e00ff */
[----:B------:R-:W-:Y:S01]  /*48e0*/  @P5 FADD.FTZ R127, R127, R126 ;  /* 0x0000007e7f7f5221 */ /* 0x000fe20000010000 */
[----:B------:R-:W-:Y:S01]  /*48f0*/  @P5 FADD.FTZ R129, R129, R128 ;  /* 0x0000008081815221 */ /* 0x000fe20000010000 */
[----:B------:R-:W-:Y:S01]  /*4900*/  @P5 FADD.FTZ R131, R131, R130 ;  /* 0x0000008283835221 */ /* 0x000fe20000010000 */
[----:B------:R-:W-:-:S04]  /*4910*/  ISETP.NE.U32.AND P5, PT, RZ, UR6, PT ;  /* 0x00000006ff007c0c */ /* 0x000fc8000bfa5070 */
[----:B------:R-:W-:-:S13]  /*4920*/  ISETP.NE.AND.EX P5, PT, RZ, UR7, PT, P5 ;  /* 0x00000007ff007c0c */ /* 0x000fda000bfa5350 */
[----:B------:R-:W-:Y:S01]  /*4930*/  @P5 F2FP.BF16.F32.PACK_AB R4, RZ, R125 ;  /* 0x0000007dff04523e */ /* 0x000fe200000010ff */
[----:B------:R-:W-:Y:S01]  /*4940*/  FMUL.FTZ R125, R125, UR17 ;  /* 0x000000117d7d7c20 */ /* 0x000fe20008410000 */
        /* <DEDUP_REMOVED lines=10> */
[----:B------:R-:W-:-:S04]  /*49f0*/  LOP3.LUT P5, RZ, R158, 0xff, RZ, 0xc0, !PT ;  /* 0x000000ff9eff7812 */ /* 0x000fc800078ac0ff */
[----:B------:R-:W-:Y:S02]  /*4a00*/  FSEL R4, R125, RZ, P5 ;  /* 0x000000ff7d047208 */ /* 0x000fe40002800000 */
[----:B------:R-:W-:Y:S02]  /*4a10*/  ISETP.NE.U32.AND P5, PT, RZ, UR14, PT ;  /* 0x0000000eff007c0c */ /* 0x000fe4000bfa5070 */
[----:B------:R-:W-:Y:S02]  /*4a20*/  F2F.BF16.F32 R211, R4 ;  /* 0x0000000400d37304 */ /* 0x000fe40000202000 */
[----:B------:R-:W-:-:S13]  /*4a30*/  ISETP.NE.AND.EX P5, PT, RZ, UR15, PT, P5 ;  /* 0x0000000fff007c0c */ /* 0x000fda000bfa5350 */
[----:B------:R-:W-:-:S04]  /*4a40*/  @P5 LOP3.LUT P6, RZ, R142, 0xff, RZ, 0xc0, !PT ;  /* 0x000000ff8eff5812 */ /* 0x000fc800078cc0ff */
[----:B------:R-:W-:Y:S02]  /*4a50*/  @P5 FSEL R178, R125, RZ, P6 ;  /* 0x000000ff7db25208 */ /* 0x000fe40003000000 */
[----:B------:R-:W-:-:S04]  /*4a60*/  LOP3.LUT P6, RZ, R158, 0xff000000, RZ, 0xc0, !PT ;  /* 0xff0000009eff7812 */ /* 0x000fc800078cc0ff */
[----:B------:R-:W-:Y:S02]  /*4a70*/  FSEL R208, R131, RZ, P6 ;  /* 0x000000ff83d07208 */ /* 0x000fe40003000000 */
[----:B------:R-:W-:-:S04]  /*4a80*/  @P5 LOP3.LUT P6, RZ, R142, 0xff000000, RZ, 0xc0, !PT ;  /* 0xff0000008eff5812 */ /* 0x000fc800078cc0ff */
[----:B------:R-:W-:Y:S02]  /*4a90*/  @P5 FSEL R209, R131, RZ, P6 ;  /* 0x000000ff83d15208 */ /* 0x000fe40003000000 */
[----:B------:R-:W-:Y:S01]  /*4aa0*/  LOP3.LUT P6, RZ, R158, 0xff00, RZ, 0xc0, !PT ;  /* 0x0000ff009eff7812 */ /* 0x000fe200078cc0ff */
[----:B------:R-:W0:Y:S03]  /*4ab0*/  LDC.64 R130, c[0x0][0x2f8] ;  /* 0x0000be00ff827b82 */ /* 0x000e260000000a00 */
[C---:B------:R-:W-:Y:S02]  /*4ac0*/  FSEL R126, R127.reuse, RZ, P6 ;  /* 0x000000ff7f7e7208 */ /* 0x040fe40003000000 */
[----:B------:R-:W-:Y:S02]  /*4ad0*/  @P5 LOP3.LUT P6, RZ, R142, 0xff00, RZ, 0xc0, !PT ;  /* 0x0000ff008eff5812 */ /* 0x000fe400078cc0ff */
[----:B------:R-:W1:Y:S02]  /*4ae0*/  F2F.BF16.F32 R124, R126 ;  /* 0x0000007e007c7304 */ /* 0x000e640000202000 */
[----:B------:R-:W-:-:S02]  /*4af0*/  @P5 FSEL R179, R127, RZ, P6 ;  /* 0x000000ff7fb35208 */ /* 0x000fc40003000000 */
[----:B------:R-:W-:-:S04]  /*4b00*/  LOP3.LUT P6, RZ, R158, 0xff0000, RZ, 0xc0, !PT ;  /* 0x00ff00009eff7812 */ /* 0x000fc800078cc0ff */
[----:B------:R-:W-:Y:S02]  /*4b10*/  FSEL R127, R129, RZ, P6 ;  /* 0x000000ff817f7208 */ /* 0x000fe40003000000 */
[----:B------:R-:W-:-:S04]  /*4b20*/  @P5 LOP3.LUT P6, RZ, R142, 0xff0000, RZ, 0xc0, !PT ;  /* 0x00ff00008eff5812 */ /* 0x000fc800078cc0ff */
[----:B------:R-:W-:Y:S01]  /*4b30*/  @P5 FSEL R207, R129, RZ, P6 ;  /* 0x000000ff81cf5208 */ /* 0x000fe20003000000 */
[----:B------:R-:W-:Y:S01]  /*4b40*/  F2F.BF16.F32 R127, R127 ;  /* 0x0000007f007f7304 */ /* 0x000fe20000202000 */
[----:B------:R-:W-:Y:S01]  /*4b50*/  ISETP.NE.U32.AND P6, PT, RZ, UR6, PT ;  /* 0x00000006ff007c0c */ /* 0x000fe2000bfc5070 */
[----:B-1----:R-:W-:-:S03]  /*4b60*/  IMAD.WIDE.U32 R124, R124, 0x10000, RZ ;  /* 0x000100007c7c7825 */ /* 0x002fc600078e00ff */
[----:B------:R-:W-:Y:S01]  /*4b70*/  ISETP.NE.AND.EX P6, PT, RZ, UR7, PT, P6 ;  /* 0x00000007ff007c0c */ /* 0x000fe2000bfc5360 */
[----:B0-----:R-:W-:Y:S01]  /*4b80*/  IMAD.WIDE.U32 R130, R3, 0x8, R130 ;  /* 0x0000000803827825 */ /* 0x001fe200078e0082 */
[----:B------:R-:W-:Y:S01]  /*4b90*/  LOP3.LUT R128, R124, R211, RZ, 0xfc, !PT ;  /* 0x000000d37c807212 */ /* 0x000fe200078efcff */
[----:B------:R-:W0:Y:S02]  /*4ba0*/  F2F.BF16.F32 R129, R208 ;  /* 0x000000d000817304 */ /* 0x000e240000202000 */
        /* <DEDUP_REMOVED lines=11> */
.L_x_180:
        /* <DEDUP_REMOVED lines=9> */
[----:B--2---:R-:W-:Y:S06]  /*4cf0*/  @!P5 BRA `(.L_x_179) ;  /* 0x000000000020d947 */ /* 0x004fec0003800000 */
        /* <DEDUP_REMOVED lines=8> */
.L_x_179:
[----:B------:R-:W-:Y:S05]  /*4d80*/  BSYNC B0 ;  /* 0x0000000000007941 */ /* 0x000fea0003800000 */
.L_x_178:
[----:B------:R-:W-:Y:S02]  /*4d90*/  IADD3 R134, R134, UR18, RZ ;  /* 0x0000001286867c10 */ /* 0x000fe4000fffe0ff */
[----:B------:R-:W-:Y:S02]  /*4da0*/  SEL R208, RZ, 0x1, P4 ;  /* 0x00000001ffd07807 */ /* 0x000fe40002000000 */
[----:B------:R-:W-:-:S13]  /*4db0*/  ISETP.GE.AND P5, PT, R134, UR19, PT ;  /* 0x0000001386007c0c */ /* 0x000fda000bfa6270 */
[----:B------:R-:W-:Y:S05]  /*4dc0*/  @!P5 BRA `(.L_x_181) ;  /* 0xffffffbc007cd947 */ /* 0x000fea000383ffff */
.L_x_150:
[----:B------:R-:W3:Y:S01]  /*4dd0*/  S2R R0, SR_TID.X ;  /* 0x0000000000007919 */ /* 0x000ee20000002100 */
[----:B------:R-:W3:Y:S01]  /*4de0*/  S2UR UR20, SR_CTAID.X ;  /* 0x00000000001479c3 */ /* 0x000ee20000002500 */
[----:B------:R-:W-:Y:S01]  /*4df0*/  BSSY B0, `(.L_x_182) ;  /* 0x0000013000007945 */ /* 0x000fe20003800000 */
[C---:B---3--:R-:W-:Y:S02]  /*4e00*/  LEA.HI R2, R0.reuse, UR20, RZ, 0x19 ;  /* 0x0000001400027c11 */ /* 0x048fe4000f8fc8ff */
[----:B------:R-:W-:-:S03]  /*4e10*/  LOP3.LUT R0, R0, 0x7f, RZ, 0xc0, !PT ;  /* 0x0000007f00007812 */ /* 0x000fc600078ec0ff */
[----:B------:R-:W-:-:S05]  /*4e20*/  IMAD R137, R2, R137, RZ ;  /* 0x0000008902897224 */ /* 0x000fca00078e02ff */
[----:B------:R-:W-:Y:S01]  /*4e30*/  LEA.HI R137, R137, R0, RZ, 0x1e ;  /* 0x0000000089897211 */ /* 0x000fe200078ff0ff */
[----:B------:R-:W-:Y:S06]  /*4e40*/  @!P0 BRA `(.L_x_183) ;  /* 0x0000000000348947 */ /* 0x000fec0003800000 */
[----:B------:R-:W3:Y:S08]  /*4e50*/  LDC.64 R2, c[0x0][0x2d0] ;  /* 0x0000b400ff027b82 */ /* 0x000ef00000000a00 */
[----:B-----5:R-:W4:Y:S08]  /*4e60*/  LDC.64 R4, c[0x0][0x2d8] ;  /* 0x0000b600ff047b82 */ /* 0x020f300000000a00 */
[----:B------:R-:W0:Y:S08]  /*4e70*/  LDC.64 R6, c[0x0][0x2e0] ;  /* 0x0000b800ff067b82 */ /* 0x000e300000000a00 */
[----:B------:R-:W1:Y:S01]  /*4e80*/  LDC.64 R8, c[0x0][0x2e8] ;  /* 0x0000ba00ff087b82 */ /* 0x000e620000000a00 */
[----:B---3--:R-:W-:-:S05]  /*4e90*/  IMAD.WIDE.U32 R2, R137, 0x10, R2 ;  /* 0x0000001089027825 */ /* 0x008fca00078e0002 */
[----:B------:R3:W-:Y:S01]  /*4ea0*/  STG.E.128 desc[UR4][R2.64], R100 ;  /* 0x0000006402007986 */ /* 0x0007e2000c101d04 */
[----:B----4-:R-:W-:-:S05]  /*4eb0*/  IMAD.WIDE.U32 R4, R137, 0x10, R4 ;  /* 0x0000001089047825 */ /* 0x010fca00078e0004 */
[----:B------:R3:W-:Y:S01]  /*4ec0*/  STG.E.128 desc[UR4][R4.64], R120 ;  /* 0x0000007804007986 */ /* 0x0007e2000c101d04 */
[----:B0-----:R-:W-:-:S05]  /*4ed0*/  IMAD.WIDE.U32 R6, R137, 0x10, R6 ;  /* 0x0000001089067825 */ /* 0x001fca00078e0006 */
[----:B------:R3:W-:Y:S01]  /*4ee0*/  STG.E.128 desc[UR4][R6.64], R60 ;  /* 0x0000003c06007986 */ /* 0x0007e2000c101d04 */
[----:B-1----:R-:W-:-:S04]  /*4ef0*/  IMAD.WIDE.U32 R8, R137, 0x10, R8 ;  /* 0x0000001089087825 */ /* 0x002fc800078e0008 */
[----:B------:R-:W-:Y:S01]  /*4f00*/  VIADD R137, R137, 0x80 ;  /* 0x0000008089897836 */ /* 0x000fe20000000000 */
[----:B------:R3:W-:Y:S06]  /*4f10*/  STG.E.128 desc[UR4][R8.64], R80 ;  /* 0x0000005008007986 */ /* 0x0007ec000c101d04 */
.L_x_183:
[----:B------:R-:W-:Y:S05]  /*4f20*/  BSYNC B0 ;  /* 0x0000000000007941 */ /* 0x000fea0003800000 */
.L_x_182:
[----:B------:R-:W-:Y:S04]  /*4f30*/  BSSY B0, `(.L_x_184) ;  /* 0x000000f000007945 */ /* 0x000fe80003800000 */
[----:B------:R-:W-:Y:S05]  /*4f40*/  @!P1 BRA `(.L_x_185) ;  /* 0x0000000000349947 */ /* 0x000fea0003800000 */
[----:B---3--:R-:W3:Y:S08]  /*4f50*/  LDC.64 R2, c[0x0][0x2d0] ;  /* 0x0000b400ff027b82 */ /* 0x008ef00000000a00 */
        /* <DEDUP_REMOVED lines=9> */
[C---:B-1----:R-:W-:Y:S01]  /*4ff0*/  IMAD.WIDE.U32 R8, R137.reuse, 0x10, R8 ;  /* 0x0000001089087825 */ /* 0x042fe200078e0008 */
[----:B------:R-:W-:-:S04]  /*5000*/  IADD3 R137, R137, 0x80, RZ ;  /* 0x0000008089897810 */ /* 0x000fc80007ffe0ff */
[----:B------:R3:W-:Y:S03]  /*5010*/  STG.E.128 desc[UR4][R8.64], R76 ;  /* 0x0000004c08007986 */ /* 0x0007e6000c101d04 */
.L_x_185:
[----:B------:R-:W-:Y:S05]  /*5020*/  BSYNC B0 ;  /* 0x0000000000007941 */ /* 0x000fea0003800000 */
.L_x_184:
        /* <DEDUP_REMOVED lines=15> */
.L_x_187:
[----:B------:R-:W-:Y:S05]  /*5120*/  BSYNC B0 ;  /* 0x0000000000007941 */ /* 0x000fea0003800000 */
.L_x_186:
        /* <DEDUP_REMOVED lines=15> */
.L_x_189:
[----:B------:R-:W-:Y:S05]  /*5220*/  BSYNC B0 ;  /* 0x0000000000007941 */ /* 0x000fea0003800000 */
.L_x_188:
[----:B------:R-:W-:-:S13]  /*5230*/  ISETP.NE.AND P0, PT, R141, RZ, PT ;  /* 0x000000ff8d00720c */ /* 0x000fda0003f05270 */
[----:B------:R-:W-:Y:S05]  /*5240*/  @!P0 EXIT ;  /* 0x000000000000894d */ /* 0x000fea0003800000 */
[----:B---3--:R-:W3:Y:S08]  /*5250*/  LDC.64 R2, c[0x0][0x2d0] ;  /* 0x0000b400ff027b82 */ /* 0x008ef00000000a00 */
[----:B-----5:R-:W4:Y:S08]  /*5260*/  LDC.64 R4, c[0x0][0x2d8] ;  /* 0x0000b600ff047b82 */ /* 0x020f300000000a00 */
[----:B------:R-:W0:Y:S08]  /*5270*/  LDC.64 R6, c[0x0][0x2e0] ;  /* 0x0000b800ff067b82 */ /* 0x000e300000000a00 */
[----:B------:R-:W1:Y:S01]  /*5280*/  LDC.64 R8, c[0x0][0x2e8] ;  /* 0x0000ba00ff087b82 */ /* 0x000e620000000a00 */
[----:B---3--:R-:W-:-:S05]  /*5290*/  IMAD.WIDE.U32 R2, R137, 0x10, R2 ;  /* 0x0000001089027825 */ /* 0x008fca00078e0002 */
[----:B------:R-:W-:Y:S01]  /*52a0*/  STG.E.128 desc[UR4][R2.64], R84 ;  /* 0x0000005402007986 */ /* 0x000fe2000c101d04 */
[----:B----4-:R-:W-:-:S05]  /*52b0*/  IMAD.WIDE.U32 R4, R137, 0x10, R4 ;  /* 0x0000001089047825 */ /* 0x010fca00078e0004 */
[----:B------:R-:W-:Y:S01]  /*52c0*/  STG.E.128 desc[UR4][R4.64], R104 ;  /* 0x0000006804007986 */ /* 0x000fe2000c101d04 */
[----:B0-----:R-:W-:-:S05]  /*52d0*/  IMAD.WIDE.U32 R6, R137, 0x10, R6 ;  /* 0x0000001089067825 */ /* 0x001fca00078e0006 */
[----:B------:R-:W-:Y:S01]  /*52e0*/  STG.E.128 desc[UR4][R6.64], R44 ;  /* 0x0000002c06007986 */ /* 0x000fe2000c101d04 */
[----:B-1----:R-:W-:-:S05]  /*52f0*/  IMAD.WIDE.U32 R8, R137, 0x10, R8 ;  /* 0x0000001089087825 */ /* 0x002fca00078e0008 */
[----:B------:R-:W-:Y:S01]  /*5300*/  STG.E.128 desc[UR4][R8.64], R64 ;  /* 0x0000004008007986 */ /* 0x000fe2000c101d04 */
[----:B------:R-:W-:Y:S05]  /*5310*/  EXIT ;  /* 0x000000000000794d */ /* 0x000fea0003800000 */
.L_x_161:
[----:B------:R-:W-:Y:S01]  /*5320*/  HFMA2.MMA R209, -RZ, RZ, 0, 9.5367431640625e-07 ;  /* 0x00000010ffd17435 */ /* 0x000fe200000001ff */
[----:B------:R-:W-:Y:S01]  /*5330*/  IMAD.MOV.U32 R214, RZ, RZ, R210 ;  /* 0x000000ffffd67224 */ /* 0x000fe200078e00d2 */
[----:B-----5:R-:W-:Y:S01]  /*5340*/  MOV R207, 0xffffffff ;  /* 0xffffffff00cf7802 */ /* 0x020fe20000000f00 */
[----:B------:R-:W-:-:S08]  /*5350*/  IMAD.MOV.U32 R216, RZ, RZ, 0x1f ;  /* 0x0000001fffd87424 */ /* 0x000fd000078e00ff */
[----:B------:R-:W-:Y:S05]  /*5360*/  WARPSYNC.COLLECTIVE R207, `(.L_x_190) ;  /* 0x00000000cf087348 */ /* 0x000fea0003c00000 */
[----:B------:R0:W1:Y:S02]  /*5370*/  SHFL.DOWN P6, R178, R214, R209, R216 ;  /* 0x080000d1d6b27389 */ /* 0x00006400000c00d8 */
[----:B01----:R-:W-:Y:S01]  /*5380*/  ENDCOLLECTIVE ;  /* 0x000000000000791b */ /* 0x003fe20003800000 */
.L_x_190:
[----:B------:R-:W-:Y:S01]  /*5390*/  MOV R214, R212 ;  /* 0x000000d400d67202 */ /* 0x000fe20000000f00 */
[----:B------:R-:W-:-:S07]  /*53a0*/  IMAD.MOV.U32 R127, RZ, RZ, R178 ;  /* 0x000000ffff7f7224 */ /* 0x000fce00078e00b2 */
[----:B------:R-:W-:Y:S05]  /*53b0*/  WARPSYNC.COLLECTIVE R207, `(.L_x_191) ;  /* 0x00000000cf087348 */ /* 0x000fea0003c00000 */
[----:B------:R0:W1:Y:S02]  /*53c0*/  SHFL.DOWN P6, R178, R214, R209, R216 ;  /* 0x080000d1d6b27389 */ /* 0x00006400000c00d8 */
[----:B01----:R-:W-:Y:S01]  /*53d0*/  ENDCOLLECTIVE ;  /* 0x000000000000791b */ /* 0x003fe20003800000 */
.L_x_191:
[----:B------:R-:W-:-:S05]  /*53e0*/  FADD.FTZ R127, R127, R210 ;  /* 0x000000d27f7f7221 */ /* 0x000fca0000010000 */
[----:B------:R-:W-:Y:S01]  /*53f0*/  MOV R214, R127 ;  /* 0x0000007f00d67202 */ /* 0x000fe20000000f00 */
[----:B------:R-:W-:Y:S02]  /*5400*/  IMAD.MOV.U32 R209, RZ, RZ, 0x8 ;  /* 0x00000008ffd17424 */ /* 0x000fe400078e00ff */
[----:B------:R-:W-:-:S07]  /*5410*/  IMAD.MOV.U32 R129, RZ, RZ, R178 ;  /* 0x000000ffff817224 */ /* 0x000fce00078e00b2 */
[----:B------:R-:W-:Y:S05]  /*5420*/  WARPSYNC.COLLECTIVE R207, `(.L_x_192) ;  /* 0x00000000cf087348 */ /* 0x000fea0003c00000 */
[----:B------:R0:W1:Y:S02]  /*5430*/  SHFL.DOWN P6, R178, R214, R209, R216 ;  /* 0x080000d1d6b27389 */ /* 0x00006400000c00d8 */
[----:B01----:R-:W-:Y:S01]  /*5440*/  ENDCOLLECTIVE ;  /* 0x000000000000791b */ /* 0x003fe20003800000 */
.L_x_192:
[----:B------:R-:W-:-:S04]  /*5450*/  FADD.FTZ R129, R129, R212 ;  /* 0x000000d481817221 */ /* 0x000fc80000010000 */
[----:B------:R-:W-:Y:S01]  /*5460*/  IMAD.MOV.U32 R214, RZ, RZ, R129 ;  /* 0x000000ffffd67224 */ /* 0x000fe200078e0081 */
[----:B------:R-:W-:-:S07]  /*5470*/  MOV R126, R178 ;  /* 0x000000b2007e7202 */ /* 0x000fce0000000f00 */
[----:B------:R-:W-:Y:S05]  /*5480*/  WARPSYNC.COLLECTIVE R207, `(.L_x_193) ;  /* 0x00000000cf087348 */ /* 0x000fea0003c00000 */
[----:B------:R0:W1:Y:S02]  /*5490*/  SHFL.DOWN P6, R178, R214, R209, R216 ;  /* 0x080000d1d6b27389 */ /* 0x00006400000c00d8 */
[----:B01----:R-:W-:Y:S01]  /*54a0*/  ENDCOLLECTIVE ;  /* 0x000000000000791b */ /* 0x003fe20003800000 */
.L_x_193:
[----:B------:R-:W-:Y:S01]  /*54b0*/  FADD.FTZ R126, R127, R126 ;  /* 0x0000007e7f7e7221 */ /* 0x000fe20000010000 */
[----:B------:R-:W-:-:S03]  /*54c0*/  HFMA2.MMA R209, -RZ, RZ, 0, 2.384185791015625e-07 ;  /* 0x00000004ffd17435 */ /* 0x000fc600000001ff */
[----:B------:R-:W-:Y:S01]  /*54d0*/  IMAD.MOV.U32 R214, RZ, RZ, R126 ;  /* 0x000000ffffd67224 */ /* 0x000fe200078e007e */
[----:B------:R-:W-:-:S07]  /*54e0*/  MOV R128, R178 ;  /* 0x000000b200807202 */ /* 0x000fce0000000f00 */
[----:B------:R-:W-:Y:S05]  /*54f0*/  WARPSYNC.COLLECTIVE R207, `(.L_x_194) ;  /* 0x00000000cf087348 */ /* 0x000fea0003c00000 */
[----:B------:R0:W1:Y:S02]  /*5500*/  SHFL.DOWN P6, R178, R214, R209, R216 ;  /* 0x080000d1d6b27389 */ /* 0x00006400000c00d8 */
[----:B01----:R-:W-:Y:S01]  /*5510*/  ENDCOLLECTIVE ;  /* 0x000000000000791b */ /* 0x003fe20003800000 */
.L_x_194:
[----:B------:R-:W-:-:S05]  /*5520*/  FADD.FTZ R128, R129, R128 ;  /* 0x0000008081807221 */ /* 0x000fca0000010000 */
[----:B------:R-:W-:Y:S01]  /*5530*/  MOV R214, R128 ;  /* 0x0000008000d67202 */ /* 0x000fe20000000f00 */
[----:B------:R-:W-:-:S07]  /*5540*/  IMAD.MOV.U32 R131, RZ, RZ, R178 ;  /* 0x000000ffff837224 */ /* 0x000fce00078e00b2 */
[----:B------:R-:W-:Y:S05]  /*5550*/  WARPSYNC.COLLECTIVE R207, `(.L_x_195) ;  /* 0x00000000cf087348 */ /* 0x000fea0003c00000 */
[----:B------:R0:W1:Y:S02]  /*5560*/  SHFL.DOWN P6, R178, R214, R209, R216 ;  /* 0x080000d1d6b27389 */ /* 0x00006400000c00d8 */
[----:B01----:R-:W-:Y:S01]  /*5570*/  ENDCOLLECTIVE ;  /* 0x000000000000791b */ /* 0x003fe20003800000 */
.L_x_195:
[----:B------:R-:W-:-:S05]  /*5580*/  FADD.FTZ R131, R126, R131 ;  /* 0x000000837e837221 */ /* 0x000fca0000010000 */
[----:B------:R-:W-:Y:S01]  /*5590*/  MOV R214, R131 ;  /* 0x0000008300d67202 */ /* 0x000fe20000000f00 */
[----:B------:R-:W-:Y:S02]  /*55a0*/  IMAD.MOV.U32 R209, RZ, RZ, 0x2 ;  /* 0x00000002ffd17424 */ /* 0x000fe400078e00ff */
[----:B------:R-:W-:-:S07]  /*55b0*/  IMAD.MOV.U32 R179, RZ, RZ, R178 ;  /* 0x000000ffffb37224 */ /* 0x000fce00078e00b2 */
[----:B------:R-:W-:Y:S05]  /*55c0*/  WARPSYNC.COLLECTIVE R207, `(.L_x_196) ;  /* 0x00000000cf087348 */ /* 0x000fea0003c00000 */
[----:B------:R0:W1:Y:S02]  /*55d0*/  SHFL.DOWN P6, R178, R214, R209, R216 ;  /* 0x080000d1d6b27389 */ /* 0x00006400000c00d8 */
[----:B01----:R-:W-:Y:S01]  /*55e0*/  ENDCOLLECTIVE ;  /* 0x000000000000791b */ /* 0x003fe20003800000 */
.L_x_196:
[----:B------:R-:W-:-:S04]  /*55f0*/  FADD.FTZ R179, R128, R179 ;  /* 0x000000b380b37221 */ /* 0x000fc80000010000 */
[----:B------:R-:W-:Y:S01]  /*5600*/  IMAD.MOV.U32 R214, RZ, RZ, R179 ;  /* 0x000000ffffd67224 */ /* 0x000fe200078e00b3 */
[----:B------:R-:W-:-:S07]  /*5610*/  MOV R130, R178 ;  /* 0x000000b200827202 */ /* 0x000fce0000000f00 */
[----:B------:R-:W-:Y:S05]  /*5620*/  WARPSYNC.COLLECTIVE R207, `(.L_x_197) ;  /* 0x00000000cf087348 */ /* 0x000fea0003c00000 */
[----:B------:R0:W1:Y:S02]  /*5630*/  SHFL.DOWN P6, R178, R214, R209, R216 ;  /* 0x080000d1d6b27389 */ /* 0x00006400000c00d8 */
[----:B01----:R-:W-:Y:S01]  /*5640*/  ENDCOLLECTIVE ;  /* 0x000000000000791b */ /* 0x003fe20003800000 */
.L_x_197:
[----:B------:R-:W-:-:S05]  /*5650*/  FADD.FTZ R130, R131, R130 ;  /* 0x0000008283827221 */ /* 0x000fca0000010000 */
[----:B------:R-:W-:Y:S01]  /*5660*/  MOV R214, R130 ;  /* 0x0000008200d67202 */ /* 0x000fe20000000f00 */
[----:B------:R-:W-:Y:S02]  /*5670*/  IMAD.MOV.U32 R209, RZ, RZ, 0x1 ;  /* 0x00000001ffd17424 */ /* 0x000fe400078e00ff */
[----:B------:R-:W-:-:S07]  /*5680*/  FADD.FTZ R127, R179, R178 ;  /* 0x000000b2b37f7221 */ /* 0x000fce0000010000 */
[----:B------:R-:W-:Y:S05]  /*5690*/  WARPSYNC.COLLECTIVE R207, `(.L_x_198) ;  /* 0x00000000cf087348 */ /* 0x000fea0003c00000 */
[----:B------:R0:W1:Y:S02]  /*56a0*/  SHFL.DOWN P6, R178, R214, R209, R216 ;  /* 0x080000d1d6b27389 */ /* 0x00006400000c00d8 */
[----:B01----:R-:W-:Y:S01]  /*56b0*/  ENDCOLLECTIVE ;  /* 0x000000000000791b */ /* 0x003fe20003800000 */
.L_x_198:
[----:B------:R-:W-:Y:S01]  /*56c0*/  IMAD.MOV.U32 R214, RZ, RZ, R127 ;  /* 0x000000ffffd67224 */ /* 0x000fe200078e007f */
[----:B------:R-:W-:-:S07]  /*56d0*/  MOV R129, R178 ;  /* 0x000000b200817202 */ /* 0x000fce0000000f00 */
[----:B------:R-:W-:Y:S05]  /*56e0*/  WARPSYNC.COLLECTIVE R207, `(.L_x_199) ;  /* 0x00000000cf087348 */ /* 0x000fea0003c00000 */
[----:B------:R0:W1:Y:S02]  /*56f0*/  SHFL.DOWN P6, R178, R214, R209, R216 ;  /* 0x080000d1d6b27389 */ /* 0x00006400000c00d8 */
[----:B01----:R-:W-:Y:S01]  /*5700*/  ENDCOLLECTIVE ;  /* 0x000000000000791b */ /* 0x003fe20003800000 */
.L_x_199:
[----:B------:R-:W-:Y:S01]  /*5710*/  MOV R208, R178 ;  /* 0x000000b200d07202 */ /* 0x000fe20000000f00 */
[----:B------:R-:W-:Y:S06]  /*5720*/  BRA `(.L_x_200) ;  /* 0xffffffd4002c7947 */ /* 0x000fec000383ffff */
.L_x_201:
        /* <DEDUP_REMOVED lines=13> */
.L_x_3881:


//--------------------- .text._ZN10layer_norm31ln_parallel_residual_bwd_kernelINS_13Kernel_traitsI13__nv_bfloat16S2_S2_S2_fjLj2560ELj1ELj1ELj4ELj8ENS_18Kernel_traits_baseILj2560ES2_S2_S2_S2_fjLj128EEEEELb1ELb0ELb1EEEvNS_9BwdParamsE --------------------------
	.section	.text._ZN10layer_norm31ln_parallel_residual_bwd_kernelINS_13Kernel_traitsI13__nv_bfloat16S2_S2_S2_fjLj2560ELj1ELj1ELj4ELj8ENS_18Kernel_traits_baseILj2560ES2_S2_S2_S2_fjLj128EEEEELb1ELb0ELb1EEEvNS_9BwdParamsE,"ax",@progbits
	.align	128
        .global         _ZN10layer_norm31ln_parallel_residual_bwd_kernelINS_13Kernel_traitsI13__nv_bfloat16S2_S2_S2_fjLj2560ELj1ELj1ELj4ELj8ENS_18Kernel_traits_baseILj2560ES2_S2_S2_S2_fjLj128EEEEELb1ELb0ELb1EEEvNS_9BwdParamsE
        .type           _ZN10layer_norm31ln_parallel_residual_bwd_kernelINS_13Kernel_traitsI13__nv_bfloat16S2_S2_S2_fjLj2560ELj1ELj1ELj4ELj8ENS_18Kernel_traits_baseILj2560ES2_S2_S2_S2_fjLj128EEEEELb1ELb0ELb1EEEvNS_9BwdParamsE,@function
        .size           _ZN10layer_norm31ln_parallel_residual_bwd_kernelINS_13Kernel_traitsI13__nv_bfloat16S2_S2_S2_fjLj2560ELj1ELj1ELj4ELj8ENS_18Kernel_traits_baseILj2560ES2_S2_S2_S2_fjLj128EEEEELb1ELb0ELb1EEEvNS_9BwdParamsE,(.L_x_3882 - _ZN10layer_norm31ln_parallel_residual_bwd_kernelINS_13Kernel_traitsI13__nv_bfloat16S2_S2_S2_fjLj2560ELj1ELj1ELj4ELj8ENS_18Kernel_traits_baseILj2560ES2_S2_S2_S2_fjLj128EEEEELb1ELb0ELb1EEEvNS_9BwdParamsE)
        .other          _ZN10layer_norm31ln_parallel_residual_bwd_kernelINS_13Kernel_traitsI13__nv_bfloat16S2_S2_S2_fjLj2560ELj1ELj1ELj4ELj8ENS_18Kernel_traits_baseILj2560ES2_S2_S2_S2_fjLj128EEEEELb1ELb0ELb1EEEvNS_9BwdParamsE,@"STO_CUDA_ENTRY STV_DEFAULT"
_ZN10layer_norm31ln_parallel_residual_bwd_kernelINS_13Kernel_traitsI13__nv_bfloat16S2_S2_S2_fjLj2560ELj1ELj1ELj4ELj8ENS_18Kernel_traits_baseILj2560ES2_S2_S2_S2_fjLj128EEEEELb1ELb0ELb1EEEvNS_9BwdParamsE:
.text._ZN10layer_norm31ln_parallel_residual_bwd_kernelINS_13Kernel_traitsI13__nv_bfloat16S2_S2_S2_fjLj2560ELj1ELj1ELj4ELj8ENS_18Kernel_traits_baseILj2560ES2_S2_S2_S2_fjLj128EEEEELb1ELb0ELb1EEEvNS_9BwdParamsE:
[----:B------:R-:W-:Y:S01]  /*0000*/  LDC R1, c[0x0][0x28] ;  /* 0x00000a00ff017b82 */ /* 0x000fe20000000800 */
[----:B------:R-:W0:Y:S07]  /*0010*/  S2R R49, SR_TID.X ;  /* 0x0000000000317919 */ /* 0x000e2e0000002100 */
[----:B------:R-:W0:Y:S01]  /*0020*/  S2UR UR4, SR_CTAID.X ;  /* 0x00000000000479c3 */ /* 0x000e220000002500 */
[----:B------:R-:W-:Y:S01]  /*0030*/  ULDC.64 UR6, c[0x0][0x208] ;  /* 0x0000820000067ab9 */ /* 0x000fe20000000a00 */
[----:B------:R-:W-:Y:S01]  /*0040*/  ULDC UR8, c[0x0][0x218] ;  /* 0x0000860000087ab9 */ /* 0x000fe20000000800 */
[----:B------:R-:W-:Y:S01]  /*0050*/  ULDC.U8 UR9, c[0x0][0x2a0] ;  /* 0x0000a80000097ab9 */ /* 0x000fe20000000000 */
[----:B------:R-:W-:Y:S01]  /*0060*/  ULDC UR16, c[0x0][0x290] ;  /* 0x0000a40000107ab9 */ /* 0x000fe20000000800 */
[----:B------:R-:W-:Y:S01]  /*0070*/  ULDC UR17, c[0x0][0x298] ;  /* 0x0000a60000117ab9 */ /* 0x000fe20000000800 */
[----:B------:R-:W-:Y:S01]  /*0080*/  ULDC.64 UR10, c[0x0][0x210] ;  /* 0x00008400000a7ab9 */ /* 0x000fe20000000a00 */
[----:B------:R-:W-:Y:S01]  /*0090*/  ULDC.64 UR12, c[0x0][0x238] ;  /* 0x00008e00000c7ab9 */ /* 0x000fe20000000a00 */
        /* <DEDUP_REMOVED lines=48> */
.L_x_202:
[----:B------:R-:W-:Y:S01]  /*03a0*/  IMAD.SHL.U32 R0, R49, 0x8, RZ ;  /* 0x0000000831007824 */ /* 0x000fe200078e00ff */
[----:B------:R-:W-:-:S04]  /*03b0*/  ULDC.64 UR4, c[0x0][0x260] ;  /* 0x0000980000047ab9 */ /* 0x000fc80000000a00 */
[----:B------:R-:W-:-:S04]  /*03c0*/  LOP3.LUT R0, R0, 0x3f8, RZ, 0xc0, !PT ;  /* 0x000003f800007812 */ /* 0x000fc800078ec0ff */
[----:B------:R-:W-:-:S05]  /*03d0*/  IADD3 R2, P0, R0, UR4, RZ ;  /* 0x0000000400027c10 */ /* 0x000fca000ff1e0ff */
[----:B------:R-:W-:Y:S01]  /*03e0*/  IMAD.X R3, RZ, RZ, UR5, P0 ;  /* 0x00000005ff037e24 */ /* 0x000fe200080e06ff */
[----:B------:R-:W-:Y:S02]  /*03f0*/  ULDC.64 UR4, c[0x0][0x268] ;  /* 0x00009a0000047ab9 */ /* 0x000fe40000000a00 */
[----:B------:R-:W-:Y:S02]  /*0400*/  IADD3 R4, P0, R0, UR4, RZ ;  /* 0x0000000400047c10 */ /* 0x000fe4000ff1e0ff */
[----:B------:R-:W2:Y:S02]  /*0410*/  LDG.E.64 R6, desc[UR6][R2.64] ;  /* 0x0000000602067981 */ /* 0x000ea4000c1e1b00 */
[----:B------:R-:W-:Y:S01]  /*0420*/  IADD3.X R5, RZ, UR5, RZ, P0, !PT ;  /* 0x00000005ff057c10 */ /* 0x000fe200087fe4ff */
[----:B------:R-:W-:Y:S01]  /*0430*/  ULDC.64 UR4, c[0x0][0x2c8] ;  /* 0x0000b20000047ab9 */ /* 0x000fe20000000a00 */
[----:B------:R-:W3:Y:S04]  /*0440*/  LDG.E.64 R10, desc[UR6][R2.64+0x400] ;  /* 0x00040006020a7981 */ /* 0x000ee8000c1e1b00 */
[----:B------:R-:W4:Y:S04]  /*0450*/  LDG.E.64 R14, desc[UR6][R2.64+0x800] ;  /* 0x00080006020e7981 */ /* 0x000f28000c1e1b00 */
[----:B------:R-:W5:Y:S04]  /*0460*/  LDG.E.64 R18, desc[UR6][R2.64+0xc00] ;  /* 0x000c000602127981 */ /* 0x000f68000c1e1b00 */
[----:B------:R-:W5:Y:S04]  /*0470*/  LDG.E.64 R22, desc[UR6][R2.64+0x1000] ;  /* 0x0010000602167981 */ /* 0x000f68000c1e1b00 */
[----:B------:R-:W5:Y:S04]  /*0480*/  LDG.E.64 R8, desc[UR6][R4.64] ;  /* 0x0000000604087981 */ /* 0x000f68000c1e1b00 */
[----:B------:R-:W5:Y:S04]  /*0490*/  LDG.E.64 R12, desc[UR6][R4.64+0x400] ;  /* 0x00040006040c7981 */ /* 0x000f68000c1e1b00 */
[----:B------:R-:W5:Y:S04]  /*04a0*/  LDG.E.64 R16, desc[UR6][R4.64+0x800] ;  /* 0x0008000604107981 */ /* 0x000f68000c1e1b00 */
[----:B------:R-:W5:Y:S04]  /*04b0*/  LDG.E.64 R20, desc[UR6][R4.64+0xc00] ;  /* 0x000c000604147981 */ /* 0x000f68000c1e1b00 */
[----:B------:R0:W5:Y:S01]  /*04c0*/  LDG.E.64 R24, desc[UR6][R4.64+0x1000] ;  /* 0x0010000604187981 */ /* 0x000162000c1e1b00 */
[----:B------:R-:W-:Y:S01]  /*04d0*/  ISETP.NE.U32.AND P1, PT, RZ, UR4, PT ;  /* 0x00000004ff007c0c */ /* 0x000fe2000bf25070 */
[----:B------:R-:W-:Y:S01]  /*04e0*/  HFMA2.MMA R89, -RZ, RZ, 0, 5.9604644775390625e-08 ;  /* 0x00000001ff597435 */ /* 0x000fe200000001ff */
[----:B------:R-:W-:Y:S01]  /*04f0*/  IMAD.MOV.U32 R48, RZ, RZ, RZ ;  /* 0x000000ffff307224 */ /* 0x000fe200078e00ff */
[----:B------:R-:W-:-:S02]  /*0500*/  CS2R R46, SRZ ;  /* 0x00000000002e7805 */ /* 0x000fc4000001ff00 */
[----:B------:R-:W-:Y:S02]  /*0510*/  ISETP.NE.AND.EX P1, PT, RZ, UR5, PT, P1 ;  /* 0x00000005ff007c0c */ /* 0x000fe4000bf25310 */
        /* <DEDUP_REMOVED lines=22> */
[----:B------:R-:W-:Y:S01]  /*0680*/  IMAD.MOV.U32 R88, RZ, RZ, RZ ;  /* 0x000000ffff587224 */ /* 0x000fe200078e00ff */
[----:B------:R-:W-:-:S02]  /*0690*/  CS2R R82, SRZ ;  /* 0x0000000000527805 */ /* 0x000fc4000001ff00 */
[----:B0-----:R-:W-:Y:S02]  /*06a0*/  CS2R R4, SRZ ;  /* 0x0000000000047805 */ /* 0x001fe4000001ff00 */
[----:B------:R-:W-:Y:S02]  /*06b0*/  CS2R R2, SRZ ;  /* 0x0000000000027805 */ /* 0x000fe4000001ff00 */
[----:B------:R-:W-:Y:S02]  /*06c0*/  MOV R0, RZ ;  /* 0x000000ff00007202 */ /* 0x000fe40000000f00 */
[----:B------:R-:W-:Y:S02]  /*06d0*/  CS2R R62, SRZ ;  /* 0x00000000003e7805 */ /* 0x000fe4000001ff00 */
[----:B------:R-:W-:Y:S01]  /*06e0*/  CS2R R60, SRZ ;  /* 0x00000000003c7805 */ /* 0x000fe2000001ff00 */
[----:B------:R-:W-:Y:S01]  /*06f0*/  IMAD.MOV.U32 R197, RZ, RZ, RZ ;  /* 0x000000ffffc57224 */ /* 0x000fe200078e00ff */
[----:B------:R-:W-:-:S02]  /*0700*/  LOP3.LUT R176, R49, 0x7f, RZ, 0xc0, !PT ;  /* 0x0000007f31b07812 */ /* 0x000fc400078ec0ff */
[C-C-:B--2---:R-:W-:Y:S01]  /*0710*/  SHF.R.U64 R177, R6.reuse, 0x10, R7.reuse ;  /* 0x0000001006b17819 */ /* 0x144fe20000001207 */
[----:B------:R-:W-:Y:S01]  /*0720*/  IMAD.U32 R101, R6, 0x10000, RZ ;  /* 0x0001000006657824 */ /* 0x000fe200078e00ff */
[----:B------:R-:W-:Y:S01]  /*0730*/  SHF.R.U32.HI R178, RZ, 0x10, R7 ;  /* 0x00000010ffb27819 */ /* 0x000fe20000011607 */
[----:B------:R-:W-:Y:S01]  /*0740*/  IMAD.U32 R102, R7, 0x10000, RZ ;  /* 0x0001000007667824 */ /* 0x000fe200078e00ff */
[--C-:B---3--:R-:W-:Y:S01]  /*0750*/  SHF.R.U64 R179, R10, 0x10, R11.reuse ;  /* 0x000000100ab37819 */ /* 0x108fe2000000120b */
[----:B------:R-:W-:Y:S01]  /*0760*/  IMAD.U32 R104, R11, 0x10000, RZ ;  /* 0x000100000b687824 */ /* 0x000fe200078e00ff */
[----:B------:R-:W-:Y:S02]  /*0770*/  SHF.R.U32.HI R180, RZ, 0x10, R11 ;  /* 0x00000010ffb47819 */ /* 0x000fe4000001160b */
[----:B------:R-:W-:Y:S02]  /*0780*/  CS2R R6, SRZ ;  /* 0x0000000000067805 */ /* 0x000fe4000001ff00 */
[--C-:B----4-:R-:W-:Y:S01]  /*0790*/  SHF.R.U32.HI R182, RZ, 0x10, R15.reuse ;  /* 0x00000010ffb67819 */ /* 0x110fe2000001160f */
[C---:B------:R-:W-:Y:S01]  /*07a0*/  IMAD.U32 R105, R14.reuse, 0x10000, RZ ;  /* 0x000100000e697824 */ /* 0x040fe200078e00ff */
[----:B------:R-:W-:Y:S01]  /*07b0*/  SHF.R.U64 R181, R14, 0x10, R15 ;  /* 0x000000100eb57819 */ /* 0x000fe2000000120f */
[----:B------:R-:W-:Y:S01]  /*07c0*/  IMAD.U32 R177, R177, 0x10000, RZ ;  /* 0x00010000b1b17824 */ /* 0x000fe200078e00ff */
[C-C-:B-----5:R-:W-:Y:S01]  /*07d0*/  SHF.R.U64 R183, R18.reuse, 0x10, R19.reuse ;  /* 0x0000001012b77819 */ /* 0x160fe20000001213 */
[----:B------:R-:W-:Y:S01]  /*07e0*/  IMAD.U32 R151, R18, 0x10000, RZ ;  /* 0x0001000012977824 */ /* 0x000fe200078e00ff */
[----:B------:R-:W-:Y:S01]  /*07f0*/  SHF.R.U32.HI R184, RZ, 0x10, R19 ;  /* 0x00000010ffb87819 */ /* 0x000fe20000011613 */
[----:B------:R-:W-:Y:S01]  /*0800*/  IMAD.U32 R156, R19, 0x10000, RZ ;  /* 0x00010000139c7824 */ /* 0x000fe200078e00ff */
[--C-:B------:R-:W-:Y:S01]  /*0810*/  SHF.R.U64 R185, R22, 0x10, R23.reuse ;  /* 0x0000001016b97819 */ /* 0x100fe20000001217 */
[----:B------:R-:W-:Y:S01]  /*0820*/  IMAD.U32 R158, R23, 0x10000, RZ ;  /* 0x00010000179e7824 */ /* 0x000fe200078e00ff */
[----:B------:R-:W-:-:S02]  /*0830*/  SHF.R.U32.HI R186, RZ, 0x10, R23 ;  /* 0x00000010ffba7819 */ /* 0x000fc40000011617 */
[----:B------:R-:W-:Y:S02]  /*0840*/  CS2R R18, SRZ ;  /* 0x0000000000127805 */ /* 0x000fe4000001ff00 */
[--C-:B------:R-:W-:Y:S01]  /*0850*/  SHF.R.U32.HI R188, RZ, 0x10, R9.reuse ;  /* 0x00000010ffbc7819 */ /* 0x100fe20000011609 */
[C---:B------:R-:W-:Y:S01]  /*0860*/  IMAD.U32 R159, R8.reuse, 0x10000, RZ ;  /* 0x00010000089f7824 */ /* 0x040fe200078e00ff */
[----:B------:R-:W-:Y:S01]  /*0870*/  SHF.R.U64 R187, R8, 0x10, R9 ;  /* 0x0000001008bb7819 */ /* 0x000fe20000001209 */
[----:B------:R-:W-:Y:S01]  /*0880*/  IMAD.U32 R179, R179, 0x10000, RZ ;  /* 0x00010000b3b37824 */ /* 0x000fe200078e00ff */
[C-C-:B------:R-:W-:Y:S01]  /*0890*/  SHF.R.U64 R189, R12.reuse, 0x10, R13.reuse ;  /* 0x000000100cbd7819 */ /* 0x140fe2000000120d */
        /* <DEDUP_REMOVED lines=15> */
[----:B------:R-:W-:-:S02]  /*0990*/  SHF.L.U32 R103, R10, 0x10, RZ ;  /* 0x000000100a677819 */ /* 0x000fc400000006ff */
[----:B------:R-:W-:Y:S02]  /*09a0*/  CS2R R24, SRZ ;  /* 0x0000000000187805 */ /* 0x000fe4000001ff00 */
[----:B------:R-:W-:Y:S02]  /*09b0*/  SHF.L.U32 R150, R15, 0x10, RZ ;  /* 0x000000100f967819 */ /* 0x000fe400000006ff */
[----:B------:R-:W-:Y:S02]  /*09c0*/  CS2R R14, SRZ ;  /* 0x00000000000e7805 */ /* 0x000fe4000001ff00 */
[----:B------:R-:W-:Y:S02]  /*09d0*/  SHF.L.U32 R157, R22, 0x10, RZ ;  /* 0x00000010169d7819 */ /* 0x000fe400000006ff */
[----:B------:R-:W-:Y:S02]  /*09e0*/  CS2R R22, SRZ ;  /* 0x0000000000167805 */ /* 0x000fe4000001ff00 */
[----:B------:R-:W-:-:S02]  /*09f0*/  SHF.L.U32 R160, R9, 0x10, RZ ;  /* 0x0000001009a07819 */ /* 0x000fc400000006ff */
[----:B------:R-:W-:Y:S02]  /*0a00*/  CS2R R10, SRZ ;  /* 0x00000000000a7805 */ /* 0x000fe4000001ff00 */
[----:B------:R-:W-:Y:S02]  /*0a10*/  SHF.L.U32 R163, R16, 0x10, RZ ;  /* 0x0000001010a37819 */ /* 0x000fe400000006ff */
[----:B------:R-:W-:Y:S02]  /*0a20*/  CS2R R16, SRZ ;  /* 0x0000000000107805 */ /* 0x000fe4000001ff00 */
[----:B------:R-:W-:Y:S02]  /*0a30*/  SHF.L.U32 R166, R21, 0x10, RZ ;  /* 0x0000001015a67819 */ /* 0x000fe400000006ff */
[----:B------:R-:W-:Y:S02]  /*0a40*/  CS2R R20, SRZ ;  /* 0x0000000000147805 */ /* 0x000fe4000001ff00 */
[----:B------:R-:W-:-:S02]  /*0a50*/  CS2R R8, SRZ ;  /* 0x0000000000087805 */ /* 0x000fc4000001ff00 */
        /* <DEDUP_REMOVED lines=15> */
[----:B------:R-:W-:Y:S02]  /*0b50*/  IMAD.U32 R194, R194, 0x10000, RZ ;  /* 0x00010000c2c27824 */ /* 0x000fe400078e00ff */
[----:B------:R-:W-:-:S07]  /*0b60*/  IMAD.U32 R195, R195, 0x10000, RZ ;  /* 0x00010000c3c37824 */ /* 0x000fce00078e00ff */
.L_x_216:
[----:B---3--:R-:W-:Y:S01]  /*0b70*/  IMAD R56, R172, UR8, RZ ;  /* 0x00000008ac387c24 */ /* 0x008fe2000f8e02ff */
[----:B0-----:R-:W0:Y:S04]  /*0b80*/  LDC.64 R142, c[0x0][0x2c0] ;  /* 0x0000b000ff8e7b82 */ /* 0x001e280000000a00 */
[----:B------:R-:W-:-:S04]  /*0b90*/  SHF.R.S32.HI R57, RZ, 0x1f, R56 ;  /* 0x0000001fff397819 */ /* 0x000fc80000011438 */
[----:B------:R-:W-:Y:S01]  /*0ba0*/  LEA.HI R57, R57, R56, RZ, 0x2 ;  /* 0x0000003839397211 */ /* 0x000fe200078f10ff */
[----:B-1----:R-:W1:Y:S03]  /*0bb0*/  LDC.64 R140, c[0x0][0x2b8] ;  /* 0x0000ae00ff8c7b82 */ /* 0x002e660000000a00 */
[----:B------:R-:W-:-:S05]  /*0bc0*/  LEA.HI.SX32 R205, R57, R176, 0x1e ;  /* 0x000000b039cd7211 */ /* 0x000fca00078ff2ff */
[----:B------:R-:W-:Y:S01]  /*0bd0*/  VIADD R213, R205, 0x80 ;  /* 0x00000080cdd57836 */ /* 0x000fe20000000000 */
[----:B--2---:R-:W2:Y:S03]  /*0be0*/  LDC.64 R90, c[0x0][0x250] ;  /* 0x00009400ff5a7b82 */ /* 0x004ea60000000a00 */
[C---:B------:R-:W-:Y:S01]  /*0bf0*/  IMAD.SHL.U32 R99, R213.reuse, 0x8, RZ ;  /* 0x00000008d5637824 */ /* 0x040fe200078e00ff */
[----:B------:R-:W-:Y:S01]  /*0c00*/  SHF.R.U32.HI R100, RZ, 0x1d, R213 ;  /* 0x0000001dff647819 */ /* 0x000fe200000116d5 */
[----:B0-----:R-:W-:-:S03]  /*0c10*/  IMAD.WIDE.U32 R64, R213, 0x8, R142 ;  /* 0x00000008d5407825 */ /* 0x001fc600078e008e */
[----:B------:R-:W-:Y:S01]  /*0c20*/  IADD3 R56, P0, R99, UR12, RZ ;  /* 0x0000000c63387c10 */ /* 0x000fe2000ff1e0ff */
[----:B------:R-:W0:Y:S03]  /*0c30*/  LDC.64 R66, c[0x0][0x258] ;  /* 0x00009600ff427b82 */ /* 0x000e260000000a00 */
[----:B------:R-:W-:Y:S01]  /*0c40*/  IADD3.X R57, R100, UR13, RZ, P0, !PT ;  /* 0x0000000d64397c10 */ /* 0x000fe200087fe4ff */
[----:B------:R-:W3:Y:S01]  /*0c50*/  LDG.E.64 R64, desc[UR6][R64.64] ;  /* 0x0000000640407981 */ /* 0x000ee2000c1e1b00 */
[----:B-1----:R-:W-:Y:S01]  /*0c60*/  IMAD.WIDE.U32 R58, R213, 0x8, R140 ;  /* 0x00000008d53a7825 */ /* 0x002fe200078e008c */
[----:B------:R-:W-:Y:S02]  /*0c70*/  LOP3.LUT P4, RZ, R89, 0xff, RZ, 0xc0, !PT ;  /* 0x000000ff59ff7812 */ /* 0x000fe4000788c0ff */
[----:B------:R-:W1:Y:S01]  /*0c80*/  LDC.64 R106, c[0x0][0x300] ;  /* 0x0000c000ff6a7b82 */ /* 0x000e620000000a00 */
[----:B------:R-:W4:Y:S04]  /*0c90*/  LDG.E.64 R56, desc[UR6][R56.64] ;  /* 0x0000000638387981 */ /* 0x000f28000c1e1b00 */
[----:B------:R-:W4:Y:S01]  /*0ca0*/  LDG.E.64 R58, desc[UR6][R58.64] ;  /* 0x000000063a3a7981 */ /* 0x000f22000c1e1b00 */
[----:B------:R-:W-:Y:S01]  /*0cb0*/  IADD3 R209, R205, 0x100, RZ ;  /* 0x00000100cdd17810 */ /* 0x000fe20007ffe0ff */
[C---:B--2---:R-:W-:Y:S01]  /*0cc0*/  IMAD.WIDE R206, R172.reuse, 0x4, R90 ;  /* 0x00000004acce7825 */ /* 0x044fe200078e025a */
[----:B------:R-:W2:Y:S03]  /*0cd0*/  @P1 LDC.64 R134, c[0x0][0x2c8] ;  /* 0x0000b200ff861b82 */ /* 0x000ea60000000a00 */
[----:B------:R-:W-:Y:S01]  /*0ce0*/  IMAD.SHL.U32 R97, R209, 0x8, RZ ;  /* 0x00000008d1617824 */ /* 0x000fe200078e00ff */
[----:B------:R-:W-:Y:S01]  /*0cf0*/  SHF.R.U32.HI R96, RZ, 0x1d, R209 ;  /* 0x0000001dff607819 */ /* 0x000fe200000116d1 */
[----:B------:R0:W4:Y:S02]  /*0d00*/  LDG.E R206, desc[UR6][R206.64] ;  /* 0x00000006cece7981 */ /* 0x000124000c1e1900 */
[----:B0-----:R-:W-:Y:S01]  /*0d10*/  IMAD.WIDE R90, R172, 0x4, R66 ;  /* 0x00000004ac5a7825 */ /* 0x001fe200078e0242 */
[----:B------:R-:W-:-:S04]  /*0d20*/  IADD3 R66, P0, R97, UR12, RZ ;  /* 0x0000000c61427c10 */ /* 0x000fc8000ff1e0ff */
[----:B------:R-:W-:Y:S01]  /*0d30*/  IADD3.X R67, R96, UR13, RZ, P0, !PT ;  /* 0x0000000d60437c10 */ /* 0x000fe200087fe4ff */
[----:B------:R0:W4:Y:S01]  /*0d40*/  LDG.E R98, desc[UR6][R90.64] ;  /* 0x000000065a627981 */ /* 0x000122000c1e1900 */
[----:B------:R-:W-:-:S04]  /*0d50*/  IMAD.WIDE.U32 R118, R209, 0x8, R140 ;  /* 0x00000008d1767825 */ /* 0x000fc800078e008c */
[----:B------:R-:W4:Y:S01]  /*0d60*/  LDG.E.64 R66, desc[UR6][R66.64] ;  /* 0x0000000642427981 */ /* 0x000f22000c1e1b00 */
[----:B------:R-:W-:-:S03]  /*0d70*/  IMAD.WIDE.U32 R120, R209, 0x8, R142 ;  /* 0x00000008d1787825 */ /* 0x000fc600078e008e */
[----:B------:R-:W4:Y:S01]  /*0d80*/  LDG.E.64 R118, desc[UR6][R118.64] ;  /* 0x0000000676767981 */ /* 0x000f22000c1e1b00 */
[----:B------:R-:W-:-:S03]  /*0d90*/  VIADD R207, R205, 0x180 ;  /* 0x00000180cdcf7836 */ /* 0x000fc60000000000 */
[----:B------:R-:W4:Y:S02]  /*0da0*/  LDG.E.64 R120, desc[UR6][R120.64] ;  /* 0x0000000678787981 */ /* 0x000f24000c1e1b00 */
[----:B------:R-:W-:Y:S02]  /*0db0*/  SHF.L.U32 R95, R207, 0x3, RZ ;  /* 0x00000003cf5f7819 */ /* 0x000fe400000006ff */
[----:B------:R-:W-:Y:S02]  /*0dc0*/  SHF.R.U32.HI R94, RZ, 0x1d, R207 ;  /* 0x0000001dff5e7819 */ /* 0x000fe400000116cf */
[----:B------:R-:W-:-:S04]  /*0dd0*/  IADD3 R122, P0, R95, UR12, RZ ;  /* 0x0000000c5f7a7c10 */ /* 0x000fc8000ff1e0ff */
[----:B------:R-:W-:Y:S01]  /*0de0*/  IADD3.X R123, R94, UR13, RZ, P0, !PT ;  /* 0x0000000d5e7b7c10 */ /* 0x000fe200087fe4ff */
[----:B------:R-:W-:-:S04]  /*0df0*/  IMAD.WIDE.U32 R124, R207, 0x8, R140 ;  /* 0x00000008cf7c7825 */ /* 0x000fc800078e008c */
[----:B------:R-:W-:Y:S01]  /*0e00*/  IMAD.WIDE.U32 R126, R207, 0x8, R142 ;  /* 0x00000008cf7e7825 */ /* 0x000fe200078e008e */
[----:B------:R-:W4:Y:S04]  /*0e10*/  LDG.E.64 R122, desc[UR6][R122.64] ;  /* 0x000000067a7a7981 */ /* 0x000f28000c1e1b00 */
[----:B------:R-:W4:Y:S01]  /*0e20*/  LDG.E.64 R124, desc[UR6][R124.64] ;  /* 0x000000067c7c7981 */ /* 0x000f22000c1e1b00 */
[----:B------:R-:W-:-:S03]  /*0e30*/  IMAD.SHL.U32 R93, R205, 0x8, RZ ;  /* 0x00000008cd5d7824 */ /* 0x000fc600078e00ff */
[----:B------:R-:W4:Y:S01]  /*0e40*/  LDG.E.64 R126, desc[UR6][R126.64] ;  /* 0x000000067e7e7981 */ /* 0x000f22000c1e1b00 */
[----:B------:R-:W-:Y:S02]  /*0e50*/  SHF.R.U32.HI R92, RZ, 0x1d, R205 ;  /* 0x0000001dff5c7819 */ /* 0x000fe400000116cd */
[----:B------:R-:W-:Y:S01]  /*0e60*/  IADD3 R130, P0, R93, UR12, RZ ;  /* 0x0000000c5d827c10 */ /* 0x000fe2000ff1e0ff */
[----:B------:R-:W-:-:S03]  /*0e70*/  IMAD.WIDE.U32 R128, R205, 0x8, R140 ;  /* 0x00000008cd807825 */ /* 0x000fc600078e008c */
[----:B------:R-:W-:Y:S01]  /*0e80*/  IADD3.X R131, R92, UR13, RZ, P0, !PT ;  /* 0x0000000d5c837c10 */ /* 0x000fe200087fe4ff */
[C---:B------:R-:W-:Y:S02]  /*0e90*/  IMAD.WIDE.U32 R132, R205.reuse, 0x8, R142 ;  /* 0x00000008cd847825 */ /* 0x040fe400078e008e */
[----:B------:R-:W4:Y:S04]  /*0ea0*/  LDG.E.64 R128, desc[UR6][R128.64] ;  /* 0x0000000680807981 */ /* 0x000f28000c1e1b00 */
[----:B------:R-:W4:Y:S01]  /*0eb0*/  LDG.E.64 R130, desc[UR6][R130.64] ;  /* 0x0000000682827981 */ /* 0x000f22000c1e1b00 */
[C---:B------:R-:W-:Y:S01]  /*0ec0*/  IMAD.SHL.U32 R149, R205.reuse, 0x4, RZ ;  /* 0x00000004cd957824 */ /* 0x040fe200078e00ff */
[----:B------:R-:W-:Y:S02]  /*0ed0*/  IADD3 R211, R205, 0x200, RZ ;  /* 0x00000200cdd37810 */ /* 0x000fe40007ffe0ff */
[----:B------:R-:W4:Y:S01]  /*0ee0*/  LDG.E.64 R132, desc[UR6][R132.64] ;  /* 0x0000000684847981 */ /* 0x000f22000c1e1b00 */
[----:B------:R-:W-:-:S02]  /*0ef0*/  SHF.R.U32.HI R218, RZ, 0x1e, R205 ;  /* 0x0000001effda7819 */ /* 0x000fc400000116cd */
[----:B------:R-:W-:Y:S01]  /*0f00*/  IADD3 R146, P2, R149, UR14, RZ ;  /* 0x0000000e95927c10 */ /* 0x000fe2000ff5e0ff */
[----:B------:R-:W-:Y:S01]  /*0f10*/  IMAD.SHL.U32 R89, R211, 0x8, RZ ;  /* 0x00000008d3597824 */ /* 0x000fe200078e00ff */
[----:B0-----:R-:W-:Y:S02]  /*0f20*/  SHF.R.U32.HI R90, RZ, 0x1d, R211 ;  /* 0x0000001dff5a7819 */ /* 0x001fe400000116d3 */
[----:B------:R-:W-:Y:S02]  /*0f30*/  IADD3.X R147, R218, UR15, RZ, P2, !PT ;  /* 0x0000000fda937c10 */ /* 0x000fe400097fe4ff */
[----:B------:R-:W-:Y:S01]  /*0f40*/  IADD3 R144, P2, R89, UR12, RZ ;  /* 0x0000000c59907c10 */ /* 0x000fe2000ff5e0ff */
[C---:B------:R-:W-:Y:S01]  /*0f50*/  IMAD.WIDE.U32 R140, R211.reuse, 0x8, R140 ;  /* 0x00000008d38c7825 */ /* 0x040fe200078e008c */
[----:B-1----:R-:W-:Y:S01]  /*0f60*/  ISETP.NE.U32.AND P0, PT, R106, RZ, PT ;  /* 0x000000ff6a00720c */ /* 0x002fe20003f05070 */
[----:B------:R0:W5:Y:S01]  /*0f70*/  LDG.E R91, desc[UR6][R146.64] ;  /* 0x00000006925b7981 */ /* 0x000162000c1e1900 */
[----:B------:R-:W-:Y:S01]  /*0f80*/  IADD3.X R145, R90, UR13, RZ, P2, !PT ;  /* 0x0000000d5a917c10 */ /* 0x000fe200097fe4ff */
[----:B------:R-:W-:-:S02]  /*0f90*/  IMAD.WIDE.U32 R142, R211, 0x8, R142 ;  /* 0x00000008d38e7825 */ /* 0x000fc400078e008e */
[----:B------:R-:W4:Y:S04]  /*0fa0*/  LDG.E.64 R140, desc[UR6][R140.64] ;  /* 0x000000068c8c7981 */ /* 0x000f28000c1e1b00 */
[----:B------:R-:W4:Y:S04]  /*0fb0*/  LDG.E.64 R144, desc[UR6][R144.64] ;  /* 0x0000000690907981 */ /* 0x000f28000c1e1b00 */
[----:B------:R-:W4:Y:S01]  /*0fc0*/  LDG.E.64 R142, desc[UR6][R142.64] ;  /* 0x000000068e8e7981 */ /* 0x000f22000c1e1b00 */
[----:B------:R-:W-:Y:S01]  /*0fd0*/  ISETP.NE.AND.EX P0, PT, R107, RZ, PT, P0 ;  /* 0x000000ff6b00720c */ /* 0x000fe20003f05300 */
[----:B------:R-:W-:-:S12]  /*0fe0*/  IMAD.SHL.U32 R221, R213, 0x4, RZ ;  /* 0x00000004d5dd7824 */ /* 0x000fd800078e00ff */
[----:B------:R-:W1:Y:S08]  /*0ff0*/  @P0 LDC.64 R136, c[0x0][0x248] ;  /* 0x00009200ff880b82 */ /* 0x000e700000000a00 */
[----:B------:R-:W2:Y:S01]  /*1000*/  @P0 LDC.64 R138, c[0x0][0x248] ;  /* 0x00009200ff8a0b82 */ /* 0x000ea20000000a00 */
[----:B------:R-:W-:Y:S01]  /*1010*/  SHF.R.U32.HI R220, RZ, 0x1e, R213 ;  /* 0x0000001effdc7819 */ /* 0x000fe200000116d5 */
[----:B------:R-:W-:Y:S01]  /*1020*/  IMAD.SHL.U32 R217, R207, 0x4, RZ ;  /* 0x00000004cfd97824 */ /* 0x000fe200078e00ff */
[----:B------:R-:W-:-:S02]  /*1030*/  IADD3 R154, P2, R221, UR14, RZ ;  /* 0x0000000edd9a7c10 */ /* 0x000fc4000ff5e0ff */
[----:B------:R-:W-:Y:S02]  /*1040*/  SHF.R.U32.HI R216, RZ, 0x1e, R207 ;  /* 0x0000001effd87819 */ /* 0x000fe400000116cf */
[----:B------:R-:W-:Y:S02]  /*1050*/  IADD3.X R155, R220, UR15, RZ, P2, !PT ;  /* 0x0000000fdc9b7c10 */ /* 0x000fe400097fe4ff */
[----:B0-----:R-:W-:-:S03]  /*1060*/  IADD3 R146, P2, R217, UR14, RZ ;  /* 0x0000000ed9927c10 */ /* 0x001fc6000ff5e0ff */
[----:B------:R2:W5:Y:S01]  /*1070*/  LDG.E R208, desc[UR6][R154.64] ;  /* 0x000000069ad07981 */ /* 0x000562000c1e1900 */
[----:B------:R-:W-:Y:S02]  /*1080*/  IADD3.X R147, R216, UR15, RZ, P2, !PT ;  /* 0x0000000fd8937c10 */ /* 0x000fe400097fe4ff */
[----:B-1----:R-:W-:Y:S02]  /*1090*/  @P0 IADD3 R136, P2, R149, R136, RZ ;  /* 0x0000008895880210 */ /* 0x002fe40007f5e0ff */
[----:B------:R-:W-:Y:S01]  /*10a0*/  SHF.L.U32 R219, R209, 0x2, RZ ;  /* 0x00000002d1db7819 */ /* 0x000fe200000006ff */
[----:B------:R0:W5:Y:S01]  /*10b0*/  LDG.E R210, desc[UR6][R146.64] ;  /* 0x0000000692d27981 */ /* 0x000162000c1e1900 */
[----:B------:R-:W-:Y:S02]  /*10c0*/  @P0 IADD3.X R137, R218, R137, RZ, P2, !PT ;  /* 0x00000089da890210 */ /* 0x000fe400017fe4ff */
[----:B--2---:R-:W-:Y:S02]  /*10d0*/  @P0 IADD3 R154, P2, R221, R138, RZ ;  /* 0x0000008add9a0210 */ /* 0x004fe40007f5e0ff */
[----:B------:R-:W-:Y:S01]  /*10e0*/  SHF.R.U32.HI R214, RZ, 0x1e, R209 ;  /* 0x0000001effd67819 */ /* 0x000fe200000116d1 */
[----:B------:R-:W-:Y:S01]  /*10f0*/  IMAD.SHL.U32 R215, R211, 0x4, RZ ;  /* 0x00000004d3d77824 */ /* 0x000fe200078e00ff */
[----:B------:R-:W-:Y:S01]  /*1100*/  IADD3 R152, P3, R219, UR14, RZ ;  /* 0x0000000edb987c10 */ /* 0x000fe2000ff7e0ff */
[----:B------:R-:W-:Y:S01]  /*1110*/  @P0 IMAD.X R155, R220, 0x1, R139, P2 ;  /* 0x00000001dc9b0824 */ /* 0x000fe200010e068b */
[----:B0-----:R-:W0:Y:S01]  /*1120*/  @P0 LDC.64 R146, c[0x0][0x248] ;  /* 0x00009200ff920b82 */ /* 0x001e220000000a00 */
[----:B------:R-:W-:Y:S01]  /*1130*/  SHF.R.U32.HI R212, RZ, 0x1e, R211 ;  /* 0x0000001effd47819 */ /* 0x000fe200000116d3 */
[----:B------:R1:W5:Y:S01]  /*1140*/  @P0 LDG.E R200, desc[UR6][R136.64] ;  /* 0x0000000688c80981 */ /* 0x000362000c1e1900 */
[----:B------:R-:W-:-:S05]  /*1150*/  IADD3.X R153, R214, UR15, RZ, P3, !PT ;  /* 0x0000000fd6997c10 */ /* 0x000fca0009ffe4ff */
[----:B------:R-:W2:Y:S01]  /*1160*/  @P1 LDC.64 R138, c[0x0][0x2c8] ;  /* 0x0000b200ff8a1b82 */ /* 0x000ea20000000a00 */
[----:B------:R-:W-:Y:S01]  /*1170*/  @P1 LEA R134, P3, R213, R134, 0x3 ;  /* 0x00000086d5861211 */ /* 0x000fe200078618ff */
[----:B------:R-:W5:Y:S01]  /*1180*/  LDG.E R152, desc[UR6][R152.64] ;  /* 0x0000000698987981 */ /* 0x000f62000c1e1900 */
[----:B------:R-:W-:Y:S02]  /*1190*/  IADD3 R148, P5, R215, UR14, RZ ;  /* 0x0000000ed7947c10 */ /* 0x000fe4000ffbe0ff */
[----:B------:R-:W-:Y:S01]  /*11a0*/  @P1 LEA.HI.X R135, R213, R135, RZ, 0x3, P3 ;  /* 0x00000087d5871211 */ /* 0x000fe200018f1cff */
[----:B------:R-:W5:Y:S02]  /*11b0*/  @P0 LDG.E R201, desc[UR6][R154.64] ;  /* 0x000000069ac90981 */ /* 0x000f64000c1e1900 */
[----:B-1----:R-:W1:Y:S01]  /*11c0*/  @P1 LDC.64 R136, c[0x0][0x2c8] ;  /* 0x0000b200ff881b82 */ /* 0x002e620000000a00 */
[----:B------:R-:W-:Y:S01]  /*11d0*/  IADD3.X R149, R212, UR15, RZ, P5, !PT ;  /* 0x0000000fd4957c10 */ /* 0x000fe2000affe4ff */
[----:B------:R0:W5:Y:S04]  /*11e0*/  @P1 LDG.E.64 R108, desc[UR6][R134.64] ;  /* 0x00000006866c1981 */ /* 0x000168000c1e1b00 */
[----:B------:R4:W5:Y:S02]  /*11f0*/  LDG.E R148, desc[UR6][R148.64] ;  /* 0x0000000694947981 */ /* 0x000964000c1e1900 */
[----:B0-----:R-:W0:Y:S01]  /*1200*/  @P0 LDC.64 R134, c[0x0][0x248] ;  /* 0x00009200ff860b82 */ /* 0x001e220000000a00 */
[----:B--2---:R-:W-:-:S04]  /*1210*/  @P1 LEA R138, P3, R209, R138, 0x3 ;  /* 0x0000008ad18a1211 */ /* 0x004fc800078618ff */
[----:B------:R-:W-:Y:S02]  /*1220*/  @P1 LEA.HI.X R139, R209, R139, RZ, 0x3, P3 ;  /* 0x0000008bd18b1211 */ /* 0x000fe400018f1cff */
[----:B------:R-:W-:Y:S02]  /*1230*/  @P0 IADD3 R146, P3, R219, R146, RZ ;  /* 0x00000092db920210 */ /* 0x000fe40007f7e0ff */
[----:B------:R-:W-:Y:S01]  /*1240*/  ISETP.NE.AND P2, PT, RZ, UR9, PT ;  /* 0x00000009ff007c0c */ /* 0x000fe2000bf45270 */
[----:B------:R-:W5:Y:S02]  /*1250*/  @P1 LDG.E.64 R110, desc[UR6][R138.64] ;  /* 0x000000068a6e1981 */ /* 0x000f64000c1e1b00 */
[----:B------:R-:W-:Y:S01]  /*1260*/  @P0 IMAD.X R147, R214, 0x1, R147, P3 ;  /* 0x00000001d6930824 */ /* 0x000fe200018e0693 */
[----:B-1----:R-:W-:-:S04]  /*1270*/  @P1 LEA R136, P3, R207, R136, 0x3 ;  /* 0x00000088cf881211 */ /* 0x002fc800078618ff */
[----:B------:R-:W-:Y:S01]  /*1280*/  @P1 LEA.HI.X R137, R207, R137, RZ, 0x3, P3 ;  /* 0x00000089cf891211 */ /* 0x000fe200018f1cff */
[----:B------:R-:W5:Y:S01]  /*1290*/  @P0 LDG.E R202, desc[UR6][R146.64] ;  /* 0x0000000692ca0981 */ /* 0x000f62000c1e1900 */
[----:B0-----:R-:W-:-:S03]  /*12a0*/  @P0 IADD3 R134, P5, R217, R134, RZ ;  /* 0x00000086d9860210 */ /* 0x001fc60007fbe0ff */
[----:B------:R0:W5:Y:S01]  /*12b0*/  @P1 LDG.E.64 R112, desc[UR6][R136.64] ;  /* 0x0000000688701981 */ /* 0x000162000c1e1b00 */
[----:B------:R-:W-:-:S05]  /*12c0*/  @P0 IADD3.X R135, R216, R135, RZ, P5, !PT ;  /* 0x00000087d8870210 */ /* 0x000fca0002ffe4ff */
[----:B------:R1:W5:Y:S01]  /*12d0*/  @P0 LDG.E R203, desc[UR6][R134.64] ;  /* 0x0000000686cb0981 */ /* 0x000362000c1e1900 */
[----:B---3--:R-:W-:Y:S01]  /*12e0*/  MOV R223, R64 ;  /* 0x0000004000df7202 */ /* 0x008fe20000000f00 */
[--C-:B------:R-:W-:Y:S01]  /*12f0*/  IMAD.MOV.U32 R221, RZ, RZ, R65.reuse ;  /* 0x000000ffffdd7224 */ /* 0x100fe200078e0041 */
[--C-:B------:R-:W-:Y:S02]  /*1300*/  SHF.R.U64 R226, R64, 0x10, R65.reuse ;  /* 0x0000001040e27819 */ /* 0x100fe40000001241 */
[----:B------:R-:W-:Y:S02]  /*1310*/  SHF.R.U32.HI R224, RZ, 0x10, R65 ;  /* 0x00000010ffe07819 */ /* 0x000fe40000011641 */
[----:B------:R-:W2:Y:S01]  /*1320*/  @P1 LDC.64 R64, c[0x0][0x2c8] ;  /* 0x0000b200ff401b82 */ /* 0x000ea20000000a00 */
[----:B----4-:R-:W-:Y:S01]  /*1330*/  IMAD.MOV.U32 R153, RZ, RZ, R56 ;  /* 0x000000ffff997224 */ /* 0x010fe200078e0038 */
[----:B------:R-:W-:Y:S02]  /*1340*/  SHF.R.U64 R225, R56, 0x10, R57 ;  /* 0x0000001038e17819 */ /* 0x000fe40000001239 */
[----:B------:R-:W-:-:S02]  /*1350*/  MOV R213, R57 ;  /* 0x0000003900d57202 */ /* 0x000fc40000000f00 */
[----:B------:R-:W-:Y:S01]  /*1360*/  SHF.R.U32.HI R218, RZ, 0x10, R57 ;  /* 0x00000010ffda7819 */ /* 0x000fe20000011639 */
[----:B------:R-:W-:Y:S01]  /*1370*/  IMAD.MOV.U32 R149, RZ, RZ, R58 ;  /* 0x000000ffff957224 */ /* 0x000fe200078e003a */
[----:B------:R-:W3:Y:S01]  /*1380*/  @P1 LDC.64 R56, c[0x0][0x2c8] ;  /* 0x0000b200ff381b82 */ /* 0x000ee20000000a00 */
[--C-:B------:R-:W-:Y:S01]  /*1390*/  SHF.R.U64 R228, R58, 0x10, R59.reuse ;  /* 0x000000103ae47819 */ /* 0x100fe2000000123b */
[--C-:B------:R-:W-:Y:S01]  /*13a0*/  IMAD.MOV.U32 R220, RZ, RZ, R59.reuse ;  /* 0x000000ffffdc7224 */ /* 0x100fe200078e003b */
[----:B------:R-:W-:-:S05]  /*13b0*/  SHF.R.U32.HI R222, RZ, 0x10, R59 ;  /* 0x00000010ffde7819 */ /* 0x000fca000001163b */
[----:B------:R-:W4:Y:S01]  /*13c0*/  @P0 LDC.64 R58, c[0x0][0x248] ;  /* 0x00009200ff3a0b82 */ /* 0x000f220000000a00 */
[----:B------:R-:W-:Y:S01]  /*13d0*/  FSEL R206, R206, RZ, !P2 ;  /* 0x000000ffcece7208 */ /* 0x000fe20005000000 */
[----:B------:R-:W-:Y:S01]  /*13e0*/  IMAD.U32 R213, R213, 0x10000, RZ ;  /* 0x00010000d5d57824 */ /* 0x000fe200078e00ff */
[----:B--2---:R-:W-:Y:S01]  /*13f0*/  @P1 LEA R64, P3, R205, R64, 0x3 ;  /* 0x00000040cd401211 */ /* 0x004fe200078618ff */
[----:B0-----:R-:W-:-:S03]  /*1400*/  IMAD.U32 R137, R218, 0x10000, RZ ;  /* 0x00010000da897824 */ /* 0x001fc600078e00ff */
[----:B------:R-:W-:Y:S02]  /*1410*/  @P1 LEA.HI.X R65, R205, R65, RZ, 0x3, P3 ;  /* 0x00000041cd411211 */ /* 0x000fe400018f1cff */
[----:B---3--:R-:W-:Y:S01]  /*1420*/  @P1 LEA R56, P5, R211, R56, 0x3 ;  /* 0x00000038d3381211 */ /* 0x008fe200078a18ff */
[C---:B------:R-:W-:Y:S01]  /*1430*/  FADD.FTZ R205, -R206.reuse, R213 ;  /* 0x000000d5cecd7221 */ /* 0x040fe20000010100 */
[----:B------:R-:W-:Y:S01]  /*1440*/  SHF.L.U32 R221, R221, 0x10, RZ ;  /* 0x00000010dddd7819 */ /* 0x000fe200000006ff */
[----:B------:R-:W-:Y:S01]  /*1450*/  FADD.FTZ R137, -R206, R137 ;  /* 0x00000089ce897221 */ /* 0x000fe20000010100 */
[----:B------:R-:W-:Y:S01]  /*1460*/  @P1 LEA.HI.X R57, R211, R57, RZ, 0x3, P5 ;  /* 0x00000039d3391211 */ /* 0x000fe200028f1cff */
[----:B------:R0:W5:Y:S01]  /*1470*/  @P1 LDG.E.64 R114, desc[UR6][R64.64] ;  /* 0x0000000640721981 */ /* 0x000162000c1e1b00 */
[----:B----4-:R-:W-:-:S03]  /*1480*/  @P0 IADD3 R58, P3, R215, R58, RZ ;  /* 0x0000003ad73a0210 */ /* 0x010fc60007f7e0ff */
[----:B------:R2:W5:Y:S01]  /*1490*/  @P1 LDG.E.64 R116, desc[UR6][R56.64] ;  /* 0x0000000638741981 */ /* 0x000562000c1e1b00 */
[----:B------:R-:W-:Y:S01]  /*14a0*/  SHF.L.U32 R147, R220, 0x10, RZ ;  /* 0x00000010dc937819 */ /* 0x000fe200000006ff */
[----:B-1----:R-:W-:Y:S02]  /*14b0*/  IMAD.U32 R135, R224, 0x10000, RZ ;  /* 0x00010000e0877824 */ /* 0x002fe400078e00ff */
[----:B------:R-:W-:Y:S02]  /*14c0*/  @P0 IMAD.X R59, R212, 0x1, R59, P3 ;  /* 0x00000001d43b0824 */ /* 0x000fe400018e063b */
[C---:B------:R-:W-:Y:S01]  /*14d0*/  FMUL.FTZ R205, R98.reuse, R205 ;  /* 0x000000cd62cd7220 */ /* 0x040fe20000410000 */
[----:B0-----:R-:W-:Y:S02]  /*14e0*/  IMAD.MOV.U32 R64, RZ, RZ, R66 ;  /* 0x000000ffff407224 */ /* 0x001fe400078e0042 */
[----:B------:R-:W-:Y:S01]  /*14f0*/  FMUL.FTZ R212, R98, R137 ;  /* 0x0000008962d47220 */ /* 0x000fe20000410000 */
[----:B------:R-:W-:Y:S01]  /*1500*/  SHF.R.U64 R66, R66, 0x10, R67 ;  /* 0x0000001042427819 */ /* 0x000fe20000001243 */
[----:B------:R0:W5:Y:S01]  /*1510*/  @P0 LDG.E R204, desc[UR6][R58.64] ;  /* 0x000000063acc0981 */ /* 0x000162000c1e1900 */
[----:B--2---:R-:W-:Y:S01]  /*1520*/  FMUL.FTZ R57, R162, R221 ;  /* 0x000000dda2397220 */ /* 0x004fe20000410000 */
[----:B------:R-:W-:-:S02]  /*1530*/  IMAD.U32 R65, R64, 0x10000, RZ ;  /* 0x0001000040417824 */ /* 0x000fc400078e00ff */
[----:B------:R-:W-:Y:S01]  /*1540*/  FADD.FTZ R70, R147, R70 ;  /* 0x0000004693467221 */ /* 0x000fe20000010000 */
[----:B------:R-:W-:Y:S02]  /*1550*/  IMAD.U32 R139, R222, 0x10000, RZ ;  /* 0x00010000de8b7824 */ /* 0x000fe400078e00ff */
[-C--:B------:R-:W-:Y:S01]  /*1560*/  FFMA.FTZ R62, R205, R147.reuse, R62 ;  /* 0x00000093cd3e7223 */ /* 0x080fe2000001003e */
[----:B------:R-:W-:Y:S01]  /*1570*/  FFMA.FTZ R147, R104, R147, R57 ;  /* 0x0000009368937223 */ /* 0x000fe20000010039 */
[----:B------:R-:W-:Y:S01]  /*1580*/  FADD.FTZ R50, R135, R50 ;  /* 0x0000003287327221 */ /* 0x000fe20000010000 */
[-C--:B------:R-:W-:Y:S01]  /*1590*/  FFMA.FTZ R51, R212, R135.reuse, R51 ;  /* 0x00000087d4337223 */ /* 0x080fe20000010033 */
[----:B0-----:R-:W-:Y:S01]  /*15a0*/  FMUL.FTZ R59, R190, R135 ;  /* 0x00000087be3b7220 */ /* 0x001fe20000410000 */
[----:B------:R-:W-:Y:S01]  /*15b0*/  MOV R135, R67 ;  /* 0x0000004300877202 */ /* 0x000fe20000000f00 */
[----:B------:R-:W-:Y:S01]  /*15c0*/  IMAD.MOV.U32 R57, RZ, RZ, R119 ;  /* 0x000000ffff397224 */ /* 0x000fe200078e0077 */
[----:B------:R-:W-:Y:S01]  /*15d0*/  SHF.R.U32.HI R136, RZ, 0x10, R67 ;  /* 0x00000010ff887819 */ /* 0x000fe20000011643 */
[----:B------:R-:W-:Y:S01]  /*15e0*/  IMAD.U32 R67, R66, 0x10000, RZ ;  /* 0x0001000042437824 */ /* 0x000fe200078e00ff */
[----:B------:R-:W-:Y:S01]  /*15f0*/  SHF.R.U64 R207, R118, 0x10, R119 ;  /* 0x0000001076cf7819 */ /* 0x000fe20000001277 */
[----:B------:R-:W-:Y:S01]  /*1600*/  FADD.FTZ R65, -R206, R65 ;  /* 0x00000041ce417221 */ /* 0x000fe20000010100 */
[----:B------:R-:W-:Y:S01]  /*1610*/  SHF.R.U32.HI R137, RZ, 0x10, R119 ;  /* 0x00000010ff897819 */ /* 0x000fe20000011677 */
[-C--:B------:R-:W-:Y:S01]  /*1620*/  FFMA.FTZ R146, R180, R139.reuse, R59 ;  /* 0x0000008bb4927223 */ /* 0x080fe2000001003b */
[--C-:B------:R-:W-:Y:S01]  /*1630*/  SHF.R.U64 R119, R120, 0x10, R121.reuse ;  /* 0x0000001078777819 */ /* 0x100fe20000001279 */
[----:B------:R-:W-:Y:S01]  /*1640*/  IMAD.MOV.U32 R59, RZ, RZ, R121 ;  /* 0x000000ffff3b7224 */ /* 0x000fe200078e0079 */
[----:B------:R-:W-:Y:S01]  /*1650*/  MOV R58, R120 ;  /* 0x00000078003a7202 */ /* 0x000fe20000000f00 */
[----:B------:R-:W-:Y:S01]  /*1660*/  FADD.FTZ R52, R139, R52 ;  /* 0x000000348b347221 */ /* 0x000fe20000010000 */
[----:B------:R-:W-:Y:S01]  /*1670*/  FFMA.FTZ R53, R212, R139, R53 ;  /* 0x0000008bd4357223 */ /* 0x000fe20000010035 */
[----:B------:R-:W-:Y:S01]  /*1680*/  FADD.FTZ R67, -R206, R67 ;  /* 0x00000043ce437221 */ /* 0x000fe20000010100 */
[----:B------:R-:W-:Y:S01]  /*1690*/  FMUL.FTZ R139, R98, R65 ;  /* 0x00000041628b7220 */ /* 0x000fe20000410000 */
[----:B------:R-:W-:Y:S01]  /*16a0*/  IMAD.MOV.U32 R56, RZ, RZ, R118 ;  /* 0x000000ffff387224 */ /* 0x000fe200078e0076 */
[----:B------:R-:W-:Y:S01]  /*16b0*/  SHF.L.U32 R58, R58, 0x10, RZ ;  /* 0x000000103a3a7819 */ /* 0x000fe200000006ff */
[----:B------:R-:W-:-:S02]  /*16c0*/  IMAD.U32 R64, R119, 0x10000, RZ ;  /* 0x0001000077407824 */ /* 0x000fc400078e00ff */
[----:B------:R-:W-:Y:S01]  /*16d0*/  IMAD.U32 R65, R136, 0x10000, RZ ;  /* 0x0001000088417824 */ /* 0x000fe200078e00ff */
[----:B------:R-:W-:Y:S01]  /*16e0*/  SHF.L.U32 R59, R59, 0x10, RZ ;  /* 0x000000103b3b7819 */ /* 0x000fe200000006ff */
[----:B------:R-:W-:Y:S02]  /*16f0*/  IMAD.U32 R207, R207, 0x10000, RZ ;  /* 0x00010000cfcf7824 */ /* 0x000fe400078e00ff */
[----:B------:R-:W-:Y:S01]  /*1700*/  FMUL.FTZ R216, R98, R67 ;  /* 0x0000004362d87220 */ /* 0x000fe20000410000 */
[----:B------:R-:W-:Y:S01]  /*1710*/  SHF.R.U32.HI R118, RZ, 0x10, R121 ;  /* 0x00000010ff767819 */ /* 0x000fe20000011679 */
[----:B------:R-:W-:Y:S01]  /*1720*/  FMUL.FTZ R66, R191, R64 ;  /* 0x00000040bf427220 */ /* 0x000fe20000410000 */
[----:B------:R-:W-:Y:S02]  /*1730*/  IMAD.U32 R135, R135, 0x10000, RZ ;  /* 0x0001000087877824 */ /* 0x000fe400078e00ff */
[----:B------:R-:W-:Y:S01]  /*1740*/  FADD.FTZ R67, -R206, R65 ;  /* 0x00000041ce437221 */ /* 0x000fe20000010100 */
[----:B------:R-:W-:Y:S01]  /*1750*/  SHF.L.U32 R56, R56, 0x10, RZ ;  /* 0x0000001038387819 */ /* 0x000fe200000006ff */
[----:B------:R-:W-:Y:S01]  /*1760*/  FMUL.FTZ R134, R163, R58 ;  /* 0x0000003aa3867220 */ /* 0x000fe20000410000 */
[----:B------:R-:W-:Y:S01]  /*1770*/  SHF.L.U32 R57, R57, 0x10, RZ ;  /* 0x0000001039397819 */ /* 0x000fe200000006ff */
[----:B------:R-:W-:Y:S01]  /*1780*/  FADD.FTZ R13, R207, R13 ;  /* 0x0000000dcf0d7221 */ /* 0x000fe20000010000 */
[----:B------:R-:W-:Y:S01]  /*1790*/  FFMA.FTZ R0, R216, R207, R0 ;  /* 0x000000cfd8007223 */ /* 0x000fe20000010000 */
[----:B------:R-:W-:Y:S01]  /*17a0*/  FMUL.FTZ R65, R164, R59 ;  /* 0x0000003ba4417220 */ /* 0x000fe20000410000 */
[----:B------:R-:W-:Y:S01]  /*17b0*/  FADD.FTZ R43, R64, R43 ;  /* 0x0000002b402b7221 */ /* 0x000fe20000010000 */
[----:B------:R-:W-:Y:S01]  /*17c0*/  FFMA.FTZ R25, R216, R64, R25 ;  /* 0x00000040d8197223 */ /* 0x000fe20000010019 */
[----:B------:R-:W-:Y:S01]  /*17d0*/  FFMA.FTZ R207, R181, R207, R66 ;  /* 0x000000cfb5cf7223 */ /* 0x000fe20000010042 */
[----:B------:R-:W-:Y:S01]  /*17e0*/  FADD.FTZ R135, -R206, R135 ;  /* 0x00000087ce877221 */ /* 0x000fe20000010100 */
[----:B------:R-:W-:Y:S01]  /*17f0*/  FMUL.FTZ R138, R98, R67 ;  /* 0x00000043628a7220 */ /* 0x000fe20000410000 */
[----:B------:R-:W-:Y:S01]  /*1800*/  IMAD.MOV.U32 R64, RZ, RZ, R122 ;  /* 0x000000ffff407224 */ /* 0x000fe200078e007a */
[----:B------:R-:W-:Y:S01]  /*1810*/  SHF.R.U64 R67, R122, 0x10, R123 ;  /* 0x000000107a437819 */ /* 0x000fe2000000127b */
[----:B------:R-:W-:-:S02]  /*1820*/  IMAD.U32 R66, R118, 0x10000, RZ ;  /* 0x0001000076427824 */ /* 0x000fc400078e00ff */
[----:B------:R-:W-:Y:S01]  /*1830*/  FADD.FTZ R14, R56, R14 ;  /* 0x0000000e380e7221 */ /* 0x000fe20000010000 */
[-C--:B------:R-:W-:Y:S01]  /*1840*/  FFMA.FTZ R2, R139, R56.reuse, R2 ;  /* 0x000000388b027223 */ /* 0x080fe20000010002 */
[----:B------:R-:W-:Y:S01]  /*1850*/  FFMA.FTZ R134, R105, R56, R134 ;  /* 0x0000003869867223 */ /* 0x000fe20000010086 */
[----:B------:R-:W-:Y:S02]  /*1860*/  IMAD.U32 R56, R137, 0x10000, RZ ;  /* 0x0001000089387824 */ /* 0x000fe400078e00ff */
[----:B------:R-:W-:Y:S01]  /*1870*/  FFMA.FTZ R136, R150, R57, R65 ;  /* 0x0000003996887223 */ /* 0x000fe20000010041 */
[----:B------:R-:W-:Y:S01]  /*1880*/  FMUL.FTZ R137, R98, R135 ;  /* 0x0000008762897220 */ /* 0x000fe20000410000 */
[----:B------:R-:W-:Y:S02]  /*1890*/  IMAD.U32 R65, R64, 0x10000, RZ ;  /* 0x0001000040417824 */ /* 0x000fe400078e00ff */
[----:B------:R-:W-:Y:S01]  /*18a0*/  FMUL.FTZ R135, R192, R66 ;  /* 0x00000042c0877220 */ /* 0x000fe20000410000 */
[----:B------:R-:W-:Y:S01]  /*18b0*/  FADD.FTZ R42, R58, R42 ;  /* 0x0000002a3a2a7221 */ /* 0x000fe20000010000 */
[----:B------:R-:W-:Y:S01]  /*18c0*/  FFMA.FTZ R26, R139, R58, R26 ;  /* 0x0000003a8b1a7223 */ /* 0x000fe2000001001a */
[----:B------:R-:W-:Y:S01]  /*18d0*/  SHF.R.U64 R119, R124, 0x10, R125 ;  /* 0x000000107c777819 */ /* 0x000fe2000000127d */
[----:B------:R-:W-:Y:S01]  /*18e0*/  IMAD.U32 R67, R67, 0x10000, RZ ;  /* 0x0001000043437824 */ /* 0x000fe200078e00ff */
[----:B------:R-:W-:Y:S01]  /*18f0*/  MOV R58, R126 ;  /* 0x0000007e003a7202 */ /* 0x000fe20000000f00 */
[----:B------:R-:W-:Y:S01]  /*1900*/  FADD.FTZ R65, -R206, R65 ;  /* 0x00000041ce417221 */ /* 0x000fe20000010100 */
[----:B------:R-:W-:Y:S01]  /*1910*/  MOV R118, R123 ;  /* 0x0000007b00767202 */ /* 0x000fe20000000f00 */
[----:B------:R-:W-:Y:S01]  /*1920*/  FADD.FTZ R15, R56, R15 ;  /* 0x0000000f380f7221 */ /* 0x000fe20000010000 */
[-C--:B------:R-:W-:Y:S01]  /*1930*/  FFMA.FTZ R3, R138, R56.reuse, R3 ;  /* 0x000000388a037223 */ /* 0x080fe20000010003 */
[----:B------:R-:W-:Y:S01]  /*1940*/  FFMA.FTZ R135, R182, R56, R135 ;  /* 0x00000038b6877223 */ /* 0x000fe20000010087 */
[----:B------:R-:W-:Y:S01]  /*1950*/  FADD.FTZ R41, R66, R41 ;  /* 0x0000002942297221 */ /* 0x000fe20000010000 */
[----:B------:R-:W-:Y:S01]  /*1960*/  FFMA.FTZ R27, R138, R66, R27 ;  /* 0x000000428a1b7223 */ /* 0x000fe2000001001b */
[----:B------:R-:W-:Y:S01]  /*1970*/  SHF.R.U32.HI R121, RZ, 0x10, R123 ;  /* 0x00000010ff797819 */ /* 0x000fe2000001167b */
[----:B------:R-:W-:Y:S01]  /*1980*/  IMAD.MOV.U32 R56, RZ, RZ, R124 ;  /* 0x000000ffff387224 */ /* 0x000fe200078e007c */
[----:B------:R-:W-:Y:S01]  /*1990*/  SHF.R.U64 R66, R126, 0x10, R127 ;  /* 0x000000107e427819 */ /* 0x000fe2000000127f */
[----:B------:R-:W-:Y:S01]  /*19a0*/  FADD.FTZ R67, -R206, R67 ;  /* 0x00000043ce437221 */ /* 0x000fe20000010100 */
[----:B------:R-:W-:Y:S01]  /*19b0*/  FADD.FTZ R40, R59, R40 ;  /* 0x000000283b287221 */ /* 0x000fe20000010000 */
[----:B------:R-:W-:Y:S01]  /*19c0*/  FFMA.FTZ R28, R137, R59, R28 ;  /* 0x0000003b891c7223 */ /* 0x000fe2000001001c */
[----:B------:R-:W-:Y:S01]  /*19d0*/  IMAD.U32 R126, R119, 0x10000, RZ ;  /* 0x00010000777e7824 */ /* 0x000fe200078e00ff */
[----:B------:R-:W-:Y:S01]  /*19e0*/  SHF.L.U32 R58, R58, 0x10, RZ ;  /* 0x000000103a3a7819 */ /* 0x000fe200000006ff */
[----:B------:R-:W-:-:S02]  /*19f0*/  IMAD.MOV.U32 R59, RZ, RZ, R127 ;  /* 0x000000ffff3b7224 */ /* 0x000fc400078e007f */
[----:B------:R-:W-:Y:S01]  /*1a00*/  FMUL.FTZ R119, R98, R65 ;  /* 0x0000004162777220 */ /* 0x000fe20000410000 */
[----:B------:R-:W-:Y:S02]  /*1a10*/  IMAD.U32 R65, R118, 0x10000, RZ ;  /* 0x0001000076417824 */ /* 0x000fe400078e00ff */
[----:B------:R-:W-:Y:S01]  /*1a20*/  FMUL.FTZ R214, R98, R67 ;  /* 0x0000004362d67220 */ /* 0x000fe20000410000 */
[----:B------:R-:W-:Y:S01]  /*1a30*/  FADD.FTZ R16, R57, R16 ;  /* 0x0000001039107221 */ /* 0x000fe20000010000 */
[----:B------:R-:W-:Y:S01]  /*1a40*/  FFMA.FTZ R4, R137, R57, R4 ;  /* 0x0000003989047223 */ /* 0x000fe20000010004 */
[----:B------:R-:W-:Y:S01]  /*1a50*/  SHF.L.U32 R56, R56, 0x10, RZ ;  /* 0x0000001038387819 */ /* 0x000fe200000006ff */
[----:B------:R-:W-:Y:S01]  /*1a60*/  IMAD.U32 R67, R121, 0x10000, RZ ;  /* 0x0001000079437824 */ /* 0x000fe200078e00ff */
[----:B------:R-:W-:Y:S01]  /*1a70*/  SHF.R.U32.HI R122, RZ, 0x10, R127 ;  /* 0x00000010ff7a7819 */ /* 0x000fe2000001167f */
[----:B------:R-:W-:Y:S02]  /*1a80*/  IMAD.MOV.U32 R57, RZ, RZ, R125 ;  /* 0x000000ffff397224 */ /* 0x000fe400078e007d */
[----:B------:R-:W-:Y:S01]  /*1a90*/  FMUL.FTZ R120, R165, R58 ;  /* 0x0000003aa5787220 */ /* 0x000fe20000410000 */
[----:B------:R-:W-:Y:S01]  /*1aa0*/  SHF.L.U32 R59, R59, 0x10, RZ ;  /* 0x000000103b3b7819 */ /* 0x000fe200000006ff */
[----:B------:R-:W-:Y:S01]  /*1ab0*/  FADD.FTZ R65, -R206, R65 ;  /* 0x00000041ce417221 */ /* 0x000fe20000010100 */
[----:B------:R-:W-:Y:S01]  /*1ac0*/  IMAD.U32 R64, R66, 0x10000, RZ ;  /* 0x0001000042407824 */ /* 0x000fe200078e00ff */
[----:B------:R-:W-:Y:S01]  /*1ad0*/  SHF.R.U32.HI R123, RZ, 0x10, R125 ;  /* 0x00000010ff7b7819 */ /* 0x000fe2000001167d */
[----:B------:R-:W-:Y:S01]  /*1ae0*/  FADD.FTZ R67, -R206, R67 ;  /* 0x00000043ce437221 */ /* 0x000fe20000010100 */
[----:B------:R-:W-:Y:S01]  /*1af0*/  FADD.FTZ R18, R56, R18 ;  /* 0x0000001238127221 */ /* 0x000fe20000010000 */
[-C--:B------:R-:W-:Y:S01]  /*1b00*/  FFMA.FTZ R6, R119, R56.reuse, R6 ;  /* 0x0000003877067223 */ /* 0x080fe20000010006 */
[----:B------:R-:W-:Y:S01]  /*1b10*/  FFMA.FTZ R120, R151, R56, R120 ;  /* 0x0000003897787223 */ /* 0x000fe20000010078 */
[----:B------:R-:W-:Y:S01]  /*1b20*/  SHF.L.U32 R57, R57, 0x10, RZ ;  /* 0x0000001039397819 */ /* 0x000fe200000006ff */
[----:B------:R-:W-:-:S02]  /*1b30*/  IMAD.U32 R56, R122, 0x10000, RZ ;  /* 0x000100007a387824 */ /* 0x000fc400078e00ff */
[----:B------:R-:W-:Y:S01]  /*1b40*/  FMUL.FTZ R121, R98, R65 ;  /* 0x0000004162797220 */ /* 0x000fe20000410000 */
[-C--:B------:R-:W-:Y:S01]  /*1b50*/  FMUL.FTZ R66, R193, R64.reuse ;  /* 0x00000040c1427220 */ /* 0x080fe20000410000 */
[----:B------:R-:W-:Y:S01]  /*1b60*/  FMUL.FTZ R65, R166, R59 ;  /* 0x0000003ba6417220 */ /* 0x000fe20000410000 */
[----:B------:R-:W-:Y:S01]  /*1b70*/  FADD.FTZ R39, R64, R39 ;  /* 0x0000002740277221 */ /* 0x000fe20000010000 */
[----:B------:R-:W-:Y:S01]  /*1b80*/  FFMA.FTZ R29, R214, R64, R29 ;  /* 0x00000040d61d7223 */ /* 0x000fe2000001001d */
[----:B------:R-:W-:Y:S01]  /*1b90*/  FMUL.FTZ R122, R98, R67 ;  /* 0x00000043627a7220 */ /* 0x000fe20000410000 */
[----:B------:R-:W-:Y:S01]  /*1ba0*/  IMAD.MOV.U32 R64, RZ, RZ, R130 ;  /* 0x000000ffff407224 */ /* 0x000fe200078e0082 */
[----:B------:R-:W-:Y:S01]  /*1bb0*/  SHF.R.U64 R67, R128, 0x10, R129 ;  /* 0x0000001080437819 */ /* 0x000fe20000001281 */
[----:B------:R-:W-:Y:S02]  /*1bc0*/  IMAD.U32 R123, R123, 0x10000, RZ ;  /* 0x000100007b7b7824 */ /* 0x000fe400078e00ff */
[----:B------:R-:W-:Y:S01]  /*1bd0*/  FMUL.FTZ R125, R194, R56 ;  /* 0x00000038c27d7220 */ /* 0x000fe20000410000 */
[----:B------:R-:W-:Y:S01]  /*1be0*/  FADD.FTZ R38, R58, R38 ;  /* 0x000000263a267221 */ /* 0x000fe20000010000 */
[----:B------:R-:W-:Y:S01]  /*1bf0*/  FFMA.FTZ R30, R119, R58, R30 ;  /* 0x0000003a771e7223 */ /* 0x000fe2000001001e */
[----:B------:R-:W-:Y:S01]  /*1c00*/  FADD.FTZ R17, R126, R17 ;  /* 0x000000117e117221 */ /* 0x000fe20000010000 */
[----:B------:R-:W-:Y:S01]  /*1c10*/  FFMA.FTZ R5, R214, R126, R5 ;  /* 0x0000007ed6057223 */ /* 0x000fe20000010005 */
[----:B------:R-:W-:Y:S01]  /*1c20*/  FADD.FTZ R20, R57, R20 ;  /* 0x0000001439147221 */ /* 0x000fe20000010000 */
[-C--:B------:R-:W-:Y:S01]  /*1c30*/  FFMA.FTZ R8, R121, R57.reuse, R8 ;  /* 0x0000003979087223 */ /* 0x080fe20000010008 */
[----:B------:R-:W-:Y:S01]  /*1c40*/  FFMA.FTZ R124, R156, R57, R65 ;  /* 0x000000399c7c7223 */ /* 0x000fe20000010041 */
[----:B------:R-:W-:Y:S01]  /*1c50*/  MOV R58, R132 ;  /* 0x00000084003a7202 */ /* 0x000fe20000000f00 */
[----:B------:R-:W-:Y:S01]  /*1c60*/  FFMA.FTZ R126, R183, R126, R66 ;  /* 0x0000007eb77e7223 */ /* 0x000fe20000010042 */
[----:B------:R-:W-:Y:S01]  /*1c70*/  FADD.FTZ R36, R59, R36 ;  /* 0x000000243b247221 */ /* 0x000fe20000010000 */
[----:B------:R-:W-:Y:S01]  /*1c80*/  FFMA.FTZ R48, R121, R59, R48 ;  /* 0x0000003b79307223 */ /* 0x000fe20000010030 */
[----:B------:R-:W-:Y:S01]  /*1c90*/  MOV R57, R129 ;  /* 0x0000008100397202 */ /* 0x000fe20000000f00 */
[----:B------:R-:W-:Y:S01]  /*1ca0*/  IMAD.U32 R65, R64, 0x10000, RZ ;  /* 0x0001000040417824 */ /* 0x000fe200078e00ff */
[----:B------:R-:W-:Y:S01]  /*1cb0*/  SHF.R.U32.HI R215, RZ, 0x10, R129 ;  /* 0x00000010ffd77819 */ /* 0x000fe20000011681 */
[----:B------:R-:W-:Y:S01]  /*1cc0*/  FADD.FTZ R19, R123, R19 ;  /* 0x000000137b137221 */ /* 0x000fe20000010000 */
[-C--:B------:R-:W-:Y:S01]  /*1cd0*/  FFMA.FTZ R7, R122, R123.reuse, R7 ;  /* 0x0000007b7a077223 */ /* 0x080fe20000010007 */
[----:B------:R-:W-:Y:S01]  /*1ce0*/  FADD.FTZ R37, R56, R37 ;  /* 0x0000002538257221 */ /* 0x000fe20000010000 */
[----:B------:R-:W-:Y:S01]  /*1cf0*/  FFMA.FTZ R31, R122, R56, R31 ;  /* 0x000000387a1f7223 */ /* 0x000fe2000001001f */
[--C-:B------:R-:W-:Y:S01]  /*1d00*/  SHF.R.U64 R66, R132, 0x10, R133.reuse ;  /* 0x0000001084427819 */ /* 0x100fe20000001285 */
[--C-:B------:R-:W-:Y:S01]  /*1d10*/  IMAD.MOV.U32 R59, RZ, RZ, R133.reuse ;  /* 0x000000ffff3b7224 */ /* 0x100fe200078e0085 */
[----:B------:R-:W-:Y:S01]  /*1d20*/  SHF.R.U32.HI R129, RZ, 0x10, R133 ;  /* 0x00000010ff817819 */ /* 0x000fe20000011685 */
[----:B------:R-:W-:Y:S01]  /*1d30*/  FFMA.FTZ R123, R184, R123, R125 ;  /* 0x0000007bb87b7223 */ /* 0x000fe2000001007d */
[----:B------:R-:W-:Y:S01]  /*1d40*/  IMAD.MOV.U32 R56, RZ, RZ, R128 ;  /* 0x000000ffff387224 */ /* 0x000fe200078e0080 */
[--C-:B------:R-:W-:Y:S01]  /*1d50*/  SHF.R.U64 R125, R130, 0x10, R131.reuse ;  /* 0x00000010827d7819 */ /* 0x100fe20000001283 */
[----:B------:R-:W-:Y:S01]  /*1d60*/  IMAD.U32 R133, R67, 0x10000, RZ ;  /* 0x0001000043857824 */ /* 0x000fe200078e00ff */
[----:B------:R-:W-:Y:S01]  /*1d70*/  SHF.R.U32.HI R128, RZ, 0x10, R131 ;  /* 0x00000010ff807819 */ /* 0x000fe20000011683 */
[----:B------:R-:W-:Y:S01]  /*1d80*/  FADD.FTZ R65, -R206, R65 ;  /* 0x00000041ce417221 */ /* 0x000fe20000010100 */
[----:B------:R-:W-:Y:S01]  /*1d90*/  SHF.L.U32 R67, R58, 0x10, RZ ;  /* 0x000000103a437819 */ /* 0x000fe200000006ff */
[----:B------:R-:W-:Y:S01]  /*1da0*/  IMAD.U32 R125, R125, 0x10000, RZ ;  /* 0x000100007d7d7824 */ /* 0x000fe200078e00ff */
[----:B------:R-:W-:Y:S01]  /*1db0*/  SHF.L.U32 R56, R56, 0x10, RZ ;  /* 0x0000001038387819 */ /* 0x000fe200000006ff */
[----:B------:R-:W-:Y:S01]  /*1dc0*/  FMUL.FTZ R118, R98, R65 ;  /* 0x0000004162767220 */ /* 0x000fe20000410000 */
[----:B------:R-:W-:Y:S01]  /*1dd0*/  SHF.L.U32 R222, R57, 0x10, RZ ;  /* 0x0000001039de7819 */ /* 0x000fe200000006ff */
[----:B------:R-:W-:Y:S01]  /*1de0*/  FMUL.FTZ R58, R159, R67 ;  /* 0x000000439f3a7220 */ /* 0x000fe20000410000 */
[----:B------:R-:W-:-:S02]  /*1df0*/  IMAD.U32 R57, R128, 0x10000, RZ ;  /* 0x0001000080397824 */ /* 0x000fc400078e00ff */
[----:B------:R-:W-:Y:S01]  /*1e00*/  FADD.FTZ R88, R56, R88 ;  /* 0x0000005838587221 */ /* 0x000fe20000010000 */
[----:B------:R-:W-:Y:S01]  /*1e10*/  FADD.FTZ R125, -R206, R125 ;  /* 0x0000007dce7d7221 */ /* 0x000fe20000010100 */
[-C--:B------:R-:W-:Y:S01]  /*1e20*/  FFMA.FTZ R197, R118, R56.reuse, R197 ;  /* 0x0000003876c57223 */ /* 0x080fe200000100c5 */
[----:B------:R-:W-:Y:S01]  /*1e30*/  FFMA.FTZ R209, R101, R56, R58 ;  /* 0x0000003865d17223 */ /* 0x000fe2000001003a */
[----:B------:R-:W-:Y:S01]  /*1e40*/  FADD.FTZ R65, -R206, R57 ;  /* 0x00000039ce417221 */ /* 0x000fe20000010100 */
[----:B------:R-:W-:Y:S02]  /*1e50*/  IMAD.U32 R56, R129, 0x10000, RZ ;  /* 0x0001000081387824 */ /* 0x000fe400078e00ff */
[----:B------:R-:W-:Y:S02]  /*1e60*/  IMAD.U32 R64, R66, 0x10000, RZ ;  /* 0x0001000042407824 */ /* 0x000fe400078e00ff */
[----:B------:R-:W-:Y:S01]  /*1e70*/  FMUL.FTZ R132, R98, R125 ;  /* 0x0000007d62847220 */ /* 0x000fe20000410000 */
[----:B------:R-:W-:-:S02]  /*1e80*/  IMAD.MOV.U32 R127, RZ, RZ, R131 ;  /* 0x000000ffff7f7224 */ /* 0x000fc400078e0083 */
[----:B------:R-:W-:Y:S01]  /*1e90*/  FMUL.FTZ R220, R98, R65 ;  /* 0x0000004162dc7220 */ /* 0x000fe20000410000 */
[----:B------:R-:W-:Y:S02]  /*1ea0*/  IMAD.U32 R215, R215, 0x10000, RZ ;  /* 0x00010000d7d77824 */ /* 0x000fe400078e00ff */
[----:B------:R-:W-:Y:S01]  /*1eb0*/  FMUL.FTZ R125, R188, R56 ;  /* 0x00000038bc7d7220 */ /* 0x000fe20000410000 */
[----:B------:R-:W-:Y:S01]  /*1ec0*/  FMUL.FTZ R66, R187, R64 ;  /* 0x00000040bb427220 */ /* 0x000fe20000410000 */
[----:B------:R-:W-:Y:S02]  /*1ed0*/  IMAD.U32 R127, R127, 0x10000, RZ ;  /* 0x000100007f7f7824 */ /* 0x000fe400078e00ff */
[----:B------:R-:W-:Y:S01]  /*1ee0*/  FADD.FTZ R55, R215, R55 ;  /* 0x00000037d7377221 */ /* 0x000fe20000010000 */
[----:B------:R-:W-:Y:S01]  /*1ef0*/  FFMA.FTZ R63, R220, R215, R63 ;  /* 0x000000d7dc3f7223 */ /* 0x000fe2000001003f */
[----:B------:R-:W-:Y:S01]  /*1f00*/  IMAD.MOV.U32 R65, RZ, RZ, R140 ;  /* 0x000000ffff417224 */ /* 0x000fe200078e008c */
[----:B------:R-:W-:Y:S01]  /*1f10*/  SHF.R.U64 R128, R144, 0x10, R145 ;  /* 0x0000001090807819 */ /* 0x000fe20000001291 */
[----:B------:R-:W-:Y:S01]  /*1f20*/  FADD.FTZ R82, R133, R82 ;  /* 0x0000005285527221 */ /* 0x000fe20000010000 */
[----:B------:R-:W-:Y:S01]  /*1f30*/  FFMA.FTZ R83, R132, R133, R83 ;  /* 0x0000008584537223 */ /* 0x000fe20000010053 */
[----:B------:R-:W-:Y:S01]  /*1f40*/  FFMA.FTZ R215, R178, R215, R125 ;  /* 0x000000d7b2d77223 */ /* 0x000fe2000001007d */
[----:B------:R-:W-:Y:S01]  /*1f50*/  FFMA.FTZ R133, R177, R133, R66 ;  /* 0x00000085b1857223 */ /* 0x000fe20000010042 */
[----:B------:R-:W-:-:S02]  /*1f60*/  IMAD.MOV.U32 R125, RZ, RZ, R145 ;  /* 0x000000ffff7d7224 */ /* 0x000fc400078e0091 */
[----:B------:R-:W-:Y:S01]  /*1f70*/  FADD.FTZ R127, -R206, R127 ;  /* 0x0000007fce7f7221 */ /* 0x000fe20000010100 */
[----:B------:R-:W-:Y:S01]  /*1f80*/  FADD.FTZ R84, R67, R84 ;  /* 0x0000005443547221 */ /* 0x000fe20000010000 */
[----:B------:R-:W-:Y:S01]  /*1f90*/  FFMA.FTZ R72, R118, R67, R72 ;  /* 0x0000004376487223 */ /* 0x000fe20000010048 */
[----:B------:R-:W-:Y:S01]  /*1fa0*/  IMAD.MOV.U32 R66, RZ, RZ, R142 ;  /* 0x000000ffff427224 */ /* 0x000fe200078e008e */
[----:B------:R-:W-:Y:S01]  /*1fb0*/  SHF.L.U32 R59, R59, 0x10, RZ ;  /* 0x000000103b3b7819 */ /* 0x000fe200000006ff */
[----:B------:R-:W-:Y:S02]  /*1fc0*/  IMAD.U32 R67, R65, 0x10000, RZ ;  /* 0x0001000041437824 */ /* 0x000fe400078e00ff */
[----:B------:R-:W-:Y:S02]  /*1fd0*/  IMAD.U32 R65, R128, 0x10000, RZ ;  /* 0x0001000080417824 */ /* 0x000fe400078e00ff */
[----:B------:R-:W-:Y:S01]  /*1fe0*/  FMUL.FTZ R213, R98, R127 ;  /* 0x0000007f62d57220 */ /* 0x000fe20000410000 */
[----:B------:R-:W-:Y:S01]  /*1ff0*/  SHF.L.U32 R125, R125, 0x10, RZ ;  /* 0x000000107d7d7819 */ /* 0x000fe200000006ff */
[----:B------:R-:W-:Y:S01]  /*2000*/  IMAD.U32 R153, R153, 0x10000, RZ ;  /* 0x0001000099997824 */ /* 0x000fe200078e00ff */
[----:B------:R-:W-:Y:S01]  /*2010*/  SHF.L.U32 R127, R66, 0x10, RZ ;  /* 0x00000010427f7819 */ /* 0x000fe200000006ff */
[----:B------:R-:W-:Y:S01]  /*2020*/  FMUL.FTZ R57, R160, R59 ;  /* 0x0000003ba0397220 */ /* 0x000fe20000410000 */
[----:B------:R-:W-:Y:S01]  /*2030*/  FADD.FTZ R66, RZ, R209 ;  /* 0x000000d1ff427221 */ /* 0x000fe20000010000 */
[----:B------:R-:W-:Y:S01]  /*2040*/  FADD.FTZ R131, -R206, R65 ;  /* 0x00000041ce837221 */ /* 0x000fe20000010100 */
[----:B------:R-:W-:Y:S01]  /*2050*/  FFMA.FTZ R65, R118, R209, RZ ;  /* 0x000000d176417223 */ /* 0x000fe200000100ff */
[----:B------:R-:W-:Y:S01]  /*2060*/  SHF.L.U32 R223, R223, 0x10, RZ ;  /* 0x00000010dfdf7819 */ /* 0x000fe200000006ff */
[----:B------:R-:W-:Y:S01]  /*2070*/  FADD.FTZ R153, -R206, R153 ;  /* 0x00000099ce997221 */ /* 0x000fe20000010100 */
[----:B------:R-:W-:Y:S01]  /*2080*/  FADD.FTZ R71, R222, R71 ;  /* 0x00000047de477221 */ /* 0x000fe20000010000 */
[-C--:B------:R-:W-:Y:S01]  /*2090*/  FFMA.FTZ R79, R213, R222.reuse, R79 ;  /* 0x000000ded54f7223 */ /* 0x080fe2000001004f */
[----:B------:R-:W-:Y:S01]  /*20a0*/  FADD.FTZ R211, -R206, R125 ;  /* 0x0000007dced37221 */ /* 0x000fe20000010100 */
[----:B------:R-:W-:Y:S01]  /*20b0*/  FFMA.FTZ R222, R102, R222, R57 ;  /* 0x000000de66de7223 */ /* 0x000fe20000010039 */
[----:B------:R-:W-:Y:S01]  /*20c0*/  FADD.FTZ R125, R133, R66 ;  /* 0x00000042857d7221 */ /* 0x000fe20000010000 */
[----:B------:R-:W-:Y:S01]  /*20d0*/  FFMA.FTZ R66, R132, R133, R65 ;  /* 0x0000008584427223 */ /* 0x000fe20000010041 */
[----:B------:R-:W-:Y:S01]  /*20e0*/  MOV R57, R144 ;  /* 0x0000009000397202 */ /* 0x000fe20000000f00 */
[----:B------:R-:W-:Y:S01]  /*20f0*/  IMAD.U32 R149, R149, 0x10000, RZ ;  /* 0x0001000095957824 */ /* 0x000fe200078e00ff */
[----:B------:R-:W-:Y:S01]  /*2100*/  SHF.L.U32 R226, R226, 0x10, RZ ;  /* 0x00000010e2e27819 */ /* 0x000fe200000006ff */
[----:B------:R-:W-:-:S02]  /*2110*/  IMAD.U32 R155, R225, 0x10000, RZ ;  /* 0x00010000e19b7824 */ /* 0x000fc400078e00ff */
[----:B------:R-:W-:Y:S01]  /*2120*/  FMUL.FTZ R153, R98, R153 ;  /* 0x0000009962997220 */ /* 0x000fe20000410000 */
[----:B------:R-:W-:Y:S01]  /*2130*/  FMUL.FTZ R154, R161, R223 ;  /* 0x000000dfa19a7220 */ /* 0x000fe20000410000 */
[----:B------:R-:W-:Y:S01]  /*2140*/  FADD.FTZ R130, R222, R125 ;  /* 0x0000007dde827221 */ /* 0x000fe20000010000 */
[----:B------:R-:W-:Y:S01]  /*2150*/  FFMA.FTZ R65, R213, R222, R66 ;  /* 0x000000ded5417223 */ /* 0x000fe20000010042 */
[----:B------:R-:W-:Y:S01]  /*2160*/  FADD.FTZ R68, R149, R68 ;  /* 0x0000004495447221 */ /* 0x000fe20000010000 */
[----:B------:R-:W-:Y:S01]  /*2170*/  FADD.FTZ R155, -R206, R155 ;  /* 0x0000009bce9b7221 */ /* 0x000fe20000010100 */
[-C--:B------:R-:W-:Y:S01]  /*2180*/  FFMA.FTZ R60, R153, R149.reuse, R60 ;  /* 0x00000095993c7223 */ /* 0x080fe2000001003c */
[----:B------:R-:W-:Y:S02]  /*2190*/  IMAD.U32 R57, R57, 0x10000, RZ ;  /* 0x0001000039397824 */ /* 0x000fe400078e00ff */
[----:B------:R-:W-:Y:S01]  /*21a0*/  FFMA.FTZ R149, R103, R149, R154 ;  /* 0x0000009567957223 */ /* 0x000fe2000001009a */
[----:B------:R-:W-:-:S02]  /*21b0*/  IMAD.U32 R228, R228, 0x10000, RZ ;  /* 0x00010000e4e47824 */ /* 0x000fc400078e00ff */
[----:B------:R-:W-:Y:S01]  /*21c0*/  FMUL.FTZ R230, R189, R226 ;  /* 0x000000e2bde67220 */ /* 0x000fe20000410000 */
[----:B------:R-:W-:Y:S01]  /*21d0*/  FADD.FTZ R130, R215, R130 ;  /* 0x00000082d7827221 */ /* 0x000fe20000010000 */
[----:B------:R-:W-:Y:S01]  /*21e0*/  FFMA.FTZ R66, R220, R215, R65 ;  /* 0x000000d7dc427223 */ /* 0x000fe20000010041 */
[----:B------:R-:W-:Y:S01]  /*21f0*/  FMUL.FTZ R154, R98, R155 ;  /* 0x0000009b629a7220 */ /* 0x000fe20000410000 */
[----:B------:R-:W-:Y:S01]  /*2200*/  FADD.FTZ R129, -R206, R57 ;  /* 0x00000039ce817221 */ /* 0x000fe20000010100 */
[----:B------:R-:W-:Y:S01]  /*2210*/  FFMA.FTZ R155, R179, R228, R230 ;  /* 0x000000e4b39b7223 */ /* 0x000fe200000100e6 */
[----:B------:R-:W-:Y:S01]  /*2220*/  FADD.FTZ R130, R149, R130 ;  /* 0x0000008295827221 */ /* 0x000fe20000010000 */
[----:B------:R-:W-:Y:S01]  /*2230*/  FFMA.FTZ R65, R153, R149, R66 ;  /* 0x0000009599417223 */ /* 0x000fe20000010042 */
        /* <DEDUP_REMOVED lines=14> */
[----:B------:R-:W-:Y:S01]  /*2320*/  SHF.R.U64 R140, R140, 0x10, R141 ;  /* 0x000000108c8c7819 */ /* 0x000fe2000000128d */
[----:B------:R-:W-:Y:S01]  /*2330*/  FFMA.FTZ R144, R212, R146, R65 ;  /* 0x00000092d4907223 */ /* 0x000fe20000010041 */
[----:B------:R-:W-:-:S02]  /*2340*/  MOV R64, R141 ;  /* 0x0000008d00407202 */ /* 0x000fc40000000f00 */
[----:B------:R-:W-:Y:S02]  /*2350*/  SHF.R.U32.HI R56, RZ, 0x10, R141 ;  /* 0x00000010ff387819 */ /* 0x000fe4000001168d */
[----:B------:R-:W-:Y:S01]  /*2360*/  SHF.R.U32.HI R141, RZ, 0x10, R145 ;  /* 0x00000010ff8d7819 */ /* 0x000fe20000011691 */
[----:B------:R-:W-:Y:S01]  /*2370*/  FADD.FTZ R66, R134, R67 ;  /* 0x0000004386427221 */ /* 0x000fe20000010000 */
[----:B------:R-:W-:Y:S01]  /*2380*/  FFMA.FTZ R65, R139, R134, R144 ;  /* 0x000000868b417223 */ /* 0x000fe20000010090 */
[----:B------:R-:W-:Y:S01]  /*2390*/  FADD.FTZ R86, R59, R86 ;  /* 0x000000563b567221 */ /* 0x000fe20000010000 */
[----:B------:R-:W-:Y:S01]  /*23a0*/  FFMA.FTZ R74, R213, R59, R74 ;  /* 0x0000003bd54a7223 */ /* 0x000fe2000001004a */
[----:B------:R-:W-:Y:S02]  /*23b0*/  IMAD.MOV.U32 R59, RZ, RZ, R143 ;  /* 0x000000ffff3b7224 */ /* 0x000fe400078e008f */
[----:B------:R-:W-:Y:S01]  /*23c0*/  FADD.FTZ R34, R127, R34 ;  /* 0x000000227f227221 */ /* 0x000fe20000010000 */
[----:B------:R-:W-:-:S02]  /*23d0*/  IMAD.U32 R141, R141, 0x10000, RZ ;  /* 0x000100008d8d7824 */ /* 0x000fc400078e00ff */
[----:B------:R-:W-:Y:S01]  /*23e0*/  FFMA.FTZ R46, R129, R127, R46 ;  /* 0x0000007f812e7223 */ /* 0x000fe2000001002e */
[----:B------:R-:W-:Y:S02]  /*23f0*/  IMAD.U32 R127, R64, 0x10000, RZ ;  /* 0x00010000407f7824 */ /* 0x000fe400078e00ff */
[----:B------:R-:W-:Y:S01]  /*2400*/  FADD.FTZ R67, R207, R66 ;  /* 0x00000042cf437221 */ /* 0x000fe20000010000 */
[----:B------:R-:W-:Y:S01]  /*2410*/  FFMA.FTZ R64, R216, R207, R65 ;  /* 0x000000cfd8407223 */ /* 0x000fe20000010041 */
[----:B------:R-:W-:Y:S01]  /*2420*/  FADD.FTZ R57, -R206, R141 ;  /* 0x0000008dce397221 */ /* 0x000fe20000010100 */
[----:B------:R-:W-:Y:S01]  /*2430*/  IMAD.U32 R66, R56, 0x10000, RZ ;  /* 0x0001000038427824 */ /* 0x000fe200078e00ff */
[----:B------:R-:W-:Y:S01]  /*2440*/  SHF.L.U32 R141, R59, 0x10, RZ ;  /* 0x000000103b8d7819 */ /* 0x000fe200000006ff */
[----:B------:R-:W-:Y:S01]  /*2450*/  FADD.FTZ R56, R136, R67 ;  /* 0x0000004388387221 */ /* 0x000fe20000010000 */
[----:B------:R-:W-:-:S03]  /*2460*/  FFMA.FTZ R59, R137, R136, R64 ;  /* 0x00000088893b7223 */ /* 0x000fc60000010040 */
[----:B------:R-:W-:Y:S01]  /*2470*/  FADD.FTZ R65, R135, R56 ;  /* 0x0000003887417221 */ /* 0x000fe20000010000 */
[----:B------:R-:W-:Y:S01]  /*2480*/  FFMA.FTZ R56, R138, R135, R59 ;  /* 0x000000878a387223 */ /* 0x000fe2000001003b */
[----:B------:R-:W-:Y:S02]  /*2490*/  SHF.R.U64 R142, R142, 0x10, R143 ;  /* 0x000000108e8e7819 */ /* 0x000fe4000000128f */
[----:B------:R-:W-:Y:S01]  /*24a0*/  FADD.FTZ R65, R120, R65 ;  /* 0x0000004178417221 */ /* 0x000fe20000010000 */
[----:B------:R-:W-:Y:S01]  /*24b0*/  FFMA.FTZ R59, R119, R120, R56 ;  /* 0x00000078773b7223 */ /* 0x000fe20000010038 */
[----:B------:R-:W-:Y:S02]  /*24c0*/  SHF.R.U32.HI R58, RZ, 0x10, R143 ;  /* 0x00000010ff3a7819 */ /* 0x000fe4000001168f */
[----:B------:R-:W-:Y:S01]  /*24d0*/  SHF.L.U32 R142, R142, 0x10, RZ ;  /* 0x000000108e8e7819 */ /* 0x000fe200000006ff */
[----:B------:R-:W-:Y:S01]  /*24e0*/  FADD.FTZ R65, R126, R65 ;  /* 0x000000417e417221 */ /* 0x000fe20000010000 */
[----:B------:R-:W-:Y:S01]  /*24f0*/  FFMA.FTZ R56, R214, R126, R59 ;  /* 0x0000007ed6387223 */ /* 0x000fe2000001003b */
[----:B------:R-:W-:-:S02]  /*2500*/  IMAD.U32 R140, R140, 0x10000, RZ ;  /* 0x000100008c8c7824 */ /* 0x000fc400078e00ff */
[----:B------:R-:W-:Y:S01]  /*2510*/  FMUL.FTZ R130, R98, R131 ;  /* 0x0000008362827220 */ /* 0x000fe20000410000 */
[----:B------:R-:W-:Y:S01]  /*2520*/  FMUL.FTZ R128, R195, R142 ;  /* 0x0000008ec3807220 */ /* 0x000fe20000410000 */
[----:B------:R-:W-:Y:S02]  /*2530*/  IMAD.U32 R64, R58, 0x10000, RZ ;  /* 0x000100003a407824 */ /* 0x000fe400078e00ff */
[----:B------:R-:W-:Y:S01]  /*2540*/  FADD.FTZ R58, R124, R65 ;  /* 0x000000417c3a7221 */ /* 0x000fe20000010000 */
[----:B------:R-:W-:Y:S01]  /*2550*/  FFMA.FTZ R59, R121, R124, R56 ;  /* 0x0000007c793b7223 */ /* 0x000fe20000010038 */
[----:B------:R-:W-:Y:S01]  /*2560*/  FADD.FTZ R21, R140, R21 ;  /* 0x000000158c157221 */ /* 0x000fe20000010000 */
[-C--:B------:R-:W-:Y:S01]  /*2570*/  FFMA.FTZ R128, R185, R140.reuse, R128 ;  /* 0x0000008cb9807223 */ /* 0x080fe20000010080 */
[----:B------:R-:W-:Y:S01]  /*2580*/  FFMA.FTZ R9, R130, R140, R9 ;  /* 0x0000008c82097223 */ /* 0x000fe20000010009 */
[----:B------:R-:W-:Y:S01]  /*2590*/  FADD.FTZ R58, R123, R58 ;  /* 0x0000003a7b3a7221 */ /* 0x000fe20000010000 */
[----:B------:R-:W-:Y:S01]  /*25a0*/  FFMA.FTZ R140, R122, R123, R59 ;  /* 0x0000007b7a8c7223 */ /* 0x000fe2000001003b */
[----:B------:R-:W-:Y:S01]  /*25b0*/  FMUL.FTZ R131, R168, R141 ;  /* 0x0000008da8837220 */ /* 0x000fe20000410000 */
[C---:B------:R-:W-:Y:S01]  /*25c0*/  FMUL.FTZ R211, R98.reuse, R211 ;  /* 0x000000d362d37220 */ /* 0x040fe20000410000 */
[----:B------:R-:W-:Y:S01]  /*25d0*/  FMUL.FTZ R218, R98, R57 ;  /* 0x0000003962da7220 */ /* 0x000fe20000410000 */
[----:B------:R-:W-:Y:S01]  /*25e0*/  FADD.FTZ R57, R125, R58 ;  /* 0x0000003a7d397221 */ /* 0x000fe20000010000 */
[----:B------:R-:W-:Y:S01]  /*25f0*/  FFMA.FTZ R59, R129, R125, R140 ;  /* 0x0000007d813b7223 */ /* 0x000fe2000001008c */
[----:B------:R-:W-:Y:S01]  /*2600*/  FADD.FTZ R56, R141, R32 ;  /* 0x000000208d387221 */ /* 0x000fe20000010000 */
[----:B------:R-:W-:Y:S01]  /*2610*/  FADD.FTZ R24, R127, R24 ;  /* 0x000000187f187221 */ /* 0x000fe20000010000 */
[-C--:B------:R-:W-:Y:S01]  /*2620*/  FFMA.FTZ R131, R158, R127.reuse, R131 ;  /* 0x0000007f9e837223 */ /* 0x080fe20000010083 */
[C---:B------:R-:W-:Y:S01]  /*2630*/  FFMA.FTZ R12, R211.reuse, R127, R12 ;  /* 0x0000007fd30c7223 */ /* 0x040fe2000001000c */
[----:B------:R-:W-:Y:S01]  /*2640*/  FFMA.FTZ R141, R211, R141, R44 ;  /* 0x0000008dd38d7223 */ /* 0x000fe2000001002c */
[----:B------:R-:W-:Y:S01]  /*2650*/  FMUL.FTZ R127, R196, R64 ;  /* 0x00000040c47f7220 */ /* 0x000fe20000410000 */
[----:B------:R-:W-:Y:S01]  /*2660*/  FADD.FTZ R32, R57, R128 ;  /* 0x0000008039207221 */ /* 0x000fe20000010000 */
[----:B------:R-:W-:Y:S01]  /*2670*/  FFMA.FTZ R44, R130, R128, R59 ;  /* 0x00000080822c7223 */ /* 0x000fe2000001003b */
[----:B------:R-:W-:Y:S01]  /*2680*/  VIADD R172, R172, UR10 ;  /* 0x0000000aacac7c36 */ /* 0x000fe20008000000 */
[----:B------:R-:W-:Y:S01]  /*2690*/  UMOV UR4, 0xffffffff ;  /* 0xffffffff00047882 */ /* 0x000fe20000000000 */
        /* <DEDUP_REMOVED lines=37> */
[----:B------:R-:W-:Y:S02]  /*28f0*/  IMAD.MOV.U32 R32, RZ, RZ, R56 ;  /* 0x000000ffff207224 */ /* 0x000fe400078e0038 */
[----:B-1----:R-:W-:Y:S02]  /*2900*/  FADD.FTZ R57, R67, R44 ;  /* 0x0000002c43397221 */ /* 0x002fe40000010000 */
[----:B------:R0:W1:Y:S01]  /*2910*/  SHFL.DOWN PT, R59, R66, 0x1, 0x1f ;  /* 0x08201f00423b7f89 */ /* 0x00006200000e0000 */
[----:B------:R-:W-:-:S03]  /*2920*/  MOV R44, R141 ;  /* 0x0000008d002c7202 */ /* 0x000fc60000000f00 */
[----:B------:R0:W2:Y:S04]  /*2930*/  SHFL.DOWN PT, R140, R57, 0x1, 0x1f ;  /* 0x08201f00398c7f89 */ /* 0x0000a800000e0000 */
.L_x_227:
[----:B-1----:R-:W-:Y:S01]  /*2940*/  FADD.FTZ R56, R66, R59 ;  /* 0x0000003b42387221 */ /* 0x002fe20000010000 */
[----:B0-2---:R-:W-:Y:S01]  /*2950*/  FADD.FTZ R57, R57, R140 ;  /* 0x0000008c39397221 */ /* 0x005fe20000010000 */
[----:B------:R-:W-:Y:S06]  /*2960*/  @P5 BRA `(.L_x_205) ;  /* 0x0000000000245947 */ /* 0x000fec0003800000 */
[----:B------:R-:W0:Y:S01]  /*2970*/  S2UR UR5, SR_CgaCtaId ;  /* 0x00000000000579c3 */ /* 0x000e220000008800 */
[----:B------:R-:W-:Y:S01]  /*2980*/  SHF.R.U32.HI R58, RZ, 0x5, R49 ;  /* 0x00000005ff3a7819 */ /* 0x000fe20000011631 */
[----:B------:R-:W-:-:S03]  /*2990*/  UMOV UR4, 0x400 ;  /* 0x0000040000047882 */ /* 0x000fc60000000000 */
[----:B------:R-:W-:-:S05]  /*29a0*/  LOP3.LUT R59, R58, 0x7fffffc, RZ, 0xc0, !PT ;  /* 0x07fffffc3a3b7812 */ /* 0x000fca00078ec0ff */
[----:B------:R-:W-:-:S05]  /*29b0*/  @!P4 VIADD R59, R59, 0x4 ;  /* 0x000000043b3bc836 */ /* 0x000fca0000000000 */
[----:B------:R-:W-:Y:S01]  /*29c0*/  LOP3.LUT R58, R59, 0x3, R58, 0xf8, !PT ;  /* 0x000000033b3a7812 */ /* 0x000fe200078ef83a */
[----:B0-----:R-:W-:-:S06]  /*29d0*/  ULEA UR4, UR5, UR4, 0x18 ;  /* 0x0000000405047291 */ /* 0x001fcc000f8ec03f */
[----:B------:R-:W-:-:S05]  /*29e0*/  LEA R58, R58, UR4, 0x3 ;  /* 0x000000043a3a7c11 */ /* 0x000fca000f8e18ff */
[----:B------:R0:W-:Y:S02]  /*29f0*/  STS.64 [R58+0x2800], R56 ;  /* 0x002800383a007388 */ /* 0x0001e40000000a00 */
.L_x_205:
[----:B------:R-:W-:Y:S05]  /*2a00*/  WARPSYNC.ALL ;  /* 0x0000000000007948 */ /* 0x000fea0003800000 */
[----:B------:R-:W1:Y:S08]  /*2a10*/  S2UR UR5, SR_CgaCtaId ;  /* 0x00000000000579c3 */ /* 0x000e700000008800 */
[----:B------:R-:W-:Y:S01]  /*2a20*/  BAR.SYNC.DEFER_BLOCKING 0x0 ;  /* 0x0000000000007b1d */ /* 0x000fe20000010000 */
[----:B0-----:R-:W-:-:S02]  /*2a30*/  SHF.R.U32.HI R56, RZ, 0x5, R49 ;  /* 0x00000005ff387819 */ /* 0x001fc40000011631 */
[----:B-----5:R-:W-:Y:S02]  /*2a40*/  LOP3.LUT P6, RZ, R91, 0xff, RZ, 0xc0, !PT ;  /* 0x000000ff5bff7812 */ /* 0x020fe400078cc0ff */
[----:B------:R-:W-:Y:S01]  /*2a50*/  LOP3.LUT R56, R56, 0x7fffffc, RZ, 0xc0, !PT ;  /* 0x07fffffc38387812 */ /* 0x000fe200078ec0ff */
[----:B------:R-:W-:Y:S01]  /*2a60*/  UMOV UR4, 0x400 ;  /* 0x0000040000047882 */ /* 0x000fe20000000000 */
[----:B------:R-:W-:Y:S02]  /*2a70*/  @P0 LOP3.LUT P5, RZ, R200, 0xff, RZ, 0xc0, !PT ;  /* 0x000000ffc8ff0812 */ /* 0x000fe400078ac0ff */
[----:B------:R-:W-:Y:S01]  /*2a80*/  @!P4 IADD3 R56, R56, 0x4, RZ ;  /* 0x000000043838c810 */ /* 0x000fe20007ffe0ff */
[----:B-1----:R-:W-:-:S06]  /*2a90*/  ULEA UR4, UR5, UR4, 0x18 ;  /* 0x0000000405047291 */ /* 0x002fcc000f8ec03f */
[----:B------:R-:W-:-:S05]  /*2aa0*/  LEA R140, R56, UR4, 0x3 ;  /* 0x00000004388c7c11 */ /* 0x000fca000f8e18ff */
[----:B------:R-:W0:Y:S04]  /*2ab0*/  LDS.128 R56, [R140+0x2800] ;  /* 0x002800008c387984 */ /* 0x000e280000000c00 */
[----:B------:R-:W1:Y:S01]  /*2ac0*/  LDS.128 R64, [R140+0x2810] ;  /* 0x002810008c407984 */ /* 0x000e620000000c00 */
[----:B0-----:R-:W-:Y:S01]  /*2ad0*/  FADD.FTZ R141, RZ, R56 ;  /* 0x00000038ff8d7221 */ /* 0x001fe20000010000 */
[----:B------:R-:W-:-:S03]  /*2ae0*/  FADD.FTZ R56, RZ, R57 ;  /* 0x00000039ff387221 */ /* 0x000fc60000010000 */
[----:B------:R-:W-:Y:S01]  /*2af0*/  FADD.FTZ R141, R58, R141 ;  /* 0x0000008d3a8d7221 */ /* 0x000fe20000010000 */
[----:B------:R-:W-:Y:S01]  /*2b00*/  FADD.FTZ R56, R59, R56 ;  /* 0x000000383b387221 */ /* 0x000fe20000010000 */
[----:B------:R-:W-:Y:S02]  /*2b10*/  @P1 SHF.R.U64 R59, R114, 0x10, R115 ;  /* 0x00000010723b1819 */ /* 0x000fe40000001273 */
[----:B-1----:R-:W-:Y:S01]  /*2b20*/  FADD.FTZ R141, R141, R64 ;  /* 0x000000408d8d7221 */ /* 0x002fe20000010000 */
[----:B------:R-:W-:Y:S02]  /*2b30*/  FADD.FTZ R56, R56, R65 ;  /* 0x0000004138387221 */ /* 0x000fe40000010000 */
[----:B------:R-:W-:Y:S02]  /*2b40*/  @P1 IMAD.U32 R59, R59, 0x10000, RZ ;  /* 0x000100003b3b1824 */ /* 0x000fe400078e00ff */
[----:B------:R-:W-:Y:S01]  /*2b50*/  FADD.FTZ R66, R66, R141 ;  /* 0x0000008d42427221 */ /* 0x000fe20000010000 */
[----:B------:R-:W-:-:S03]  /*2b60*/  FADD.FTZ R56, R67, R56 ;  /* 0x0000003843387221 */ /* 0x000fc60000010000 */
[----:B------:R-:W-:Y:S01]  /*2b70*/  FMUL.FTZ R65, R66, UR16 ;  /* 0x0000001042417c20 */ /* 0x000fe20008410000 */
[----:B------:R-:W-:Y:S01]  /*2b80*/  FMUL.FTZ R64, R56, UR16 ;  /* 0x0000001038407c20 */ /* 0x000fe20008410000 */
[----:B------:R-:W-:Y:S01]  /*2b90*/  @P1 IMAD.MOV.U32 R56, RZ, RZ, R114 ;  /* 0x000000ffff381224 */ /* 0x000fe200078e0072 */
[----:B------:R-:W-:Y:S02]  /*2ba0*/  @P1 MOV R66, R115 ;  /* 0x0000007300421202 */ /* 0x000fe40000000f00 */
[----:B------:R-:W-:Y:S01]  /*2bb0*/  FSEL R65, R65, RZ, !P2 ;  /* 0x000000ff41417208 */ /* 0x000fe20005000000 */
[----:B------:R-:W-:Y:S01]  /*2bc0*/  @P1 IMAD.U32 R57, R56, 0x10000, RZ ;  /* 0x0001000038391824 */ /* 0x000fe200078e00ff */
[----:B------:R-:W-:Y:S01]  /*2bd0*/  LOP3.LUT P2, RZ, R91, 0xff00, RZ, 0xc0, !PT ;  /* 0x0000ff005bff7812 */ /* 0x000fe2000784c0ff */
[----:B------:R-:W-:Y:S02]  /*2be0*/  @P1 IMAD.U32 R67, R66, 0x10000, RZ ;  /* 0x0001000042431824 */ /* 0x000fe400078e00ff */
[-CC-:B------:R-:W-:Y:S01]  /*2bf0*/  FFMA.FTZ R118, R118, R64.reuse, R65.reuse ;  /* 0x0000004076767223 */ /* 0x180fe20000010041 */
[-CC-:B------:R-:W-:Y:S01]  /*2c00*/  FFMA.FTZ R132, R132, R64.reuse, R65.reuse ;  /* 0x0000004084847223 */ /* 0x180fe20000010041 */
[-CC-:B------:R-:W-:Y:S01]  /*2c10*/  FFMA.FTZ R213, R213, R64.reuse, R65.reuse ;  /* 0x00000040d5d57223 */ /* 0x180fe20000010041 */
[-C--:B------:R-:W-:Y:S01]  /*2c20*/  FFMA.FTZ R220, R220, R64.reuse, R65 ;  /* 0x00000040dcdc7223 */ /* 0x080fe20000010041 */
[----:B------:R-:W-:Y:S01]  /*2c30*/  FADD.FTZ R209, R209, -R118 ;  /* 0x80000076d1d17221 */ /* 0x000fe20000010000 */
[----:B------:R-:W-:Y:S01]  /*2c40*/  FADD.FTZ R133, R133, -R132 ;  /* 0x8000008485857221 */ /* 0x000fe20000010000 */
[----:B------:R-:W-:Y:S01]  /*2c50*/  FADD.FTZ R213, R222, -R213 ;  /* 0x800000d5ded57221 */ /* 0x000fe20000010000 */
[----:B------:R-:W-:Y:S01]  /*2c60*/  FADD.FTZ R215, R215, -R220 ;  /* 0x800000dcd7d77221 */ /* 0x000fe20000010000 */
[C---:B------:R-:W-:Y:S01]  /*2c70*/  FMUL.FTZ R56, R98.reuse, R209 ;  /* 0x000000d162387220 */ /* 0x040fe20000410000 */
[C---:B------:R-:W-:Y:S01]  /*2c80*/  FMUL.FTZ R58, R98.reuse, R133 ;  /* 0x00000085623a7220 */ /* 0x040fe20000410000 */
[----:B------:R-:W-:Y:S01]  /*2c90*/  FMUL.FTZ R66, R98, R213 ;  /* 0x000000d562427220 */ /* 0x000fe20000410000 */
[-C--:B------:R-:W-:Y:S01]  /*2ca0*/  FFMA.FTZ R154, R154, R64.reuse, R65 ;  /* 0x000000409a9a7223 */ /* 0x080fe20000010041 */
[----:B------:R-:W-:Y:S01]  /*2cb0*/  @P1 FADD.FTZ R56, R56, R57 ;  /* 0x0000003938381221 */ /* 0x000fe20000010000 */
[----:B------:R-:W-:Y:S01]  /*2cc0*/  @P1 FADD.FTZ R58, R58, R59 ;  /* 0x0000003b3a3a1221 */ /* 0x000fe20000010000 */
[----:B------:R-:W-:Y:S01]  /*2cd0*/  @P1 SHF.R.U32.HI R59, RZ, 0x10, R115 ;  /* 0x00000010ff3b1819 */ /* 0x000fe20000011673 */
[----:B------:R-:W-:Y:S01]  /*2ce0*/  @P1 FADD.FTZ R66, R66, R67 ;  /* 0x0000004342421221 */ /* 0x000fe20000010000 */
[----:B------:R-:W-:Y:S01]  /*2cf0*/  FMUL.FTZ R57, R56, UR17 ;  /* 0x0000001138397c20 */ /* 0x000fe20008410000 */
[----:B------:R-:W-:Y:S01]  /*2d00*/  FMUL.FTZ R67, R58, UR17 ;  /* 0x000000113a437c20 */ /* 0x000fe20008410000 */
[----:B------:R-:W-:Y:S01]  /*2d10*/  @P1 SHF.L.U32 R59, R59, 0x10, RZ ;  /* 0x000000103b3b1819 */ /* 0x000fe200000006ff */
[----:B------:R-:W-:Y:S01]  /*2d20*/  FMUL.FTZ R206, R98, R215 ;  /* 0x000000d762ce7220 */ /* 0x000fe20000410000 */
[----:B------:R-:W-:Y:S01]  /*2d30*/  @P1 SHF.R.U64 R118, R108, 0x10, R109 ;  /* 0x000000106c761819 */ /* 0x000fe2000000126d */
[----:B------:R-:W-:Y:S01]  /*2d40*/  FADD.FTZ R155, R155, -R154 ;  /* 0x8000009a9b9b7221 */ /* 0x000fe20000010000 */
[C---:B------:R-:W-:Y:S01]  /*2d50*/  FSEL R141, R57.reuse, RZ, P6 ;  /* 0x000000ff398d7208 */ /* 0x040fe20003000000 */
[----:B------:R-:W-:Y:S01]  /*2d60*/  @P1 FADD.FTZ R206, R206, R59 ;  /* 0x0000003bcece1221 */ /* 0x000fe20000010000 */
[----:B------:R-:W-:Y:S01]  /*2d70*/  @P0 FSEL R57, R57, RZ, P5 ;  /* 0x000000ff39390208 */ /* 0x000fe20002800000 */
[----:B------:R-:W-:Y:S01]  /*2d80*/  FMUL.FTZ R59, R66, UR17 ;  /* 0x00000011423b7c20 */ /* 0x000fe20008410000 */
[C---:B------:R-:W-:Y:S01]  /*2d90*/  LOP3.LUT P6, RZ, R91.reuse, 0xff0000, RZ, 0xc0, !PT ;  /* 0x00ff00005bff7812 */ /* 0x040fe200078cc0ff */
[----:B------:R-:W-:Y:S01]  /*2da0*/  @P1 IMAD.U32 R118, R118, 0x10000, RZ ;  /* 0x0001000076761824 */ /* 0x000fe200078e00ff */
[----:B------:R-:W-:Y:S01]  /*2db0*/  LOP3.LUT P5, RZ, R91, 0xff000000, RZ, 0xc0, !PT ;  /* 0xff0000005bff7812 */ /* 0x000fe200078ac0ff */
[----:B------:R-:W-:Y:S01]  /*2dc0*/  FMUL.FTZ R209, R98, R155 ;  /* 0x0000009b62d17220 */ /* 0x000fe20000410000 */
[----:B------:R-:W-:Y:S01]  /*2dd0*/  FSEL R91, R67, RZ, P2 ;  /* 0x000000ff435b7208 */ /* 0x000fe20001000000 */
[----:B------:R-:W-:Y:S01]  /*2de0*/  FMUL.FTZ R133, R206, UR17 ;  /* 0x00000011ce857c20 */ /* 0x000fe20008410000 */
[C---:B------:R-:W-:Y:S01]  /*2df0*/  @P0 LOP3.LUT P2, RZ, R200.reuse, 0xff00, RZ, 0xc0, !PT ;  /* 0x0000ff00c8ff0812 */ /* 0x040fe2000784c0ff */
[----:B------:R-:W-:Y:S01]  /*2e00*/  @P1 FADD.FTZ R209, R209, R118 ;  /* 0x00000076d1d11221 */ /* 0x000fe20000010000 */
[----:B------:R-:W-:Y:S01]  /*2e10*/  FSEL R215, R59, RZ, P6 ;  /* 0x000000ff3bd77208 */ /* 0x000fe20003000000 */
[-CC-:B------:R-:W-:Y:S01]  /*2e20*/  FFMA.FTZ R142, R205, R64.reuse, R65.reuse ;  /* 0x00000040cd8e7223 */ /* 0x180fe20000010041 */
[----:B------:R-:W-:Y:S01]  /*2e30*/  @P0 FSEL R67, R67, RZ, P2 ;  /* 0x000000ff43430208 */ /* 0x000fe20001000000 */
[----:B------:R-:W-:Y:S01]  /*2e40*/  FMUL.FTZ R140, R209, UR17 ;  /* 0x00000011d18c7c20 */ /* 0x000fe20008410000 */
[----:B------:R-:W-:Y:S01]  /*2e50*/  @P0 LOP3.LUT P2, RZ, R200, 0xff0000, RZ, 0xc0, !PT ;  /* 0x00ff0000c8ff0812 */ /* 0x000fe2000784c0ff */
[-CC-:B------:R-:W-:Y:S01]  /*2e60*/  FFMA.FTZ R143, R212, R64.reuse, R65.reuse ;  /* 0x00000040d48f7223 */ /* 0x180fe20000010041 */
[----:B------:R-:W-:Y:S01]  /*2e70*/  @P0 LOP3.LUT P6, RZ, R200, 0xff000000, RZ, 0xc0, !PT ;  /* 0xff000000c8ff0812 */ /* 0x000fe200078cc0ff */
[----:B------:R-:W-:Y:S01]  /*2e80*/  FADD.FTZ R147, R147, -R142 ;  /* 0x8000008e93937221 */ /* 0x000fe20000010000 */
[----:B------:R-:W-:Y:S01]  /*2e90*/  @P0 FSEL R118, R59, RZ, P2 ;  /* 0x000000ff3b760208 */ /* 0x000fe20001000000 */
[-CC-:B------:R-:W-:Y:S01]  /*2ea0*/  FFMA.FTZ R142, R153, R64.reuse, R65.reuse ;  /* 0x00000040998e7223 */ /* 0x180fe20000010041 */
[C---:B------:R-:W-:Y:S01]  /*2eb0*/  FSEL R132, R133.reuse, RZ, P5 ;  /* 0x000000ff85847208 */ /* 0x040fe20002800000 */
[-C--:B------:R-:W-:Y:S01]  /*2ec0*/  FFMA.FTZ R216, R216, R64.reuse, R65 ;  /* 0x00000040d8d87223 */ /* 0x080fe20000010041 */
[----:B------:R-:W-:Y:S01]  /*2ed0*/  @P0 FSEL R59, R133, RZ, P6 ;  /* 0x000000ff853b0208 */ /* 0x000fe20003000000 */
[----:B------:R-:W-:Y:S01]  /*2ee0*/  @P1 IMAD.MOV.U32 R133, RZ, RZ, R109 ;  /* 0x000000ffff851224 */ /* 0x000fe200078e006d */
[----:B------:R-:W-:Y:S01]  /*2ef0*/  LOP3.LUT P2, RZ, R208, 0xff00, RZ, 0xc0, !PT ;  /* 0x0000ff00d0ff7812 */ /* 0x000fe2000784c0ff */
[----:B------:R-:W-:Y:S01]  /*2f00*/  FADD.FTZ R145, R146, -R143 ;  /* 0x8000008f92917221 */ /* 0x000fe20000010000 */
[----:B------:R-:W-:Y:S01]  /*2f10*/  LOP3.LUT P5, RZ, R208, 0xff0000, RZ, 0xc0, !PT ;  /* 0x00ff0000d0ff7812 */ /* 0x000fe200078ac0ff */
[----:B------:R-:W-:Y:S01]  /*2f20*/  FADD.FTZ R149, R149, -R142 ;  /* 0x8000008e95957221 */ /* 0x000fe20000010000 */
[----:B------:R-:W-:Y:S01]  /*2f30*/  FSEL R144, R140, RZ, P2 ;  /* 0x000000ff8c907208 */ /* 0x000fe20001000000 */
[----:B------:R-:W-:Y:S01]  /*2f40*/  FFMA.FTZ R137, R137, R64, R65 ;  /* 0x0000004089897223 */ /* 0x000fe20000010041 */
[----:B------:R-:W-:Y:S01]  /*2f50*/  LOP3.LUT P6, RZ, R208, 0xff, RZ, 0xc0, !PT ;  /* 0x000000ffd0ff7812 */ /* 0x000fe200078cc0ff */
[----:B------:R-:W-:Y:S01]  /*2f60*/  FMUL.FTZ R205, R98, R149 ;  /* 0x0000009562cd7220 */ /* 0x000fe20000410000 */
[----:B------:R-:W-:Y:S01]  /*2f70*/  LOP3.LUT P2, RZ, R208, 0xff000000, RZ, 0xc0, !PT ;  /* 0xff000000d0ff7812 */ /* 0x000fe2000784c0ff */
[----:B------:R-:W-:Y:S01]  /*2f80*/  FMUL.FTZ R208, R98, R147 ;  /* 0x0000009362d07220 */ /* 0x000fe20000410000 */
[----:B------:R-:W-:Y:S01]  /*2f90*/  @P1 SHF.L.U32 R143, R133, 0x10, RZ ;  /* 0x00000010858f1819 */ /* 0x000fe200000006ff */
[----:B------:R-:W-:Y:S01]  /*2fa0*/  FADD.FTZ R147, R207, -R216 ;  /* 0x800000d8cf937221 */ /* 0x000fe20000010000 */
[----:B------:R-:W-:Y:S01]  /*2fb0*/  @P1 SHF.R.U32.HI R146, RZ, 0x10, R109 ;  /* 0x00000010ff921819 */ /* 0x000fe2000001166d */
[----:B------:R-:W-:Y:S01]  /*2fc0*/  @P1 IMAD.MOV.U32 R133, RZ, RZ, R108 ;  /* 0x000000ffff851224 */ /* 0x000fe200078e006c */
[----:B------:R-:W-:Y:S01]  /*2fd0*/  @P1 SHF.R.U64 R154, R110, 0x10, R111 ;  /* 0x000000106e9a1819 */ /* 0x000fe2000000126f */
[----:B------:R-:W-:Y:S01]  /*2fe0*/  @P1 FADD.FTZ R208, R208, R143 ;  /* 0x0000008fd0d01221 */ /* 0x000fe20000010000 */
[----:B------:R-:W-:Y:S01]  /*2ff0*/  @P1 SHF.L.U32 R146, R146, 0x10, RZ ;  /* 0x0000001092921819 */ /* 0x000fe200000006ff */
[----:B------:R-:W-:-:S02]  /*3000*/  @P1 IMAD.U32 R142, R133, 0x10000, RZ ;  /* 0x00010000858e1824 */ /* 0x000fc400078e00ff */
[----:B------:R-:W-:Y:S01]  /*3010*/  FMUL.FTZ R149, R98, R145 ;  /* 0x0000009162957220 */ /* 0x000fe20000410000 */
[----:B------:R-:W-:Y:S02]  /*3020*/  @P1 IMAD.U32 R154, R154, 0x10000, RZ ;  /* 0x000100009a9a1824 */ /* 0x000fe400078e00ff */
[----:B------:R-:W-:Y:S01]  /*3030*/  FMUL.FTZ R147, R98, R147 ;  /* 0x0000009362937220 */ /* 0x000fe20000410000 */
[----:B------:R-:W-:Y:S01]  /*3040*/  FMUL.FTZ R155, R208, UR17 ;  /* 0x00000011d09b7c20 */ /* 0x000fe20008410000 */
[----:B------:R-:W-:Y:S01]  /*3050*/  @P1 FADD.FTZ R205, R205, R142 ;  /* 0x0000008ecdcd1221 */ /* 0x000fe20000010000 */
[----:B------:R-:W-:Y:S01]  /*3060*/  @P1 FADD.FTZ R149, R149, R146 ;  /* 0x0000009295951221 */ /* 0x000fe20000010000 */
[----:B------:R-:W-:Y:S01]  /*3070*/  @P1 FADD.FTZ R147, R147, R154 ;  /* 0x0000009a93931221 */ /* 0x000fe20000010000 */
[-C--:B------:R-:W-:Y:S01]  /*3080*/  FFMA.FTZ R139, R139, R64.reuse, R65 ;  /* 0x000000408b8b7223 */ /* 0x080fe20000010041 */
[----:B------:R-:W-:Y:S01]  /*3090*/  FMUL.FTZ R154, R205, UR17 ;  /* 0x00000011cd9a7c20 */ /* 0x000fe20008410000 */
[----:B------:R-:W-:Y:S01]  /*30a0*/  FSEL R217, R155, RZ, P5 ;  /* 0x000000ff9bd97208 */ /* 0x000fe20002800000 */
[----:B------:R-:W-:Y:S01]  /*30b0*/  FMUL.FTZ R153, R149, UR17 ;  /* 0x0000001195997c20 */ /* 0x000fe20008410000 */
[----:B------:R-:W-:Y:S01]  /*30c0*/  FMUL.FTZ R133, R147, UR17 ;  /* 0x0000001193857c20 */ /* 0x000fe20008410000 */
[----:B------:R-:W-:Y:S01]  /*30d0*/  LOP3.LUT P5, RZ, R152, 0xff00, RZ, 0xc0, !PT ;  /* 0x0000ff0098ff7812 */ /* 0x000fe200078ac0ff */
[----:B------:R0:W-:Y:S01]  /*30e0*/  F2F.BF16.F32 R212, R91 ;  /* 0x0000005b00d47304 */ /* 0x0001e20000202000 */
[----:B------:R-:W-:Y:S01]  /*30f0*/  FADD.FTZ R137, R136, -R137 ;  /* 0x8000008988897221 */ /* 0x000fe20000010000 */
[-CC-:B------:R-:W-:Y:S01]  /*3100*/  FFMA.FTZ R143, R214, R64.reuse, R65.reuse ;  /* 0x00000040d68f7223 */ /* 0x180fe20000010041 */
[----:B------:R-:W-:Y:S01]  /*3110*/  FSEL R219, R154, RZ, P6 ;  /* 0x000000ff9adb7208 */ /* 0x000fe20003000000 */
[----:B------:R-:W-:Y:S01]  /*3120*/  FFMA.FTZ R142, R138, R64, R65 ;  /* 0x000000408a8e7223 */ /* 0x000fe20000010041 */
[----:B------:R-:W-:Y:S01]  /*3130*/  FSEL R220, R153, RZ, P2 ;  /* 0x000000ff99dc7208 */ /* 0x000fe20001000000 */
[----:B------:R-:W-:Y:S01]  /*3140*/  FADD.FTZ R139, R134, -R139 ;  /* 0x8000008b868b7221 */ /* 0x000fe20000010000 */
[----:B------:R-:W-:Y:S01]  /*3150*/  FSEL R207, R133, RZ, P5 ;  /* 0x000000ff85cf7208 */ /* 0x000fe20002800000 */
[----:B------:R-:W-:Y:S01]  /*3160*/  @P1 IMAD.MOV.U32 R138, RZ, RZ, R111 ;  /* 0x000000ffff8a1224 */ /* 0x000fe200078e006f */
[----:B0-----:R-:W-:Y:S01]  /*3170*/  @P1 MOV R91, R110 ;  /* 0x0000006e005b1202 */ /* 0x001fe20000000f00 */
[----:B------:R0:W-:Y:S01]  /*3180*/  F2F.BF16.F32 R213, R141 ;  /* 0x0000008d00d57304 */ /* 0x0001e20000202000 */
[----:B------:R-:W-:Y:S01]  /*3190*/  LOP3.LUT P6, RZ, R152, 0xff0000, RZ, 0xc0, !PT ;  /* 0x00ff000098ff7812 */ /* 0x000fe200078cc0ff */
[-CC-:B------:R-:W-:Y:S01]  /*31a0*/  FFMA.FTZ R136, R122, R64.reuse, R65.reuse ;  /* 0x000000407a887223 */ /* 0x180fe20000010041 */
[----:B------:R-:W-:Y:S01]  /*31b0*/  LOP3.LUT P2, RZ, R152, 0xff, RZ, 0xc0, !PT ;  /* 0x000000ff98ff7812 */ /* 0x000fe2000784c0ff */
[----:B------:R-:W-:Y:S01]  /*31c0*/  FFMA.FTZ R224, R218, R64, R65 ;  /* 0x00000040dae07223 */ /* 0x000fe20000010041 */
[----:B------:R-:W-:Y:S01]  /*31d0*/  LOP3.LUT P5, RZ, R152, 0xff000000, RZ, 0xc0, !PT ;  /* 0xff00000098ff7812 */ /* 0x000fe200078ac0ff */
[----:B------:R-:W-:Y:S01]  /*31e0*/  FMUL.FTZ R152, R98, R137 ;  /* 0x0000008962987220 */ /* 0x000fe20000410000 */
[----:B------:R-:W-:Y:S01]  /*31f0*/  FADD.FTZ R137, R126, -R143 ;  /* 0x8000008f7e897221 */ /* 0x000fe20000010000 */
[----:B------:R1:W2:Y:S01]  /*3200*/  F2F.BF16.F32 R216, R132 ;  /* 0x0000008400d87304 */ /* 0x0002a20000202000 */
[----:B0-----:R-:W-:Y:S01]  /*3210*/  FADD.FTZ R141, R135, -R142 ;  /* 0x8000008e878d7221 */ /* 0x001fe20000010000 */
[----:B------:R-:W-:-:S02]  /*3220*/  @P1 IMAD.U32 R126, R91, 0x10000, RZ ;  /* 0x000100005b7e1824 */ /* 0x000fc400078e00ff */
[----:B------:R-:W-:Y:S01]  /*3230*/  FMUL.FTZ R143, R98, R139 ;  /* 0x0000008b628f7220 */ /* 0x000fe20000410000 */
[----:B------:R-:W-:Y:S01]  /*3240*/  @P1 IMAD.U32 R135, R138, 0x10000, RZ ;  /* 0x000100008a871824 */ /* 0x000fe200078e00ff */
[----:B------:R-:W-:Y:S01]  /*3250*/  @P1 SHF.R.U64 R91, R112, 0x10, R113 ;  /* 0x00000010705b1819 */ /* 0x000fe20000001271 */
[----:B------:R-:W-:Y:S01]  /*3260*/  FMUL.FTZ R141, R98, R141 ;  /* 0x0000008d628d7220 */ /* 0x000fe20000410000 */
[----:B------:R-:W-:Y:S01]  /*3270*/  @P1 FADD.FTZ R143, R143, R126 ;  /* 0x0000007e8f8f1221 */ /* 0x000fe20000010000 */
[----:B------:R-:W-:Y:S01]  /*3280*/  @P1 FADD.FTZ R152, R152, R135 ;  /* 0x0000008798981221 */ /* 0x000fe20000010000 */
[----:B-1----:R-:W-:Y:S01]  /*3290*/  @P1 SHF.R.U32.HI R132, RZ, 0x10, R111 ;  /* 0x00000010ff841819 */ /* 0x002fe2000001166f */
[----:B------:R-:W-:Y:S02]  /*32a0*/  @P1 IMAD.U32 R91, R91, 0x10000, RZ ;  /* 0x000100005b5b1824 */ /* 0x000fe400078e00ff */
[----:B------:R-:W-:Y:S01]  /*32b0*/  FMUL.FTZ R142, R98, R137 ;  /* 0x00000089628e7220 */ /* 0x000fe20000410000 */
[----:B------:R0:W-:Y:S01]  /*32c0*/  F2F.BF16.F32 R214, R144 ;  /* 0x0000009000d67304 */ /* 0x0001e20000202000 */
[----:B------:R-:W-:Y:S01]  /*32d0*/  @P1 SHF.L.U32 R126, R132, 0x10, RZ ;  /* 0x00000010847e1819 */ /* 0x000fe200000006ff */
[----:B------:R-:W-:Y:S01]  /*32e0*/  FMUL.FTZ R145, R143, UR17 ;  /* 0x000000118f917c20 */ /* 0x000fe20008410000 */
[----:B------:R-:W-:Y:S01]  /*32f0*/  @P1 FADD.FTZ R142, R142, R91 ;  /* 0x0000005b8e8e1221 */ /* 0x000fe20000010000 */
[-CC-:B------:R-:W-:Y:S01]  /*3300*/  FFMA.FTZ R135, R121, R64.reuse, R65.reuse ;  /* 0x0000004079877223 */ /* 0x180fe20000010041 */
[-CC-:B------:R-:W-:Y:S01]  /*3310*/  FFMA.FTZ R137, R130, R64.reuse, R65.reuse ;  /* 0x0000004082897223 */ /* 0x180fe20000010041 */
[----:B------:R-:W-:Y:S01]  /*3320*/  @P1 FADD.FTZ R141, R141, R126 ;  /* 0x0000007e8d8d1221 */ /* 0x000fe20000010000 */
[----:B------:R-:W-:Y:S01]  /*3330*/  FMUL.FTZ R132, R142, UR17 ;  /* 0x000000118e847c20 */ /* 0x000fe20008410000 */
[----:B------:R-:W-:Y:S01]  /*3340*/  FSEL R91, R145, RZ, P2 ;  /* 0x000000ff915b7208 */ /* 0x000fe20001000000 */
[----:B0-----:R-:W-:Y:S01]  /*3350*/  FMUL.FTZ R144, R152, UR17 ;  /* 0x0000001198907c20 */ /* 0x001fe20008410000 */
[----:B------:R-:W-:Y:S01]  /*3360*/  FMUL.FTZ R146, R141, UR17 ;  /* 0x000000118d927c20 */ /* 0x000fe20008410000 */
[----:B------:R-:W-:Y:S01]  /*3370*/  LOP3.LUT P2, RZ, R210, 0xff0000, RZ, 0xc0, !PT ;  /* 0x00ff0000d2ff7812 */ /* 0x000fe2000784c0ff */
[-CC-:B------:R-:W-:Y:S01]  /*3380*/  FFMA.FTZ R121, R119, R64.reuse, R65.reuse ;  /* 0x0000004077797223 */ /* 0x180fe20000010041 */
[-C--:B------:R-:W-:Y:S01]  /*3390*/  FFMA.FTZ R130, R211, R64.reuse, R65 ;  /* 0x00000040d3827223 */ /* 0x080fe20000010041 */
[----:B------:R-:W-:Y:S01]  /*33a0*/  FSEL R126, R144, RZ, P6 ;  /* 0x000000ff907e7208 */ /* 0x000fe20003000000 */
[----:B------:R-:W-:Y:S01]  /*33b0*/  FADD.FTZ R135, R124, -R135 ;  /* 0x800000877c877221 */ /* 0x000fe20000010000 */
[----:B------:R-:W-:Y:S01]  /*33c0*/  LOP3.LUT P6, RZ, R210, 0xff00, RZ, 0xc0, !PT ;  /* 0x0000ff00d2ff7812 */ /* 0x000fe200078cc0ff */
[----:B------:R-:W-:Y:S01]  /*33d0*/  FADD.FTZ R121, R120, -R121 ;  /* 0x8000007978797221 */ /* 0x000fe20000010000 */
[----:B------:R-:W-:Y:S01]  /*33e0*/  FSEL R134, R146, RZ, P5 ;  /* 0x000000ff92867208 */ /* 0x000fe20002800000 */
[----:B------:R0:W-:Y:S01]  /*33f0*/  F2F.BF16.F32 R122, R207 ;  /* 0x000000cf007a7304 */ /* 0x0001e20000202000 */
[----:B------:R-:W-:Y:S01]  /*3400*/  FSEL R222, R132, RZ, P6 ;  /* 0x000000ff84de7208 */ /* 0x000fe20003000000 */
[----:B------:R-:W-:Y:S01]  /*3410*/  FADD.FTZ R137, R128, -R137 ;  /* 0x8000008980897221 */ /* 0x000fe20000010000 */
[----:B------:R-:W-:Y:S01]  /*3420*/  LOP3.LUT P5, RZ, R210, 0xff, RZ, 0xc0, !PT ;  /* 0x000000ffd2ff7812 */ /* 0x000fe200078ac0ff */
[----:B------:R-:W-:Y:S01]  /*3430*/  FMUL.FTZ R139, R98, R121 ;  /* 0x00000079628b7220 */ /* 0x000fe20000410000 */
[----:B------:R-:W-:Y:S01]  /*3440*/  LOP3.LUT P6, RZ, R210, 0xff000000, RZ, 0xc0, !PT ;  /* 0xff000000d2ff7812 */ /* 0x000fe200078cc0ff */
[----:B------:R-:W-:Y:S01]  /*3450*/  FFMA.FTZ R210, R129, R64, R65 ;  /* 0x0000004081d27223 */ /* 0x000fe20000010041 */
[--C-:B------:R-:W-:Y:S01]  /*3460*/  @P1 IMAD.MOV.U32 R64, RZ, RZ, R113.reuse ;  /* 0x000000ffff401224 */ /* 0x100fe200078e0071 */
[----:B------:R-:W-:Y:S01]  /*3470*/  @P1 SHF.R.U32.HI R129, RZ, 0x10, R113 ;  /* 0x00000010ff811819 */ /* 0x000fe20000011671 */
[C---:B0-----:R-:W-:Y:S01]  /*3480*/  FMUL.FTZ R207, R98.reuse, R135 ;  /* 0x0000008762cf7220 */ /* 0x041fe20000410000 */
[----:B------:R-:W-:Y:S01]  /*3490*/  FADD.FTZ R65, R123, -R136 ;  /* 0x800000887b417221 */ /* 0x000fe20000010000 */
[----:B------:R-:W-:Y:S01]  /*34a0*/  FMUL.FTZ R136, R98, R137 ;  /* 0x0000008962887220 */ /* 0x000fe20000410000 */
[----:B------:R-:W-:Y:S01]  /*34b0*/  @P1 SHF.L.U32 R120, R64, 0x10, RZ ;  /* 0x0000001040781819 */ /* 0x000fe200000006ff */
[--C-:B------:R-:W-:Y:S01]  /*34c0*/  @P1 IMAD.MOV.U32 R121, RZ, RZ, R117.reuse ;  /* 0x000000ffff791224 */ /* 0x100fe200078e0075 */
[----:B------:R-:W-:Y:S01]  /*34d0*/  @P1 SHF.L.U32 R129, R129, 0x10, RZ ;  /* 0x0000001081811819 */ /* 0x000fe200000006ff */
[----:B------:R-:W-:Y:S01]  /*34e0*/  FMUL.FTZ R138, R98, R65 ;  /* 0x00000041628a7220 */ /* 0x000fe20000410000 */
[----:B------:R-:W-:Y:S01]  /*34f0*/  FADD.FTZ R131, R131, -R130 ;  /* 0x8000008283837221 */ /* 0x000fe20000010000 */
[----:B------:R-:W-:Y:S01]  /*3500*/  @P1 FADD.FTZ R207, R207, R120 ;  /* 0x00000078cfcf1221 */ /* 0x000fe20000010000 */
[----:B------:R-:W-:Y:S01]  /*3510*/  @P1 IMAD.MOV.U32 R64, RZ, RZ, R112 ;  /* 0x000000ffff401224 */ /* 0x000fe200078e0070 */
[----:B------:R-:W-:Y:S01]  /*3520*/  @P1 SHF.R.U64 R124, R116, 0x10, R117 ;  /* 0x00000010747c1819 */ /* 0x000fe20000001275 */
[----:B------:R0:W-:Y:S01]  /*3530*/  F2F.BF16.F32 R123, R91 ;  /* 0x0000005b007b7304 */ /* 0x0001e20000202000 */
[----:B------:R-:W-:Y:S01]  /*3540*/  FMUL.FTZ R137, R207, UR17 ;  /* 0x00000011cf897c20 */ /* 0x000fe20008410000 */
[----:B------:R-:W-:Y:S01]  /*3550*/  @P1 FADD.FTZ R138, R138, R129 ;  /* 0x000000818a8a1221 */ /* 0x000fe20000010000 */
[----:B------:R-:W-:-:S02]  /*3560*/  @P1 IMAD.U32 R64, R64, 0x10000, RZ ;  /* 0x0001000040401824 */ /* 0x000fc400078e00ff */
[----:B------:R-:W-:Y:S01]  /*3570*/  FMUL.FTZ R130, R98, R131 ;  /* 0x0000008362827220 */ /* 0x000fe20000410000 */
[----:B------:R-:W-:Y:S01]  /*3580*/  @P1 SHF.R.U32.HI R128, RZ, 0x10, R117 ;  /* 0x00000010ff801819 */ /* 0x000fe20000011675 */
[----:B------:R-:W-:Y:S01]  /*3590*/  FADD.FTZ R127, R127, -R224 ;  /* 0x800000e07f7f7221 */ /* 0x000fe20000010000 */
[----:B------:R-:W-:Y:S01]  /*35a0*/  FSEL R221, R137, RZ, P2 ;  /* 0x000000ff89dd7208 */ /* 0x000fe20001000000 */
[----:B------:R1:W-:Y:S01]  /*35b0*/  F2F.BF16.F32 R120, R134 ;  /* 0x0000008600787304 */ /* 0x0003e20000202000 */
[----:B0-----:R-:W-:Y:S01]  /*35c0*/  @P1 SHF.L.U32 R91, R121, 0x10, RZ ;  /* 0x00000010795b1819 */ /* 0x001fe200000006ff */
[----:B------:R-:W-:Y:S01]  /*35d0*/  @P1 IMAD.U32 R65, R124, 0x10000, RZ ;  /* 0x000100007c411824 */ /* 0x000fe200078e00ff */
[----:B------:R-:W-:Y:S01]  /*35e0*/  ISETP.NE.U32.AND P2, PT, RZ, UR18, PT ;  /* 0x00000012ff007c0c */ /* 0x000fe2000bf45070 */
[----:B------:R-:W-:Y:S01]  /*35f0*/  @P1 FADD.FTZ R139, R139, R64 ;  /* 0x000000408b8b1221 */ /* 0x000fe20000010000 */
[----:B------:R-:W-:Y:S01]  /*3600*/  @P1 SHF.L.U32 R128, R128, 0x10, RZ ;  /* 0x0000001080801819 */ /* 0x000fe200000006ff */
[----:B------:R-:W-:Y:S01]  /*3610*/  @P1 FADD.FTZ R130, R130, R91 ;  /* 0x0000005b82821221 */ /* 0x000fe20000010000 */
[----:B------:R-:W-:Y:S01]  /*3620*/  ISETP.NE.AND.EX P2, PT, RZ, UR19, PT, P2 ;  /* 0x00000013ff007c0c */ /* 0x000fe2000bf45320 */
[----:B------:R-:W-:Y:S01]  /*3630*/  FMUL.FTZ R131, R98, R127 ;  /* 0x0000007f62837220 */ /* 0x000fe20000410000 */
[----:B-1----:R-:W-:Y:S01]  /*3640*/  FMUL.FTZ R134, R138, UR17 ;  /* 0x000000118a867c20 */ /* 0x002fe20008410000 */
[----:B------:R-:W-:Y:S01]  /*3650*/  @P1 FADD.FTZ R136, R136, R65 ;  /* 0x0000004188881221 */ /* 0x000fe20000010000 */
[----:B------:R-:W-:Y:S01]  /*3660*/  FADD.FTZ R129, R125, -R210 ;  /* 0x800000d27d817221 */ /* 0x000fe20000010000 */
[----:B------:R0:W-:Y:S01]  /*3670*/  F2F.BF16.F32 R119, R126 ;  /* 0x0000007e00777304 */ /* 0x0001e20000202000 */
[----:B------:R-:W-:-:S02]  /*3680*/  @P1 IMAD.MOV.U32 R65, RZ, RZ, R116 ;  /* 0x000000ffff411224 */ /* 0x000fc400078e0074 */
[----:B------:R-:W-:Y:S01]  /*3690*/  FMUL.FTZ R135, R139, UR17 ;  /* 0x000000118b877c20 */ /* 0x000fe20008410000 */
[----:B------:R-:W-:Y:S01]  /*36a0*/  FSEL R64, R134, RZ, P6 ;  /* 0x000000ff86407208 */ /* 0x000fe20003000000 */
[----:B------:R-:W-:Y:S01]  /*36b0*/  @P1 FADD.FTZ R131, R131, R128 ;  /* 0x0000008083831221 */ /* 0x000fe20000010000 */
[----:B------:R-:W-:Y:S01]  /*36c0*/  LOP3.LUT P6, RZ, R148, 0xff0000, RZ, 0xc0, !PT ;  /* 0x00ff000094ff7812 */ /* 0x000fe200078cc0ff */
[----:B------:R-:W-:Y:S01]  /*36d0*/  FMUL.FTZ R129, R98, R129 ;  /* 0x0000008162817220 */ /* 0x000fe20000410000 */
[----:B------:R-:W-:Y:S01]  /*36e0*/  @P1 IMAD.U32 R98, R65, 0x10000, RZ ;  /* 0x0001000041621824 */ /* 0x000fe200078e00ff */
[----:B------:R-:W-:Y:S01]  /*36f0*/  F2F.BF16.F32 R215, R215 ;  /* 0x000000d700d77304 */ /* 0x000fe20000202000 */
[----:B0-----:R-:W-:Y:S01]  /*3700*/  FMUL.FTZ R126, R130, UR17 ;  /* 0x00000011827e7c20 */ /* 0x001fe20008410000 */
[----:B------:R-:W-:Y:S01]  /*3710*/  FSEL R211, R135, RZ, P5 ;  /* 0x000000ff87d37208 */ /* 0x000fe20002800000 */
[----:B------:R-:W-:Y:S01]  /*3720*/  FMUL.FTZ R91, R136, UR17 ;  /* 0x00000011885b7c20 */ /* 0x000fe20008410000 */
[----:B------:R-:W-:Y:S01]  /*3730*/  FMUL.FTZ R127, R131, UR17 ;  /* 0x00000011837f7c20 */ /* 0x000fe20008410000 */
[----:B------:R-:W-:Y:S01]  /*3740*/  LOP3.LUT P5, RZ, R148, 0xff00, RZ, 0xc0, !PT ;  /* 0x0000ff0094ff7812 */ /* 0x000fe200078ac0ff */
[----:B------:R-:W-:Y:S01]  /*3750*/  @P1 FADD.FTZ R129, R129, R98 ;  /* 0x0000006281811221 */ /* 0x000fe20000010000 */
[----:B------:R-:W-:Y:S01]  /*3760*/  FSEL R218, R126, RZ, P6 ;  /* 0x000000ff7eda7208 */ /* 0x000fe20003000000 */
[----:B------:R-:W0:Y:S01]  /*3770*/  F2F.BF16.F32 R220, R220 ;  /* 0x000000dc00dc7304 */ /* 0x000e220000202000 */
[----:B------:R-:W-:Y:S01]  /*3780*/  LOP3.LUT P6, RZ, R148, 0xff000000, RZ, 0xc0, !PT ;  /* 0xff00000094ff7812 */ /* 0x000fe200078cc0ff */
[----:B------:R-:W-:Y:S01]  /*3790*/  FMUL.FTZ R128, R129, UR17 ;  /* 0x0000001181807c20 */ /* 0x000fe20008410000 */
[----:B------:R-:W-:Y:S01]  /*37a0*/  @P2 F2FP.BF16.F32.PACK_AB R56, RZ, R56 ;  /* 0x00000038ff38223e */ /* 0x000fe200000010ff */
[----:B--2---:R-:W-:Y:S01]  /*37b0*/  IMAD.U32 R216, R216, 0x10000, RZ ;  /* 0x00010000d8d87824 */ /* 0x004fe200078e00ff */
[----:B------:R-:W-:-:S02]  /*37c0*/  @P0 F2FP.BF16.F32.PACK_AB R57, RZ, R57 ;  /* 0x00000039ff39023e */ /* 0x000fc400000010ff */
[----:B------:R-:W-:Y:S01]  /*37d0*/  @P2 F2FP.BF16.F32.PACK_AB R58, RZ, R58 ;  /* 0x0000003aff3a223e */ /* 0x000fe200000010ff */
[----:B------:R1:W2:Y:S01]  /*37e0*/  F2F.BF16.F32 R125, R64 ;  /* 0x00000040007d7304 */ /* 0x0002a20000202000 */
[----:B------:R-:W-:Y:S02]  /*37f0*/  FSEL R121, R91, RZ, P5 ;  /* 0x000000ff5b797208 */ /* 0x000fe40002800000 */
[----:B------:R-:W-:Y:S02]  /*3800*/  LOP3.LUT P5, RZ, R148, 0xff, RZ, 0xc0, !PT ;  /* 0x000000ff94ff7812 */ /* 0x000fe400078ac0ff */
[----:B------:R-:W-:Y:S02]  /*3810*/  @P2 PRMT R175, R56, 0x7610, R175 ;  /* 0x0000761038af2816 */ /* 0x000fe400000000af */
[----:B------:R-:W-:Y:S01]  /*3820*/  @P0 PRMT R173, R57, 0x7610, R173 ;  /* 0x0000761039ad0816 */ /* 0x000fe200000000ad */
[----:B------:R-:W3:Y:S01]  /*3830*/  F2F.BF16.F32 R217, R217 ;  /* 0x000000d900d97304 */ /* 0x000ee20000202000 */
[----:B-1----:R-:W-:Y:S01]  /*3840*/  FSEL R64, R127, RZ, P6 ;  /* 0x000000ff7f407208 */ /* 0x002fe20003000000 */
[----:B0-----:R-:W-:Y:S01]  /*3850*/  IMAD.U32 R220, R220, 0x10000, RZ ;  /* 0x00010000dcdc7824 */ /* 0x001fe200078e00ff */
[----:B------:R-:W-:-:S02]  /*3860*/  @P2 PRMT R170, R58, 0x7610, R170 ;  /* 0x000076103aaa2816 */ /* 0x000fc400000000aa */
[----:B------:R-:W-:Y:S02]  /*3870*/  @P0 F2FP.BF16.F32.PACK_AB R56, RZ, R118 ;  /* 0x00000076ff38023e */ /* 0x000fe400000010ff */
[----:B------:R-:W-:Y:S01]  /*3880*/  @P0 F2FP.BF16.F32.PACK_AB R57, RZ, R59 ;  /* 0x0000003bff39023e */ /* 0x000fe200000010ff */
[----:B------:R-:W0:Y:S01]  /*3890*/  F2F.BF16.F32 R219, R219 ;  /* 0x000000db00db7304 */ /* 0x000e220000202000 */
[----:B------:R-:W-:Y:S01]  /*38a0*/  IMAD.WIDE.U32 R58, R212, 0x10000, RZ ;  /* 0x00010000d43a7825 */ /* 0x000fe200078e00ff */
[----:B------:R-:W-:Y:S02]  /*38b0*/  FSEL R98, R128, RZ, P5 ;  /* 0x000000ff80627208 */ /* 0x000fe40002800000 */
[----:B------:R-:W-:Y:S01]  /*38c0*/  @P0 PRMT R198, R56, 0x7610, R198 ;  /* 0x0000761038c60816 */ /* 0x000fe200000000c6 */
[----:B--2---:R-:W-:Y:S01]  /*38d0*/  IMAD.U32 R125, R125, 0x10000, RZ ;  /* 0x000100007d7d7824 */ /* 0x004fe200078e00ff */
[----:B------:R-:W-:Y:S01]  /*38e0*/  @P0 PRMT R199, R57, 0x7610, R199 ;  /* 0x0000761039c70816 */ /* 0x000fe200000000c7 */
[----:B------:R-:W-:Y:S01]  /*38f0*/  IMAD.WIDE.U32 R56, R214, 0x10000, RZ ;  /* 0x00010000d6387825 */ /* 0x000fe200078e00ff */
[----:B------:R1:W2:Y:S01]  /*3900*/  F2F.BF16.F32 R148, R121 ;  /* 0x0000007900947304 */ /* 0x0002a20000202000 */
[----:B------:R-:W-:-:S02]  /*3910*/  @P2 F2FP.BF16.F32.PACK_AB R66, RZ, R66 ;  /* 0x00000042ff42223e */ /* 0x000fc400000010ff */
[----:B------:R-:W-:Y:S02]  /*3920*/  @P0 F2FP.BF16.F32.PACK_AB R67, RZ, R67 ;  /* 0x00000043ff43023e */ /* 0x000fe400000010ff */
[----:B------:R-:W-:Y:S02]  /*3930*/  @P2 PRMT R171, R66, 0x7610, R171 ;  /* 0x0000761042ab2816 */ /* 0x000fe400000000ab */
[----:B------:R-:W-:Y:S01]  /*3940*/  @P0 PRMT R169, R67, 0x7610, R169 ;  /* 0x0000761043a90816 */ /* 0x000fe200000000a9 */
[----:B------:R4:W2:Y:S01]  /*3950*/  F2F.BF16.F32 R118, R64 ;  /* 0x0000004000767304 */ /* 0x0008a20000202000 */
[----:B-1----:R-:W-:Y:S02]  /*3960*/  LOP3.LUT R121, R59, R216, R215, 0xfe, !PT ;  /* 0x000000d83b797212 */ /* 0x002fe400078efed7 */
[----:B------:R-:W-:Y:S02]  /*3970*/  SHF.L.U32 R59, R120, 0x10, RZ ;  /* 0x00000010783b7819 */ /* 0x000fe400000006ff */
[----:B---3--:R-:W-:-:S02]  /*3980*/  LOP3.LUT R67, R57, R220, R217, 0xfe, !PT ;  /* 0x000000dc39437212 */ /* 0x008fc400078efed9 */
[----:B0-----:R-:W-:Y:S01]  /*3990*/  LOP3.LUT R66, R56, R219, RZ, 0xfc, !PT ;  /* 0x000000db38427212 */ /* 0x001fe200078efcff */
[----:B------:R-:W0:Y:S01]  /*39a0*/  F2F.BF16.F32 R124, R222 ;  /* 0x000000de007c7304 */ /* 0x000e220000202000 */
[----:B----4-:R-:W-:Y:S01]  /*39b0*/  IMAD.WIDE.U32 R64, R122, 0x10000, RZ ;  /* 0x000100007a407825 */ /* 0x010fe200078e00ff */
[----:B------:R-:W-:Y:S02]  /*39c0*/  LOP3.LUT R120, R58, R213, RZ, 0xfc, !PT ;  /* 0x000000d53a787212 */ /* 0x000fe400078efcff */
[----:B------:R-:W-:Y:S01]  /*39d0*/  @P2 F2FP.BF16.F32.PACK_AB R206, RZ, R206 ;  /* 0x000000ceffce223e */ /* 0x000fe200000010ff */
[----:B--2---:R-:W-:Y:S01]  /*39e0*/  IMAD.WIDE.U32 R56, R148, 0x10000, RZ ;  /* 0x0001000094387825 */ /* 0x004fe200078e00ff */
[----:B------:R-:W-:Y:S02]  /*39f0*/  LOP3.LUT R65, R65, R59, R119, 0xfe, !PT ;  /* 0x0000003b41417212 */ /* 0x000fe400078efe77 */
[----:B------:R-:W1:Y:S01]  /*3a00*/  F2F.BF16.F32 R218, R218 ;  /* 0x000000da00da7304 */ /* 0x000e620000202000 */
[----:B------:R-:W-:Y:S01]  /*3a10*/  IMAD.U32 R119, R118, 0x10000, RZ ;  /* 0x0001000076777824 */ /* 0x000fe200078e00ff */
[----:B------:R-:W-:-:S02]  /*3a20*/  IADD3 R118, P5, R93, UR20, RZ ;  /* 0x000000145d767c10 */ /* 0x000fc4000ffbe0ff */
[----:B------:R-:W-:Y:S02]  /*3a30*/  LOP3.LUT R64, R64, R123, RZ, 0xfc, !PT ;  /* 0x0000007b40407212 */ /* 0x000fe400078efcff */
[----:B------:R-:W-:Y:S01]  /*3a40*/  @P0 LOP3.LUT P6, RZ, R201, 0xff00, RZ, 0xc0, !PT ;  /* 0x0000ff00c9ff0812 */ /* 0x000fe200078cc0ff */
[----:B0-----:R-:W-:Y:S01]  /*3a50*/  IMAD.WIDE.U32 R58, R124, 0x10000, RZ ;  /* 0x000100007c3a7825 */ /* 0x001fe200078e00ff */
[----:B------:R-:W0:Y:S01]  /*3a60*/  F2F.BF16.F32 R221, R221 ;  /* 0x000000dd00dd7304 */ /* 0x000e220000202000 */
[----:B------:R-:W-:Y:S02]  /*3a70*/  @P2 F2FP.BF16.F32.PACK_AB R208, RZ, R208 ;  /* 0x000000d0ffd0223e */ /* 0x000fe400000010ff */
[----:B------:R-:W-:Y:S02]  /*3a80*/  @P2 PRMT R174, R206, 0x7610, R174 ;  /* 0x00007610ceae2816 */ /* 0x000fe400000000ae */
[----:B-1----:R-:W-:-:S03]  /*3a90*/  LOP3.LUT R57, R57, R119, R218, 0xfe, !PT ;  /* 0x0000007739397212 */ /* 0x002fc600078efeda */
[----:B------:R-:W1:Y:S01]  /*3aa0*/  F2F.BF16.F32 R211, R211 ;  /* 0x000000d300d37304 */ /* 0x000e620000202000 */
[----:B------:R-:W-:Y:S02]  /*3ab0*/  IADD3.X R119, R92, UR21, RZ, P5, !PT ;  /* 0x000000155c777c10 */ /* 0x000fe4000affe4ff */
[----:B0-----:R-:W-:-:S05]  /*3ac0*/  LOP3.LUT R59, R59, R125, R221, 0xfe, !PT ;  /* 0x0000007d3b3b7212 */ /* 0x001fca00078efedd */
[----:B------:R0:W2:Y:S01]  /*3ad0*/  F2F.BF16.F32 R215, R98 ;  /* 0x0000006200d77304 */ /* 0x0000a20000202000 */
[----:B-1----:R-:W-:Y:S02]  /*3ae0*/  LOP3.LUT R58, R58, R211, RZ, 0xfc, !PT ;  /* 0x000000d33a3a7212 */ /* 0x002fe400078efcff */
[----:B0-----:R-:W-:Y:S02]  /*3af0*/  @P2 F2FP.BF16.F32.PACK_AB R98, RZ, R209 ;  /* 0x000000d1ff62223e */ /* 0x001fe400000010ff */
[----:B--2---:R-:W-:Y:S01]  /*3b00*/  LOP3.LUT R56, R56, R215, RZ, 0xfc, !PT ;  /* 0x000000d738387212 */ /* 0x004fe200078efcff */
[----:B------:R-:W-:Y:S06]  /*3b10*/  @!P2 BRA `(.L_x_206) ;  /* 0x000000000020a947 */ /* 0x000fec0003800000 */
[----:B------:R-:W-:Y:S02]  /*3b20*/  LOP3.LUT R124, R170, 0xffff, RZ, 0xc0, !PT ;  /* 0x0000ffffaa7c7812 */ /* 0x000fe400078ec0ff */
[----:B------:R-:W-:Y:S02]  /*3b30*/  IADD3 R122, P5, R93, UR18, RZ ;  /* 0x000000125d7a7c10 */ /* 0x000fe4000ffbe0ff */
[----:B------:R-:W-:Y:S01]  /*3b40*/  PRMT R209, R171, 0x5410, R174 ;  /* 0x00005410abd17816 */ /* 0x000fe200000000ae */
[----:B------:R-:W-:Y:S01]  /*3b50*/  IMAD.WIDE.U32 R124, R124, 0x10000, RZ ;  /* 0x000100007c7c7825 */ /* 0x000fe200078e00ff */
[----:B------:R-:W-:-:S04]  /*3b60*/  IADD3.X R123, R92, UR19, RZ, P5, !PT ;  /* 0x000000135c7b7c10 */ /* 0x000fc8000affe4ff */
[----:B------:R-:W-:Y:S02]  /*3b70*/  LOP3.LUT R125, R209, R125, RZ, 0xfc, !PT ;  /* 0x0000007dd17d7212 */ /* 0x000fe400078efcff */
[----:B------:R-:W-:-:S05]  /*3b80*/  LOP3.LUT R124, R124, 0xffff, R175, 0xf8, !PT ;  /* 0x0000ffff7c7c7812 */ /* 0x000fca00078ef8af */
[----:B------:R0:W-:Y:S02]  /*3b90*/  STG.E.64 desc[UR6][R122.64], R124 ;  /* 0x0000007c7a007986 */ /* 0x0001e4000c101b06 */
.L_x_206:
[----:B------:R1:W-:Y:S01]  /*3ba0*/  STG.E.64 desc[UR6][R118.64], R120 ;  /* 0x0000007876007986 */ /* 0x0003e2000c101b06 */
[----:B------:R-:W-:Y:S02]  /*3bb0*/  @P2 PRMT R170, R98, 0x7610, R170 ;  /* 0x0000761062aa2816 */ /* 0x000fe400000000aa */
[----:B------:R-:W-:Y:S01]  /*3bc0*/  @P2 PRMT R171, R208, 0x7610, R171 ;  /* 0x00007610d0ab2816 */ /* 0x000fe200000000ab */
[----:B------:R-:W-:Y:S06]  /*3bd0*/  @!P0 BRA `(.L_x_207) ;  /* 0x0000000000208947 */ /* 0x000fec0003800000 */
[----:B-1----:R-:W-:Y:S02]  /*3be0*/  LOP3.LUT R120, R169, 0xffff, RZ, 0xc0, !PT ;  /* 0x0000ffffa9787812 */ /* 0x002fe400078ec0ff */
[----:B------:R-:W-:Y:S02]  /*3bf0*/  IADD3 R118, P5, R93, R106, RZ ;  /* 0x0000006a5d767210 */ /* 0x000fe40007fbe0ff */
[----:B------:R-:W-:Y:S01]  /*3c00*/  PRMT R93, R198, 0x5410, R199 ;  /* 0x00005410c65d7816 */ /* 0x000fe200000000c7 */
[----:B------:R-:W-:Y:S01]  /*3c10*/  IMAD.WIDE.U32 R120, R120, 0x10000, RZ ;  /* 0x0001000078787825 */ /* 0x000fe200078e00ff */
[----:B------:R-:W-:-:S04]  /*3c20*/  IADD3.X R119, R92, R107, RZ, P5, !PT ;  /* 0x0000006b5c777210 */ /* 0x000fc80002ffe4ff */
[----:B------:R-:W-:Y:S02]  /*3c30*/  LOP3.LUT R93, R93, R121, RZ, 0xfc, !PT ;  /* 0x000000795d5d7212 */ /* 0x000fe400078efcff */
[----:B------:R-:W-:-:S05]  /*3c40*/  LOP3.LUT R92, R120, 0xffff, R173, 0xf8, !PT ;  /* 0x0000ffff785c7812 */ /* 0x000fca00078ef8ad */
[----:B------:R2:W-:Y:S02]  /*3c50*/  STG.E.64 desc[UR6][R118.64], R92 ;  /* 0x0000005c76007986 */ /* 0x0005e4000c101b06 */
.L_x_207:
[----:B------:R-:W-:Y:S02]  /*3c60*/  @P0 LOP3.LUT P5, RZ, R201, 0xff0000, RZ, 0xc0, !PT ;  /* 0x00ff0000c9ff0812 */ /* 0x000fe400078ac0ff */
[----:B------:R-:W-:Y:S02]  /*3c70*/  @P0 FSEL R140, R140, RZ, P6 ;  /* 0x000000ff8c8c0208 */ /* 0x000fe40003000000 */
[----:B------:R-:W-:Y:S02]  /*3c80*/  @P0 FSEL R155, R155, RZ, P5 ;  /* 0x000000ff9b9b0208 */ /* 0x000fe40002800000 */
[C---:B------:R-:W-:Y:S02]  /*3c90*/  @P0 LOP3.LUT P6, RZ, R201.reuse, 0xff, RZ, 0xc0, !PT ;  /* 0x000000ffc9ff0812 */ /* 0x040fe400078cc0ff */
[----:B------:R-:W-:Y:S02]  /*3ca0*/  @P0 LOP3.LUT P5, RZ, R201, 0xff000000, RZ, 0xc0, !PT ;  /* 0xff000000c9ff0812 */ /* 0x000fe400078ac0ff */
[----:B------:R-:W-:-:S02]  /*3cb0*/  @P0 FSEL R154, R154, RZ, P6 ;  /* 0x000000ff9a9a0208 */ /* 0x000fc40003000000 */
[----:B------:R-:W-:Y:S02]  /*3cc0*/  @P0 FSEL R153, R153, RZ, P5 ;  /* 0x000000ff99990208 */ /* 0x000fe40002800000 */
[----:B------:R-:W-:Y:S02]  /*3cd0*/  @P2 F2FP.BF16.F32.PACK_AB R205, RZ, R205 ;  /* 0x000000cdffcd223e */ /* 0x000fe400000010ff */
[----:B------:R-:W-:Y:S02]  /*3ce0*/  @P0 F2FP.BF16.F32.PACK_AB R140, RZ, R140 ;  /* 0x0000008cff8c023e */ /* 0x000fe400000010ff */
[----:B------:R-:W-:Y:S02]  /*3cf0*/  @P0 F2FP.BF16.F32.PACK_AB R155, RZ, R155 ;  /* 0x0000009bff9b023e */ /* 0x000fe400000010ff */
[----:B------:R-:W-:Y:S02]  /*3d00*/  @P0 F2FP.BF16.F32.PACK_AB R154, RZ, R154 ;  /* 0x0000009aff9a023e */ /* 0x000fe400000010ff */
[----:B------:R-:W-:-:S02]  /*3d10*/  @P0 F2FP.BF16.F32.PACK_AB R153, RZ, R153 ;  /* 0x00000099ff99023e */ /* 0x000fc400000010ff */
[----:B-12---:R-:W-:Y:S02]  /*3d20*/  IADD3 R118, P5, R99, UR20, RZ ;  /* 0x0000001463767c10 */ /* 0x006fe4000ffbe0ff */
[----:B------:R-:W-:Y:S02]  /*3d30*/  @P2 F2FP.BF16.F32.PACK_AB R149, RZ, R149 ;  /* 0x00000095ff95223e */ /* 0x000fe400000010ff */
[----:B------:R-:W-:Y:S02]  /*3d40*/  @P2 PRMT R175, R205, 0x7610, R175 ;  /* 0x00007610cdaf2816 */ /* 0x000fe400000000af */
[----:B------:R-:W-:Y:S02]  /*3d50*/  @P0 PRMT R169, R140, 0x7610, R169 ;  /* 0x000076108ca90816 */ /* 0x000fe400000000a9 */
[----:B------:R-:W-:Y:S02]  /*3d60*/  @P0 PRMT R198, R155, 0x7610, R198 ;  /* 0x000076109bc60816 */ /* 0x000fe400000000c6 */
[----:B------:R-:W-:-:S02]  /*3d70*/  @P0 PRMT R173, R154, 0x7610, R173 ;  /* 0x000076109aad0816 */ /* 0x000fc400000000ad */
[----:B------:R-:W-:Y:S02]  /*3d80*/  @P0 LOP3.LUT P6, RZ, R202, 0xff00, RZ, 0xc0, !PT ;  /* 0x0000ff00caff0812 */ /* 0x000fe400078cc0ff */
[----:B------:R-:W-:Y:S02]  /*3d90*/  @P0 PRMT R199, R153, 0x7610, R199 ;  /* 0x0000761099c70816 */ /* 0x000fe400000000c7 */
[----:B------:R-:W-:Y:S02]  /*3da0*/  @P2 F2FP.BF16.F32.PACK_AB R147, RZ, R147 ;  /* 0x00000093ff93223e */ /* 0x000fe400000010ff */
[----:B------:R-:W-:Y:S02]  /*3db0*/  @P2 F2FP.BF16.F32.PACK_AB R152, RZ, R152 ;  /* 0x00000098ff98223e */ /* 0x000fe400000010ff */
[----:B------:R-:W-:Y:S02]  /*3dc0*/  IADD3.X R119, R100, UR21, RZ, P5, !PT ;  /* 0x0000001564777c10 */ /* 0x000fe4000affe4ff */
[----:B------:R-:W-:Y:S01]  /*3dd0*/  @P2 PRMT R174, R149, 0x7610, R174 ;  /* 0x0000761095ae2816 */ /* 0x000fe200000000ae */
[----:B------:R-:W-:Y:S06]  /*3de0*/  @!P2 BRA `(.L_x_208) ;  /* 0x000000000020a947 */ /* 0x000fec0003800000 */
[----:B------:R-:W-:Y:S02]  /*3df0*/  LOP3.LUT R92, R170, 0xffff, RZ, 0xc0, !PT ;  /* 0x0000ffffaa5c7812 */ /* 0x000fe400078ec0ff */
[----:B------:R-:W-:Y:S02]  /*3e00*/  IADD3 R120, P5, R99, UR18, RZ ;  /* 0x0000001263787c10 */ /* 0x000fe4000ffbe0ff */
[----:B0-----:R-:W-:Y:S01]  /*3e10*/  PRMT R123, R171, 0x5410, R174 ;  /* 0x00005410ab7b7816 */ /* 0x001fe200000000ae */
[----:B------:R-:W-:Y:S01]  /*3e20*/  IMAD.WIDE.U32 R92, R92, 0x10000, RZ ;  /* 0x000100005c5c7825 */ /* 0x000fe200078e00ff */
[----:B------:R-:W-:-:S04]  /*3e30*/  IADD3.X R121, R100, UR19, RZ, P5, !PT ;  /* 0x0000001364797c10 */ /* 0x000fc8000affe4ff */
[----:B------:R-:W-:Y:S02]  /*3e40*/  LOP3.LUT R93, R123, R93, RZ, 0xfc, !PT ;  /* 0x0000005d7b5d7212 */ /* 0x000fe400078efcff */
[----:B------:R-:W-:-:S05]  /*3e50*/  LOP3.LUT R92, R92, 0xffff, R175, 0xf8, !PT ;  /* 0x0000ffff5c5c7812 */ /* 0x000fca00078ef8af */
[----:B------:R1:W-:Y:S02]  /*3e60*/  STG.E.64 desc[UR6][R120.64], R92 ;  /* 0x0000005c78007986 */ /* 0x0003e4000c101b06 */
.L_x_208:
[----:B------:R2:W-:Y:S01]  /*3e70*/  STG.E.64 desc[UR6][R118.64], R66 ;  /* 0x0000004276007986 */ /* 0x0005e2000c101b06 */
[----:B------:R-:W-:Y:S02]  /*3e80*/  @P2 PRMT R170, R147, 0x7610, R170 ;  /* 0x0000761093aa2816 */ /* 0x000fe400000000aa */
[----:B------:R-:W-:Y:S01]  /*3e90*/  @P2 PRMT R171, R152, 0x7610, R171 ;  /* 0x0000761098ab2816 */ /* 0x000fe200000000ab */
[----:B------:R-:W-:Y:S06]  /*3ea0*/  @!P0 BRA `(.L_x_209) ;  /* 0x0000000000208947 */ /* 0x000fec0003800000 */
[----:B--2---:R-:W-:Y:S02]  /*3eb0*/  LOP3.LUT R66, R169, 0xffff, RZ, 0xc0, !PT ;  /* 0x0000ffffa9427812 */ /* 0x004fe400078ec0ff */
[----:B-1----:R-:W-:Y:S02]  /*3ec0*/  IADD3 R92, P5, R99, R106, RZ ;  /* 0x0000006a635c7210 */ /* 0x002fe40007fbe0ff */
[----:B------:R-:W-:Y:S01]  /*3ed0*/  PRMT R99, R198, 0x5410, R199 ;  /* 0x00005410c6637816 */ /* 0x000fe200000000c7 */
[----:B------:R-:W-:-:S04]  /*3ee0*/  IMAD.WIDE.U32 R66, R66, 0x10000, RZ ;  /* 0x0001000042427825 */ /* 0x000fc800078e00ff */
[----:B------:R-:W-:Y:S01]  /*3ef0*/  IMAD.X R93, R100, 0x1, R107, P5 ;  /* 0x00000001645d7824 */ /* 0x000fe200028e066b */
[----:B------:R-:W-:Y:S02]  /*3f00*/  LOP3.LUT R67, R99, R67, RZ, 0xfc, !PT ;  /* 0x0000004363437212 */ /* 0x000fe400078efcff */
[----:B------:R-:W-:-:S05]  /*3f10*/  LOP3.LUT R66, R66, 0xffff, R173, 0xf8, !PT ;  /* 0x0000ffff42427812 */ /* 0x000fca00078ef8ad */
[----:B------:R3:W-:Y:S02]  /*3f20*/  STG.E.64 desc[UR6][R92.64], R66 ;  /* 0x000000425c007986 */ /* 0x0007e4000c101b06 */
.L_x_209:
        /* <DEDUP_REMOVED lines=12> */
[----:B-1-3--:R-:W-:Y:S02]  /*3ff0*/  IADD3 R92, P5, R97, UR20, RZ ;  /* 0x00000014615c7c10 */ /* 0x00afe4000ffbe0ff */
        /* <DEDUP_REMOVED lines=12> */
[----:B--2---:R-:W-:Y:S02]  /*40c0*/  LOP3.LUT R66, R170, 0xffff, RZ, 0xc0, !PT ;  /* 0x0000ffffaa427812 */ /* 0x004fe400078ec0ff */
[----:B------:R-:W-:Y:S02]  /*40d0*/  IADD3 R98, P5, R97, UR18, RZ ;  /* 0x0000001261627c10 */ /* 0x000fe4000ffbe0ff */
[----:B------:R-:W-:Y:S01]  /*40e0*/  PRMT R119, R171, 0x5410, R174 ;  /* 0x00005410ab777816 */ /* 0x000fe200000000ae */
[----:B------:R-:W-:Y:S01]  /*40f0*/  IMAD.WIDE.U32 R66, R66, 0x10000, RZ ;  /* 0x0001000042427825 */ /* 0x000fe200078e00ff */
[----:B------:R-:W-:-:S04]  /*4100*/  IADD3.X R99, R96, UR19, RZ, P5, !PT ;  /* 0x0000001360637c10 */ /* 0x000fc8000affe4ff */
[----:B------:R-:W-:Y:S02]  /*4110*/  LOP3.LUT R67, R119, R67, RZ, 0xfc, !PT ;  /* 0x0000004377437212 */ /* 0x000fe400078efcff */
[----:B------:R-:W-:-:S05]  /*4120*/  LOP3.LUT R66, R66, 0xffff, R175, 0xf8, !PT ;  /* 0x0000ffff42427812 */ /* 0x000fca00078ef8af */
[----:B------:R1:W-:Y:S02]  /*4130*/  STG.E.64 desc[UR6][R98.64], R66 ;  /* 0x0000004262007986 */ /* 0x0003e4000c101b06 */
.L_x_210:
[----:B------:R3:W-:Y:S01]  /*4140*/  STG.E.64 desc[UR6][R92.64], R64 ;  /* 0x000000405c007986 */ /* 0x0007e2000c101b06 */
[----:B------:R-:W-:Y:S02]  /*4150*/  @P2 PRMT R170, R142, 0x7610, R170 ;  /* 0x000076108eaa2816 */ /* 0x000fe400000000aa */
[----:B------:R-:W-:Y:S01]  /*4160*/  @P2 PRMT R171, R207, 0x7610, R171 ;  /* 0x00007610cfab2816 */ /* 0x000fe200000000ab */
[----:B------:R-:W-:Y:S06]  /*4170*/  @!P0 BRA `(.L_x_211) ;  /* 0x0000000000208947 */ /* 0x000fec0003800000 */
[----:B---3--:R-:W-:Y:S02]  /*4180*/  LOP3.LUT R64, R169, 0xffff, RZ, 0xc0, !PT ;  /* 0x0000ffffa9407812 */ /* 0x008fe400078ec0ff */
[----:B-12---:R-:W-:Y:S02]  /*4190*/  IADD3 R66, P5, R97, R106, RZ ;  /* 0x0000006a61427210 */ /* 0x006fe40007fbe0ff */
[----:B------:R-:W-:Y:S01]  /*41a0*/  PRMT R93, R198, 0x5410, R199 ;  /* 0x00005410c65d7816 */ /* 0x000fe200000000c7 */
[----:B------:R-:W-:-:S04]  /*41b0*/  IMAD.WIDE.U32 R64, R64, 0x10000, RZ ;  /* 0x0001000040407825 */ /* 0x000fc800078e00ff */
[----:B------:R-:W-:Y:S01]  /*41c0*/  IMAD.X R67, R96, 0x1, R107, P5 ;  /* 0x0000000160437824 */ /* 0x000fe200028e066b */
[----:B------:R-:W-:Y:S02]  /*41d0*/  LOP3.LUT R65, R93, R65, RZ, 0xfc, !PT ;  /* 0x000000415d417212 */ /* 0x000fe400078efcff */
[----:B------:R-:W-:-:S05]  /*41e0*/  LOP3.LUT R64, R64, 0xffff, R173, 0xf8, !PT ;  /* 0x0000ffff40407812 */ /* 0x000fca00078ef8ad */
[----:B------:R4:W-:Y:S02]  /*41f0*/  STG.E.64 desc[UR6][R66.64], R64 ;  /* 0x0000004042007986 */ /* 0x0009e4000c101b06 */
.L_x_211:
        /* <DEDUP_REMOVED lines=12> */
[----:B------:R-:W-:Y:S02]  /*42c0*/  @P2 F2FP.BF16.F32.PACK_AB R138, RZ, R138 ;  /* 0x0000008aff8a223e */ /* 0x000fe400000010ff */
[----:B------:R-:W-:Y:S02]  /*42d0*/  @P2 PRMT R175, R139, 0x7610, R175 ;  /* 0x000076108baf2816 */ /* 0x000fe400000000af */
[----:B------:R-:W-:Y:S02]  /*42e0*/  @P0 PRMT R169, R132, 0x7610, R169 ;  /* 0x0000761084a90816 */ /* 0x000fe400000000a9 */
[----:B------:R-:W-:Y:S02]  /*42f0*/  @P0 PRMT R198, R137, 0x7610, R198 ;  /* 0x0000761089c60816 */ /* 0x000fe400000000c6 */
[----:B------:R-:W-:Y:S02]  /*4300*/  @P0 PRMT R173, R135, 0x7610, R173 ;  /* 0x0000761087ad0816 */ /* 0x000fe400000000ad */
[----:B------:R-:W-:-:S02]  /*4310*/  @P0 PRMT R199, R134, 0x7610, R199 ;  /* 0x0000761086c70816 */ /* 0x000fc400000000c7 */
[----:B------:R-:W-:Y:S02]  /*4320*/  @P2 F2FP.BF16.F32.PACK_AB R136, RZ, R136 ;  /* 0x00000088ff88223e */ /* 0x000fe400000010ff */
[----:B------:R-:W-:Y:S01]  /*4330*/  @P2 PRMT R174, R138, 0x7610, R174 ;  /* 0x000076108aae2816 */ /* 0x000fe200000000ae */
[----:B------:R-:W-:Y:S06]  /*4340*/  @!P2 BRA `(.L_x_212) ;  /* 0x000000000020a947 */ /* 0x000fec0003800000 */
[----:B---34-:R-:W-:Y:S02]  /*4350*/  LOP3.LUT R64, R170, 0xffff, RZ, 0xc0, !PT ;  /* 0x0000ffffaa407812 */ /* 0x018fe400078ec0ff */
[----:B-12---:R-:W-:Y:S02]  /*4360*/  IADD3 R66, P5, R95, UR18, RZ ;  /* 0x000000125f427c10 */ /* 0x006fe4000ffbe0ff */
[----:B------:R-:W-:Y:S01]  /*4370*/  PRMT R93, R171, 0x5410, R174 ;  /* 0x00005410ab5d7816 */ /* 0x000fe200000000ae */
[----:B------:R-:W-:Y:S01]  /*4380*/  IMAD.WIDE.U32 R64, R64, 0x10000, RZ ;  /* 0x0001000040407825 */ /* 0x000fe200078e00ff */
[----:B------:R-:W-:-:S04]  /*4390*/  IADD3.X R67, R94, UR19, RZ, P5, !PT ;  /* 0x000000135e437c10 */ /* 0x000fc8000affe4ff */
[----:B------:R-:W-:Y:S02]  /*43a0*/  LOP3.LUT R65, R93, R65, RZ, 0xfc, !PT ;  /* 0x000000415d417212 */ /* 0x000fe400078efcff */
[----:B------:R-:W-:-:S05]  /*43b0*/  LOP3.LUT R64, R64, 0xffff, R175, 0xf8, !PT ;  /* 0x0000ffff40407812 */ /* 0x000fca00078ef8af */
[----:B------:R1:W-:Y:S02]  /*43c0*/  STG.E.64 desc[UR6][R66.64], R64 ;  /* 0x0000004042007986 */ /* 0x0003e4000c101b06 */
.L_x_212:
[----:B-12-4-:R-:W-:Y:S02]  /*43d0*/  IADD3 R66, P6, R95, UR20, RZ ;  /* 0x000000145f427c10 */ /* 0x016fe4000ffde0ff */
[----:B------:R-:W-:Y:S02]  /*43e0*/  @P2 F2FP.BF16.F32.PACK_AB R130, RZ, R130 ;  /* 0x00000082ff82223e */ /* 0x000fe400000010ff */
[----:B------:R-:W-:Y:S02]  /*43f0*/  IADD3.X R67, R94, UR21, RZ, P6, !PT ;  /* 0x000000155e437c10 */ /* 0x000fe4000b7fe4ff */
[----:B------:R-:W-:Y:S02]  /*4400*/  @P2 F2FP.BF16.F32.PACK_AB R129, RZ, R129 ;  /* 0x00000081ff81223e */ /* 0x000fe400000010ff */
[----:B------:R-:W-:Y:S01]  /*4410*/  @P2 F2FP.BF16.F32.PACK_AB R131, RZ, R131 ;  /* 0x00000083ff83223e */ /* 0x000fe200000010ff */
[----:B------:R1:W-:Y:S01]  /*4420*/  STG.E.64 desc[UR6][R66.64], R58 ;  /* 0x0000003a42007986 */ /* 0x0003e2000c101b06 */
[----:B---3--:R-:W-:-:S02]  /*4430*/  IADD3 R64, P6, R89, UR20, RZ ;  /* 0x0000001459407c10 */ /* 0x008fc4000ffde0ff */
[----:B------:R-:W-:Y:S02]  /*4440*/  @P2 PRMT R170, R136, 0x7610, R170 ;  /* 0x0000761088aa2816 */ /* 0x000fe400000000aa */
[----:B------:R-:W-:Y:S02]  /*4450*/  @P0 LOP3.LUT P5, RZ, R204, 0xff00, RZ, 0xc0, !PT ;  /* 0x0000ff00ccff0812 */ /* 0x000fe400078ac0ff */
[----:B------:R-:W-:Y:S02]  /*4460*/  @P2 PRMT R171, R130, 0x7610, R171 ;  /* 0x0000761082ab2816 */ /* 0x000fe400000000ab */
[----:B------:R-:W-:Y:S02]  /*4470*/  @P2 PRMT R175, R129, 0x7610, R175 ;  /* 0x0000761081af2816 */ /* 0x000fe400000000af */
[----:B------:R-:W-:Y:S02]  /*4480*/  @P2 PRMT R174, R131, 0x7610, R174 ;  /* 0x0000761083ae2816 */ /* 0x000fe400000000ae */
[----:B------:R-:W-:Y:S01]  /*4490*/  IADD3.X R65, R90, UR21, RZ, P6, !PT ;  /* 0x000000155a417c10 */ /* 0x000fe2000b7fe4ff */
[----:B-1----:R-:W-:Y:S06]  /*44a0*/  @!P0 BRA `(.L_x_213) ;  /* 0x0000000000208947 */ /* 0x002fec0003800000 */
[----:B------:R-:W-:Y:S02]  /*44b0*/  LOP3.LUT R58, R169, 0xffff, RZ, 0xc0, !PT ;  /* 0x0000ffffa93a7812 */ /* 0x000fe400078ec0ff */
[----:B------:R-:W-:Y:S02]  /*44c0*/  IADD3 R66, P6, R95, R106, RZ ;  /* 0x0000006a5f427210 */ /* 0x000fe40007fde0ff */
[----:B------:R-:W-:Y:S01]  /*44d0*/  PRMT R93, R198, 0x5410, R199 ;  /* 0x00005410c65d7816 */ /* 0x000fe200000000c7 */
[----:B------:R-:W-:Y:S01]  /*44e0*/  IMAD.WIDE.U32 R58, R58, 0x10000, RZ ;  /* 0x000100003a3a7825 */ /* 0x000fe200078e00ff */
[----:B------:R-:W-:-:S04]  /*44f0*/  IADD3.X R67, R94, R107, RZ, P6, !PT ;  /* 0x0000006b5e437210 */ /* 0x000fc800037fe4ff */
[----:B------:R-:W-:Y:S02]  /*4500*/  LOP3.LUT R59, R93, R59, RZ, 0xfc, !PT ;  /* 0x0000003b5d3b7212 */ /* 0x000fe400078efcff */
[----:B------:R-:W-:-:S05]  /*4510*/  LOP3.LUT R58, R58, 0xffff, R173, 0xf8, !PT ;  /* 0x0000ffff3a3a7812 */ /* 0x000fca00078ef8ad */
[----:B------:R1:W-:Y:S02]  /*4520*/  STG.E.64 desc[UR6][R66.64], R58 ;  /* 0x0000003a42007986 */ /* 0x0003e4000c101b06 */
.L_x_213:
[----:B------:R-:W-:Y:S05]  /*4530*/  @!P2 BRA `(.L_x_214) ;  /* 0x000000000020a947 */ /* 0x000fea0003800000 */
[----:B-1----:R-:W-:Y:S02]  /*4540*/  LOP3.LUT R58, R170, 0xffff, RZ, 0xc0, !PT ;  /* 0x0000ffffaa3a7812 */ /* 0x002fe400078ec0ff */
[----:B------:R-:W-:Y:S02]  /*4550*/  IADD3 R66, P2, R89, UR18, RZ ;  /* 0x0000001259427c10 */ /* 0x000fe4000ff5e0ff */
[----:B------:R-:W-:Y:S01]  /*4560*/  PRMT R93, R171, 0x5410, R174 ;  /* 0x00005410ab5d7816 */ /* 0x000fe200000000ae */
[----:B------:R-:W-:Y:S01]  /*4570*/  IMAD.WIDE.U32 R58, R58, 0x10000, RZ ;  /* 0x000100003a3a7825 */ /* 0x000fe200078e00ff */
[----:B------:R-:W-:-:S04]  /*4580*/  IADD3.X R67, R90, UR19, RZ, P2, !PT ;  /* 0x000000135a437c10 */ /* 0x000fc800097fe4ff */
[----:B------:R-:W-:Y:S02]  /*4590*/  LOP3.LUT R59, R93, R59, RZ, 0xfc, !PT ;  /* 0x0000003b5d3b7212 */ /* 0x000fe400078efcff */
[----:B------:R-:W-:-:S05]  /*45a0*/  LOP3.LUT R58, R58, 0xffff, R175, 0xf8, !PT ;  /* 0x0000ffff3a3a7812 */ /* 0x000fca00078ef8af */
[----:B------:R2:W-:Y:S02]  /*45b0*/  STG.E.64 desc[UR6][R66.64], R58 ;  /* 0x0000003a42007986 */ /* 0x0005e4000c101b06 */
.L_x_214:
[----:B------:R3:W-:Y:S01]  /*45c0*/  STG.E.64 desc[UR6][R64.64], R56 ;  /* 0x0000003840007986 */ /* 0x0007e2000c101b06 */
[----:B------:R-:W-:Y:S02]  /*45d0*/  @P0 FSEL R91, R91, RZ, P5 ;  /* 0x000000ff5b5b0208 */ /* 0x000fe40002800000 */
[C---:B------:R-:W-:Y:S02]  /*45e0*/  @P0 LOP3.LUT P6, RZ, R204.reuse, 0xff0000, RZ, 0xc0, !PT ;  /* 0x00ff0000ccff0812 */ /* 0x040fe400078cc0ff */
[C---:B------:R-:W-:Y:S02]  /*45f0*/  @P0 LOP3.LUT P2, RZ, R204.reuse, 0xff, RZ, 0xc0, !PT ;  /* 0x000000ffccff0812 */ /* 0x040fe4000784c0ff */
[----:B------:R-:W-:Y:S02]  /*4600*/  @P0 LOP3.LUT P5, RZ, R204, 0xff000000, RZ, 0xc0, !PT ;  /* 0xff000000ccff0812 */ /* 0x000fe400078ac0ff */
[----:B------:R-:W-:Y:S02]  /*4610*/  @P0 FSEL R126, R126, RZ, P6 ;  /* 0x000000ff7e7e0208 */ /* 0x000fe40003000000 */
[----:B------:R-:W-:-:S02]  /*4620*/  @P0 FSEL R128, R128, RZ, P2 ;  /* 0x000000ff80800208 */ /* 0x000fc40001000000 */
[----:B------:R-:W-:Y:S02]  /*4630*/  @P0 FSEL R127, R127, RZ, P5 ;  /* 0x000000ff7f7f0208 */ /* 0x000fe40002800000 */
[----:B------:R-:W-:Y:S02]  /*4640*/  @P0 F2FP.BF16.F32.PACK_AB R91, RZ, R91 ;  /* 0x0000005bff5b023e */ /* 0x000fe400000010ff */
[----:B------:R-:W-:Y:S02]  /*4650*/  @P0 F2FP.BF16.F32.PACK_AB R126, RZ, R126 ;  /* 0x0000007eff7e023e */ /* 0x000fe400000010ff */
[----:B------:R-:W-:Y:S02]  /*4660*/  @P0 F2FP.BF16.F32.PACK_AB R128, RZ, R128 ;  /* 0x00000080ff80023e */ /* 0x000fe400000010ff */
[----:B------:R-:W-:Y:S02]  /*4670*/  @P0 F2FP.BF16.F32.PACK_AB R127, RZ, R127 ;  /* 0x0000007fff7f023e */ /* 0x000fe400000010ff */
[----:B------:R-:W-:-:S02]  /*4680*/  @P0 PRMT R169, R91, 0x7610, R169 ;  /* 0x000076105ba90816 */ /* 0x000fc400000000a9 */
[----:B------:R-:W-:Y:S02]  /*4690*/  @P0 PRMT R198, R126, 0x7610, R198 ;  /* 0x000076107ec60816 */ /* 0x000fe400000000c6 */
[----:B------:R-:W-:Y:S02]  /*46a0*/  @P0 PRMT R173, R128, 0x7610, R173 ;  /* 0x0000761080ad0816 */ /* 0x000fe400000000ad */
[----:B------:R-:W-:Y:S01]  /*46b0*/  @P0 PRMT R199, R127, 0x7610, R199 ;  /* 0x000076107fc70816 */ /* 0x000fe200000000c7 */
[----:B---3--:R-:W-:Y:S06]  /*46c0*/  @!P0 BRA `(.L_x_215) ;  /* 0x0000000000208947 */ /* 0x008fec0003800000 */
[----:B------:R-:W-:Y:S02]  /*46d0*/  LOP3.LUT R56, R169, 0xffff, RZ, 0xc0, !PT ;  /* 0x0000ffffa9387812 */ /* 0x000fe400078ec0ff */
[----:B------:R-:W-:Y:S02]  /*46e0*/  IADD3 R106, P0, R89, R106, RZ ;  /* 0x0000006a596a7210 */ /* 0x000fe40007f1e0ff */
[----:B-12---:R-:W-:Y:S01]  /*46f0*/  PRMT R59, R198, 0x5410, R199 ;  /* 0x00005410c63b7816 */ /* 0x006fe200000000c7 */
[----:B------:R-:W-:-:S04]  /*4700*/  IMAD.WIDE.U32 R56, R56, 0x10000, RZ ;  /* 0x0001000038387825 */ /* 0x000fc800078e00ff */
[----:B------:R-:W-:Y:S01]  /*4710*/  IMAD.X R107, R90, 0x1, R107, P0 ;  /* 0x000000015a6b7824 */ /* 0x000fe200000e066b */
[----:B------:R-:W-:Y:S02]  /*4720*/  LOP3.LUT R57, R59, R57, RZ, 0xfc, !PT ;  /* 0x000000393b397212 */ /* 0x000fe400078efcff */
[----:B------:R-:W-:-:S05]  /*4730*/  LOP3.LUT R56, R56, 0xffff, R173, 0xf8, !PT ;  /* 0x0000ffff38387812 */ /* 0x000fca00078ef8ad */
[----:B------:R3:W-:Y:S02]  /*4740*/  STG.E.64 desc[UR6][R106.64], R56 ;  /* 0x000000386a007986 */ /* 0x0007e4000c101b06 */
.L_x_215:
[----:B------:R-:W-:Y:S01]  /*4750*/  SEL R89, RZ, 0x1, P4 ;  /* 0x00000001ff597807 */ /* 0x000fe20002000000 */
[----:B------:R-:W-:Y:S06]  /*4760*/  @!P3 BRA `(.L_x_216) ;  /* 0xffffffc40000b947 */ /* 0x000fec000383ffff */
[----:B------:R-:W-:Y:S01]  /*4770*/  IMAD.MOV.U32 R65, RZ, RZ, R82 ;  /* 0x000000ffff417224 */ /* 0x000fe200078e0052 */
[----:B------:R-:W-:Y:S01]  /*4780*/  MOV R90, R16 ;  /* 0x00000010005a7202 */ /* 0x000fe20000000f00 */
[----:B------:R-:W-:Y:S01]  /*4790*/  IMAD.MOV.U32 R82, RZ, RZ, R54 ;  /* 0x000000ffff527224 */ /* 0x000fe200078e0036 */
[----:B------:R-:W-:Y:S01]  /*47a0*/  MOV R96, R42 ;  /* 0x0000002a00607202 */ /* 0x000fe20000000f00 */
[----:B------:R-:W-:Y:S01]  /*47b0*/  IMAD.MOV.U32 R16, RZ, RZ, R18 ;  /* 0x000000ffff107224 */ /* 0x000fe200078e0012 */
[----:B------:R-:W-:Y:S01]  /*47c0*/  MOV R99, R41 ;  /* 0x0000002900637202 */ /* 0x000fe20000000f00 */
[----:B-12---:R-:W-:Y:S01]  /*47d0*/  IMAD.MOV.U32 R66, RZ, RZ, R71 ;  /* 0x000000ffff427224 */ /* 0x006fe200078e0047 */
        /* <DEDUP_REMOVED lines=13> */
[----:B---3--:R-:W-:Y:S01]  /*48b0*/  IMAD.MOV.U32 R57, RZ, RZ, R83 ;  /* 0x000000ffff397224 */ /* 0x008fe200078e0053 */
        /* <DEDUP_REMOVED lines=15> */
[----:B------:R-:W-:-:S02]  /*49b0*/  IMAD.MOV.U32 R83, RZ, RZ, R50 ;  /* 0x000000ffff537224 */ /* 0x000fc400078e0032 */
[----:B------:R-:W-:Y:S02]  /*49c0*/  IMAD.MOV.U32 R88, RZ, RZ, R14 ;  /* 0x000000ffff587224 */ /* 0x000fe400078e000e */
[----:B------:R-:W-:Y:S02]  /*49d0*/  IMAD.MOV.U32 R92, RZ, RZ, R26 ;  /* 0x000000ffff5c7224 */ /* 0x000fe400078e001a */
[----:B------:R-:W-:Y:S02]  /*49e0*/  IMAD.MOV.U32 R53, RZ, RZ, R0 ;  /* 0x000000ffff357224 */ /* 0x000fe400078e0000 */
[----:B------:R-:W-:Y:S02]  /*49f0*/  IMAD.MOV.U32 R89, RZ, RZ, R13 ;  /* 0x000000ffff597224 */ /* 0x000fe400078e000d */
[----:B------:R-:W-:Y:S02]  /*4a00*/  IMAD.MOV.U32 R91, RZ, RZ, R15 ;  /* 0x000000ffff5b7224 */ /* 0x000fe400078e000f */
        /* <DEDUP_REMOVED lines=10> */
[----:B------:R-:W-:-:S07]  /*4ab0*/  IMAD.MOV.U32 R103, RZ, RZ, R45 ;  /* 0x000000ffff677224 */ /* 0x000fce00078e002d */
.L_x_203:
[----:B------:R-:W1:Y:S01]  /*4ac0*/  S2UR UR4, SR_CTAID.X ;  /* 0x00000000000479c3 */ /* 0x000e620000002500 */
[----:B------:R-:W-:-:S07]  /*4ad0*/  LOP3.LUT R15, R49, 0x7f, RZ, 0xc0, !PT ;  /* 0x0000007f310f7812 */ /* 0x000fce00078ec0ff */
[----:B------:R-:W2:Y:S08]  /*4ae0*/  LDC.64 R2, c[0x0][0x2d0] ;  /* 0x0000b400ff027b82 */ /* 0x000eb00000000a00 */
[----:B------:R-:W3:Y:S08]  /*4af0*/  LDC.64 R8, c[0x0][0x2d8] ;  /* 0x0000b600ff087b82 */ /* 0x000ef00000000a00 */
[----:B------:R-:W4:Y:S01]  /*4b00*/  LDC.64 R10, c[0x0][0x2e0] ;  /* 0x0000b800ff0a7b82 */ /* 0x000f220000000a00 */
[----:B-1----:R-:W-:Y:S01]  /*4b10*/  LEA.HI R0, R49, UR4, RZ, 0x19 ;  /* 0x0000000431007c11 */ /* 0x002fe2000f8fc8ff */
[----:B------:R-:W-:-:S04]  /*4b20*/  ULDC UR4, c[0x0][0x218] ;  /* 0x0000860000047ab9 */ /* 0x000fc80000000800 */
[----:B------:R-:W-:Y:S02]  /*4b30*/  IMAD R0, R0, UR4, RZ ;  /* 0x0000000400007c24 */ /* 0x000fe4000f8e02ff */
[----:B------:R-:W1:Y:S03]  /*4b40*/  LDC.64 R12, c[0x0][0x2e8] ;  /* 0x0000ba00ff0c7b82 */ /* 0x000e660000000a00 */
[----:B------:R-:W-:-:S05]  /*4b50*/  LEA.HI R15, R0, R15, RZ, 0x1e ;  /* 0x0000000f000f7211 */ /* 0x000fca00078ff0ff */
[----:B--2---:R-:W-:-:S04]  /*4b60*/  IMAD.WIDE.U32 R2, R15, 0x10, R2 ;  /* 0x000000100f027825 */ /* 0x004fc800078e0002 */
[C---:B---3--:R-:W-:Y:S01]  /*4b70*/  IMAD.WIDE.U32 R8, R15.reuse, 0x10, R8 ;  /* 0x000000100f087825 */ /* 0x048fe200078e0008 */
[----:B------:R-:W-:Y:S03]  /*4b80*/  STG.E.128 desc[UR6][R2.64], R64 ;  /* 0x0000004002007986 */ /* 0x000fe6000c101d06 */
[C---:B----4-:R-:W-:Y:S01]  /*4b90*/  IMAD.WIDE.U32 R10, R15.reuse, 0x10, R10 ;  /* 0x000000100f0a7825 */ /* 0x050fe200078e000a */
[----:B------:R-:W-:Y:S04]  /*4ba0*/  STG.E.128 desc[UR6][R8.64], R56 ;  /* 0x0000003808007986 */ /* 0x000fe8000c101d06 */
[----:B------:R-:W-:Y:S01]  /*4bb0*/  STG.E.128 desc[UR6][R10.64], R84 ;  /* 0x000000540a007986 */ /* 0x000fe2000c101d06 */
[----:B-1----:R-:W-:-:S05]  /*4bc0*/  IMAD.WIDE.U32 R12, R15, 0x10, R12 ;  /* 0x000000100f0c7825 */ /* 0x002fca00078e000c */
        /* <DEDUP_REMOVED lines=18> */
.L_x_204:
[----:B------:R-:W-:Y:S01]  /*4cf0*/  HFMA2.MMA R145, -RZ, RZ, 0, 1.847743988037109375e-06 ;  /* 0x0000001fff917435 */ /* 0x000fe200000001ff */
[----:B------:R-:W-:Y:S02]  /*4d00*/  IMAD.MOV.U32 R143, RZ, RZ, R32 ;  /* 0x000000ffff8f7224 */ /* 0x000fe400078e0020 */
[----:B------:R-:W-:Y:S02]  /*4d10*/  IMAD.MOV.U32 R144, RZ, RZ, 0x10 ;  /* 0x00000010ff907424 */ /* 0x000fe400078e00ff */
[----:B------:R-:W-:-:S07]  /*4d20*/  IMAD.MOV.U32 R142, RZ, RZ, -0x1 ;  /* 0xffffffffff8e7424 */ /* 0x000fce00078e00ff */
[----:B-----5:R-:W-:Y:S05]  /*4d30*/  WARPSYNC.COLLECTIVE R142, `(.L_x_217) ;  /* 0x000000008e087348 */ /* 0x020fea0003c00000 */
[----:B------:R0:W1:Y:S02]  /*4d40*/  SHFL.DOWN P6, R140, R143, R144, R145 ;  /* 0x080000908f8c7389 */ /* 0x00006400000c0091 */
[----:B01---5:R-:W-:Y:S01]  /*4d50*/  ENDCOLLECTIVE ;  /* 0x000000000000791b */ /* 0x023fe20003800000 */
.L_x_217:
[----:B------:R-:W-:Y:S01]  /*4d60*/  MOV R143, R44 ;  /* 0x0000002c008f7202 */ /* 0x000fe20000000f00 */
[----:B------:R-:W-:-:S07]  /*4d70*/  IMAD.MOV.U32 R57, RZ, RZ, R140 ;  /* 0x000000ffff397224 */ /* 0x000fce00078e008c */
[----:B------:R-:W-:Y:S05]  /*4d80*/  WARPSYNC.COLLECTIVE R142, `(.L_x_218) ;  /* 0x000000008e087348 */ /* 0x000fea0003c00000 */
[----:B------:R0:W1:Y:S02]  /*4d90*/  SHFL.DOWN P6, R140, R143, R144, R145 ;  /* 0x080000908f8c7389 */ /* 0x00006400000c0091 */
[----:B01----:R-:W-:Y:S01]  /*4da0*/  ENDCOLLECTIVE ;  /* 0x000000000000791b */ /* 0x003fe20003800000 */
.L_x_218:
[----:B------:R-:W-:-:S05]  /*4db0*/  FADD.FTZ R57, R32, R57 ;  /* 0x0000003920397221 */ /* 0x000fca0000010000 */
[----:B------:R-:W-:Y:S01]  /*4dc0*/  MOV R143, R57 ;  /* 0x00000039008f7202 */ /* 0x000fe20000000f00 */
[----:B------:R-:W-:Y:S02]  /*4dd0*/  IMAD.MOV.U32 R144, RZ, RZ, 0x8 ;  /* 0x00000008ff907424 */ /* 0x000fe400078e00ff */
[----:B------:R-:W-:-:S07]  /*4de0*/  IMAD.MOV.U32 R59, RZ, RZ, R140 ;  /* 0x000000ffff3b7224 */ /* 0x000fce00078e008c */
[----:B------:R-:W-:Y:S05]  /*4df0*/  WARPSYNC.COLLECTIVE R142, `(.L_x_219) ;  /* 0x000000008e087348 */ /* 0x000fea0003c00000 */
[----:B------:R0:W1:Y:S02]  /*4e00*/  SHFL.DOWN P6, R140, R143, R144, R145 ;  /* 0x080000908f8c7389 */ /* 0x00006400000c0091 */
[----:B01----:R-:W-:Y:S01]  /*4e10*/  ENDCOLLECTIVE ;  /* 0x000000000000791b */ /* 0x003fe20003800000 */
.L_x_219:
[----:B------:R-:W-:-:S04]  /*4e20*/  FADD.FTZ R59, R44, R59 ;  /* 0x0000003b2c3b7221 */ /* 0x000fc80000010000 */
[----:B------:R-:W-:Y:S01]  /*4e30*/  IMAD.MOV.U32 R143, RZ, RZ, R59 ;  /* 0x000000ffff8f7224 */ /* 0x000fe200078e003b */
[----:B------:R-:W-:-:S07]  /*4e40*/  MOV R58, R140 ;  /* 0x0000008c003a7202 */ /* 0x000fce0000000f00 */
[----:B------:R-:W-:Y:S05]  /*4e50*/  WARPSYNC.COLLECTIVE R142, `(.L_x_220) ;  /* 0x000000008e087348 */ /* 0x000fea0003c00000 */
[----:B------:R0:W1:Y:S02]  /*4e60*/  SHFL.DOWN P6, R140, R143, R144, R145 ;  /* 0x080000908f8c7389 */ /* 0x00006400000c0091 */
[----:B01----:R-:W-:Y:S01]  /*4e70*/  ENDCOLLECTIVE ;  /* 0x000000000000791b */ /* 0x003fe20003800000 */
.L_x_220:
[----:B------:R-:W-:Y:S01]  /*4e80*/  FADD.FTZ R58, R57, R58 ;  /* 0x0000003a393a7221 */ /* 0x000fe20000010000 */
[----:B------:R-:W-:-:S03]  /*4e90*/  HFMA2.MMA R144, -RZ, RZ, 0, 2.384185791015625e-07 ;  /* 0x00000004ff907435 */ /* 0x000fc600000001ff */
[----:B------:R-:W-:Y:S01]  /*4ea0*/  IMAD.MOV.U32 R143, RZ, RZ, R58 ;  /* 0x000000ffff8f7224 */ /* 0x000fe200078e003a */
[----:B------:R-:W-:-:S07]  /*4eb0*/  MOV R64, R140 ;  /* 0x0000008c00407202 */ /* 0x000fce0000000f00 */
[----:B------:R-:W-:Y:S05]  /*4ec0*/  WARPSYNC.COLLECTIVE R142, `(.L_x_221) ;  /* 0x000000008e087348 */ /* 0x000fea0003c00000 */
[----:B------:R0:W1:Y:S02]  /*4ed0*/  SHFL.DOWN P6, R140, R143, R144, R145 ;  /* 0x080000908f8c7389 */ /* 0x00006400000c0091 */
[----:B01----:R-:W-:Y:S01]  /*4ee0*/  ENDCOLLECTIVE ;  /* 0x000000000000791b */ /* 0x003fe20003800000 */
.L_x_221:
[----:B------:R-:W-:-:S05]  /*4ef0*/  FADD.FTZ R64, R59, R64 ;  /* 0x000000403b407221 */ /* 0x000fca0000010000 */
[----:B------:R-:W-:Y:S01]  /*4f00*/  MOV R143, R64 ;  /* 0x00000040008f7202 */ /* 0x000fe20000000f00 */
[----:B------:R-:W-:-:S07]  /*4f10*/  IMAD.MOV.U32 R65, RZ, RZ, R140 ;  /* 0x000000ffff417224 */ /* 0x000fce00078e008c */
[----:B------:R-:W-:Y:S05]  /*4f20*/  WARPSYNC.COLLECTIVE R142, `(.L_x_222) ;  /* 0x000000008e087348 */ /* 0x000fea0003c00000 */
[----:B------:R0:W1:Y:S02]  /*4f30*/  SHFL.DOWN P6, R140, R143, R144, R145 ;  /* 0x080000908f8c7389 */ /* 0x00006400000c0091 */
[----:B01----:R-:W-:Y:S01]  /*4f40*/  ENDCOLLECTIVE ;  /* 0x000000000000791b */ /* 0x003fe20003800000 */
.L_x_222:
[----:B------:R-:W-:-:S05]  /*4f50*/  FADD.FTZ R65, R58, R65 ;  /* 0x000000413a417221 */ /* 0x000fca0000010000 */
[----:B------:R-:W-:Y:S01]  /*4f60*/  MOV R143, R65 ;  /* 0x00000041008f7202 */ /* 0x000fe20000000f00 */
[----:B------:R-:W-:Y:S02]  /*4f70*/  IMAD.MOV.U32 R144, RZ, RZ, 0x2 ;  /* 0x00000002ff907424 */ /* 0x000fe400078e00ff */
[----:B------:R-:W-:-:S07]  /*4f80*/  IMAD.MOV.U32 R67, RZ, RZ, R140 ;  /* 0x000000ffff437224 */ /* 0x000fce00078e008c */
[----:B------:R-:W-:Y:S05]  /*4f90*/  WARPSYNC.COLLECTIVE R142, `(.L_x_223) ;  /* 0x000000008e087348 */ /* 0x000fea0003c00000 */
[----:B------:R0:W1:Y:S02]  /*4fa0*/  SHFL.DOWN P6, R140, R143, R144, R145 ;  /* 0x080000908f8c7389 */ /* 0x00006400000c0091 */
[----:B01----:R-:W-:Y:S01]  /*4fb0*/  ENDCOLLECTIVE ;  /* 0x000000000000791b */ /* 0x003fe20003800000 */
.L_x_223:
[----:B------:R-:W-:-:S04]  /*4fc0*/  FADD.FTZ R67, R64, R67 ;  /* 0x0000004340437221 */ /* 0x000fc80000010000 */
[----:B------:R-:W-:Y:S01]  /*4fd0*/  IMAD.MOV.U32 R143, RZ, RZ, R67 ;  /* 0x000000ffff8f7224 */ /* 0x000fe200078e0043 */
[----:B------:R-:W-:-:S07]  /*4fe0*/  MOV R32, R140 ;  /* 0x0000008c00207202 */ /* 0x000fce0000000f00 */
[----:B------:R-:W-:Y:S05]  /*4ff0*/  WARPSYNC.COLLECTIVE R142, `(.L_x_224) ;  /* 0x000000008e087348 */ /* 0x000fea0003c00000 */
[----:B------:R0:W1:Y:S02]  /*5000*/  SHFL.DOWN P6, R140, R143, R144, R145 ;  /* 0x080000908f8c7389 */ /* 0x00006400000c0091 */
[----:B01----:R-:W-:Y:S01]  /*5010*/  ENDCOLLECTIVE ;  /* 0x000000000000791b */ /* 0x003fe20003800000 */
.L_x_224:
[----:B------:R-:W-:Y:S01]  /*5020*/  FADD.FTZ R66, R65, R32 ;  /* 0x0000002041427221 */ /* 0x000fe20000010000 */
[----:B------:R-:W-:Y:S01]  /*5030*/  MOV R32, R56 ;  /* 0x0000003800207202 */ /* 0x000fe20000000f00 */
[----:B------:R-:W-:Y:S02]  /*5040*/  HFMA2.MMA R144, -RZ, RZ, 0, 5.9604644775390625e-08 ;  /* 0x00000001ff907435 */ /* 0x000fe400000001ff */
[----:B------:R-:W-:Y:S01]  /*5050*/  IMAD.MOV.U32 R143, RZ, RZ, R66 ;  /* 0x000000ffff8f7224 */ /* 0x000fe200078e0042 */
[----:B------:R-:W-:-:S08]  /*5060*/  MOV R44, R140 ;  /* 0x0000008c002c7202 */ /* 0x000fd00000000f00 */
[----:B------:R-:W-:Y:S05]  /*5070*/  WARPSYNC.COLLECTIVE R142, `(.L_x_225) ;  /* 0x000000008e087348 */ /* 0x000fea0003c00000 */
[----:B------:R0:W1:Y:S02]  /*5080*/  SHFL.DOWN P6, R140, R143, R144, R145 ;  /* 0x080000908f8c7389 */ /* 0x00006400000c0091 */
[----:B01----:R-:W-:Y:S01]  /*5090*/  ENDCOLLECTIVE ;  /* 0x000000000000791b */ /* 0x003fe20003800000 */
.L_x_225:
[----:B------:R-:W-:Y:S01]  /*50a0*/  FADD.FTZ R57, R67, R44 ;  /* 0x0000002c43397221 */ /* 0x000fe20000010000 */
[----:B------:R-:W-:-:S04]  /*50b0*/  IMAD.MOV.U32 R44, RZ, RZ, R141 ;  /* 0x000000ffff2c7224 */ /* 0x000fc800078e008d */
[----:B------:R-:W-:Y:S01]  /*50c0*/  MOV R143, R57 ;  /* 0x00000039008f7202 */ /* 0x000fe20000000f00 */
[----:B------:R-:W-:-:S07]  /*50d0*/  IMAD.MOV.U32 R59, RZ, RZ, R140 ;  /* 0x000000ffff3b7224 */ /* 0x000fce00078e008c */
[----:B------:R-:W-:Y:S05]  /*50e0*/  WARPSYNC.COLLECTIVE R142, `(.L_x_226) ;  /* 0x000000008e087348 */ /* 0x000fea0003c00000 */
[----:B------:R0:W1:Y:S02]  /*50f0*/  SHFL.DOWN P6, R140, R143, R144, R145 ;  /* 0x080000908f8c7389 */ /* 0x00006400000c0091 */
[----:B01----:R-:W-:Y:S01]  /*5100*/  ENDCOLLECTIVE ;  /* 0x000000000000791b */ /* 0x003fe20003800000 */
.L_x_226:
[----:B------:R-:W-:Y:S05]  /*5110*/  BRA `(.L_x_227) ;  /* 0xffffffd800087947 */ /* 0x000fea000383ffff */
.L_x_228:
        /* <DEDUP_REMOVED lines=14> */
.L_x_3882:


//--------------------- .text._ZN10layer_norm22ln_bwd_finalize_kernelINS_22Kernel_traits_finalizeILj2560E13__nv_bfloat16S2_S2_S2_fjLb0ELj1024ELj4ENS_18Kernel_traits_baseILj2560ES2_S2_S2_S2_fjLj1024EEEEELb0ELb0EEEvNS_9BwdParamsE --------------------------
	.section	.text._ZN10layer_norm22ln_bwd_finalize_kernelINS_22Kernel_traits_finalizeILj2560E13__nv_bfloat16S2_S2_S2_fjLb0ELj1024ELj4ENS_18Kernel_traits_baseILj2560ES2_S2_S2_S2_fjLj1024EEEEELb0ELb0EEEvNS_9BwdParamsE,"ax",@progbits
	.align	128
        .global         _ZN10layer_norm22ln_bwd_finalize_kernelINS_22Kernel_traits_finalizeILj2560E13__nv_bfloat16S2_S2_S2_fjLb0ELj1024ELj4ENS_18Kernel_traits_baseILj2560ES2_S2_S2_S2_fjLj1024EEEEELb0ELb0EEEvNS_9BwdParamsE
        .type           _ZN10layer_norm22ln_bwd_finalize_kernelINS_22Kernel_traits_finalizeILj2560E13__nv_bfloat16S2_S2_S2_fjLb0ELj1024ELj4ENS_18Kernel_traits_baseILj2560ES2_S2_S2_S2_fjLj1024EEEEELb0ELb0EEEvNS_9BwdParamsE,@function
        .size           _ZN10layer_norm22ln_bwd_finalize_kernelINS_22Kernel_traits_finalizeILj2560E13__nv_bfloat16S2_S2_S2_fjLb0ELj1024ELj4ENS_18Kernel_traits_baseILj2560ES2_S2_S2_S2_fjLj1024EEEEELb0ELb0EEEvNS_9BwdParamsE,(.L_x_3883 - _ZN10layer_norm22ln_bwd_finalize_kernelINS_22Kernel_traits_finalizeILj2560E13__nv_bfloat16S2_S2_S2_fjLb0ELj1024ELj4ENS_18Kernel_traits_baseILj2560ES2_S2_S2_S2_fjLj1024EEEEELb0ELb0EEEvNS_9BwdParamsE)
        .other          _ZN10layer_norm22ln_bwd_finalize_kernelINS_22Kernel_traits_finalizeILj2560E13__nv_bfloat16S2_S2_S2_fjLb0ELj1024ELj4ENS_18Kernel_traits_baseILj2560ES2_S2_S2_S2_fjLj1024EEEEELb0ELb0EEEvNS_9BwdParamsE,@"STO_CUDA_ENTRY STV_DEFAULT"
_ZN10layer_norm22ln_bwd_finalize_kernelINS_22Kernel_traits_finalizeILj2560E13__nv_bfloat16S2_S2_S2_fjLb0ELj1024ELj4ENS_18Kernel_traits_baseILj2560ES2_S2_S2_S2_fjLj1024EEEEELb0ELb0EEEvNS_9BwdParamsE:
.text._ZN10layer_norm22ln_bwd_finalize_kernelINS_22Kernel_traits_finalizeILj2560E13__nv_bfloat16S2_S2_S2_fjLb0ELj1024ELj4ENS_18Kernel_traits_baseILj2560ES2_S2_S2_S2_fjLj1024EEEEELb0ELb0EEEvNS_9BwdParamsE:
[----:B------:R-:W-:Y:S01]  /*0000*/  LDC R1, c[0x0][0x28] ;  /* 0x00000a00ff017b82 */ /* 0x000fe20000000800 */
[----:B------:R-:W0:Y:S01]  /*0010*/  S2R R0, SR_TID.X ;  /* 0x0000000000007919 */ /* 0x000e220000002100 */
[----:B------:R-:W1:Y:S01]  /*0020*/  S2R R6, SR_CTAID.X ;  /* 0x0000000000067919 */ /* 0x000e620000002500 */
[----:B0-----:R-:W-:Y:S02]  /*0030*/  LOP3.LUT R2, R0, 0x1f, RZ, 0xc0, !PT ;  /* 0x0000001f00027812 */ /* 0x001fe400078ec0ff */
[----:B-1----:R-:W-:-:S04]  /*0040*/  SHF.L.U32 R3, R6, 0x5, RZ ;  /* 0x0000000506037819 */ /* 0x002fc800000006ff */
[----:B------:R-:W-:-:S04]  /*0050*/  LOP3.LUT R3, R3, 0xffffffe0, R2, 0xe2, !PT ;  /* 0xffffffe003037812 */ /* 0x000fc800078ee202 */
[----:B------:R-:W-:-:S13]  /*0060*/  ISETP.GT.U32.AND P0, PT, R3, 0x9ff, PT ;  /* 0x000009ff0300780c */ /* 0x000fda0003f04070 */
[----:B------:R-:W-:Y:S05]  /*0070*/  @P0 EXIT ;  /* 0x000000000000094d */ /* 0x000fea0003800000 */
[----:B------:R-:W0:Y:S01]  /*0080*/  S2UR UR5, SR_CgaCtaId ;  /* 0x00000000000579c3 */ /* 0x000e220000008800 */
[--C-:B------:R-:W-:Y:S01]  /*0090*/  SHF.R.U32.HI R5, RZ, 0x5, R0.reuse ;  /* 0x00000005ff057819 */ /* 0x100fe20000011600 */
[----:B------:R-:W-:Y:S01]  /*00a0*/  UMOV UR4, 0x400 ;  /* 0x0000040000047882 */ /* 0x000fe20000000000 */
[----:B------:R-:W-:Y:S01]  /*00b0*/  LOP3.LUT R4, R0, 0x3fffffe0, RZ, 0xc0, !PT ;  /* 0x3fffffe000047812 */ /* 0x000fe200078ec0ff */
[----:B------:R-:W-:Y:S01]  /*00c0*/  ULDC.64 UR6, c[0x0][0x208] ;  /* 0x0000820000067ab9 */ /* 0x000fe20000000a00 */
[C---:B------:R-:W-:Y:S02]  /*00d0*/  LOP3.LUT R7, R5.reuse, 0x1f, R0, 0x78, !PT ;  /* 0x0000001f05077812 */ /* 0x040fe400078e7800 */
[----:B------:R-:W-:Y:S02]  /*00e0*/  SHF.L.U32 R6, R6, 0x4, RZ ;  /* 0x0000000406067819 */ /* 0x000fe400000006ff */
[----:B------:R-:W-:Y:S01]  /*00f0*/  IADD3 R8, R4, R7, RZ ;  /* 0x0000000704087210 */ /* 0x000fe20007ffe0ff */
[----:B------:R-:W-:Y:S01]  /*0100*/  IMAD R9, R2, 0x20, R7 ;  /* 0x0000002002097824 */ /* 0x000fe200078e0207 */
[----:B------:R-:W-:-:S02]  /*0110*/  ISETP.NE.AND P0, PT, R5, 0x1f, PT ;  /* 0x0000001f0500780c */ /* 0x000fc40003f05270 */
[----:B------:R-:W-:Y:S02]  /*0120*/  LOP3.LUT R11, R6, 0x7ffffff0, RZ, 0xc0, !PT ;  /* 0x7ffffff0060b7812 */ /* 0x000fe400078ec0ff */
[C---:B------:R-:W-:Y:S02]  /*0130*/  ISETP.GT.U32.OR P0, PT, R2.reuse, 0xf, P0 ;  /* 0x0000000f0200780c */ /* 0x040fe40000704470 */
[----:B------:R-:W-:Y:S01]  /*0140*/  IADD3 R4, R2, R11, RZ ;  /* 0x0000000b02047210 */ /* 0x000fe20007ffe0ff */
[----:B0-----:R-:W-:-:S06]  /*0150*/  ULEA UR4, UR5, UR4, 0x18 ;  /* 0x0000000405047291 */ /* 0x001fcc000f8ec03f */
[----:B------:R-:W-:Y:S02]  /*0160*/  LEA R7, R8, UR4, 0x2 ;  /* 0x0000000408077c11 */ /* 0x000fe4000f8e10ff */
[----:B------:R-:W-:Y:S02]  /*0170*/  LEA R6, R5, UR4, 0x2 ;  /* 0x0000000405067c11 */ /* 0x000fe4000f8e10ff */
[----:B------:R-:W-:-:S07]  /*0180*/  LEA R8, R9, UR4, 0x2 ;  /* 0x0000000409087c11 */ /* 0x000fce000f8e10ff */
.L_x_241:
[----:B0-2---:R-:W0:Y:S01]  /*0190*/  LDC R10, c[0x0][0x210] ;  /* 0x00008400ff0a7b82 */ /* 0x005e220000000800 */
[----:B------:R-:W-:Y:S01]  /*01a0*/  BSSY B0, `(.L_x_229) ;  /* 0x0000068000007945 */ /* 0x000fe20003800000 */
[----:B------:R-:W-:Y:S01]  /*01b0*/  HFMA2.MMA R22, -RZ, RZ, 0, 0 ;  /* 0x00000000ff167435 */ /* 0x000fe200000001ff */
[----:B------:R-:W-:-:S05]  /*01c0*/  MOV R11, RZ ;  /* 0x000000ff000b7202 */ /* 0x000fca0000000f00 */
[----:B-1----:R-:W1:Y:S01]  /*01d0*/  LDC R12, c[0x0][0x218] ;  /* 0x00008600ff0c7b82 */ /* 0x002e620000000800 */
[----:B0-----:R-:W-:-:S04]  /*01e0*/  ISETP.GE.U32.AND P1, PT, R5, R10, PT ;  /* 0x0000000a0500720c */ /* 0x001fc80003f26070 */
[----:B-1----:R-:W-:-:S13]  /*01f0*/  ISETP.GE.U32.OR P1, PT, R3, R12, P1 ;  /* 0x0000000c0300720c */ /* 0x002fda0000f26470 */
[----:B------:R-:W-:Y:S05]  /*0200*/  @P1 BRA `(.L_x_230) ;  /* 0x0000000400841947 */ /* 0x000fea0003800000 */
[----:B------:R-:W-:Y:S01]  /*0210*/  ISETP.GE.U32.AND P2, PT, R5, R10, PT ;  /* 0x0000000a0500720c */ /* 0x000fe20003f46070 */
[----:B------:R-:W-:-:S12]  /*0220*/  IMAD.MOV.U32 R21, RZ, RZ, R5 ;  /* 0x000000ffff157224 */ /* 0x000fd800078e0005 */
[----:B------:R-:W0:Y:S01]  /*0230*/  @P2 LDC.64 R16, c[0x0][0x2d0] ;  /* 0x0000b400ff102b82 */ /* 0x000e220000000a00 */
[----:B------:R-:W-:-:S07]  /*0240*/  @P2 IMAD R9, R21, R12, R3 ;  /* 0x0000000c15092224 */ /* 0x000fce00078e0203 */
[----:B------:R-:W1:Y:S01]  /*0250*/  @P2 LDC.64 R14, c[0x0][0x2d8] ;  /* 0x0000b600ff0e2b82 */ /* 0x000e620000000a00 */
[----:B0-----:R-:W-:-:S06]  /*0260*/  @P2 IMAD.WIDE.U32 R16, R9, 0x4, R16 ;  /* 0x0000000409102825 */ /* 0x001fcc00078e0010 */
[----:B------:R-:W2:Y:S01]  /*0270*/  @P2 LDG.E R16, desc[UR6][R16.64] ;  /* 0x0000000610102981 */ /* 0x000ea2000c1e1900 */
[----:B-1----:R-:W-:-:S06]  /*0280*/  @P2 IMAD.WIDE.U32 R14, R9, 0x4, R14 ;  /* 0x00000004090e2825 */ /* 0x002fcc00078e000e */
[----:B------:R-:W3:Y:S01]  /*0290*/  @P2 LDG.E R15, desc[UR6][R14.64] ;  /* 0x000000060e0f2981 */ /* 0x000ee2000c1e1900 */
[----:B------:R-:W-:-:S04]  /*02a0*/  @P2 IADD3 R21, R21, 0x20, RZ ;  /* 0x0000002015152810 */ /* 0x000fc80007ffe0ff */
[CC--:B------:R-:W-:Y:S02]  /*02b0*/  ISETP.GE.U32.AND P1, PT, R21.reuse, R10.reuse, PT ;  /* 0x0000000a1500720c */ /* 0x0c0fe40003f26070 */
[----:B------:R-:W-:-:S04]  /*02c0*/  IADD3 R9, -R21, R10, RZ ;  /* 0x0000000a15097210 */ /* 0x000fc80007ffe1ff */
[----:B------:R-:W-:Y:S01]  /*02d0*/  ISETP.LE.U32.OR P1, PT, R9, 0x60, P1 ;  /* 0x000000600900780c */ /* 0x000fe20000f23470 */
[----:B------:R-:W-:Y:S01]  /*02e0*/  IMAD.MOV.U32 R22, RZ, RZ, RZ ;  /* 0x000000ffff167224 */ /* 0x000fe200078e00ff */
[----:B------:R-:W-:Y:S01]  /*02f0*/  MOV R11, RZ ;  /* 0x000000ff000b7202 */ /* 0x000fe20000000f00 */
[----:B------:R-:W-:Y:S04]  /*0300*/  BSSY B1, `(.L_x_231) ;  /* 0x000002b000017945 */ /* 0x000fe80003800000 */
[----:B--2---:R-:W-:Y:S01]  /*0310*/  @P2 FADD.FTZ R11, R11, R16 ;  /* 0x000000100b0b2221 */ /* 0x004fe20000010000 */
[----:B---3--:R-:W-:Y:S01]  /*0320*/  @P2 FADD.FTZ R22, R22, R15 ;  /* 0x0000000f16162221 */ /* 0x008fe20000010000 */
[----:B------:R-:W-:-:S04]  /*0330*/  PLOP3.LUT P2, PT, P2, PT, PT, 0x8, 0x0 ;  /* 0x000000000000781c */ /* 0x000fc8000174e170 */
[----:B------:R-:W-:Y:S09]  /*0340*/  @P1 BRA `(.L_x_232) ;  /* 0x0000000000981947 */ /* 0x000ff20003800000 */
[----:B------:R-:W-:Y:S02]  /*0350*/  PLOP3.LUT P2, PT, PT, PT, PT, 0x8, 0x0 ;  /* 0x000000000000781c */ /* 0x000fe40003f4e170 */
[----:B------:R-:W-:-:S11]  /*0360*/  IADD3 R13, R10, -0x60, RZ ;  /* 0xffffffa00a0d7810 */ /* 0x000fd60007ffe0ff */
.L_x_233:
[----:B------:R-:W0:Y:S01]  /*0370*/  LDC.64 R18, c[0x0][0x2d0] ;  /* 0x0000b400ff127b82 */ /* 0x000e220000000a00 */
[C---:B------:R-:W-:Y:S01]  /*0380*/  IADD3 R25, R21.reuse, 0x20, RZ ;  /* 0x0000002015197810 */ /* 0x040fe20007ffe0ff */
[C---:B------:R-:W-:Y:S01]  /*0390*/  IMAD R23, R21.reuse, R12, R3 ;  /* 0x0000000c15177224 */ /* 0x040fe200078e0203 */
[----:B------:R-:W-:-:S03]  /*03a0*/  IADD3 R17, R21, 0x40, RZ ;  /* 0x0000004015117810 */ /* 0x000fc60007ffe0ff */
[-CC-:B------:R-:W-:Y:S02]  /*03b0*/  IMAD R25, R25, R12.reuse, R3.reuse ;  /* 0x0000000c19197224 */ /* 0x180fe400078e0203 */
[----:B------:R-:W1:Y:S01]  /*03c0*/  LDC.64 R14, c[0x0][0x2d8] ;  /* 0x0000b600ff0e7b82 */ /* 0x000e620000000a00 */
[----:B------:R-:W-:Y:S02]  /*03d0*/  IMAD R17, R17, R12, R3 ;  /* 0x0000000c11117224 */ /* 0x000fe400078e0203 */
[----:B------:R-:W-:Y:S02]  /*03e0*/  VIADD R16, R21, 0x60 ;  /* 0x0000006015107836 */ /* 0x000fe40000000000 */
[----:B0-----:R-:W-:-:S04]  /*03f0*/  IMAD.WIDE.U32 R26, R23, 0x4, R18 ;  /* 0x00000004171a7825 */ /* 0x001fc800078e0012 */
[--C-:B------:R-:W-:Y:S01]  /*0400*/  IMAD.WIDE.U32 R28, R25, 0x4, R18.reuse ;  /* 0x00000004191c7825 */ /* 0x100fe200078e0012 */
[----:B------:R0:W2:Y:S04]  /*0410*/  LDG.E R24, desc[UR6][R26.64] ;  /* 0x000000061a187981 */ /* 0x0000a8000c1e1900 */
[----:B------:R1:W3:Y:S01]  /*0420*/  LDG.E R9, desc[UR6][R28.64] ;  /* 0x000000061c097981 */ /* 0x0002e2000c1e1900 */
[----:B0-----:R-:W-:-:S04]  /*0430*/  IMAD.WIDE.U32 R26, R17, 0x4, R18 ;  /* 0x00000004111a7825 */ /* 0x001fc800078e0012 */
[--C-:B-1----:R-:W-:Y:S01]  /*0440*/  IMAD.WIDE.U32 R28, R23, 0x4, R14.reuse ;  /* 0x00000004171c7825 */ /* 0x102fe200078e000e */
[----:B------:R0:W4:Y:S04]  /*0450*/  LDG.E R20, desc[UR6][R26.64] ;  /* 0x000000061a147981 */ /* 0x000128000c1e1900 */
[----:B------:R-:W5:Y:S01]  /*0460*/  LDG.E R23, desc[UR6][R28.64] ;  /* 0x000000061c177981 */ /* 0x000f62000c1e1900 */
[----:B0-----:R-:W-:-:S04]  /*0470*/  IMAD.WIDE.U32 R26, R25, 0x4, R14 ;  /* 0x00000004191a7825 */ /* 0x001fc800078e000e */
[----:B------:R-:W-:Y:S02]  /*0480*/  IMAD R25, R16, R12, R3 ;  /* 0x0000000c10197224 */ /* 0x000fe400078e0203 */
[----:B------:R-:W-:Y:S01]  /*0490*/  IMAD.WIDE.U32 R16, R17, 0x4, R14 ;  /* 0x0000000411107825 */ /* 0x000fe200078e000e */
[----:B------:R-:W4:Y:S03]  /*04a0*/  LDG.E R26, desc[UR6][R26.64] ;  /* 0x000000061a1a7981 */ /* 0x000f26000c1e1900 */
[C---:B------:R-:W-:Y:S02]  /*04b0*/  IMAD.WIDE.U32 R18, R25.reuse, 0x4, R18 ;  /* 0x0000000419127825 */ /* 0x040fe400078e0012 */
[----:B------:R-:W4:Y:S02]  /*04c0*/  LDG.E R16, desc[UR6][R16.64] ;  /* 0x0000000610107981 */ /* 0x000f24000c1e1900 */
[----:B------:R-:W-:-:S02]  /*04d0*/  IMAD.WIDE.U32 R14, R25, 0x4, R14 ;  /* 0x00000004190e7825 */ /* 0x000fc400078e000e */
[----:B------:R-:W4:Y:S04]  /*04e0*/  LDG.E R18, desc[UR6][R18.64] ;  /* 0x0000000612127981 */ /* 0x000f28000c1e1900 */
[----:B------:R-:W4:Y:S01]  /*04f0*/  LDG.E R14, desc[UR6][R14.64] ;  /* 0x000000060e0e7981 */ /* 0x000f22000c1e1900 */
[----:B------:R-:W-:-:S04]  /*0500*/  IADD3 R21, R21, 0x80, RZ ;  /* 0x0000008015157810 */ /* 0x000fc80007ffe0ff */
[----:B------:R-:W-:Y:S01]  /*0510*/  ISETP.GE.U32.AND P1, PT, R21, R13, PT ;  /* 0x0000000d1500720c */ /* 0x000fe20003f26070 */
[----:B--2---:R-:W-:-:S04]  /*0520*/  FADD.FTZ R24, R24, R11 ;  /* 0x0000000b18187221 */ /* 0x004fc80000010000 */
[----:B---3--:R-:W-:Y:S01]  /*0530*/  FADD.FTZ R9, R24, R9 ;  /* 0x0000000918097221 */ /* 0x008fe20000010000 */
[----:B-----5:R-:W-:-:S03]  /*0540*/  FADD.FTZ R23, R23, R22 ;  /* 0x0000001617177221 */ /* 0x020fc60000010000 */
[----:B----4-:R-:W-:Y:S01]  /*0550*/  FADD.FTZ R9, R9, R20 ;  /* 0x0000001409097221 */ /* 0x010fe20000010000 */
[----:B------:R-:W-:-:S04]  /*0560*/  FADD.FTZ R23, R23, R26 ;  /* 0x0000001a17177221 */ /* 0x000fc80000010000 */
[----:B------:R-:W-:Y:S01]  /*0570*/  FADD.FTZ R23, R23, R16 ;  /* 0x0000001017177221 */ /* 0x000fe20000010000 */
[----:B------:R-:W-:-:S03]  /*0580*/  FADD.FTZ R11, R9, R18 ;  /* 0x00000012090b7221 */ /* 0x000fc60000010000 */
[----:B------:R-:W-:Y:S01]  /*0590*/  FADD.FTZ R22, R23, R14 ;  /* 0x0000000e17167221 */ /* 0x000fe20000010000 */
[----:B------:R-:W-:Y:S06]  /*05a0*/  @!P1 BRA `(.L_x_233) ;  /* 0xfffffffc00709947 */ /* 0x000fec000383ffff */
.L_x_232:
[----:B------:R-:W-:Y:S05]  /*05b0*/  BSYNC B1 ;  /* 0x0000000000017941 */ /* 0x000fea0003800000 */
.L_x_231:
[CC--:B------:R-:W-:Y:S01]  /*05c0*/  ISETP.GE.U32.AND P1, PT, R21.reuse, R10.reuse, PT ;  /* 0x0000000a1500720c */ /* 0x0c0fe20003f26070 */
[----:B------:R-:W-:Y:S01]  /*05d0*/  BSSY B1, `(.L_x_234) ;  /* 0x0000017000017945 */ /* 0x000fe20003800000 */
[----:B------:R-:W-:-:S04]  /*05e0*/  IADD3 R9, -R21, R10, RZ ;  /* 0x0000000a15097210 */ /* 0x000fc80007ffe1ff */
[----:B------:R-:W-:-:S13]  /*05f0*/  ISETP.LE.U32.OR P1, PT, R9, 0x20, P1 ;  /* 0x000000200900780c */ /* 0x000fda0000f23470 */
[----:B------:R-:W-:Y:S05]  /*0600*/  @P1 BRA `(.L_x_235) ;  /* 0x00000000004c1947 */ /* 0x000fea0003800000 */
[----:B------:R-:W0:Y:S01]  /*0610*/  LDC.64 R24, c[0x0][0x2d0] ;  /* 0x0000b400ff187b82 */ /* 0x000e220000000a00 */
[C---:B------:R-:W-:Y:S01]  /*0620*/  IMAD R15, R21.reuse, R12, R3 ;  /* 0x0000000c150f7224 */ /* 0x040fe200078e0203 */
[----:B------:R-:W-:-:S05]  /*0630*/  IADD3 R9, R21, 0x20, RZ ;  /* 0x0000002015097810 */ /* 0x000fca0007ffe0ff */
[----:B------:R-:W-:Y:S01]  /*0640*/  IMAD R9, R9, R12, R3 ;  /* 0x0000000c09097224 */ /* 0x000fe200078e0203 */
[----:B------:R-:W1:Y:S01]  /*0650*/  LDC.64 R16, c[0x0][0x2d8] ;  /* 0x0000b600ff107b82 */ /* 0x000e620000000a00 */
[----:B0-----:R-:W-:-:S04]  /*0660*/  IMAD.WIDE.U32 R18, R15, 0x4, R24 ;  /* 0x000000040f127825 */ /* 0x001fc800078e0018 */
[----:B------:R-:W-:Y:S02]  /*0670*/  IMAD.WIDE.U32 R24, R9, 0x4, R24 ;  /* 0x0000000409187825 */ /* 0x000fe400078e0018 */
[----:B------:R-:W2:Y:S02]  /*0680*/  LDG.E R18, desc[UR6][R18.64] ;  /* 0x0000000612127981 */ /* 0x000ea4000c1e1900 */
[--C-:B-1----:R-:W-:Y:S02]  /*0690*/  IMAD.WIDE.U32 R14, R15, 0x4, R16.reuse ;  /* 0x000000040f0e7825 */ /* 0x102fe400078e0010 */
[----:B------:R-:W3:Y:S02]  /*06a0*/  LDG.E R24, desc[UR6][R24.64] ;  /* 0x0000000618187981 */ /* 0x000ee4000c1e1900 */
[----:B------:R-:W-:Y:S02]  /*06b0*/  IMAD.WIDE.U32 R16, R9, 0x4, R16 ;  /* 0x0000000409107825 */ /* 0x000fe400078e0010 */
[----:B------:R-:W4:Y:S04]  /*06c0*/  LDG.E R15, desc[UR6][R14.64] ;  /* 0x000000060e0f7981 */ /* 0x000f28000c1e1900 */
[----:B------:R-:W5:Y:S01]  /*06d0*/  LDG.E R17, desc[UR6][R16.64] ;  /* 0x0000000610117981 */ /* 0x000f62000c1e1900 */
[----:B------:R-:W-:Y:S01]  /*06e0*/  PLOP3.LUT P2, PT, PT, PT, PT, 0x8, 0x0 ;  /* 0x000000000000781c */ /* 0x000fe20003f4e170 */
[----:B------:R-:W-:-:S02]  /*06f0*/  VIADD R21, R21, 0x40 ;  /* 0x0000004015157836 */ /* 0x000fc40000000000 */
[----:B--2---:R-:W-:-:S04]  /*0700*/  FADD.FTZ R11, R11, R18 ;  /* 0x000000120b0b7221 */ /* 0x004fc80000010000 */
[----:B---3--:R-:W-:Y:S01]  /*0710*/  FADD.FTZ R11, R11, R24 ;  /* 0x000000180b0b7221 */ /* 0x008fe20000010000 */
[----:B----4-:R-:W-:-:S04]  /*0720*/  FADD.FTZ R22, R22, R15 ;  /* 0x0000000f16167221 */ /* 0x010fc80000010000 */
[----:B-----5:R-:W-:-:S07]  /*0730*/  FADD.FTZ R22, R22, R17 ;  /* 0x0000001116167221 */ /* 0x020fce0000010000 */
.L_x_235:
[----:B------:R-:W-:Y:S05]  /*0740*/  BSYNC B1 ;  /* 0x0000000000017941 */ /* 0x000fea0003800000 */
.L_x_234:
[----:B------:R-:W-:Y:S01]  /*0750*/  ISETP.LT.U32.OR P2, PT, R21, R10, P2 ;  /* 0x0000000a1500720c */ /* 0x000fe20001741470 */
[----:B------:R-:W-:-:S12]  /*0760*/  BSSY B1, `(.L_x_230) ;  /* 0x000000b000017945 */ /* 0x000fd80003800000 */
[----:B------:R-:W-:Y:S05]  /*0770*/  @!P2 BRA `(.L_x_236) ;  /* 0x000000000024a947 */ /* 0x000fea0003800000 */
[----:B------:R-:W0:Y:S01]  /*0780*/  LDC.64 R16, c[0x0][0x2d0] ;  /* 0x0000b400ff107b82 */ /* 0x000e220000000a00 */
[----:B------:R-:W-:-:S07]  /*0790*/  IMAD R9, R21, R12, R3 ;  /* 0x0000000c15097224 */ /* 0x000fce00078e0203 */
[----:B------:R-:W1:Y:S01]  /*07a0*/  LDC.64 R14, c[0x0][0x2d8] ;  /* 0x0000b600ff0e7b82 */ /* 0x000e620000000a00 */
[----:B0-----:R-:W-:-:S06]  /*07b0*/  IMAD.WIDE.U32 R16, R9, 0x4, R16 ;  /* 0x0000000409107825 */ /* 0x001fcc00078e0010 */
[----:B------:R-:W2:Y:S01]  /*07c0*/  LDG.E R16, desc[UR6][R16.64] ;  /* 0x0000000610107981 */ /* 0x000ea2000c1e1900 */
[----:B-1----:R-:W-:-:S06]  /*07d0*/  IMAD.WIDE.U32 R14, R9, 0x4, R14 ;  /* 0x00000004090e7825 */ /* 0x002fcc00078e000e */
[----:B------:R-:W3:Y:S01]  /*07e0*/  LDG.E R15, desc[UR6][R14.64] ;  /* 0x000000060e0f7981 */ /* 0x000ee2000c1e1900 */
[----:B--2---:R-:W-:Y:S01]  /*07f0*/  FADD.FTZ R11, R11, R16 ;  /* 0x000000100b0b7221 */ /* 0x004fe20000010000 */
[----:B---3--:R-:W-:-:S07]  /*0800*/  FADD.FTZ R22, R22, R15 ;  /* 0x0000000f16167221 */ /* 0x008fce0000010000 */
.L_x_236:
[----:B------:R-:W-:Y:S05]  /*0810*/  BSYNC B1 ;  /* 0x0000000000017941 */ /* 0x000fea0003800000 */
.L_x_230:
[----:B------:R-:W-:Y:S05]  /*0820*/  BSYNC B0 ;  /* 0x0000000000007941 */ /* 0x000fea0003800000 */
.L_x_229:
[----:B------:R-:W-:Y:S01]  /*0830*/  ISETP.GT.U32.AND P1, PT, R0, 0x3ff, PT ;  /* 0x000003ff0000780c */ /* 0x000fe20003f24070 */
[----:B------:R0:W-:Y:S01]  /*0840*/  STS [R7], R22 ;  /* 0x0000001607007388 */ /* 0x0001e20000000800 */
[----:B------:R-:W-:Y:S05]  /*0850*/  WARPSYNC.ALL ;  /* 0x0000000000007948 */ /* 0x000fea0003800000 */
[----:B------:R0:W-:Y:S01]  /*0860*/  STS [R7+0x1000], R11 ;  /* 0x0010000b07007388 */ /* 0x0001e20000000800 */
[----:B------:R-:W-:Y:S06]  /*0870*/  BAR.SYNC.DEFER_BLOCKING 0x0 ;  /* 0x0000000000007b1d */ /* 0x000fec0000010000 */
[----:B------:R-:W-:Y:S05]  /*0880*/  @P1 BRA `(.L_x_237) ;  /* 0x00000000006c1947 */ /* 0x000fea0003800000 */
[----:B------:R1:W2:Y:S01]  /*0890*/  LDS R9, [R8] ;  /* 0x0000000008097984 */ /* 0x0002a20000000800 */
[----:B------:R-:W-:Y:S01]  /*08a0*/  UMOV UR5, 0xffffffff ;  /* 0xffffffff00057882 */ /* 0x000fe20000000000 */
[----:B------:R-:W-:Y:S02]  /*08b0*/  ISETP.NE.AND P1, PT, R2, RZ, PT ;  /* 0x000000ff0200720c */ /* 0x000fe40003f25270 */
[----:B------:R1:W3:Y:S01]  /*08c0*/  LDS R10, [R8+0x1000] ;  /* 0x00100000080a7984 */ /* 0x0002e20000000800 */
[----:B------:R-:W-:Y:S10]  /*08d0*/  BRA.DIV UR5, `(.L_x_238) ;  /* 0x0000000205b87947 */ /* 0x000ff4000b800000 */
[----:B0--3--:R-:W0:Y:S04]  /*08e0*/  SHFL.BFLY PT, R11, R10, 0x1, 0x1f ;  /* 0x0c201f000a0b7f89 */ /* 0x009e2800000e0000 */
[----:B--2---:R-:W2:Y:S01]  /*08f0*/  SHFL.BFLY PT, R14, R9, 0x1, 0x1f ;  /* 0x0c201f00090e7f89 */ /* 0x004ea200000e0000 */
[----:B0-----:R-:W-:Y:S01]  /*0900*/  FADD.FTZ R11, R10, R11 ;  /* 0x0000000b0a0b7221 */ /* 0x001fe20000010000 */
[----:B--2---:R-:W-:-:S04]  /*0910*/  FADD.FTZ R15, R9, R14 ;  /* 0x0000000e090f7221 */ /* 0x004fc80000010000 */
[----:B------:R-:W0:Y:S04]  /*0920*/  SHFL.BFLY PT, R14, R11, 0x2, 0x1f ;  /* 0x0c401f000b0e7f89 */ /* 0x000e2800000e0000 */
[----:B------:R-:W2:Y:S01]  /*0930*/  SHFL.BFLY PT, R16, R15, 0x2, 0x1f ;  /* 0x0c401f000f107f89 */ /* 0x000ea200000e0000 */
        /* <DEDUP_REMOVED lines=10> */
[----:B------:R0:W2:Y:S04]  /*09e0*/  SHFL.BFLY PT, R11, R10, 0x10, 0x1f ;  /* 0x0e001f000a0b7f89 */ /* 0x0000a800000e0000 */
[----:B------:R0:W3:Y:S02]  /*09f0*/  SHFL.BFLY PT, R9, R18, 0x10, 0x1f ;  /* 0x0e001f0012097f89 */ /* 0x0000e400000e0000 */
.L_x_252:
[----:B---3--:R-:W-:Y:S01]  /*0a00*/  FADD.FTZ R9, R18, R9 ;  /* 0x0000000912097221 */ /* 0x008fe20000010000 */
[----:B--2---:R-:W-:-:S04]  /*0a10*/  FADD.FTZ R11, R10, R11 ;  /* 0x0000000b0a0b7221 */ /* 0x004fc80000010000 */
[----:B------:R2:W-:Y:S04]  /*0a20*/  @!P1 STS [R6+0x2000], R9 ;  /* 0x0020000906009388 */ /* 0x0005e80000000800 */
[----:B------:R2:W-:Y:S02]  /*0a30*/  @!P1 STS [R6+0x2080], R11 ;  /* 0x0020800b06009388 */ /* 0x0005e40000000800 */
.L_x_237:
[----:B--2---:R-:W-:Y:S01]  /*0a40*/  SHF.L.U32 R9, R4, 0x1, RZ ;  /* 0x0000000104097819 */ /* 0x004fe200000006ff */
[----:B------:R-:W-:Y:S05]  /*0a50*/  WARPSYNC.ALL ;  /* 0x0000000000007948 */ /* 0x000fea0003800000 */
[----:B------:R-:W-:Y:S01]  /*0a60*/  BAR.SYNC.DEFER_BLOCKING 0x0 ;  /* 0x0000000000007b1d */ /* 0x000fe20000010000 */
[----:B------:R-:W-:-:S05]  /*0a70*/  ISETP.GE.U32.OR P1, PT, R9, R12, P0 ;  /* 0x0000000c0900720c */ /* 0x000fca0000726470 */
[----:B------:R-:W-:Y:S08]  /*0a80*/  BSSY B0, `(.L_x_239) ;  /* 0x000000e000007945 */ /* 0x000ff00003800000 */
[----:B------:R-:W-:Y:S05]  /*0a90*/  @P1 BRA `(.L_x_240) ;  /* 0x0000000000301947 */ /* 0x000fea0003800000 */
[----:B------:R-:W-:Y:S01]  /*0aa0*/  SHF.L.U32 R9, R0, 0x3, RZ ;  /* 0x0000000300097819 */ /* 0x000fe200000006ff */
[----:B------:R-:W2:Y:S03]  /*0ab0*/  LDC.64 R12, c[0x0][0x318] ;  /* 0x0000c600ff0c7b82 */ /* 0x000ea60000000a00 */
[----:B------:R-:W-:-:S05]  /*0ac0*/  LOP3.LUT R9, R9, 0xf8, RZ, 0xc0, !PT ;  /* 0x000000f809097812 */ /* 0x000fca00078ec0ff */
[----:B------:R-:W3:Y:S01]  /*0ad0*/  LDS.64 R14, [R9+UR4+0x2000] ;  /* 0x00200004090e7984 */ /* 0x000ee20008000a00 */
[----:B0-----:R-:W0:Y:S03]  /*0ae0*/  LDC.64 R10, c[0x0][0x310] ;  /* 0x0000c400ff0a7b82 */ /* 0x001e260000000a00 */
[----:B------:R-:W4:Y:S01]  /*0af0*/  LDS.64 R16, [R9+UR4+0x2080] ;  /* 0x0020800409107984 */ /* 0x000f220008000a00 */
[----:B--2---:R-:W-:-:S04]  /*0b00*/  IMAD.WIDE.U32 R12, R4, 0x4, R12 ;  /* 0x00000004040c7825 */ /* 0x004fc800078e000c */
[----:B0-----:R-:W-:Y:S01]  /*0b10*/  IMAD.WIDE.U32 R10, R4, 0x4, R10 ;  /* 0x00000004040a7825 */ /* 0x001fe200078e000a */
[----:B---3--:R-:W-:Y:S02]  /*0b20*/  F2FP.BF16.F32.PACK_AB R15, R15, R14 ;  /* 0x0000000e0f0f723e */ /* 0x008fe400000010ff */
[----:B----4-:R-:W-:-:S03]  /*0b30*/  F2FP.BF16.F32.PACK_AB R17, R17, R16 ;  /* 0x000000101111723e */ /* 0x010fc600000010ff */
[----:B------:R2:W-:Y:S04]  /*0b40*/  STG.E desc[UR6][R12.64], R15 ;  /* 0x0000000f0c007986 */ /* 0x0005e8000c101906 */
[----:B------:R2:W-:Y:S02]  /*0b50*/  STG.E desc[UR6][R10.64], R17 ;  /* 0x000000110a007986 */ /* 0x0005e4000c101906 */
.L_x_240:
[----:B------:R-:W-:Y:S05]  /*0b60*/  BSYNC B0 ;  /* 0x0000000000007941 */ /* 0x000fea0003800000 */
.L_x_239:
[C---:B------:R-:W-:Y:S01]  /*0b70*/  ISETP.GT.U32.AND P1, PT, R3.reuse, -0xa01, PT ;  /* 0xfffff5ff0300780c */ /* 0x040fe20003f24070 */
[----:B------:R-:W-:Y:S01]  /*0b80*/  VIADD R4, R4, 0x500 ;  /* 0x0000050004047836 */ /* 0x000fe20000000000 */
[----:B------:R-:W-:-:S11]  /*0b90*/  IADD3 R3, R3, 0xa00, RZ ;  /* 0x00000a0003037810 */ /* 0x000fd60007ffe0ff */
[----:B------:R-:W-:Y:S05]  /*0ba0*/  @P1 BRA `(.L_x_241) ;  /* 0xfffffff400781947 */ /* 0x000fea000383ffff */
[----:B------:R-:W-:Y:S05]  /*0bb0*/  EXIT ;  /* 0x000000000000794d */ /* 0x000fea0003800000 */
.L_x_238:
[----:B------:R-:W-:Y:S01]  /*0bc0*/  HFMA2.MMA R21, -RZ, RZ, 0, 5.9604644775390625e-08 ;  /* 0x00000001ff157435 */ /* 0x000fe200000001ff */
[----:B0--3--:R-:W-:Y:S01]  /*0bd0*/  MOV R22, R10 ;  /* 0x0000000a00167202 */ /* 0x009fe20000000f00 */
[----:B------:R-:W-:Y:S01]  /*0be0*/  IMAD.MOV.U32 R19, RZ, RZ, -0x1 ;  /* 0xffffffffff137424 */ /* 0x000fe200078e00ff */
[----:B------:R-:W-:-:S08]  /*0bf0*/  MOV R24, 0x1f ;  /* 0x0000001f00187802 */ /* 0x000fd00000000f00 */
[----:B-12---:R-:W-:Y:S05]  /*0c00*/  WARPSYNC.COLLECTIVE R19, `(.L_x_242) ;  /* 0x0000000013087348 */ /* 0x006fea0003c00000 */
[----:B------:R0:W3:Y:S02]  /*0c10*/  SHFL.BFLY P2, R20, R22, R21, R24 ;  /* 0x0c00001516147389 */ /* 0x0000e40000040018 */
[----:B0123--:R-:W-:Y:S01]  /*0c20*/  ENDCOLLECTIVE ;  /* 0x000000000000791b */ /* 0x00ffe20003800000 */
.L_x_242:
[----:B------:R-:W-:Y:S01]  /*0c30*/  HFMA2.MMA R21, -RZ, RZ, 0, 1.1920928955078125e-07 ;  /* 0x00000002ff157435 */ /* 0x000fe200000001ff */
[----:B------:R-:W-:-:S05]  /*0c40*/  MOV R11, R20 ;  /* 0x00000014000b7202 */ /* 0x000fca0000000f00 */
[----:B------:R-:W-:-:S05]  /*0c50*/  FADD.FTZ R11, R10, R11 ;  /* 0x0000000b0a0b7221 */ /* 0x000fca0000010000 */
[----:B------:R-:W-:-:S07]  /*0c60*/  MOV R22, R11 ;  /* 0x0000000b00167202 */ /* 0x000fce0000000f00 */
[----:B------:R-:W-:Y:S05]  /*0c70*/  WARPSYNC.COLLECTIVE R19, `(.L_x_243) ;  /* 0x0000000013087348 */ /* 0x000fea0003c00000 */
[----:B------:R0:W1:Y:S02]  /*0c80*/  SHFL.BFLY P2, R20, R22, R21, R24 ;  /* 0x0c00001516147389 */ /* 0x0000640000040018 */
[----:B01----:R-:W-:Y:S01]  /*0c90*/  ENDCOLLECTIVE ;  /* 0x000000000000791b */ /* 0x003fe20003800000 */
.L_x_243:
[----:B------:R-:W-:Y:S01]  /*0ca0*/  HFMA2.MMA R21, -RZ, RZ, 0, 2.384185791015625e-07 ;  /* 0x00000004ff157435 */ /* 0x000fe200000001ff */
[----:B------:R-:W-:-:S04]  /*0cb0*/  IMAD.MOV.U32 R14, RZ, RZ, R20 ;  /* 0x000000ffff0e7224 */ /* 0x000fc800078e0014 */
[----:B------:R-:W-:-:S05]  /*0cc0*/  FADD.FTZ R14, R11, R14 ;  /* 0x0000000e0b0e7221 */ /* 0x000fca0000010000 */
[----:B------:R-:W-:-:S07]  /*0cd0*/  MOV R22, R14 ;  /* 0x0000000e00167202 */ /* 0x000fce0000000f00 */
[----:B------:R-:W-:Y:S05]  /*0ce0*/  WARPSYNC.COLLECTIVE R19, `(.L_x_244) ;  /* 0x0000000013087348 */ /* 0x000fea0003c00000 */
[----:B------:R0:W1:Y:S02]  /*0cf0*/  SHFL.BFLY P2, R20, R22, R21, R24 ;  /* 0x0c00001516147389 */ /* 0x0000640000040018 */
[----:B01----:R-:W-:Y:S01]  /*0d00*/  ENDCOLLECTIVE ;  /* 0x000000000000791b */ /* 0x003fe20003800000 */
.L_x_244:
[----:B------:R-:W-:Y:S01]  /*0d10*/  HFMA2.MMA R21, -RZ, RZ, 0, 4.76837158203125e-07 ;  /* 0x00000008ff157435 */ /* 0x000fe200000001ff */
[----:B------:R-:W-:-:S05]  /*0d20*/  MOV R13, R20 ;  /* 0x00000014000d7202 */ /* 0x000fca0000000f00 */
[----:B------:R-:W-:-:S04]  /*0d30*/  FADD.FTZ R13, R14, R13 ;  /* 0x0000000d0e0d7221 */ /* 0x000fc80000010000 */
[----:B------:R-:W-:-:S07]  /*0d40*/  IMAD.MOV.U32 R22, RZ, RZ, R13 ;  /* 0x000000ffff167224 */ /* 0x000fce00078e000d */
[----:B------:R-:W-:Y:S05]  /*0d50*/  WARPSYNC.COLLECTIVE R19, `(.L_x_245) ;  /* 0x0000000013087348 */ /* 0x000fea0003c00000 */
[----:B------:R0:W1:Y:S02]  /*0d60*/  SHFL.BFLY P2, R20, R22, R21, R24 ;  /* 0x0c00001516147389 */ /* 0x0000640000040018 */
[----:B01----:R-:W-:Y:S01]  /*0d70*/  ENDCOLLECTIVE ;  /* 0x000000000000791b */ /* 0x003fe20003800000 */
.L_x_245:
[----:B------:R-:W-:Y:S01]  /*0d80*/  IMAD.MOV.U32 R21, RZ, RZ, 0x10 ;  /* 0x00000010ff157424 */ /* 0x000fe200078e00ff */
[----:B------:R-:W-:-:S05]  /*0d90*/  MOV R10, R20 ;  /* 0x00000014000a7202 */ /* 0x000fca0000000f00 */
[----:B------:R-:W-:-:S05]  /*0da0*/  FADD.FTZ R10, R13, R10 ;  /* 0x0000000a0d0a7221 */ /* 0x000fca0000010000 */
[----:B------:R-:W-:-:S07]  /*0db0*/  MOV R22, R10 ;  /* 0x0000000a00167202 */ /* 0x000fce0000000f00 */
[----:B------:R-:W-:Y:S05]  /*0dc0*/  WARPSYNC.COLLECTIVE R19, `(.L_x_246) ;  /* 0x0000000013087348 */ /* 0x000fea0003c00000 */
[----:B------:R0:W1:Y:S02]  /*0dd0*/  SHFL.BFLY P2, R20, R22, R21, R24 ;  /* 0x0c00001516147389 */ /* 0x0000640000040018 */
[----:B01----:R-:W-:Y:S01]  /*0de0*/  ENDCOLLECTIVE ;  /* 0x000000000000791b */ /* 0x003fe20003800000 */
.L_x_246:
[----:B------:R-:W-:Y:S01]  /*0df0*/  HFMA2.MMA R21, -RZ, RZ, 0, 5.9604644775390625e-08 ;  /* 0x00000001ff157435 */ /* 0x000fe200000001ff */
[----:B------:R-:W-:Y:S02]  /*0e00*/  MOV R22, R9 ;  /* 0x0000000900167202 */ /* 0x000fe40000000f00 */
[----:B------:R-:W-:-:S08]  /*0e10*/  MOV R11, R20 ;  /* 0x00000014000b7202 */ /* 0x000fd00000000f00 */
[----:B------:R-:W-:Y:S05]  /*0e20*/  WARPSYNC.COLLECTIVE R19, `(.L_x_247) ;  /* 0x0000000013087348 */ /* 0x000fea0003c00000 */
[----:B------:R0:W1:Y:S02]  /*0e30*/  SHFL.BFLY P2, R20, R22, R21, R24 ;  /* 0x0c00001516147389 */ /* 0x0000640000040018 */
[----:B01----:R-:W-:Y:S01]  /*0e40*/  ENDCOLLECTIVE ;  /* 0x000000000000791b */ /* 0x003fe20003800000 */
.L_x_247:
[----:B------:R-:W-:Y:S01]  /*0e50*/  HFMA2.MMA R21, -RZ, RZ, 0, 1.1920928955078125e-07 ;  /* 0x00000002ff157435 */ /* 0x000fe200000001ff */
[----:B------:R-:W-:-:S04]  /*0e60*/  IMAD.MOV.U32 R14, RZ, RZ, R20 ;  /* 0x000000ffff0e7224 */ /* 0x000fc800078e0014 */
[----:B------:R-:W-:-:S05]  /*0e70*/  FADD.FTZ R15, R9, R14 ;  /* 0x0000000e090f7221 */ /* 0x000fca0000010000 */
[----:B------:R-:W-:-:S07]  /*0e80*/  MOV R22, R15 ;  /* 0x0000000f00167202 */ /* 0x000fce0000000f00 */
[----:B------:R-:W-:Y:S05]  /*0e90*/  WARPSYNC.COLLECTIVE R19, `(.L_x_248) ;  /* 0x0000000013087348 */ /* 0x000fea0003c00000 */
[----:B------:R0:W1:Y:S02]  /*0ea0*/  SHFL.BFLY P2, R20, R22, R21, R24 ;  /* 0x0c00001516147389 */ /* 0x0000640000040018 */
[----:B01----:R-:W-:Y:S01]  /*0eb0*/  ENDCOLLECTIVE ;  /* 0x000000000000791b */ /* 0x003fe20003800000 */
.L_x_248:
[----:B------:R-:W-:Y:S01]  /*0ec0*/  HFMA2.MMA R21, -RZ, RZ, 0, 2.384185791015625e-07 ;  /* 0x00000004ff157435 */ /* 0x000fe200000001ff */
[----:B------:R-:W-:-:S05]  /*0ed0*/  MOV R16, R20 ;  /* 0x0000001400107202 */ /* 0x000fca0000000f00 */
[----:B------:R-:W-:-:S04]  /*0ee0*/  FADD.FTZ R16, R15, R16 ;  /* 0x000000100f107221 */ /* 0x000fc80000010000 */
[----:B------:R-:W-:-:S07]  /*0ef0*/  IMAD.MOV.U32 R22, RZ, RZ, R16 ;  /* 0x000000ffff167224 */ /* 0x000fce00078e0010 */
[----:B------:R-:W-:Y:S05]  /*0f00*/  WARPSYNC.COLLECTIVE R19, `(.L_x_249) ;  /* 0x0000000013087348 */ /* 0x000fea0003c00000 */
[----:B------:R0:W1:Y:S02]  /*0f10*/  SHFL.BFLY P2, R20, R22, R21, R24 ;  /* 0x0c00001516147389 */ /* 0x0000640000040018 */
[----:B01----:R-:W-:Y:S01]  /*0f20*/  ENDCOLLECTIVE ;  /* 0x000000000000791b */ /* 0x003fe20003800000 */
.L_x_249:
[----:B------:R-:W-:Y:S01]  /*0f30*/  IMAD.MOV.U32 R21, RZ, RZ, 0x8 ;  /* 0x00000008ff157424 */ /* 0x000fe200078e00ff */
[----:B------:R-:W-:-:S05]  /*0f40*/  MOV R17, R20 ;  /* 0x0000001400117202 */ /* 0x000fca0000000f00 */
[----:B------:R-:W-:-:S05]  /*0f50*/  FADD.FTZ R17, R16, R17 ;  /* 0x0000001110117221 */ /* 0x000fca0000010000 */
[----:B------:R-:W-:-:S07]  /*0f60*/  MOV R22, R17 ;  /* 0x0000001100167202 */ /* 0x000fce0000000f00 */
[----:B------:R-:W-:Y:S05]  /*0f70*/  WARPSYNC.COLLECTIVE R19, `(.L_x_250) ;  /* 0x0000000013087348 */ /* 0x000fea0003c00000 */
[----:B------:R0:W1:Y:S02]  /*0f80*/  SHFL.BFLY P2, R20, R22, R21, R24 ;  /* 0x0c00001516147389 */ /* 0x0000640000040018 */
[----:B01----:R-:W-:Y:S01]  /*0f90*/  ENDCOLLECTIVE ;  /* 0x000000000000791b */ /* 0x003fe20003800000 */
.L_x_250:
[----:B------:R-:W-:Y:S01]  /*0fa0*/  HFMA2.MMA R21, -RZ, RZ, 0, 9.5367431640625e-07 ;  /* 0x00000010ff157435 */ /* 0x000fe200000001ff */
[----:B------:R-:W-:-:S05]  /*0fb0*/  MOV R18, R20 ;  /* 0x0000001400127202 */ /* 0x000fca0000000f00 */
[----:B------:R-:W-:-:S05]  /*0fc0*/  FADD.FTZ R18, R17, R18 ;  /* 0x0000001211127221 */ /* 0x000fca0000010000 */
[----:B------:R-:W-:-:S07]  /*0fd0*/  MOV R22, R18 ;  /* 0x0000001200167202 */ /* 0x000fce0000000f00 */
[----:B------:R-:W-:Y:S05]  /*0fe0*/  WARPSYNC.COLLECTIVE R19, `(.L_x_251) ;  /* 0x0000000013087348 */ /* 0x000fea0003c00000 */
[----:B------:R0:W1:Y:S02]  /*0ff0*/  SHFL.BFLY P2, R20, R22, R21, R24 ;  /* 0x0c00001516147389 */ /* 0x0000640000040018 */
[----:B01----:R-:W-:Y:S01]  /*1000*/  ENDCOLLECTIVE ;  /* 0x000000000000791b */ /* 0x003fe20003800000 */
.L_x_251:
[----:B------:R-:W-:Y:S01]  /*1010*/  MOV R9, R20 ;  /* 0x0000001400097202 */ /* 0x000fe20000000f00 */
[----:B------:R-:W-:Y:S06]  /*1020*/  BRA `(.L_x_252) ;  /* 0xfffffff800747947 */ /* 0x000fec000383ffff */
.L_x_253:
        /* <DEDUP_REMOVED lines=13> */
.L_x_3883:


//--------------------- .text._ZN10layer_norm40ln_parallel_residual_bwd_finalize_kernelINS_22Kernel_traits_finalizeILj2560E13__nv_bfloat16S2_S2_S2_fjLb0ELj1024ELj4ENS_18Kernel_traits_baseILj2560ES2_S2_S2_S2_fjLj1024EEEEELb0EEEvNS_9BwdParamsE --------------------------
	.section	.text._ZN10layer_norm40ln_parallel_residual_bwd_finalize_kernelINS_22Kernel_traits_finalizeILj2560E13__nv_bfloat16S2_S2_S2_fjLb0ELj1024ELj4ENS_18Kernel_traits_baseILj2560ES2_S2_S2_S2_fjLj1024EEEEELb0EEEvNS_9BwdParamsE,"ax",@progbits
	.align	128
        .global         _ZN10layer_norm40ln_parallel_residual_bwd_finalize_kernelINS_22Kernel_traits_finalizeILj2560E13__nv_bfloat16S2_S2_S2_fjLb0ELj1024ELj4ENS_18Kernel_traits_baseILj2560ES2_S2_S2_S2_fjLj1024EEEEELb0EEEvNS_9BwdParamsE
        .type           _ZN10layer_norm40ln_parallel_residual_bwd_finalize_kernelINS_22Kernel_traits_finalizeILj2560E13__nv_bfloat16S2_S2_S2_fjLb0ELj1024ELj4ENS_18Kernel_traits_baseILj2560ES2_S2_S2_S2_fjLj1024EEEEELb0EEEvNS_9BwdParamsE,@function
        .size           _ZN10layer_norm40ln_parallel_residual_bwd_finalize_kernelINS_22Kernel_traits_finalizeILj2560E13__nv_bfloat16S2_S2_S2_fjLb0ELj1024ELj4ENS_18Kernel_traits_baseILj2560ES2_S2_S2_S2_fjLj1024EEEEELb0EEEvNS_9BwdParamsE,(.L_x_3884 - _ZN10layer_norm40ln_parallel_residual_bwd_finalize_kernelINS_22Kernel_traits_finalizeILj2560E13__nv_bfloat16S2_S2_S2_fjLb0ELj1024ELj4ENS_18Kernel_traits_baseILj2560ES2_S2_S2_S2_fjLj1024EEEEELb0EEEvNS_9BwdParamsE)
        .other          _ZN10layer_norm40ln_parallel_residual_bwd_finalize_kernelINS_22Kernel_traits_finalizeILj2560E13__nv_bfloat16S2_S2_S2_fjLb0ELj1024ELj4ENS_18Kernel_traits_baseILj2560ES2_S2_S2_S2_fjLj1024EEEEELb0EEEvNS_9BwdParamsE,@"STO_CUDA_ENTRY STV_DEFAULT"
_ZN10layer_norm40ln_parallel_residual_bwd_finalize_kernelINS_22Kernel_traits_finalizeILj2560E13__nv_bfloat16S2_S2_S2_fjLb0ELj1024ELj4ENS_18Kernel_traits_baseILj2560ES2_S2_S2_S2_fjLj1024EEEEELb0EEEvNS_9BwdParamsE:
.text._ZN10layer_norm40ln_parallel_residual_bwd_finalize_kernelINS_22Kernel_traits_finalizeILj2560E13__nv_bfloat16S2_S2_S2_fjLb0ELj1024ELj4ENS_18Kernel_traits_baseILj2560ES2_S2_S2_S2_fjLj1024EEEEELb0EEEvNS_9BwdParamsE:
        /* <DEDUP_REMOVED lines=11> */
[----:B------:R-:W-:Y:S01]  /*00b0*/  SHF.L.U32 R7, R7, 0x4, RZ ;  /* 0x0000000407077819 */ /* 0x000fe200000006ff */
[----:B------:R-:W-:Y:S01]  /*00c0*/  ULDC.64 UR6, c[0x0][0x208] ;  /* 0x0000820000067ab9 */ /* 0x000fe20000000a00 */
[----:B------:R-:W-:Y:S02]  /*00d0*/  LOP3.LUT R5, R0, 0x3fffffe0, RZ, 0xc0, !PT ;  /* 0x3fffffe000057812 */ /* 0x000fe400078ec0ff */
[C---:B------:R-:W-:Y:S02]  /*00e0*/  LOP3.LUT R6, R3.reuse, 0x1f, R0, 0x78, !PT ;  /* 0x0000001f03067812 */ /* 0x040fe400078e7800 */
[----:B------:R-:W-:Y:S02]  /*00f0*/  ISETP.NE.AND P0, PT, R3, 0x1f, PT ;  /* 0x0000001f0300780c */ /* 0x000fe40003f05270 */
[----:B------:R-:W-:-:S02]  /*0100*/  LOP3.LUT R7, R7, 0x7ffffff0, RZ, 0xc0, !PT ;  /* 0x7ffffff007077812 */ /* 0x000fc400078ec0ff */
[----:B------:R-:W-:Y:S02]  /*0110*/  IADD3 R6, R5, R6, RZ ;  /* 0x0000000605067210 */ /* 0x000fe40007ffe0ff */
[C---:B------:R-:W-:Y:S02]  /*0120*/  ISETP.GT.U32.OR P0, PT, R2.reuse, 0xf, P0 ;  /* 0x0000000f0200780c */ /* 0x040fe40000704470 */
[----:B------:R-:W-:Y:S01]  /*0130*/  IADD3 R5, R2, R7, RZ ;  /* 0x0000000702057210 */ /* 0x000fe20007ffe0ff */
[----:B0-----:R-:W-:-:S06]  /*0140*/  ULEA UR4, UR5, UR4, 0x18 ;  /* 0x0000000405047291 */ /* 0x001fcc000f8ec03f */
[----:B------:R-:W-:-:S07]  /*0150*/  LEA R6, R6, UR4, 0x2 ;  /* 0x0000000406067c11 */ /* 0x000fce000f8e10ff */
.L_x_266:
[----:B01----:R-:W0:Y:S01]  /*0160*/  LDC R8, c[0x0][0x210] ;  /* 0x00008400ff087b82 */ /* 0x003e220000000800 */
[----:B------:R-:W-:Y:S01]  /*0170*/  BSSY B0, `(.L_x_254) ;  /* 0x00000a4000007945 */ /* 0x000fe20003800000 */
[----:B------:R-:W-:Y:S01]  /*0180*/  HFMA2.MMA R11, -RZ, RZ, 0, 0 ;  /* 0x00000000ff0b7435 */ /* 0x000fe200000001ff */
[----:B------:R-:W-:Y:S01]  /*0190*/  MOV R22, RZ ;  /* 0x000000ff00167202 */ /* 0x000fe20000000f00 */
[----:B------:R-:W-:Y:S01]  /*01a0*/  HFMA2.MMA R20, -RZ, RZ, 0, 0 ;  /* 0x00000000ff147435 */ /* 0x000fe200000001ff */
[----:B------:R-:W-:-:S03]  /*01b0*/  MOV R19, RZ ;  /* 0x000000ff00137202 */ /* 0x000fc60000000f00 */
[----:B------:R-:W1:Y:S01]  /*01c0*/  LDC R7, c[0x0][0x218] ;  /* 0x00008600ff077b82 */ /* 0x000e620000000800 */
[----:B0-----:R-:W-:-:S04]  /*01d0*/  ISETP.GE.U32.AND P1, PT, R3, R8, PT ;  /* 0x000000080300720c */ /* 0x001fc80003f26070 */
[----:B-1----:R-:W-:-:S13]  /*01e0*/  ISETP.GE.U32.OR P1, PT, R4, R7, P1 ;  /* 0x000000070400720c */ /* 0x002fda0000f26470 */
[----:B------:R-:W-:Y:S05]  /*01f0*/  @P1 BRA `(.L_x_255) ;  /* 0x00000008006c1947 */ /* 0x000fea0003800000 */
[----:B------:R-:W-:Y:S02]  /*0200*/  ISETP.GE.U32.AND P2, PT, R3, R8, PT ;  /* 0x000000080300720c */ /* 0x000fe40003f46070 */
[----:B------:R-:W-:-:S11]  /*0210*/  MOV R23, R3 ;  /* 0x0000000300177202 */ /* 0x000fd60000000f00 */
[----:B------:R-:W0:Y:S01]  /*0220*/  @P2 LDC.64 R10, c[0x0][0x2d0] ;  /* 0x0000b400ff0a2b82 */ /* 0x000e220000000a00 */
[----:B------:R-:W-:-:S07]  /*0230*/  @P2 IMAD R9, R23, R7, R4 ;  /* 0x0000000717092224 */ /* 0x000fce00078e0204 */
[----:B------:R-:W1:Y:S08]  /*0240*/  @P2 LDC.64 R14, c[0x0][0x2d8] ;  /* 0x0000b600ff0e2b82 */ /* 0x000e700000000a00 */
[----:B------:R-:W2:Y:S08]  /*0250*/  @P2 LDC.64 R16, c[0x0][0x2e0] ;  /* 0x0000b800ff102b82 */ /* 0x000eb00000000a00 */
[----:B------:R-:W3:Y:S01]  /*0260*/  @P2 LDC.64 R12, c[0x0][0x2e8] ;  /* 0x0000ba00ff0c2b82 */ /* 0x000ee20000000a00 */
[----:B0-----:R-:W-:-:S06]  /*0270*/  @P2 IMAD.WIDE.U32 R10, R9, 0x4, R10 ;  /* 0x00000004090a2825 */ /* 0x001fcc00078e000a */
[----:B------:R0:W4:Y:S01]  /*0280*/  @P2 LDG.E R10, desc[UR6][R10.64] ;  /* 0x000000060a0a2981 */ /* 0x000122000c1e1900 */
[----:B-1----:R-:W-:-:S06]  /*0290*/  @P2 IMAD.WIDE.U32 R14, R9, 0x4, R14 ;  /* 0x00000004090e2825 */ /* 0x002fcc00078e000e */
[----:B------:R-:W5:Y:S01]  /*02a0*/  @P2 LDG.E R15, desc[UR6][R14.64] ;  /* 0x000000060e0f2981 */ /* 0x000f62000c1e1900 */
[----:B--2---:R-:W-:-:S06]  /*02b0*/  @P2 IMAD.WIDE.U32 R16, R9, 0x4, R16 ;  /* 0x0000000409102825 */ /* 0x004fcc00078e0010 */
[----:B------:R-:W2:Y:S01]  /*02c0*/  @P2 LDG.E R17, desc[UR6][R16.64] ;  /* 0x0000000610112981 */ /* 0x000ea2000c1e1900 */
[----:B---3--:R-:W-:-:S06]  /*02d0*/  @P2 IMAD.WIDE.U32 R12, R9, 0x4, R12 ;  /* 0x00000004090c2825 */ /* 0x008fcc00078e000c */
[----:B------:R-:W3:Y:S01]  /*02e0*/  @P2 LDG.E R12, desc[UR6][R12.64] ;  /* 0x000000060c0c2981 */ /* 0x000ee2000c1e1900 */
[----:B------:R-:W-:-:S04]  /*02f0*/  @P2 IADD3 R23, R23, 0x20, RZ ;  /* 0x0000002017172810 */ /* 0x000fc80007ffe0ff */
[CC--:B------:R-:W-:Y:S02]  /*0300*/  ISETP.GE.U32.AND P1, PT, R23.reuse, R8.reuse, PT ;  /* 0x000000081700720c */ /* 0x0c0fe40003f26070 */
[----:B------:R-:W-:-:S04]  /*0310*/  IADD3 R9, -R23, R8, RZ ;  /* 0x0000000817097210 */ /* 0x000fc80007ffe1ff */
[----:B------:R-:W-:Y:S02]  /*0320*/  ISETP.LE.U32.OR P1, PT, R9, 0x60, P1 ;  /* 0x000000600900780c */ /* 0x000fe40000f23470 */
[----:B------:R-:W-:Y:S02]  /*0330*/  MOV R19, RZ ;  /* 0x000000ff00137202 */ /* 0x000fe40000000f00 */
[----:B------:R-:W-:Y:S02]  /*0340*/  MOV R20, RZ ;  /* 0x000000ff00147202 */ /* 0x000fe40000000f00 */
[----:B------:R-:W-:Y:S02]  /*0350*/  MOV R22, RZ ;  /* 0x000000ff00167202 */ /* 0x000fe40000000f00 */
[----:B0-----:R-:W-:Y:S01]  /*0360*/  MOV R11, RZ ;  /* 0x000000ff000b7202 */ /* 0x001fe20000000f00 */
[----:B------:R-:W-:Y:S01]  /*0370*/  BSSY B1, `(.L_x_256) ;  /* 0x0000047000017945 */ /* 0x000fe20003800000 */
[----:B----4-:R-:W-:Y:S01]  /*0380*/  @P2 FADD.FTZ R19, R19, R10 ;  /* 0x0000000a13132221 */ /* 0x010fe20000010000 */
[----:B-----5:R-:W-:Y:S01]  /*0390*/  @P2 FADD.FTZ R20, R20, R15 ;  /* 0x0000000f14142221 */ /* 0x020fe20000010000 */
[----:B--2---:R-:W-:Y:S01]  /*03a0*/  @P2 FADD.FTZ R22, R22, R17 ;  /* 0x0000001116162221 */ /* 0x004fe20000010000 */
[----:B---3--:R-:W-:Y:S01]  /*03b0*/  @P2 FADD.FTZ R11, R11, R12 ;  /* 0x0000000c0b0b2221 */ /* 0x008fe20000010000 */
[----:B------:R-:W-:Y:S01]  /*03c0*/  PLOP3.LUT P2, PT, P2, PT, PT, 0x8, 0x0 ;  /* 0x000000000000781c */ /* 0x000fe2000174e170 */
[----:B------:R-:W-:-:S12]  /*03d0*/  @P1 BRA `(.L_x_257) ;  /* 0x0000000400001947 */ /* 0x000fd80003800000 */
[----:B------:R-:W-:Y:S02]  /*03e0*/  PLOP3.LUT P2, PT, PT, PT, PT, 0x8, 0x0 ;  /* 0x000000000000781c */ /* 0x000fe40003f4e170 */
[----:B------:R-:W-:-:S11]  /*03f0*/  IADD3 R12, R8, -0x60, RZ ;  /* 0xffffffa0080c7810 */ /* 0x000fd60007ffe0ff */
.L_x_258:
[----:B------:R-:W0:Y:S01]  /*0400*/  LDC.64 R16, c[0x0][0x2d0] ;  /* 0x0000b400ff107b82 */ /* 0x000e220000000a00 */
[C---:B------:R-:W-:Y:S01]  /*0410*/  IADD3 R25, R23.reuse, 0x20, RZ ;  /* 0x0000002017197810 */ /* 0x040fe20007ffe0ff */
[C---:B------:R-:W-:Y:S01]  /*0420*/  IMAD R21, R23.reuse, R7, R4 ;  /* 0x0000000717157224 */ /* 0x040fe200078e0204 */
[----:B------:R-:W-:-:S03]  /*0430*/  IADD3 R9, R23, 0x40, RZ ;  /* 0x0000004017097810 */ /* 0x000fc60007ffe0ff */
[-CC-:B------:R-:W-:Y:S02]  /*0440*/  IMAD R25, R25, R7.reuse, R4.reuse ;  /* 0x0000000719197224 */ /* 0x180fe400078e0204 */
[----:B------:R-:W-:Y:S02]  /*0450*/  IMAD R9, R9, R7, R4 ;  /* 0x0000000709097224 */ /* 0x000fe400078e0204 */
[----:B0-----:R-:W-:-:S04]  /*0460*/  IMAD.WIDE.U32 R28, R21, 0x4, R16 ;  /* 0x00000004151c7825 */ /* 0x001fc800078e0010 */
[--C-:B------:R-:W-:Y:S01]  /*0470*/  IMAD.WIDE.U32 R14, R25, 0x4, R16.reuse ;  /* 0x00000004190e7825 */ /* 0x100fe200078e0010 */
[----:B------:R-:W2:Y:S03]  /*0480*/  LDG.E R24, desc[UR6][R28.64] ;  /* 0x000000061c187981 */ /* 0x000ea6000c1e1900 */
[----:B------:R-:W-:Y:S01]  /*0490*/  IMAD.WIDE.U32 R26, R9, 0x4, R16 ;  /* 0x00000004091a7825 */ /* 0x000fe200078e0010 */
[----:B------:R0:W3:Y:S04]  /*04a0*/  LDG.E R10, desc[UR6][R14.64] ;  /* 0x000000060e0a7981 */ /* 0x0000e8000c1e1900 */
[----:B------:R1:W4:Y:S01]  /*04b0*/  LDG.E R18, desc[UR6][R26.64] ;  /* 0x000000061a127981 */ /* 0x000322000c1e1900 */
[----:B0-----:R-:W0:Y:S02]  /*04c0*/  LDC.64 R14, c[0x0][0x2d8] ;  /* 0x0000b600ff0e7b82 */ /* 0x001e240000000a00 */
[----:B0-----:R-:W-:-:S06]  /*04d0*/  IMAD.WIDE.U32 R28, R21, 0x4, R14 ;  /* 0x00000004151c7825 */ /* 0x001fcc00078e000e */
[----:B------:R-:W5:Y:S01]  /*04e0*/  LDG.E R29, desc[UR6][R28.64] ;  /* 0x000000061c1d7981 */ /* 0x000f62000c1e1900 */
[----:B------:R-:W-:-:S05]  /*04f0*/  IADD3 R13, R23, 0x60, RZ ;  /* 0x00000060170d7810 */ /* 0x000fca0007ffe0ff */
[----:B-1----:R-:W-:-:S04]  /*0500*/  IMAD R27, R13, R7, R4 ;  /* 0x000000070d1b7224 */ /* 0x002fc800078e0204 */
[----:B------:R-:W-:-:S05]  /*0510*/  IMAD.WIDE.U32 R16, R27, 0x4, R16 ;  /* 0x000000041b107825 */ /* 0x000fca00078e0010 */
[----:B------:R0:W5:Y:S02]  /*0520*/  LDG.E R13, desc[UR6][R16.64] ;  /* 0x00000006100d7981 */ /* 0x000164000c1e1900 */
[----:B0-----:R-:W-:-:S04]  /*0530*/  IMAD.WIDE.U32 R16, R25, 0x4, R14 ;  /* 0x0000000419107825 */ /* 0x001fc800078e000e */
[----:B--2---:R-:W-:Y:S02]  /*0540*/  FADD.FTZ R19, R24, R19 ;  /* 0x0000001318137221 */ /* 0x004fe40000010000 */
[----:B------:R0:W2:Y:S02]  /*0550*/  LDG.E R24, desc[UR6][R16.64] ;  /* 0x0000000610187981 */ /* 0x0000a4000c1e1900 */
[----:B---3--:R-:W-:-:S04]  /*0560*/  FADD.FTZ R19, R19, R10 ;  /* 0x0000000a13137221 */ /* 0x008fc80000010000 */
[----:B----4-:R-:W-:Y:S01]  /*0570*/  FADD.FTZ R18, R19, R18 ;  /* 0x0000001213127221 */ /* 0x010fe20000010000 */
[----:B0-----:R-:W-:-:S05]  /*0580*/  IMAD.WIDE.U32 R16, R9, 0x4, R14 ;  /* 0x0000000409107825 */ /* 0x001fca00078e000e */
[----:B------:R0:W3:Y:S02]  /*0590*/  LDG.E R19, desc[UR6][R16.64] ;  /* 0x0000000610137981 */ /* 0x0000e4000c1e1900 */
[----:B0-----:R-:W0:Y:S01]  /*05a0*/  LDC.64 R16, c[0x0][0x2e0] ;  /* 0x0000b800ff107b82 */ /* 0x001e220000000a00 */
[----:B-----5:R-:W-:Y:S01]  /*05b0*/  FADD.FTZ R20, R29, R20 ;  /* 0x000000141d147221 */ /* 0x020fe20000010000 */
[----:B0-----:R-:W-:-:S05]  /*05c0*/  IMAD.WIDE.U32 R28, R21, 0x4, R16 ;  /* 0x00000004151c7825 */ /* 0x001fca00078e0010 */
[----:B------:R0:W4:Y:S02]  /*05d0*/  LDG.E R26, desc[UR6][R28.64] ;  /* 0x000000061c1a7981 */ /* 0x000124000c1e1900 */
[----:B0-----:R-:W-:-:S06]  /*05e0*/  IMAD.WIDE.U32 R28, R25, 0x4, R16 ;  /* 0x00000004191c7825 */ /* 0x001fcc00078e0010 */
[----:B------:R-:W5:Y:S01]  /*05f0*/  LDG.E R29, desc[UR6][R28.64] ;  /* 0x000000061c1d7981 */ /* 0x000f62000c1e1900 */
[----:B------:R-:W-:-:S05]  /*0600*/  IMAD.WIDE.U32 R14, R27, 0x4, R14 ;  /* 0x000000041b0e7825 */ /* 0x000fca00078e000e */
[----:B------:R0:W3:Y:S02]  /*0610*/  LDG.E R10, desc[UR6][R14.64] ;  /* 0x000000060e0a7981 */ /* 0x0000e4000c1e1900 */
[----:B0-----:R-:W-:-:S04]  /*0620*/  IMAD.WIDE.U32 R14, R9, 0x4, R16 ;  /* 0x00000004090e7825 */ /* 0x001fc800078e0010 */
[----:B------:R-:W-:-:S06]  /*0630*/  IMAD.WIDE.U32 R16, R27, 0x4, R16 ;  /* 0x000000041b107825 */ /* 0x000fcc00078e0010 */
[----:B------:R-:W3:Y:S01]  /*0640*/  LDG.E R16, desc[UR6][R16.64] ;  /* 0x0000000610107981 */ /* 0x000ee2000c1e1900 */
[----:B--2---:R-:W-:-:S03]  /*0650*/  FADD.FTZ R20, R20, R24 ;  /* 0x0000001814147221 */ /* 0x004fc60000010000 */
[----:B------:R0:W2:Y:S02]  /*0660*/  LDG.E R24, desc[UR6][R14.64] ;  /* 0x000000060e187981 */ /* 0x0000a4000c1e1900 */
[----:B0-----:R-:W0:Y:S01]  /*0670*/  LDC.64 R14, c[0x0][0x2e8] ;  /* 0x0000ba00ff0e7b82 */ /* 0x001e220000000a00 */
[----:B----4-:R-:W-:-:S04]  /*0680*/  FADD.FTZ R22, R26, R22 ;  /* 0x000000161a167221 */ /* 0x010fc80000010000 */
[----:B-----5:R-:W-:Y:S01]  /*0690*/  FADD.FTZ R22, R22, R29 ;  /* 0x0000001d16167221 */ /* 0x020fe20000010000 */
[----:B0-----:R-:W-:-:S05]  /*06a0*/  IMAD.WIDE.U32 R28, R21, 0x4, R14 ;  /* 0x00000004151c7825 */ /* 0x001fca00078e000e */
[----:B------:R0:W4:Y:S02]  /*06b0*/  LDG.E R26, desc[UR6][R28.64] ;  /* 0x000000061c1a7981 */ /* 0x000124000c1e1900 */
[----:B0-----:R-:W-:-:S05]  /*06c0*/  IMAD.WIDE.U32 R28, R25, 0x4, R14 ;  /* 0x00000004191c7825 */ /* 0x001fca00078e000e */
[----:B------:R0:W5:Y:S02]  /*06d0*/  LDG.E R21, desc[UR6][R28.64] ;  /* 0x000000061c157981 */ /* 0x000164000c1e1900 */
[----:B0-----:R-:W-:-:S04]  /*06e0*/  IMAD.WIDE.U32 R28, R9, 0x4, R14 ;  /* 0x00000004091c7825 */ /* 0x001fc800078e000e */
[----:B------:R-:W-:Y:S01]  /*06f0*/  IMAD.WIDE.U32 R14, R27, 0x4, R14 ;  /* 0x000000041b0e7825 */ /* 0x000fe200078e000e */
[----:B------:R-:W5:Y:S05]  /*0700*/  LDG.E R25, desc[UR6][R28.64] ;  /* 0x000000061c197981 */ /* 0x000f6a000c1e1900 */
[----:B------:R-:W5:Y:S01]  /*0710*/  LDG.E R14, desc[UR6][R14.64] ;  /* 0x000000060e0e7981 */ /* 0x000f62000c1e1900 */
[----:B------:R-:W-:-:S04]  /*0720*/  IADD3 R23, R23, 0x80, RZ ;  /* 0x0000008017177810 */ /* 0x000fc80007ffe0ff */
[----:B------:R-:W-:Y:S01]  /*0730*/  ISETP.GE.U32.AND P1, PT, R23, R12, PT ;  /* 0x0000000c1700720c */ /* 0x000fe20003f26070 */
[----:B---3--:R-:W-:Y:S01]  /*0740*/  FADD.FTZ R9, R20, R19 ;  /* 0x0000001314097221 */ /* 0x008fe20000010000 */
[----:B------:R-:W-:-:S03]  /*0750*/  FADD.FTZ R19, R18, R13 ;  /* 0x0000000d12137221 */ /* 0x000fc60000010000 */
[----:B------:R-:W-:Y:S01]  /*0760*/  FADD.FTZ R20, R9, R10 ;  /* 0x0000000a09147221 */ /* 0x000fe20000010000 */
[----:B----4-:R-:W-:Y:S01]  /*0770*/  FADD.FTZ R26, R26, R11 ;  /* 0x0000000b1a1a7221 */ /* 0x010fe20000010000 */
[----:B--2---:R-:W-:-:S04]  /*0780*/  FADD.FTZ R11, R22, R24 ;  /* 0x00000018160b7221 */ /* 0x004fc80000010000 */
[----:B------:R-:W-:Y:S01]  /*0790*/  FADD.FTZ R22, R11, R16 ;  /* 0x000000100b167221 */ /* 0x000fe20000010000 */
[----:B-----5:R-:W-:-:S04]  /*07a0*/  FADD.FTZ R21, R26, R21 ;  /* 0x000000151a157221 */ /* 0x020fc80000010000 */
[----:B------:R-:W-:-:S04]  /*07b0*/  FADD.FTZ R21, R21, R25 ;  /* 0x0000001915157221 */ /* 0x000fc80000010000 */
[----:B------:R-:W-:Y:S01]  /*07c0*/  FADD.FTZ R11, R21, R14 ;  /* 0x0000000e150b7221 */ /* 0x000fe20000010000 */
[----:B------:R-:W-:Y:S06]  /*07d0*/  @!P1 BRA `(.L_x_258) ;  /* 0xfffffffc00089947 */ /* 0x000fec000383ffff */
.L_x_257:
[----:B------:R-:W-:Y:S05]  /*07e0*/  BSYNC B1 ;  /* 0x0000000000017941 */ /* 0x000fea0003800000 */
.L_x_256:
[----:B------:R-:W-:Y:S01]  /*07f0*/  IMAD.IADD R9, R8, 0x1, -R23 ;  /* 0x0000000108097824 */ /* 0x000fe200078e0a17 */
[----:B------:R-:W-:Y:S01]  /*0800*/  ISETP.GE.U32.AND P1, PT, R23, R8, PT ;  /* 0x000000081700720c */ /* 0x000fe20003f26070 */
[----:B------:R-:W-:Y:S03]  /*0810*/  BSSY B1, `(.L_x_259) ;  /* 0x0000024000017945 */ /* 0x000fe60003800000 */
[----:B------:R-:W-:-:S13]  /*0820*/  ISETP.LE.U32.OR P1, PT, R9, 0x20, P1 ;  /* 0x000000200900780c */ /* 0x000fda0000f23470 */
[----:B------:R-:W-:Y:S05]  /*0830*/  @P1 BRA `(.L_x_260) ;  /* 0x0000000000841947 */ /* 0x000fea0003800000 */
[----:B------:R-:W0:Y:S01]  /*0840*/  LDC.64 R12, c[0x0][0x2d0] ;  /* 0x0000b400ff0c7b82 */ /* 0x000e220000000a00 */
[C---:B------:R-:W-:Y:S01]  /*0850*/  IADD3 R29, R23.reuse, 0x20, RZ ;  /* 0x00000020171d7810 */ /* 0x040fe20007ffe0ff */
[----:B------:R-:W-:-:S04]  /*0860*/  IMAD R18, R23, R7, R4 ;  /* 0x0000000717127224 */ /* 0x000fc800078e0204 */
[----:B------:R-:W-:Y:S02]  /*0870*/  IMAD R29, R29, R7, R4 ;  /* 0x000000071d1d7224 */ /* 0x000fe400078e0204 */
[----:B------:R-:W1:Y:S08]  /*0880*/  LDC.64 R16, c[0x0][0x2e0] ;  /* 0x0000b800ff107b82 */ /* 0x000e700000000a00 */
[----:B------:R-:W2:Y:S08]  /*0890*/  LDC.64 R24, c[0x0][0x2d8] ;  /* 0x0000b600ff187b82 */ /* 0x000eb00000000a00 */
[----:B------:R-:W3:Y:S01]  /*08a0*/  LDC.64 R14, c[0x0][0x2e8] ;  /* 0x0000ba00ff0e7b82 */ /* 0x000ee20000000a00 */
[----:B0-----:R-:W-:-:S04]  /*08b0*/  IMAD.WIDE.U32 R26, R18, 0x4, R12 ;  /* 0x00000004121a7825 */ /* 0x001fc800078e000c */
[----:B------:R-:W-:Y:S01]  /*08c0*/  IMAD.WIDE.U32 R12, R29, 0x4, R12 ;  /* 0x000000041d0c7825 */ /* 0x000fe200078e000c */
[----:B------:R2:W4:Y:S04]  /*08d0*/  LDG.E R10, desc[UR6][R26.64] ;  /* 0x000000061a0a7981 */ /* 0x000528000c1e1900 */
[----:B------:R1:W5:Y:S01]  /*08e0*/  LDG.E R9, desc[UR6][R12.64] ;  /* 0x000000060c097981 */ /* 0x000362000c1e1900 */
[----:B--2---:R-:W-:-:S04]  /*08f0*/  IMAD.WIDE.U32 R26, R18, 0x4, R24 ;  /* 0x00000004121a7825 */ /* 0x004fc800078e0018 */
[----:B-1----:R-:W-:Y:S02]  /*0900*/  IMAD.WIDE.U32 R12, R18, 0x4, R16 ;  /* 0x00000004120c7825 */ /* 0x002fe400078e0010 */
[----:B------:R-:W2:Y:S04]  /*0910*/  LDG.E R27, desc[UR6][R26.64] ;  /* 0x000000061a1b7981 */ /* 0x000ea8000c1e1900 */
[----:B------:R3:W2:Y:S01]  /*0920*/  LDG.E R21, desc[UR6][R12.64] ;  /* 0x000000060c157981 */ /* 0x0006a2000c1e1900 */
[----:B------:R-:W-:-:S04]  /*0930*/  IMAD.WIDE.U32 R24, R29, 0x4, R24 ;  /* 0x000000041d187825 */ /* 0x000fc800078e0018 */
[C---:B------:R-:W-:Y:S02]  /*0940*/  IMAD.WIDE.U32 R16, R29.reuse, 0x4, R16 ;  /* 0x000000041d107825 */ /* 0x040fe400078e0010 */
[----:B------:R-:W2:Y:S02]  /*0950*/  LDG.E R25, desc[UR6][R24.64] ;  /* 0x0000000618197981 */ /* 0x000ea4000c1e1900 */
[--C-:B---3--:R-:W-:Y:S02]  /*0960*/  IMAD.WIDE.U32 R12, R18, 0x4, R14.reuse ;  /* 0x00000004120c7825 */ /* 0x108fe400078e000e */
[----:B------:R-:W3:Y:S02]  /*0970*/  LDG.E R16, desc[UR6][R16.64] ;  /* 0x0000000610107981 */ /* 0x000ee4000c1e1900 */
[----:B------:R-:W-:Y:S02]  /*0980*/  IMAD.WIDE.U32 R14, R29, 0x4, R14 ;  /* 0x000000041d0e7825 */ /* 0x000fe400078e000e */
[----:B------:R-:W3:Y:S04]  /*0990*/  LDG.E R18, desc[UR6][R12.64] ;  /* 0x000000060c127981 */ /* 0x000ee8000c1e1900 */
[----:B------:R-:W3:Y:S01]  /*09a0*/  LDG.E R14, desc[UR6][R14.64] ;  /* 0x000000060e0e7981 */ /* 0x000ee2000c1e1900 */
[----:B------:R-:W-:-:S02]  /*09b0*/  PLOP3.LUT P2, PT, PT, PT, PT, 0x8, 0x0 ;  /* 0x000000000000781c */ /* 0x000fc40003f4e170 */
[----:B------:R-:W-:Y:S01]  /*09c0*/  IADD3 R23, R23, 0x40, RZ ;  /* 0x0000004017177810 */ /* 0x000fe20007ffe0ff */
[----:B----4-:R-:W-:-:S04]  /*09d0*/  FADD.FTZ R10, R19, R10 ;  /* 0x0000000a130a7221 */ /* 0x010fc80000010000 */
[----:B-----5:R-:W-:Y:S01]  /*09e0*/  FADD.FTZ R19, R10, R9 ;  /* 0x000000090a137221 */ /* 0x020fe20000010000 */
[----:B--2---:R-:W-:Y:S01]  /*09f0*/  FADD.FTZ R20, R20, R27 ;  /* 0x0000001b14147221 */ /* 0x004fe20000010000 */
[----:B------:R-:W-:-:S03]  /*0a00*/  FADD.FTZ R21, R22, R21 ;  /* 0x0000001516157221 */ /* 0x000fc60000010000 */
[----:B------:R-:W-:Y:S01]  /*0a10*/  FADD.FTZ R20, R20, R25 ;  /* 0x0000001914147221 */ /* 0x000fe20000010000 */
[----:B---3--:R-:W-:Y:S01]  /*0a20*/  FADD.FTZ R22, R21, R16 ;  /* 0x0000001015167221 */ /* 0x008fe20000010000 */
[----:B------:R-:W-:-:S04]  /*0a30*/  FADD.FTZ R11, R11, R18 ;  /* 0x000000120b0b7221 */ /* 0x000fc80000010000 */
[----:B------:R-:W-:-:S07]  /*0a40*/  FADD.FTZ R11, R11, R14 ;  /* 0x0000000e0b0b7221 */ /* 0x000fce0000010000 */
.L_x_260:
[----:B------:R-:W-:Y:S05]  /*0a50*/  BSYNC B1 ;  /* 0x0000000000017941 */ /* 0x000fea0003800000 */
.L_x_259:
[----:B------:R-:W-:Y:S01]  /*0a60*/  ISETP.LT.U32.OR P2, PT, R23, R8, P2 ;  /* 0x000000081700720c */ /* 0x000fe20001741470 */
[----:B------:R-:W-:-:S12]  /*0a70*/  BSSY B1, `(.L_x_255) ;  /* 0x0000013000017945 */ /* 0x000fd80003800000 */
[----:B------:R-:W-:Y:S05]  /*0a80*/  @!P2 BRA `(.L_x_261) ;  /* 0x000000000044a947 */ /* 0x000fea0003800000 */
[----:B------:R-:W0:Y:S01]  /*0a90*/  LDC.64 R16, c[0x0][0x2d0] ;  /* 0x0000b400ff107b82 */ /* 0x000e220000000a00 */
[----:B------:R-:W-:-:S07]  /*0aa0*/  IMAD R21, R23, R7, R4 ;  /* 0x0000000717157224 */ /* 0x000fce00078e0204 */
[----:B------:R-:W1:Y:S08]  /*0ab0*/  LDC.64 R14, c[0x0][0x2d8] ;  /* 0x0000b600ff0e7b82 */ /* 0x000e700000000a00 */
[----:B------:R-:W2:Y:S08]  /*0ac0*/  LDC.64 R8, c[0x0][0x2e0] ;  /* 0x0000b800ff087b82 */ /* 0x000eb00000000a00 */
[----:B------:R-:W3:Y:S01]  /*0ad0*/  LDC.64 R12, c[0x0][0x2e8] ;  /* 0x0000ba00ff0c7b82 */ /* 0x000ee20000000a00 */
[----:B0-----:R-:W-:-:S06]  /*0ae0*/  IMAD.WIDE.U32 R16, R21, 0x4, R16 ;  /* 0x0000000415107825 */ /* 0x001fcc00078e0010 */
[----:B------:R-:W4:Y:S01]  /*0af0*/  LDG.E R16, desc[UR6][R16.64] ;  /* 0x0000000610107981 */ /* 0x000f22000c1e1900 */
[----:B-1----:R-:W-:-:S06]  /*0b00*/  IMAD.WIDE.U32 R14, R21, 0x4, R14 ;  /* 0x00000004150e7825 */ /* 0x002fcc00078e000e */
[----:B------:R-:W5:Y:S01]  /*0b10*/  LDG.E R15, desc[UR6][R14.64] ;  /* 0x000000060e0f7981 */ /* 0x000f62000c1e1900 */
[----:B--2---:R-:W-:-:S06]  /*0b20*/  IMAD.WIDE.U32 R8, R21, 0x4, R8 ;  /* 0x0000000415087825 */ /* 0x004fcc00078e0008 */
[----:B------:R-:W2:Y:S01]  /*0b30*/  LDG.E R9, desc[UR6][R8.64] ;  /* 0x0000000608097981 */ /* 0x000ea2000c1e1900 */
[----:B---3--:R-:W-:-:S06]  /*0b40*/  IMAD.WIDE.U32 R12, R21, 0x4, R12 ;  /* 0x00000004150c7825 */ /* 0x008fcc00078e000c */
[----:B------:R-:W3:Y:S01]  /*0b50*/  LDG.E R12, desc[UR6][R12.64] ;  /* 0x000000060c0c7981 */ /* 0x000ee2000c1e1900 */
[----:B----4-:R-:W-:Y:S01]  /*0b60*/  FADD.FTZ R19, R19, R16 ;  /* 0x0000001013137221 */ /* 0x010fe20000010000 */
[----:B-----5:R-:W-:Y:S01]  /*0b70*/  FADD.FTZ R20, R20, R15 ;  /* 0x0000000f14147221 */ /* 0x020fe20000010000 */
[----:B--2---:R-:W-:Y:S01]  /*0b80*/  FADD.FTZ R22, R22, R9 ;  /* 0x0000000916167221 */ /* 0x004fe20000010000 */
[----:B---3--:R-:W-:-:S07]  /*0b90*/  FADD.FTZ R11, R11, R12 ;  /* 0x0000000c0b0b7221 */ /* 0x008fce0000010000 */
.L_x_261:
[----:B------:R-:W-:Y:S05]  /*0ba0*/  BSYNC B1 ;  /* 0x0000000000017941 */ /* 0x000fea0003800000 */
.L_x_255:
[----:B------:R-:W-:Y:S05]  /*0bb0*/  BSYNC B0 ;  /* 0x0000000000007941 */ /* 0x000fea0003800000 */
.L_x_254:
[----:B------:R-:W-:Y:S01]  /*0bc0*/  ISETP.GT.U32.AND P1, PT, R0, 0x3ff, PT ;  /* 0x000003ff0000780c */ /* 0x000fe20003f24070 */
[----:B------:R0:W-:Y:S01]  /*0bd0*/  STS [R6], R20 ;  /* 0x0000001406007388 */ /* 0x0001e20000000800 */
[----:B------:R-:W-:Y:S05]  /*0be0*/  WARPSYNC.ALL ;  /* 0x0000000000007948 */ /* 0x000fea0003800000 */
[----:B------:R0:W-:Y:S04]  /*0bf0*/  STS [R6+0x1000], R19 ;  /* 0x0010001306007388 */ /* 0x0001e80000000800 */
[----:B------:R0:W-:Y:S04]  /*0c00*/  STS [R6+0x2000], R11 ;  /* 0x0020000b06007388 */ /* 0x0001e80000000800 */
[----:B------:R0:W-:Y:S01]  /*0c10*/  STS [R6+0x3000], R22 ;  /* 0x0030001606007388 */ /* 0x0001e20000000800 */
[----:B------:R-:W-:Y:S06]  /*0c20*/  BAR.SYNC.DEFER_BLOCKING 0x0 ;  /* 0x0000000000007b1d */ /* 0x000fec0000010000 */
[----:B------:R-:W-:Y:S05]  /*0c30*/  @P1 BRA `(.L_x_262) ;  /* 0x0000000000e01947 */ /* 0x000fea0003800000 */
[----:B------:R-:W-:Y:S01]  /*0c40*/  LOP3.LUT R9, R3, 0x1f, R0, 0x78, !PT ;  /* 0x0000001f03097812 */ /* 0x000fe200078e7800 */
[----:B------:R-:W-:Y:S01]  /*0c50*/  UMOV UR5, 0xffffffff ;  /* 0xffffffff00057882 */ /* 0x000fe20000000000 */
[C---:B------:R-:W-:Y:S02]  /*0c60*/  ISETP.NE.AND P1, PT, R2.reuse, RZ, PT ;  /* 0x000000ff0200720c */ /* 0x040fe40003f25270 */
[----:B------:R-:W-:-:S04]  /*0c70*/  LEA R9, R2, R9, 0x5 ;  /* 0x0000000902097211 */ /* 0x000fc800078e28ff */
[----:B0-----:R-:W-:-:S05]  /*0c80*/  LEA R11, R9, UR4, 0x2 ;  /* 0x00000004090b7c11 */ /* 0x001fca000f8e10ff */
[----:B------:R0:W1:Y:S04]  /*0c90*/  LDS R15, [R11] ;  /* 0x000000000b0f7984 */ /* 0x0000680000000800 */
[----:B------:R0:W2:Y:S04]  /*0ca0*/  LDS R9, [R11+0x3000] ;  /* 0x003000000b097984 */ /* 0x0000a80000000800 */
[----:B------:R0:W3:Y:S04]  /*0cb0*/  LDS R8, [R11+0x2000] ;  /* 0x002000000b087984 */ /* 0x0000e80000000800 */
[----:B------:R0:W4:Y:S01]  /*0cc0*/  LDS R10, [R11+0x1000] ;  /* 0x001000000b0a7984 */ /* 0x0001220000000800 */
[----:B------:R-:W-:Y:S05]  /*0cd0*/  BRA.DIV UR5, `(.L_x_263) ;  /* 0x0000000605407947 */ /* 0x000fea000b800000 */
[----:B----4-:R-:W0:Y:S04]  /*0ce0*/  SHFL.BFLY PT, R17, R10, 0x1, 0x1f ;  /* 0x0c201f000a117f89 */ /* 0x010e2800000e0000 */
[----:B-1----:R-:W1:Y:S04]  /*0cf0*/  SHFL.BFLY PT, R16, R15, 0x1, 0x1f ;  /* 0x0c201f000f107f89 */ /* 0x002e6800000e0000 */
[----:B--2---:R-:W2:Y:S04]  /*0d00*/  SHFL.BFLY PT, R18, R9, 0x1, 0x1f ;  /* 0x0c201f0009127f89 */ /* 0x004ea800000e0000 */
[----:B---3--:R-:W3:Y:S01]  /*0d10*/  SHFL.BFLY PT, R19, R8, 0x1, 0x1f ;  /* 0x0c201f0008137f89 */ /* 0x008ee200000e0000 */
[----:B0-----:R-:W-:Y:S01]  /*0d20*/  FADD.FTZ R11, R10, R17 ;  /* 0x000000110a0b7221 */ /* 0x001fe20000010000 */
[----:B-1----:R-:W-:-:S04]  /*0d30*/  FADD.FTZ R16, R15, R16 ;  /* 0x000000100f107221 */ /* 0x002fc80000010000 */
[----:B------:R-:W0:Y:S01]  /*0d40*/  SHFL.BFLY PT, R17, R11, 0x2, 0x1f ;  /* 0x0c401f000b117f89 */ /* 0x000e2200000e0000 */
[----:B--2---:R-:W-:Y:S01]  /*0d50*/  FADD.FTZ R20, R9, R18 ;  /* 0x0000001209147221 */ /* 0x004fe20000010000 */
[----:B---3--:R-:W-:-:S04]  /*0d60*/  FADD.FTZ R23, R8, R19 ;  /* 0x0000001308177221 */ /* 0x008fc80000010000 */
[----:B------:R-:W1:Y:S04]  /*0d70*/  SHFL.BFLY PT, R21, R20, 0x2, 0x1f ;  /* 0x0c401f0014157f89 */ /* 0x000e6800000e0000 */
[----:B------:R-:W2:Y:S04]  /*0d80*/  SHFL.BFLY PT, R19, R16, 0x2, 0x1f ;  /* 0x0c401f0010137f89 */ /* 0x000ea800000e0000 */
[----:B------:R-:W3:Y:S01]  /*0d90*/  SHFL.BFLY PT, R22, R23, 0x2, 0x1f ;  /* 0x0c401f0017167f89 */ /* 0x000ee200000e0000 */
[----:B0-----:R-:W-:-:S05]  /*0da0*/  FADD.FTZ R10, R11, R17 ;  /* 0x000000110b0a7221 */ /* 0x001fca0000010000 */
[----:B------:R-:W0:Y:S01]  /*0db0*/  SHFL.BFLY PT, R17, R10, 0x4, 0x1f ;  /* 0x0c801f000a117f89 */ /* 0x000e2200000e0000 */
[----:B-1----:R-:W-:Y:S01]  /*0dc0*/  FADD.FTZ R9, R20, R21 ;  /* 0x0000001514097221 */ /* 0x002fe20000010000 */
        /* <DEDUP_REMOVED lines=14> */
[----:B------:R0:W4:Y:S01]  /*0eb0*/  SHFL.BFLY PT, R10, R11, 0x10, 0x1f ;  /* 0x0e001f000b0a7f89 */ /* 0x00012200000e0000 */
[----:B-1----:R-:W-:Y:S01]  /*0ec0*/  FADD.FTZ R18, R22, R23 ;  /* 0x0000001716127221 */ /* 0x002fe20000010000 */
[----:B--2---:R-:W-:-:S04]  /*0ed0*/  FADD.FTZ R16, R20, R21 ;  /* 0x0000001514107221 */ /* 0x004fc80000010000 */
[----:B------:R0:W1:Y:S01]  /*0ee0*/  SHFL.BFLY PT, R9, R18, 0x10, 0x1f ;  /* 0x0e001f0012097f89 */ /* 0x00006200000e0000 */
[----:B---3--:R-:W-:-:S03]  /*0ef0*/  FADD.FTZ R25, R24, R25 ;  /* 0x0000001918197221 */ /* 0x008fc60000010000 */
[----:B------:R0:W2:Y:S04]  /*0f00*/  SHFL.BFLY PT, R15, R16, 0x10, 0x1f ;  /* 0x0e001f00100f7f89 */ /* 0x0000a800000e0000 */
[----:B----4-:R0:W3:Y:S02]  /*0f10*/  SHFL.BFLY PT, R17, R25, 0x10, 0x1f ;  /* 0x0e001f0019117f89 */ /* 0x0100e400000e0000 */
.L_x_287:
[----:B------:R-:W-:Y:S01]  /*0f20*/  @!P1 SHF.R.U32.HI R8, RZ, 0x3, R0 ;  /* 0x00000003ff089819 */ /* 0x000fe20000011600 */
[----:B--2---:R-:W-:Y:S01]  /*0f30*/  FADD.FTZ R15, R16, R15 ;  /* 0x0000000f100f7221 */ /* 0x004fe20000010000 */
[----:B------:R-:W-:Y:S01]  /*0f40*/  FADD.FTZ R10, R11, R10 ;  /* 0x0000000a0b0a7221 */ /* 0x000fe20000010000 */
[----:B---3--:R-:W-:Y:S01]  /*0f50*/  FADD.FTZ R17, R25, R17 ;  /* 0x0000001119117221 */ /* 0x008fe20000010000 */
[----:B------:R-:W-:Y:S01]  /*0f60*/  @!P1 LOP3.LUT R8, R8, 0x1ffffffc, RZ, 0xc0, !PT ;  /* 0x1ffffffc08089812 */ /* 0x000fe200078ec0ff */
[----:B-1----:R-:W-:-:S04]  /*0f70*/  FADD.FTZ R9, R18, R9 ;  /* 0x0000000912097221 */ /* 0x002fc80000010000 */
[----:B------:R1:W-:Y:S04]  /*0f80*/  @!P1 STS [R8+UR4+0x4000], R15 ;  /* 0x0040000f08009988 */ /* 0x0003e80008000804 */
[----:B------:R1:W-:Y:S04]  /*0f90*/  @!P1 STS [R8+UR4+0x4080], R10 ;  /* 0x0040800a08009988 */ /* 0x0003e80008000804 */
[----:B------:R1:W-:Y:S04]  /*0fa0*/  @!P1 STS [R8+UR4+0x4100], R17 ;  /* 0x0041001108009988 */ /* 0x0003e80008000804 */
[----:B------:R1:W-:Y:S02]  /*0fb0*/  @!P1 STS [R8+UR4+0x4180], R9 ;  /* 0x0041800908009988 */ /* 0x0003e40008000804 */
.L_x_262:
[----:B-1----:R-:W-:Y:S01]  /*0fc0*/  SHF.L.U32 R8, R5, 0x1, RZ ;  /* 0x0000000105087819 */ /* 0x002fe200000006ff */
[----:B------:R-:W-:Y:S05]  /*0fd0*/  WARPSYNC.ALL ;  /* 0x0000000000007948 */ /* 0x000fea0003800000 */
[----:B------:R-:W-:Y:S01]  /*0fe0*/  BAR.SYNC.DEFER_BLOCKING 0x0 ;  /* 0x0000000000007b1d */ /* 0x000fe20000010000 */
[----:B------:R-:W-:-:S05]  /*0ff0*/  ISETP.GE.U32.OR P1, PT, R8, R7, P0 ;  /* 0x000000070800720c */ /* 0x000fca0000726470 */
[----:B------:R-:W-:Y:S08]  /*1000*/  BSSY B0, `(.L_x_264) ;  /* 0x0000018000007945 */ /* 0x000ff00003800000 */
[----:B------:R-:W-:Y:S05]  /*1010*/  @P1 BRA `(.L_x_265) ;  /* 0x0000000000581947 */ /* 0x000fea0003800000 */
[----:B------:R-:W-:Y:S01]  /*1020*/  SHF.L.U32 R7, R0, 0x3, RZ ;  /* 0x0000000300077819 */ /* 0x000fe200000006ff */
[----:B0-----:R-:W0:Y:S03]  /*1030*/  LDC.64 R20, c[0x0][0x318] ;  /* 0x0000c600ff147b82 */ /* 0x001e260000000a00 */
[----:B------:R-:W-:-:S05]  /*1040*/  LOP3.LUT R24, R7, 0xf8, RZ, 0xc0, !PT ;  /* 0x000000f807187812 */ /* 0x000fca00078ec0ff */
[----:B------:R-:W1:Y:S01]  /*1050*/  LDS.64 R22, [R24+UR4+0x4000] ;  /* 0x0040000418167984 */ /* 0x000e620008000a00 */
[----:B------:R-:W2:Y:S03]  /*1060*/  LDC.64 R12, c[0x0][0x310] ;  /* 0x0000c400ff0c7b82 */ /* 0x000ea60000000a00 */
[----:B------:R-:W3:Y:S04]  /*1070*/  LDS.64 R14, [R24+UR4+0x4080] ;  /* 0x00408004180e7984 */ /* 0x000ee80008000a00 */
[----:B------:R-:W4:Y:S01]  /*1080*/  LDS.64 R16, [R24+UR4+0x4100] ;  /* 0x0041000418107984 */ /* 0x000f220008000a00 */
[----:B------:R-:W5:Y:S03]  /*1090*/  LDC.64 R10, c[0x0][0x328] ;  /* 0x0000ca00ff0a7b82 */ /* 0x000f660000000a00 */
[----:B------:R-:W4:Y:S01]  /*10a0*/  LDS.64 R18, [R24+UR4+0x4180] ;  /* 0x0041800418127984 */ /* 0x000f220008000a00 */
[----:B0-----:R-:W-:-:S04]  /*10b0*/  IMAD.WIDE.U32 R20, R5, 0x4, R20 ;  /* 0x0000000405147825 */ /* 0x001fc800078e0014 */
[----:B------:R-:W0:Y:S01]  /*10c0*/  LDC.64 R8, c[0x0][0x320] ;  /* 0x0000c800ff087b82 */ /* 0x000e220000000a00 */
[----:B--2---:R-:W-:-:S04]  /*10d0*/  IMAD.WIDE.U32 R12, R5, 0x4, R12 ;  /* 0x00000004050c7825 */ /* 0x004fc800078e000c */
[----:B-----5:R-:W-:Y:S01]  /*10e0*/  IMAD.WIDE.U32 R10, R5, 0x4, R10 ;  /* 0x00000004050a7825 */ /* 0x020fe200078e000a */
[----:B-1----:R-:W-:-:S03]  /*10f0*/  F2FP.BF16.F32.PACK_AB R7, R23, R22 ;  /* 0x000000161707723e */ /* 0x002fc600000010ff */
[----:B0-----:R-:W-:Y:S01]  /*1100*/  IMAD.WIDE.U32 R8, R5, 0x4, R8 ;  /* 0x0000000405087825 */ /* 0x001fe200078e0008 */
[----:B---3--:R-:W-:Y:S01]  /*1110*/  F2FP.BF16.F32.PACK_AB R15, R15, R14 ;  /* 0x0000000e0f0f723e */ /* 0x008fe200000010ff */
[----:B------:R1:W-:Y:S01]  /*1120*/  STG.E desc[UR6][R20.64], R7 ;  /* 0x0000000714007986 */ /* 0x0003e2000c101906 */
[----:B----4-:R-:W-:-:S03]  /*1130*/  F2FP.BF16.F32.PACK_AB R17, R17, R16 ;  /* 0x000000101111723e */ /* 0x010fc600000010ff */
[----:B------:R1:W-:Y:S01]  /*1140*/  STG.E desc[UR6][R12.64], R15 ;  /* 0x0000000f0c007986 */ /* 0x0003e2000c101906 */
[----:B------:R-:W-:-:S03]  /*1150*/  F2FP.BF16.F32.PACK_AB R19, R19, R18 ;  /* 0x000000121313723e */ /* 0x000fc600000010ff */
[----:B------:R1:W-:Y:S04]  /*1160*/  STG.E desc[UR6][R10.64], R17 ;  /* 0x000000110a007986 */ /* 0x0003e8000c101906 */
[----:B------:R1:W-:Y:S02]  /*1170*/  STG.E desc[UR6][R8.64], R19 ;  /* 0x0000001308007986 */ /* 0x0003e4000c101906 */
.L_x_265:
[----:B------:R-:W-:Y:S05]  /*1180*/  BSYNC B0 ;  /* 0x0000000000007941 */ /* 0x000fea0003800000 */
.L_x_264:
[C---:B------:R-:W-:Y:S02]  /*1190*/  ISETP.GT.U32.AND P1, PT, R4.reuse, -0xa01, PT ;  /* 0xfffff5ff0400780c */ /* 0x040fe40003f24070 */
[----:B------:R-:W-:Y:S02]  /*11a0*/  IADD3 R4, R4, 0xa00, RZ ;  /* 0x00000a0004047810 */ /* 0x000fe40007ffe0ff */
[----:B------:R-:W-:-:S09]  /*11b0*/  IADD3 R5, R5, 0x500, RZ ;  /* 0x0000050005057810 */ /* 0x000fd20007ffe0ff */
[----:B------:R-:W-:Y:S05]  /*11c0*/  @P1 BRA `(.L_x_266) ;  /* 0xffffffec00e41947 */ /* 0x000fea000383ffff */
[----:B------:R-:W-:Y:S05]  /*11d0*/  EXIT ;  /* 0x000000000000794d */ /* 0x000fea0003800000 */
.L_x_263:
[----:B------:R-:W-:Y:S01]  /*11e0*/  HFMA2.MMA R14, -RZ, RZ, 0, 5.9604644775390625e-08 ;  /* 0x00000001ff0e7435 */ /* 0x000fe200000001ff */
[----:B----4-:R-:W-:Y:S02]  /*11f0*/  MOV R27, R10 ;  /* 0x0000000a001b7202 */ /* 0x010fe40000000f00 */
[----:B------:R-:W-:Y:S02]  /*1200*/  MOV R13, 0x1f ;  /* 0x0000001f000d7802 */ /* 0x000fe40000000f00 */
[----:B------:R-:W-:-:S07]  /*1210*/  MOV R12, 0xffffffff ;  /* 0xffffffff000c7802 */ /* 0x000fce0000000f00 */
[----:B0123--:R-:W-:Y:S05]  /*1220*/  WARPSYNC.COLLECTIVE R12, `(.L_x_267) ;  /* 0x000000000c087348 */ /* 0x00ffea0003c00000 */
[----:B------:R4:W0:Y:S02]  /*1230*/  SHFL.BFLY P2, R17, R27, R14, R13 ;  /* 0x0c00000e1b117389 */ /* 0x000824000004000d */
[----:B01234-:R-:W-:Y:S01]  /*1240*/  ENDCOLLECTIVE ;  /* 0x000000000000791b */ /* 0x01ffe20003800000 */
.L_x_267:
[----:B------:R-:W-:Y:S01]  /*1250*/  HFMA2.MMA R14, -RZ, RZ, 0, 1.1920928955078125e-07 ;  /* 0x00000002ff0e7435 */ /* 0x000fe200000001ff */
[----:B------:R-:W-:-:S05]  /*1260*/  FADD.FTZ R11, R10, R17 ;  /* 0x000000110a0b7221 */ /* 0x000fca0000010000 */
[----:B------:R-:W-:-:S07]  /*1270*/  MOV R27, R11 ;  /* 0x0000000b001b7202 */ /* 0x000fce0000000f00 */
[----:B------:R-:W-:Y:S05]  /*1280*/  WARPSYNC.COLLECTIVE R12, `(.L_x_268) ;  /* 0x000000000c087348 */ /* 0x000fea0003c00000 */
[----:B------:R0:W1:Y:S02]  /*1290*/  SHFL.BFLY P2, R17, R27, R14, R13 ;  /* 0x0c00000e1b117389 */ /* 0x000064000004000d */
[----:B01----:R-:W-:Y:S01]  /*12a0*/  ENDCOLLECTIVE ;  /* 0x000000000000791b */ /* 0x003fe20003800000 */
.L_x_268:
[----:B------:R-:W-:Y:S01]  /*12b0*/  HFMA2.MMA R14, -RZ, RZ, 0, 2.384185791015625e-07 ;  /* 0x00000004ff0e7435 */ /* 0x000fe200000001ff */
[----:B------:R-:W-:-:S05]  /*12c0*/  FADD.FTZ R10, R11, R17 ;  /* 0x000000110b0a7221 */ /* 0x000fca0000010000 */
[----:B------:R-:W-:-:S07]  /*12d0*/  MOV R27, R10 ;  /* 0x0000000a001b7202 */ /* 0x000fce0000000f00 */
[----:B------:R-:W-:Y:S05]  /*12e0*/  WARPSYNC.COLLECTIVE R12, `(.L_x_269) ;  /* 0x000000000c087348 */ /* 0x000fea0003c00000 */
[----:B------:R0:W1:Y:S02]  /*12f0*/  SHFL.BFLY P2, R17, R27, R14, R13 ;  /* 0x0c00000e1b117389 */ /* 0x000064000004000d */
[----:B01----:R-:W-:Y:S01]  /*1300*/  ENDCOLLECTIVE ;  /* 0x000000000000791b */ /* 0x003fe20003800000 */
.L_x_269:
[----:B------:R-:W-:Y:S01]  /*1310*/  MOV R14, 0x8 ;  /* 0x00000008000e7802 */ /* 0x000fe20000000f00 */
[----:B------:R-:W-:-:S04]  /*1320*/  FADD.FTZ R19, R10, R17 ;  /* 0x000000110a137221 */ /* 0x000fc80000010000 */
[----:B------:R-:W-:-:S07]  /*1330*/  IMAD.MOV.U32 R27, RZ, RZ, R19 ;  /* 0x000000ffff1b7224 */ /* 0x000fce00078e0013 */
[----:B------:R-:W-:Y:S05]  /*1340*/  WARPSYNC.COLLECTIVE R12, `(.L_x_270) ;  /* 0x000000000c087348 */ /* 0x000fea0003c00000 */
[----:B------:R0:W1:Y:S02]  /*1350*/  SHFL.BFLY P2, R17, R27, R14, R13 ;  /* 0x0c00000e1b117389 */ /* 0x000064000004000d */
[----:B01----:R-:W-:Y:S01]  /*1360*/  ENDCOLLECTIVE ;  /* 0x000000000000791b */ /* 0x003fe20003800000 */
.L_x_270:
[----:B------:R-:W-:Y:S01]  /*1370*/  HFMA2.MMA R14, -RZ, RZ, 0, 9.5367431640625e-07 ;  /* 0x00000010ff0e7435 */ /* 0x000fe200000001ff */
[----:B------:R-:W-:-:S05]  /*1380*/  FADD.FTZ R11, R19, R17 ;  /* 0x00000011130b7221 */ /* 0x000fca0000010000 */
[----:B------:R-:W-:-:S07]  /*1390*/  MOV R27, R11 ;  /* 0x0000000b001b7202 */ /* 0x000fce0000000f00 */
[----:B------:R-:W-:Y:S05]  /*13a0*/  WARPSYNC.COLLECTIVE R12, `(.L_x_271) ;  /* 0x000000000c087348 */ /* 0x000fea0003c00000 */
[----:B------:R0:W1:Y:S02]  /*13b0*/  SHFL.BFLY P2, R17, R27, R14, R13 ;  /* 0x0c00000e1b117389 */ /* 0x000064000004000d */
[----:B01----:R-:W-:Y:S01]  /*13c0*/  ENDCOLLECTIVE ;  /* 0x000000000000791b */ /* 0x003fe20003800000 */
.L_x_271:
[----:B------:R-:W-:Y:S01]  /*13d0*/  HFMA2.MMA R14, -RZ, RZ, 0, 5.9604644775390625e-08 ;  /* 0x00000001ff0e7435 */ /* 0x000fe200000001ff */
[----:B------:R-:W-:Y:S02]  /*13e0*/  MOV R27, R15 ;  /* 0x0000000f001b7202 */ /* 0x000fe40000000f00 */
[----:B------:R-:W-:-:S08]  /*13f0*/  MOV R10, R17 ;  /* 0x00000011000a7202 */ /* 0x000fd00000000f00 */
[----:B------:R-:W-:Y:S05]  /*1400*/  WARPSYNC.COLLECTIVE R12, `(.L_x_272) ;  /* 0x000000000c087348 */ /* 0x000fea0003c00000 */
[----:B------:R0:W1:Y:S02]  /*1410*/  SHFL.BFLY P2, R17, R27, R14, R13 ;  /* 0x0c00000e1b117389 */ /* 0x000064000004000d */
[----:B01----:R-:W-:Y:S01]  /*1420*/  ENDCOLLECTIVE ;  /* 0x000000000000791b */ /* 0x003fe20003800000 */
.L_x_272:
[----:B------:R-:W-:Y:S01]  /*1430*/  HFMA2.MMA R14, -RZ, RZ, 0, 1.1920928955078125e-07 ;  /* 0x00000002ff0e7435 */ /* 0x000fe200000001ff */
[----:B------:R-:W-:-:S05]  /*1440*/  MOV R16, R17 ;  /* 0x0000001100107202 */ /* 0x000fca0000000f00 */
[----:B------:R-:W-:-:S05]  /*1450*/  FADD.FTZ R16, R15, R16 ;  /* 0x000000100f107221 */ /* 0x000fca0000010000 */
[----:B------:R-:W-:-:S07]  /*1460*/  MOV R27, R16 ;  /* 0x00000010001b7202 */ /* 0x000fce0000000f00 */
[----:B------:R-:W-:Y:S05]  /*1470*/  WARPSYNC.COLLECTIVE R12, `(.L_x_273) ;  /* 0x000000000c087348 */ /* 0x000fea0003c00000 */
[----:B------:R0:W1:Y:S02]  /*1480*/  SHFL.BFLY P2, R17, R27, R14, R13 ;  /* 0x0c00000e1b117389 */ /* 0x000064000004000d */
[----:B01----:R-:W-:Y:S01]  /*1490*/  ENDCOLLECTIVE ;  /* 0x000000000000791b */ /* 0x003fe20003800000 */
.L_x_273:
[----:B------:R-:W-:Y:S01]  /*14a0*/  HFMA2.MMA R14, -RZ, RZ, 0, 2.384185791015625e-07 ;  /* 0x00000004ff0e7435 */ /* 0x000fe200000001ff */
[----:B------:R-:W-:-:S05]  /*14b0*/  MOV R19, R17 ;  /* 0x0000001100137202 */ /* 0x000fca0000000f00 */
[----:B------:R-:W-:-:S05]  /*14c0*/  FADD.FTZ R15, R16, R19 ;  /* 0x00000013100f7221 */ /* 0x000fca0000010000 */
[----:B------:R-:W-:-:S07]  /*14d0*/  MOV R27, R15 ;  /* 0x0000000f001b7202 */ /* 0x000fce0000000f00 */
[----:B------:R-:W-:Y:S05]  /*14e0*/  WARPSYNC.COLLECTIVE R12, `(.L_x_274) ;  /* 0x000000000c087348 */ /* 0x000fea0003c00000 */
[----:B------:R0:W1:Y:S02]  /*14f0*/  SHFL.BFLY P2, R17, R27, R14, R13 ;  /* 0x0c00000e1b117389 */ /* 0x000064000004000d */
[----:B01----:R-:W-:Y:S01]  /*1500*/  ENDCOLLECTIVE ;  /* 0x000000000000791b */ /* 0x003fe20003800000 */
.L_x_274:
[----:B------:R-:W-:Y:S01]  /*1510*/  HFMA2.MMA R14, -RZ, RZ, 0, 4.76837158203125e-07 ;  /* 0x00000008ff0e7435 */ /* 0x000fe200000001ff */
[----:B------:R-:W-:-:S05]  /*1520*/  MOV R18, R17 ;  /* 0x0000001100127202 */ /* 0x000fca0000000f00 */
[----:B------:R-:W-:-:S05]  /*1530*/  FADD.FTZ R20, R15, R18 ;  /* 0x000000120f147221 */ /* 0x000fca0000010000 */
[----:B------:R-:W-:-:S07]  /*1540*/  MOV R27, R20 ;  /* 0x00000014001b7202 */ /* 0x000fce0000000f00 */
[----:B------:R-:W-:Y:S05]  /*1550*/  WARPSYNC.COLLECTIVE R12, `(.L_x_275) ;  /* 0x000000000c087348 */ /* 0x000fea0003c00000 */
[----:B------:R0:W1:Y:S02]  /*1560*/  SHFL.BFLY P2, R17, R27, R14, R13 ;  /* 0x0c00000e1b117389 */ /* 0x000064000004000d */
[----:B01----:R-:W-:Y:S01]  /*1570*/  ENDCOLLECTIVE ;  /* 0x000000000000791b */ /* 0x003fe20003800000 */
.L_x_275:
[----:B------:R-:W-:Y:S01]  /*1580*/  HFMA2.MMA R14, -RZ, RZ, 0, 9.5367431640625e-07 ;  /* 0x00000010ff0e7435 */ /* 0x000fe200000001ff */
[----:B------:R-:W-:-:S04]  /*1590*/  IMAD.MOV.U32 R21, RZ, RZ, R17 ;  /* 0x000000ffff157224 */ /* 0x000fc800078e0011 */
[----:B------:R-:W-:-:S05]  /*15a0*/  FADD.FTZ R16, R20, R21 ;  /* 0x0000001514107221 */ /* 0x000fca0000010000 */
[----:B------:R-:W-:-:S07]  /*15b0*/  MOV R27, R16 ;  /* 0x00000010001b7202 */ /* 0x000fce0000000f00 */
[----:B------:R-:W-:Y:S05]  /*15c0*/  WARPSYNC.COLLECTIVE R12, `(.L_x_276) ;  /* 0x000000000c087348 */ /* 0x000fea0003c00000 */
[----:B------:R0:W1:Y:S02]  /*15d0*/  SHFL.BFLY P2, R17, R27, R14, R13 ;  /* 0x0c00000e1b117389 */ /* 0x000064000004000d */
[----:B01----:R-:W-:Y:S01]  /*15e0*/  ENDCOLLECTIVE ;  /* 0x000000000000791b */ /* 0x003fe20003800000 */
.L_x_276:
[----:B------:R-:W-:Y:S01]  /*15f0*/  HFMA2.MMA R14, -RZ, RZ, 0, 5.9604644775390625e-08 ;  /* 0x00000001ff0e7435 */ /* 0x000fe200000001ff */
[----:B------:R-:W-:Y:S02]  /*1600*/  MOV R27, R9 ;  /* 0x00000009001b7202 */ /* 0x000fe40000000f00 */
[----:B------:R-:W-:-:S08]  /*1610*/  MOV R15, R17 ;  /* 0x00000011000f7202 */ /* 0x000fd00000000f00 */
[----:B------:R-:W-:Y:S05]  /*1620*/  WARPSYNC.COLLECTIVE R12, `(.L_x_277) ;  /* 0x000000000c087348 */ /* 0x000fea0003c00000 */
[----:B------:R0:W1:Y:S02]  /*1630*/  SHFL.BFLY P2, R17, R27, R14, R13 ;  /* 0x0c00000e1b117389 */ /* 0x000064000004000d */
[----:B01----:R-:W-:Y:S01]  /*1640*/  ENDCOLLECTIVE ;  /* 0x000000000000791b */ /* 0x003fe20003800000 */
.L_x_277:
[----:B------:R-:W-:Y:S01]  /*1650*/  HFMA2.MMA R14, -RZ, RZ, 0, 1.1920928955078125e-07 ;  /* 0x00000002ff0e7435 */ /* 0x000fe200000001ff */
[----:B------:R-:W-:-:S05]  /*1660*/  MOV R18, R17 ;  /* 0x0000001100127202 */ /* 0x000fca0000000f00 */
[----:B------:R-:W-:-:S05]  /*1670*/  FADD.FTZ R20, R9, R18 ;  /* 0x0000001209147221 */ /* 0x000fca0000010000 */
[----:B------:R-:W-:-:S07]  /*1680*/  MOV R27, R20 ;  /* 0x00000014001b7202 */ /* 0x000fce0000000f00 */
[----:B------:R-:W-:Y:S05]  /*1690*/  WARPSYNC.COLLECTIVE R12, `(.L_x_278) ;  /* 0x000000000c087348 */ /* 0x000fea0003c00000 */
[----:B------:R0:W1:Y:S02]  /*16a0*/  SHFL.BFLY P2, R17, R27, R14, R13 ;  /* 0x0c00000e1b117389 */ /* 0x000064000004000d */
[----:B01----:R-:W-:Y:S01]  /*16b0*/  ENDCOLLECTIVE ;  /* 0x000000000000791b */ /* 0x003fe20003800000 */
.L_x_278:
[----:B------:R-:W-:Y:S01]  /*16c0*/  HFMA2.MMA R14, -RZ, RZ, 0, 2.384185791015625e-07 ;  /* 0x00000004ff0e7435 */ /* 0x000fe200000001ff */
[----:B------:R-:W-:-:S05]  /*16d0*/  MOV R21, R17 ;  /* 0x0000001100157202 */ /* 0x000fca0000000f00 */
[----:B------:R-:W-:-:S05]  /*16e0*/  FADD.FTZ R9, R20, R21 ;  /* 0x0000001514097221 */ /* 0x000fca0000010000 */
[----:B------:R-:W-:-:S07]  /*16f0*/  MOV R27, R9 ;  /* 0x00000009001b7202 */ /* 0x000fce0000000f00 */
[----:B------:R-:W-:Y:S05]  /*1700*/  WARPSYNC.COLLECTIVE R12, `(.L_x_279) ;  /* 0x000000000c087348 */ /* 0x000fea0003c00000 */
[----:B------:R0:W1:Y:S02]  /*1710*/  SHFL.BFLY P2, R17, R27, R14, R13 ;  /* 0x0c00000e1b117389 */ /* 0x000064000004000d */
[----:B01----:R-:W-:Y:S01]  /*1720*/  ENDCOLLECTIVE ;  /* 0x000000000000791b */ /* 0x003fe20003800000 */
.L_x_279:
[----:B------:R-:W-:Y:S01]  /*1730*/  HFMA2.MMA R14, -RZ, RZ, 0, 4.76837158203125e-07 ;  /* 0x00000008ff0e7435 */ /* 0x000fe200000001ff */
[----:B------:R-:W-:-:S05]  /*1740*/  MOV R22, R17 ;  /* 0x0000001100167202 */ /* 0x000fca0000000f00 */
[----:B------:R-:W-:-:S05]  /*1750*/  FADD.FTZ R22, R9, R22 ;  /* 0x0000001609167221 */ /* 0x000fca0000010000 */
[----:B------:R-:W-:-:S07]  /*1760*/  MOV R27, R22 ;  /* 0x00000016001b7202 */ /* 0x000fce0000000f00 */
[----:B------:R-:W-:Y:S05]  /*1770*/  WARPSYNC.COLLECTIVE R12, `(.L_x_280) ;  /* 0x000000000c087348 */ /* 0x000fea0003c00000 */
[----:B------:R0:W1:Y:S02]  /*1780*/  SHFL.BFLY P2, R17, R27, R14, R13 ;  /* 0x0c00000e1b117389 */ /* 0x000064000004000d */
[----:B01----:R-:W-:Y:S01]  /*1790*/  ENDCOLLECTIVE ;  /* 0x000000000000791b */ /* 0x003fe20003800000 */
.L_x_280:
[----:B------:R-:W-:Y:S01]  /*17a0*/  HFMA2.MMA R14, -RZ, RZ, 0, 9.5367431640625e-07 ;  /* 0x00000010ff0e7435 */ /* 0x000fe200000001ff */
[----:B------:R-:W-:-:S05]  /*17b0*/  MOV R23, R17 ;  /* 0x0000001100177202 */ /* 0x000fca0000000f00 */
[----:B------:R-:W-:-:S04]  /*17c0*/  FADD.FTZ R18, R22, R23 ;  /* 0x0000001716127221 */ /* 0x000fc80000010000 */
[----:B------:R-:W-:-:S07]  /*17d0*/  IMAD.MOV.U32 R27, RZ, RZ, R18 ;  /* 0x000000ffff1b7224 */ /* 0x000fce00078e0012 */
[----:B------:R-:W-:Y:S05]  /*17e0*/  WARPSYNC.COLLECTIVE R12, `(.L_x_281) ;  /* 0x000000000c087348 */ /* 0x000fea0003c00000 */
[----:B------:R0:W1:Y:S02]  /*17f0*/  SHFL.BFLY P2, R17, R27, R14, R13 ;  /* 0x0c00000e1b117389 */ /* 0x000064000004000d */
[----:B01----:R-:W-:Y:S01]  /*1800*/  ENDCOLLECTIVE ;  /* 0x000000000000791b */ /* 0x003fe20003800000 */
.L_x_281:
[----:B------:R-:W-:Y:S01]  /*1810*/  HFMA2.MMA R14, -RZ, RZ, 0, 5.9604644775390625e-08 ;  /* 0x00000001ff0e7435 */ /* 0x000fe200000001ff */
[----:B------:R-:W-:Y:S02]  /*1820*/  MOV R27, R8 ;  /* 0x00000008001b7202 */ /* 0x000fe40000000f00 */
[----:B------:R-:W-:-:S08]  /*1830*/  MOV R9, R17 ;  /* 0x0000001100097202 */ /* 0x000fd00000000f00 */
[----:B------:R-:W-:Y:S05]  /*1840*/  WARPSYNC.COLLECTIVE R12, `(.L_x_282) ;  /* 0x000000000c087348 */ /* 0x000fea0003c00000 */
[----:B------:R0:W1:Y:S02]  /*1850*/  SHFL.BFLY P2, R17, R27, R14, R13 ;  /* 0x0c00000e1b117389 */ /* 0x000064000004000d */
[----:B01----:R-:W-:Y:S01]  /*1860*/  ENDCOLLECTIVE ;  /* 0x000000000000791b */ /* 0x003fe20003800000 */
.L_x_282:
[----:B------:R-:W-:Y:S01]  /*1870*/  HFMA2.MMA R14, -RZ, RZ, 0, 1.1920928955078125e-07 ;  /* 0x00000002ff0e7435 */ /* 0x000fe200000001ff */
[----:B------:R-:W-:-:S05]  /*1880*/  MOV R19, R17 ;  /* 0x0000001100137202 */ /* 0x000fca0000000f00 */
[----:B------:R-:W-:-:S05]  /*1890*/  FADD.FTZ R23, R8, R19 ;  /* 0x0000001308177221 */ /* 0x000fca0000010000 */
[----:B------:R-:W-:-:S07]  /*18a0*/  MOV R27, R23 ;  /* 0x00000017001b7202 */ /* 0x000fce0000000f00 */
[----:B------:R-:W-:Y:S05]  /*18b0*/  WARPSYNC.COLLECTIVE R12, `(.L_x_283) ;  /* 0x000000000c087348 */ /* 0x000fea0003c00000 */
[----:B------:R0:W1:Y:S02]  /*18c0*/  SHFL.BFLY P2, R17, R27, R14, R13 ;  /* 0x0c00000e1b117389 */ /* 0x000064000004000d */
[----:B01----:R-:W-:Y:S01]  /*18d0*/  ENDCOLLECTIVE ;  /* 0x000000000000791b */ /* 0x003fe20003800000 */
.L_x_283:
[----:B------:R-:W-:Y:S01]  /*18e0*/  HFMA2.MMA R14, -RZ, RZ, 0, 2.384185791015625e-07 ;  /* 0x00000004ff0e7435 */ /* 0x000fe200000001ff */
[----:B------:R-:W-:-:S05]  /*18f0*/  MOV R22, R17 ;  /* 0x0000001100167202 */ /* 0x000fca0000000f00 */
[----:B------:R-:W-:-:S05]  /*1900*/  FADD.FTZ R8, R23, R22 ;  /* 0x0000001617087221 */ /* 0x000fca0000010000 */
[----:B------:R-:W-:-:S07]  /*1910*/  MOV R27, R8 ;  /* 0x00000008001b7202 */ /* 0x000fce0000000f00 */
[----:B------:R-:W-:Y:S05]  /*1920*/  WARPSYNC.COLLECTIVE R12, `(.L_x_284) ;  /* 0x000000000c087348 */ /* 0x000fea0003c00000 */
[----:B------:R0:W1:Y:S02]  /*1930*/  SHFL.BFLY P2, R17, R27, R14, R13 ;  /* 0x0c00000e1b117389 */ /* 0x000064000004000d */
[----:B01----:R-:W-:Y:S01]  /*1940*/  ENDCOLLECTIVE ;  /* 0x000000000000791b */ /* 0x003fe20003800000 */
.L_x_284:
[----:B------:R-:W-:Y:S01]  /*1950*/  HFMA2.MMA R14, -RZ, RZ, 0, 4.76837158203125e-07 ;  /* 0x00000008ff0e7435 */ /* 0x000fe200000001ff */
[----:B------:R-:W-:-:S05]  /*1960*/  MOV R21, R17 ;  /* 0x0000001100157202 */ /* 0x000fca0000000f00 */
[----:B------:R-:W-:-:S05]  /*1970*/  FADD.FTZ R24, R8, R21 ;  /* 0x0000001508187221 */ /* 0x000fca0000010000 */
[----:B------:R-:W-:-:S07]  /*1980*/  MOV R27, R24 ;  /* 0x00000018001b7202 */ /* 0x000fce0000000f00 */
[----:B------:R-:W-:Y:S05]  /*1990*/  WARPSYNC.COLLECTIVE R12, `(.L_x_285) ;  /* 0x000000000c087348 */ /* 0x000fea0003c00000 */
[----:B------:R0:W1:Y:S02]  /*19a0*/  SHFL.BFLY P2, R17, R27, R14, R13 ;  /* 0x0c00000e1b117389 */ /* 0x000064000004000d */
[----:B01----:R-:W-:Y:S01]  /*19b0*/  ENDCOLLECTIVE ;  /* 0x000000000000791b */ /* 0x003fe20003800000 */
.L_x_285:
[----:B------:R-:W-:Y:S01]  /*19c0*/  HFMA2.MMA R14, -RZ, RZ, 0, 9.5367431640625e-07 ;  /* 0x00000010ff0e7435 */ /* 0x000fe200000001ff */
[----:B------:R-:W-:-:S05]  /*19d0*/  MOV R25, R17 ;  /* 0x0000001100197202 */ /* 0x000fca0000000f00 */
[----:B------:R-:W-:-:S05]  /*19e0*/  FADD.FTZ R25, R24, R25 ;  /* 0x0000001918197221 */ /* 0x000fca0000010000 */
[----:B------:R-:W-:-:S07]  /*19f0*/  MOV R27, R25 ;  /* 0x00000019001b7202 */ /* 0x000fce0000000f00 */
[----:B------:R-:W-:Y:S05]  /*1a00*/  WARPSYNC.COLLECTIVE R12, `(.L_x_286) ;  /* 0x000000000c087348 */ /* 0x000fea0003c00000 */
[----:B------:R0:W1:Y:S02]  /*1a10*/  SHFL.BFLY P2, R17, R27, R14, R13 ;  /* 0x0c00000e1b117389 */ /* 0x000064000004000d */
[----:B01----:R-:W-:Y:S01]  /*1a20*/  ENDCOLLECTIVE ;  /* 0x000000000000791b */ /* 0x003fe20003800000 */
.L_x_286:
[----:B------:R-:W-:Y:S05]  /*1a30*/  BRA `(.L_x_287) ;  /* 0xfffffff400387947 */ /* 0x000fea000383ffff */
.L_x_288:
        /* <DEDUP_REMOVED lines=12> */
.L_x_3884:


//--------------------- .text._ZN10layer_norm31ln_parallel_residual_bwd_kernelINS_13Kernel_traitsI13__nv_bfloat16S2_S2_S2_fjLj2560ELj1ELj1ELj4ELj8ENS_18Kernel_traits_baseILj2560ES2_S2_S2_S2_fjLj128EEEEELb1ELb1ELb0EEEvNS_9BwdParamsE --------------------------
	.section	.text._ZN10layer_norm31ln_parallel_residual_bwd_kernelINS_13Kernel_traitsI13__nv_bfloat16S2_S2_S2_fjLj2560ELj1ELj1ELj4ELj8ENS_18Kernel_traits_baseILj2560ES2_S2_S2_S2_fjLj128EEEEELb1ELb1ELb0EEEvNS_9BwdParamsE,"ax",@progbits
	.align	128
        .global         _ZN10layer_norm31ln_parallel_residual_bwd_kernelINS_13Kernel_traitsI13__nv_bfloat16S2_S2_S2_fjLj2560ELj1ELj1ELj4ELj8ENS_18Kernel_traits_baseILj2560ES2_S2_S2_S2_fjLj128EEEEELb1ELb1ELb0EEEvNS_9BwdParamsE
        .type           _ZN10layer_norm31ln_parallel_residual_bwd_kernelINS_13Kernel_traitsI13__nv_bfloat16S2_S2_S2_fjLj2560ELj1ELj1ELj4ELj8ENS_18Kernel_traits_baseILj2560ES2_S2_S2_S2_fjLj128EEEEELb1ELb1ELb0EEEvNS_9BwdParamsE,@function
        .size           _ZN10layer_norm31ln_parallel_residual_bwd_kernelINS_13Kernel_traitsI13__nv_bfloat16S2_S2_S2_fjLj2560ELj1ELj1ELj4ELj8ENS_18Kernel_traits_baseILj2560ES2_S2_S2_S2_fjLj128EEEEELb1ELb1ELb0EEEvNS_9BwdParamsE,(.L_x_3885 - _ZN10layer_norm31ln_parallel_residual_bwd_kernelINS_13Kernel_traitsI13__nv_bfloat16S2_S2_S2_fjLj2560ELj1ELj1ELj4ELj8ENS_18Kernel_traits_baseILj2560ES2_S2_S2_S2_fjLj128EEEEELb1ELb1ELb0EEEvNS_9BwdParamsE)
        .other          _ZN10layer_norm31ln_parallel_residual_bwd_kernelINS_13Kernel_traitsI13__nv_bfloat16S2_S2_S2_fjLj2560ELj1ELj1ELj4ELj8ENS_18Kernel_traits_baseILj2560ES2_S2_S2_S2_fjLj128EEEEELb1ELb1ELb0EEEvNS_9BwdParamsE,@"STO_CUDA_ENTRY STV_DEFAULT"
_ZN10layer_norm31ln_parallel_residual_bwd_kernelINS_13Kernel_traitsI13__nv_bfloat16S2_S2_S2_fjLj2560ELj1ELj1ELj4ELj8ENS_18Kernel_traits_baseILj2560ES2_S2_S2_S2_fjLj128EEEEELb1ELb1ELb0EEEvNS_9BwdParamsE:
.text._ZN10layer_norm31ln_parallel_residual_bwd_kernelINS_13Kernel_traitsI13__nv_bfloat16S2_S2_S2_fjLj2560ELj1ELj1ELj4ELj8ENS_18Kernel_traits_baseILj2560ES2_S2_S2_S2_fjLj128EEEEELb1ELb1ELb0EEEvNS_9BwdParamsE:
        /* <DEDUP_REMOVED lines=32> */
[C---:B0-----:R-:W-:Y:S01]  /*0200*/  @P0 IMAD.WIDE.U32 R4, R3.reuse, 0x8, R4 ;  /* 0x0000000803040825 */ /* 0x041fe200078e0004 */
[----:B------:R-:W-:-:S04]  /*0210*/  @P0 LOP3.LUT R3, R3, 0x80, RZ, 0xfc, !PT ;  /* 0x0000008003030812 */ /* 0x000fc800078efcff */
[----:B------:R0:W5:Y:S01]  /*0220*/  @P0 LDG.E.64 R6, desc[UR4][R4.64] ;  /* 0x0000000404060981 */ /* 0x000162000c1e1b00 */
[C---:B-1----:R-:W-:Y:S01]  /*0230*/  @P1 IMAD.WIDE.U32 R18, R3.reuse, 0x8, R14 ;  /* 0x0000000803121825 */ /* 0x042fe200078e000e */
[----:B------:R-:W1:Y:S03]  /*0240*/  @P4 LDC.64 R24, c[0x0][0x260] ;  /* 0x00009800ff184b82 */ /* 0x000e660000000a00 */
[----:B------:R-:W-:Y:S01]  /*0250*/  @P1 VIADD R3, R3, 0x80 ;  /* 0x0000008003031836 */ /* 0x000fe20000000000 */
[----:B------:R0:W5:Y:S03]  /*0260*/  @P1 LDG.E.64 R8, desc[UR4][R18.64] ;  /* 0x0000000412081981 */ /* 0x000166000c1e1b00 */
[----:B--2---:R-:W-:-:S04]  /*0270*/  @P2 IMAD.WIDE.U32 R20, R3, 0x8, R20 ;  /* 0x0000000803142825 */ /* 0x004fc800078e0014 */
[----:B------:R-:W-:Y:S01]  /*0280*/  @P2 VIADD R3, R3, 0x80 ;  /* 0x0000008003032836 */ /* 0x000fe20000000000 */
[----:B------:R0:W5:Y:S03]  /*0290*/  @P2 LDG.E.64 R10, desc[UR4][R20.64] ;  /* 0x00000004140a2981 */ /* 0x000166000c1e1b00 */
[----:B---3--:R-:W-:-:S04]  /*02a0*/  @P3 IMAD.WIDE.U32 R22, R3, 0x8, R22 ;  /* 0x0000000803163825 */ /* 0x008fc800078e0016 */
[----:B------:R-:W-:Y:S01]  /*02b0*/  @P3 VIADD R3, R3, 0x80 ;  /* 0x0000008003033836 */ /* 0x000fe20000000000 */
[----:B------:R0:W5:Y:S03]  /*02c0*/  @P3 LDG.E.64 R12, desc[UR4][R22.64] ;  /* 0x00000004160c3981 */ /* 0x000166000c1e1b00 */
[----:B-1----:R-:W-:-:S05]  /*02d0*/  @P4 IMAD.WIDE.U32 R14, R3, 0x8, R24 ;  /* 0x00000008030e4825 */ /* 0x002fca00078e0018 */
        /* <DEDUP_REMOVED lines=24> */
[----:B------:R-:W0:Y:S01]  /*0460*/  LDC.U8 R30, c[0x0][0x2a0] ;  /* 0x0000a800ff1e7b82 */ /* 0x000e220000000000 */
[----:B-----5:R-:W-:Y:S01]  /*0470*/  IMAD.MOV.U32 R21, RZ, RZ, R10 ;  /* 0x000000ffff157224 */ /* 0x020fe200078e000a */
[----:B------:R-:W-:Y:S01]  /*0480*/  SHF.R.U64 R20, R10, 0x10, R11 ;  /* 0x000000100a147819 */ /* 0x000fe2000000120b */
[----:B------:R-:W-:Y:S01]  /*0490*/  IMAD.MOV.U32 R0, RZ, RZ, R12 ;  /* 0x000000ffff007224 */ /* 0x000fe200078e000c */
[----:B------:R-:W-:Y:S01]  /*04a0*/  MOV R19, R11 ;  /* 0x0000000b00137202 */ /* 0x000fe20000000f00 */
[----:B------:R-:W-:Y:S01]  /*04b0*/  IMAD.MOV.U32 R15, RZ, RZ, R13 ;  /* 0x000000ffff0f7224 */ /* 0x000fe200078e000d */
[----:B------:R-:W-:Y:S01]  /*04c0*/  SHF.R.U32.HI R18, RZ, 0x10, R11 ;  /* 0x00000010ff127819 */ /* 0x000fe2000001160b */
[----:B------:R-:W-:Y:S01]  /*04d0*/  IMAD.MOV.U32 R11, RZ, RZ, R17 ;  /* 0x000000ffff0b7224 */ /* 0x000fe200078e0011 */
[----:B------:R-:W-:Y:S01]  /*04e0*/  SHF.R.U64 R3, R12, 0x10, R13 ;  /* 0x000000100c037819 */ /* 0x000fe2000000120d */
[--C-:B------:R-:W-:Y:S01]  /*04f0*/  IMAD.MOV.U32 R27, RZ, RZ, R7.reuse ;  /* 0x000000ffff1b7224 */ /* 0x100fe200078e0007 */
[----:B------:R-:W-:Y:S01]  /*0500*/  MOV R29, R6 ;  /* 0x00000006001d7202 */ /* 0x000fe20000000f00 */
[----:B------:R-:W-:Y:S01]  /*0510*/  IMAD.MOV.U32 R25, RZ, RZ, R8 ;  /* 0x000000ffff197224 */ /* 0x000fe200078e0008 */
[----:B------:R-:W-:Y:S01]  /*0520*/  SHF.R.U64 R28, R6, 0x10, R7 ;  /* 0x00000010061c7819 */ /* 0x000fe20000001207 */
[--C-:B------:R-:W-:Y:S01]  /*0530*/  IMAD.MOV.U32 R23, RZ, RZ, R9.reuse ;  /* 0x000000ffff177224 */ /* 0x100fe200078e0009 */
[--C-:B------:R-:W-:Y:S01]  /*0540*/  SHF.R.U64 R24, R8, 0x10, R9.reuse ;  /* 0x0000001008187819 */ /* 0x100fe20000001209 */
[----:B------:R-:W-:Y:S01]  /*0550*/  HFMA2.MMA R148, -RZ, RZ, 0, 5.9604644775390625e-08 ;  /* 0x00000001ff947435 */ /* 0x000fe200000001ff */
[----:B------:R-:W-:Y:S01]  /*0560*/  SHF.R.U32.HI R22, RZ, 0x10, R9 ;  /* 0x00000010ff167819 */ /* 0x000fe20000011609 */
[----:B------:R-:W-:Y:S01]  /*0570*/  IMAD.MOV.U32 R69, RZ, RZ, RZ ;  /* 0x000000ffff457224 */ /* 0x000fe200078e00ff */
[----:B------:R-:W-:Y:S01]  /*0580*/  SHF.R.U32.HI R14, RZ, 0x10, R13 ;  /* 0x00000010ff0e7819 */ /* 0x000fe2000001160d */
[----:B------:R-:W-:Y:S01]  /*0590*/  IMAD.MOV.U32 R13, RZ, RZ, R16 ;  /* 0x000000ffff0d7224 */ /* 0x000fe200078e0010 */
[--C-:B------:R-:W-:Y:S01]  /*05a0*/  SHF.R.U64 R12, R16, 0x10, R17.reuse ;  /* 0x00000010100c7819 */ /* 0x100fe20000001211 */
[----:B------:R-:W-:Y:S01]  /*05b0*/  IMAD.U32 R29, R29, 0x10000, RZ ;  /* 0x000100001d1d7824 */ /* 0x000fe200078e00ff */
[----:B------:R-:W-:Y:S01]  /*05c0*/  SHF.R.U32.HI R10, RZ, 0x10, R17 ;  /* 0x00000010ff0a7819 */ /* 0x000fe20000011611 */
        /* <DEDUP_REMOVED lines=13> */
[----:B------:R-:W-:Y:S02]  /*06a0*/  IMAD.U32 R18, R18, 0x10000, RZ ;  /* 0x0001000012127824 */ /* 0x000fe400078e00ff */
[----:B------:R-:W-:Y:S02]  /*06b0*/  IMAD.U32 R17, R0, 0x10000, RZ ;  /* 0x0001000000117824 */ /* 0x000fe400078e00ff */
[----:B------:R-:W-:Y:S02]  /*06c0*/  IMAD.U32 R15, R15, 0x10000, RZ ;  /* 0x000100000f0f7824 */ /* 0x000fe400078e00ff */
[----:B------:R-:W-:-:S02]  /*06d0*/  IMAD.U32 R14, R14, 0x10000, RZ ;  /* 0x000100000e0e7824 */ /* 0x000fc400078e00ff */
[----:B------:R-:W-:Y:S02]  /*06e0*/  IMAD.U32 R13, R13, 0x10000, RZ ;  /* 0x000100000d0d7824 */ /* 0x000fe400078e00ff */
[----:B------:R-:W-:Y:S02]  /*06f0*/  IMAD.U32 R12, R12, 0x10000, RZ ;  /* 0x000100000c0c7824 */ /* 0x000fe400078e00ff */
[----:B0-----:R-:W-:-:S07]  /*0700*/  IMAD.U32 R10, R10, 0x10000, RZ ;  /* 0x000100000a0a7824 */ /* 0x001fce00078e00ff */
.L_x_320:
        /* <DEDUP_REMOVED lines=11> */
[----:B------:R-:W-:Y:S02]  /*07c0*/  LEA.HI.SX32 R8, R77, R80, 0x1e ;  /* 0x000000504d087211 */ /* 0x000fe400078ff2ff */
[----:B------:R-:W-:-:S03]  /*07d0*/  CS2R R150, SRZ ;  /* 0x0000000000967805 */ /* 0x000fc6000001ff00 */
[----:B------:R-:W-:Y:S01]  /*07e0*/  IMAD.MOV.U32 R149, RZ, RZ, R8 ;  /* 0x000000ffff957224 */ /* 0x000fe200078e0008 */
[----:B0-----:R-:W-:Y:S06]  /*07f0*/  @!P0 BRA `(.L_x_291) ;  /* 0x0000000400148947 */ /* 0x001fec0003800000 */
[----:B------:R-:W-:Y:S01]  /*0800*/  ISETP.NE.U32.AND P4, PT, RZ, UR14, PT ;  /* 0x0000000eff007c0c */ /* 0x000fe2000bf85070 */
[C---:B------:R-:W-:Y:S01]  /*0810*/  IMAD.SHL.U32 R3, R8.reuse, 0x4, RZ ;  /* 0x0000000408037824 */ /* 0x040fe200078e00ff */
[----:B------:R-:W-:Y:S01]  /*0820*/  SHF.L.U64.HI R74, R8, 0x2, RZ ;  /* 0x00000002084a7819 */ /* 0x000fe200000102ff */
[----:B------:R-:W0:Y:S01]  /*0830*/  LDC.64 R76, c[0x0][0x2b8] ;  /* 0x0000ae00ff4c7b82 */ /* 0x000e220000000a00 */
[----:B------:R-:W-:Y:S02]  /*0840*/  ISETP.NE.AND.EX P4, PT, RZ, UR15, PT, P4 ;  /* 0x0000000fff007c0c */ /* 0x000fe4000bf85340 */
[----:B------:R-:W-:-:S04]  /*0850*/  IADD3 R78, P5, R3, UR12, RZ ;  /* 0x0000000c034e7c10 */ /* 0x000fc8000ffbe0ff */
[----:B------:R-:W-:-:S05]  /*0860*/  IADD3.X R79, R74, UR13, RZ, P5, !PT ;  /* 0x0000000d4a4f7c10 */ /* 0x000fca000affe4ff */
[----:B------:R1:W5:Y:S02]  /*0870*/  LDG.E R91, desc[UR4][R78.64] ;  /* 0x000000044e5b7981 */ /* 0x000364000c1e1900 */
[----:B------:R-:W2:Y:S02]  /*0880*/  @P4 LDC.64 R72, c[0x0][0x248] ;  /* 0x00009200ff484b82 */ /* 0x000ea40000000a00 */
[----:B--2---:R-:W-:-:S04]  /*0890*/  @P4 IADD3 R72, P5, R3, R72, RZ ;  /* 0x0000004803484210 */ /* 0x004fc80007fbe0ff */
[----:B------:R-:W-:Y:S02]  /*08a0*/  @P4 IADD3.X R73, R74, R73, RZ, P5, !PT ;  /* 0x000000494a494210 */ /* 0x000fe40002ffe4ff */
[C---:B------:R-:W-:Y:S01]  /*08b0*/  LEA R74, P5, R8.reuse, UR10, 0x3 ;  /* 0x0000000a084a7c11 */ /* 0x040fe2000f8a18ff */
[C---:B0-----:R-:W-:Y:S02]  /*08c0*/  IMAD.WIDE.U32 R76, R8.reuse, 0x8, R76 ;  /* 0x00000008084c7825 */ /* 0x041fe400078e004c */
[----:B------:R-:W5:Y:S01]  /*08d0*/  @P4 LDG.E R7, desc[UR4][R72.64] ;  /* 0x0000000448074981 */ /* 0x000f62000c1e1900 */
[----:B------:R-:W-:Y:S02]  /*08e0*/  LEA.HI.X R75, R8, UR11, RZ, 0x3, P5 ;  /* 0x0000000b084b7c11 */ /* 0x000fe4000a8f1cff */
[----:B------:R-:W-:Y:S01]  /*08f0*/  ISETP.NE.U32.AND P5, PT, RZ, UR8, PT ;  /* 0x00000008ff007c0c */ /* 0x000fe2000bfa5070 */
[----:B------:R-:W2:Y:S03]  /*0900*/  LDG.E.64 R76, desc[UR4][R76.64] ;  /* 0x000000044c4c7981 */ /* 0x000ea6000c1e1b00 */
[----:B------:R-:W-:Y:S01]  /*0910*/  ISETP.NE.AND.EX P5, PT, RZ, UR9, PT, P5 ;  /* 0x00000009ff007c0c */ /* 0x000fe2000bfa5350 */
[----:B------:R-:W3:Y:S01]  /*0920*/  LDG.E.64 R74, desc[UR4][R74.64] ;  /* 0x000000044a4a7981 */ /* 0x000ee2000c1e1b00 */
[----:B------:R-:W-:-:S11]  /*0930*/  ISETP.NE.AND P4, PT, R30, RZ, PT ;  /* 0x000000ff1e00720c */ /* 0x000fd60003f85270 */
[----:B------:R-:W-:-:S04]  /*0940*/  @P5 LEA R92, P6, R8, UR8, 0x3 ;  /* 0x00000008085c5c11 */ /* 0x000fc8000f8c18ff */
[----:B------:R-:W-:Y:S02]  /*0950*/  @P5 LEA.HI.X R93, R8, UR9, RZ, 0x3, P6 ;  /* 0x00000009085d5c11 */ /* 0x000fe4000b0f1cff */
[----:B-----5:R-:W-:-:S03]  /*0960*/  FSEL R3, R147, RZ, !P4 ;  /* 0x000000ff93037208 */ /* 0x020fc60006000000 */
[----:B------:R0:W5:Y:S01]  /*0970*/  @P5 LDG.E.64 R110, desc[UR4][R92.64] ;  /* 0x000000045c6e5981 */ /* 0x000162000c1e1b00 */
[----:B------:R-:W-:Y:S02]  /*0980*/  VIADD R149, R8, 0x80 ;  /* 0x0000008008957836 */ /* 0x000fe40000000000 */
[--C-:B---3--:R-:W-:Y:S01]  /*0990*/  IMAD.MOV.U32 R95, RZ, RZ, R75.reuse ;  /* 0x000000ffff5f7224 */ /* 0x108fe200078e004b */
[--C-:B------:R-:W-:Y:S01]  /*09a0*/  SHF.R.U64 R97, R74, 0x10, R75.reuse ;  /* 0x000000104a617819 */ /* 0x100fe2000000124b */
[----:B------:R-:W-:Y:S01]  /*09b0*/  IMAD.MOV.U32 R94, RZ, RZ, R74 ;  /* 0x000000ffff5e7224 */ /* 0x000fe200078e004a */
[----:B------:R-:W-:Y:S02]  /*09c0*/  SHF.R.U32.HI R96, RZ, 0x10, R75 ;  /* 0x00000010ff607819 */ /* 0x000fe4000001164b */
[----:B-1----:R-:W-:Y:S01]  /*09d0*/  SHF.L.U32 R78, R95, 0x10, RZ ;  /* 0x000000105f4e7819 */ /* 0x002fe200000006ff */
[----:B------:R-:W-:Y:S02]  /*09e0*/  IMAD.U32 R94, R94, 0x10000, RZ ;  /* 0x000100005e5e7824 */ /* 0x000fe400078e00ff */
[----:B------:R-:W-:-:S02]  /*09f0*/  IMAD.U32 R74, R97, 0x10000, RZ ;  /* 0x00010000614a7824 */ /* 0x000fc400078e00ff */
[----:B0-----:R-:W-:Y:S02]  /*0a00*/  IMAD.U32 R92, R96, 0x10000, RZ ;  /* 0x00010000605c7824 */ /* 0x001fe400078e00ff */
[C---:B------:R-:W-:Y:S01]  /*0a10*/  FADD.FTZ R94, -R3.reuse, R94 ;  /* 0x0000005e035e7221 */ /* 0x040fe20000010100 */
[C---:B------:R-:W-:Y:S01]  /*0a20*/  FADD.FTZ R74, -R3.reuse, R74 ;  /* 0x0000004a034a7221 */ /* 0x040fe20000010100 */
[C---:B------:R-:W-:Y:S01]  /*0a30*/  FADD.FTZ R78, -R3.reuse, R78 ;  /* 0x0000004e034e7221 */ /* 0x040fe20000010100 */
[----:B------:R-:W-:Y:S01]  /*0a40*/  FADD.FTZ R98, -R3, R92 ;  /* 0x0000005c03627221 */ /* 0x000fe20000010100 */
[----:B--2---:R-:W-:Y:S01]  /*0a50*/  IMAD.MOV.U32 R3, RZ, RZ, R76 ;  /* 0x000000ffff037224 */ /* 0x004fe200078e004c */
[----:B------:R-:W-:-:S03]  /*0a60*/  SHF.R.U64 R93, R76, 0x10, R77 ;  /* 0x000000104c5d7819 */ /* 0x000fc6000000124d */
[----:B------:R-:W-:Y:S01]  /*0a70*/  IMAD.U32 R73, R3, 0x10000, RZ ;  /* 0x0001000003497824 */ /* 0x000fe200078e00ff */
[----:B------:R-:W-:Y:S01]  /*0a80*/  SHF.L.U32 R93, R93, 0x10, RZ ;  /* 0x000000105d5d7819 */ /* 0x000fe200000006ff */
[----:B------:R-:W-:Y:S02]  /*0a90*/  IMAD.MOV.U32 R72, RZ, RZ, R77 ;  /* 0x000000ffff487224 */ /* 0x000fe400078e004d */
[C---:B------:R-:W-:Y:S01]  /*0aa0*/  FMUL.FTZ R3, R9.reuse, R94 ;  /* 0x0000005e09037220 */ /* 0x040fe20000410000 */
[----:B------:R-:W-:Y:S01]  /*0ab0*/  FMUL.FTZ R92, R9, R74 ;  /* 0x0000004a095c7220 */ /* 0x000fe20000410000 */
[----:B------:R-:W-:Y:S01]  /*0ac0*/  FMUL.FTZ R94, R29, R73 ;  /* 0x000000491d5e7220 */ /* 0x000fe20000410000 */
[----:B------:R-:W-:Y:S02]  /*0ad0*/  IMAD.U32 R96, R72, 0x10000, RZ ;  /* 0x0001000048607824 */ /* 0x000fe400078e00ff */
[----:B------:R-:W-:Y:S01]  /*0ae0*/  FADD.FTZ R49, R49, R93 ;  /* 0x0000005d31317221 */ /* 0x000fe20000010000 */
[----:B------:R-:W-:Y:S01]  /*0af0*/  FFMA.FTZ R69, R92, R93, R69 ;  /* 0x0000005d5c457223 */ /* 0x000fe20000010045 */
[----:B------:R-:W-:Y:S01]  /*0b00*/  SHF.R.U32.HI R76, RZ, 0x10, R77 ;  /* 0x00000010ff4c7819 */ /* 0x000fe2000001164d */
[----:B------:R-:W-:Y:S01]  /*0b10*/  FADD.FTZ R48, R48, R73 ;  /* 0x0000004930307221 */ /* 0x000fe20000010000 */
[----:B------:R-:W-:Y:S01]  /*0b20*/  FFMA.FTZ R68, R3, R73, R68 ;  /* 0x0000004903447223 */ /* 0x000fe20000010044 */
[----:B------:R-:W-:Y:S01]  /*0b30*/  FMUL.FTZ R93, R28, R93 ;  /* 0x0000005d1c5d7220 */ /* 0x000fe20000410000 */
[----:B------:R-:W-:Y:S01]  /*0b40*/  FMUL.FTZ R95, R9, R78 ;  /* 0x0000004e095f7220 */ /* 0x000fe20000410000 */
[----:B------:R-:W-:Y:S01]  /*0b50*/  FADD.FTZ R72, RZ, R94 ;  /* 0x0000005eff487221 */ /* 0x000fe20000010000 */
[----:B------:R-:W-:Y:S01]  /*0b60*/  FFMA.FTZ R73, R3, R94, RZ ;  /* 0x0000005e03497223 */ /* 0x000fe200000100ff */
[----:B------:R-:W-:Y:S01]  /*0b70*/  FADD.FTZ R50, R50, R96 ;  /* 0x0000006032327221 */ /* 0x000fe20000010000 */
[----:B------:R-:W-:Y:S01]  /*0b80*/  FFMA.FTZ R70, R95, R96, R70 ;  /* 0x000000605f467223 */ /* 0x000fe20000010046 */
[----:B------:R-:W-:Y:S01]  /*0b90*/  FADD.FTZ R75, R72, R93 ;  /* 0x0000005d484b7221 */ /* 0x000fe20000010000 */
[----:B------:R-:W-:-:S02]  /*0ba0*/  IMAD.U32 R76, R76, 0x10000, RZ ;  /* 0x000100004c4c7824 */ /* 0x000fc400078e00ff */
        /* <DEDUP_REMOVED lines=10> */
.L_x_291:
[----:B------:R-:W-:Y:S05]  /*0c50*/  BSYNC B0 ;  /* 0x0000000000007941 */ /* 0x000fea0003800000 */
.L_x_290:
[----:B------:R-:W-:Y:S04]  /*0c60*/  BSSY B0, `(.L_x_292) ;  /* 0x0000047000007945 */ /* 0x000fe80003800000 */
[----:B------:R-:W-:Y:S05]  /*0c70*/  @!P1 BRA `(.L_x_293) ;  /* 0x0000000400149947 */ /* 0x000fea0003800000 */
[----:B------:R-:W-:Y:S01]  /*0c80*/  ISETP.NE.U32.AND P4, PT, RZ, UR14, PT ;  /* 0x0000000eff007c0c */ /* 0x000fe2000bf85070 */
[C---:B------:R-:W-:Y:S01]  /*0c90*/  IMAD.SHL.U32 R75, R149.reuse, 0x4, RZ ;  /* 0x00000004954b7824 */ /* 0x040fe200078e00ff */
[----:B------:R-:W0:Y:S01]  /*0ca0*/  LDC.64 R76, c[0x0][0x2b8] ;  /* 0x0000ae00ff4c7b82 */ /* 0x000e220000000a00 */
[----:B------:R-:W-:Y:S02]  /*0cb0*/  SHF.L.U64.HI R74, R149, 0x2, RZ ;  /* 0x00000002954a7819 */ /* 0x000fe400000102ff */
[----:B------:R-:W-:Y:S02]  /*0cc0*/  ISETP.NE.AND.EX P4, PT, RZ, UR15, PT, P4 ;  /* 0x0000000fff007c0c */ /* 0x000fe4000bf85340 */
[----:B------:R-:W-:-:S04]  /*0cd0*/  IADD3 R78, P5, R75, UR12, RZ ;  /* 0x0000000c4b4e7c10 */ /* 0x000fc8000ffbe0ff */
[----:B------:R-:W-:-:S05]  /*0ce0*/  IADD3.X R79, R74, UR13, RZ, P5, !PT ;  /* 0x0000000d4a4f7c10 */ /* 0x000fca000affe4ff */
[----:B------:R-:W5:Y:S02]  /*0cf0*/  LDG.E R99, desc[UR4][R78.64] ;  /* 0x000000044e637981 */ /* 0x000f64000c1e1900 */
[----:B------:R-:W1:Y:S02]  /*0d00*/  @P4 LDC.64 R72, c[0x0][0x248] ;  /* 0x00009200ff484b82 */ /* 0x000e640000000a00 */
[----:B-1----:R-:W-:-:S04]  /*0d10*/  @P4 IADD3 R72, P5, R75, R72, RZ ;  /* 0x000000484b484210 */ /* 0x002fc80007fbe0ff */
[----:B------:R-:W-:Y:S02]  /*0d20*/  @P4 IADD3.X R73, R74, R73, RZ, P5, !PT ;  /* 0x000000494a494210 */ /* 0x000fe40002ffe4ff */
[C---:B------:R-:W-:Y:S01]  /*0d30*/  LEA R74, P5, R149.reuse, UR10, 0x3 ;  /* 0x0000000a954a7c11 */ /* 0x040fe2000f8a18ff */
[C---:B0-----:R-:W-:Y:S02]  /*0d40*/  IMAD.WIDE.U32 R76, R149.reuse, 0x8, R76 ;  /* 0x00000008954c7825 */ /* 0x041fe400078e004c */
[----:B------:R0:W5:Y:S01]  /*0d50*/  @P4 LDG.E R6, desc[UR4][R72.64] ;  /* 0x0000000448064981 */ /* 0x000162000c1e1900 */
[----:B------:R-:W-:Y:S02]  /*0d60*/  LEA.HI.X R75, R149, UR11, RZ, 0x3, P5 ;  /* 0x0000000b954b7c11 */ /* 0x000fe4000a8f1cff */
[----:B------:R-:W-:Y:S01]  /*0d70*/  ISETP.NE.U32.AND P5, PT, RZ, UR8, PT ;  /* 0x00000008ff007c0c */ /* 0x000fe2000bfa5070 */
[----:B------:R-:W0:Y:S03]  /*0d80*/  LDG.E.64 R76, desc[UR4][R76.64] ;  /* 0x000000044c4c7981 */ /* 0x000e26000c1e1b00 */
[----:B------:R-:W-:Y:S01]  /*0d90*/  ISETP.NE.AND.EX P5, PT, RZ, UR9, PT, P5 ;  /* 0x00000009ff007c0c */ /* 0x000fe2000bfa5350 */
[----:B------:R-:W2:Y:S01]  /*0da0*/  LDG.E.64 R74, desc[UR4][R74.64] ;  /* 0x000000044a4a7981 */ /* 0x000ea2000c1e1b00 */
[----:B------:R-:W-:-:S04]  /*0db0*/  ISETP.NE.AND P4, PT, R30, RZ, PT ;  /* 0x000000ff1e00720c */ /* 0x000fc80003f85270 */
[----:B-----5:R-:W-:-:S07]  /*0dc0*/  FSEL R120, R147, RZ, !P4 ;  /* 0x000000ff93787208 */ /* 0x020fce0006000000 */
[----:B------:R-:W-:-:S04]  /*0dd0*/  @P5 LEA R100, P6, R149, UR8, 0x3 ;  /* 0x0000000895645c11 */ /* 0x000fc8000f8c18ff */
[----:B------:R-:W-:-:S05]  /*0de0*/  @P5 LEA.HI.X R101, R149, UR9, RZ, 0x3, P6 ;  /* 0x0000000995655c11 */ /* 0x000fca000b0f1cff */
[----:B------:R1:W5:Y:S01]  /*0df0*/  @P5 LDG.E.64 R108, desc[UR4][R100.64] ;  /* 0x00000004646c5981 */ /* 0x000362000c1e1b00 */
[----:B------:R-:W-:Y:S02]  /*0e00*/  VIADD R149, R149, 0x80 ;  /* 0x0000008095957836 */ /* 0x000fe40000000000 */
[--C-:B--2---:R-:W-:Y:S01]  /*0e10*/  IMAD.MOV.U32 R113, RZ, RZ, R75.reuse ;  /* 0x000000ffff717224 */ /* 0x104fe200078e004b */
[----:B------:R-:W-:Y:S01]  /*0e20*/  SHF.R.U64 R115, R74, 0x10, R75 ;  /* 0x000000104a737819 */ /* 0x000fe2000000124b */
[----:B------:R-:W-:-:S03]  /*0e30*/  IMAD.MOV.U32 R112, RZ, RZ, R74 ;  /* 0x000000ffff707224 */ /* 0x000fc600078e004a */
[----:B------:R-:W-:Y:S01]  /*0e40*/  SHF.L.U32 R113, R113, 0x10, RZ ;  /* 0x0000001071717819 */ /* 0x000fe200000006ff */
[----:B------:R-:W-:Y:S02]  /*0e50*/  IMAD.U32 R112, R112, 0x10000, RZ ;  /* 0x0001000070707824 */ /* 0x000fe400078e00ff */
[----:B------:R-:W-:Y:S02]  /*0e60*/  IMAD.U32 R74, R115, 0x10000, RZ ;  /* 0x00010000734a7824 */ /* 0x000fe400078e00ff */
[----:B0-----:R-:W-:Y:S02]  /*0e70*/  IMAD.MOV.U32 R72, RZ, RZ, R76 ;  /* 0x000000ffff487224 */ /* 0x001fe400078e004c */
[----:B------:R-:W-:Y:S01]  /*0e80*/  FADD.FTZ R78, -R120, R113 ;  /* 0x00000071784e7221 */ /* 0x000fe20000010100 */
[----:B------:R-:W-:Y:S01]  /*0e90*/  SHF.R.U64 R113, R76, 0x10, R77 ;  /* 0x000000104c717819 */ /* 0x000fe2000000124d */
[C---:B------:R-:W-:Y:S01]  /*0ea0*/  FADD.FTZ R112, -R120.reuse, R112 ;  /* 0x0000007078707221 */ /* 0x040fe20000010100 */
[----:B------:R-:W-:Y:S01]  /*0eb0*/  FADD.FTZ R74, -R120, R74 ;  /* 0x0000004a784a7221 */ /* 0x000fe20000010100 */
[----:B------:R-:W-:Y:S01]  /*0ec0*/  IMAD.U32 R72, R72, 0x10000, RZ ;  /* 0x0001000048487824 */ /* 0x000fe200078e00ff */
[----:B------:R-:W-:Y:S01]  /*0ed0*/  SHF.R.U32.HI R114, RZ, 0x10, R75 ;  /* 0x00000010ff727819 */ /* 0x000fe2000001164b */
[----:B-1----:R-:W-:Y:S01]  /*0ee0*/  FMUL.FTZ R101, R9, R112 ;  /* 0x0000007009657220 */ /* 0x002fe20000410000 */
[----:B------:R-:W-:Y:S01]  /*0ef0*/  SHF.L.U32 R113, R113, 0x10, RZ ;  /* 0x0000001071717819 */ /* 0x000fe200000006ff */
[----:B------:R-:W-:Y:S01]  /*0f00*/  FMUL.FTZ R100, R9, R74 ;  /* 0x0000004a09647220 */ /* 0x000fe20000410000 */
[----:B------:R-:W-:-:S02]  /*0f10*/  IMAD.MOV.U32 R73, RZ, RZ, R77 ;  /* 0x000000ffff497224 */ /* 0x000fc400078e004d */
[-C--:B------:R-:W-:Y:S01]  /*0f20*/  FMUL.FTZ R112, R25, R72.reuse ;  /* 0x0000004819707220 */ /* 0x080fe20000410000 */
[----:B------:R-:W-:Y:S02]  /*0f30*/  IMAD.U32 R75, R114, 0x10000, RZ ;  /* 0x00010000724b7824 */ /* 0x000fe400078e00ff */
[----:B------:R-:W-:Y:S01]  /*0f40*/  FADD.FTZ R44, R44, R72 ;  /* 0x000000482c2c7221 */ /* 0x000fe20000010000 */
[----:B------:R-:W-:Y:S01]  /*0f50*/  FFMA.FTZ R64, R101, R72, R64 ;  /* 0x0000004865407223 */ /* 0x000fe20000010040 */
[----:B------:R-:W-:Y:S01]  /*0f60*/  FADD.FTZ R45, R45, R113 ;  /* 0x000000712d2d7221 */ /* 0x000fe20000010000 */
[-C--:B------:R-:W-:Y:S01]  /*0f70*/  FFMA.FTZ R65, R100, R113.reuse, R65 ;  /* 0x0000007164417223 */ /* 0x080fe20000010041 */
[----:B------:R-:W-:Y:S01]  /*0f80*/  SHF.R.U32.HI R76, RZ, 0x10, R77 ;  /* 0x00000010ff4c7819 */ /* 0x000fe2000001164d */
[----:B------:R-:W-:Y:S02]  /*0f90*/  IMAD.U32 R114, R73, 0x10000, RZ ;  /* 0x0001000049727824 */ /* 0x000fe400078e00ff */
[----:B------:R-:W-:Y:S01]  /*0fa0*/  FMUL.FTZ R113, R24, R113 ;  /* 0x0000007118717220 */ /* 0x000fe20000410000 */
[----:B------:R-:W-:Y:S01]  /*0fb0*/  FMUL.FTZ R115, R9, R78 ;  /* 0x0000004e09737220 */ /* 0x000fe20000410000 */
[----:B------:R-:W-:Y:S01]  /*0fc0*/  FADD.FTZ R72, R151, R112 ;  /* 0x0000007097487221 */ /* 0x000fe20000010000 */
[----:B------:R-:W-:Y:S01]  /*0fd0*/  FFMA.FTZ R73, R101, R112, R150 ;  /* 0x0000007065497223 */ /* 0x000fe20000010096 */
[----:B------:R-:W-:Y:S01]  /*0fe0*/  FADD.FTZ R120, -R120, R75 ;  /* 0x0000004b78787221 */ /* 0x000fe20000010100 */
        /* <DEDUP_REMOVED lines=11> */
[C---:B------:R-:W-:Y:S01]  /*10a0*/  FFMA.FTZ R67, R120.reuse, R76, R67 ;  /* 0x0000004c78437223 */ /* 0x040fe20000010043 */
[----:B------:R-:W-:Y:S01]  /*10b0*/  FADD.FTZ R151, R75, R118 ;  /* 0x000000764b977221 */ /* 0x000fe20000010000 */
[----:B------:R-:W-:-:S07]  /*10c0*/  FFMA.FTZ R150, R120, R118, R73 ;  /* 0x0000007678967223 */ /* 0x000fce0000010049 */
.L_x_293:
[----:B------:R-:W-:Y:S05]  /*10d0*/  BSYNC B0 ;  /* 0x0000000000007941 */ /* 0x000fea0003800000 */
.L_x_292:
[----:B------:R-:W-:Y:S04]  /*10e0*/  BSSY B0, `(.L_x_294) ;  /* 0x0000047000007945 */ /* 0x000fe80003800000 */
[----:B------:R-:W-:Y:S05]  /*10f0*/  @!P2 BRA `(.L_x_295) ;  /* 0x000000040014a947 */ /* 0x000fea0003800000 */
[----:B------:R-:W-:Y:S01]  /*1100*/  ISETP.NE.U32.AND P4, PT, RZ, UR14, PT ;  /* 0x0000000eff007c0c */ /* 0x000fe2000bf85070 */
[C---:B------:R-:W-:Y:S01]  /*1110*/  IMAD.SHL.U32 R75, R149.reuse, 0x4, RZ ;  /* 0x00000004954b7824 */ /* 0x040fe200078e00ff */
[----:B------:R-:W-:Y:S02]  /*1120*/  SHF.L.U64.HI R74, R149, 0x2, RZ ;  /* 0x00000002954a7819 */ /* 0x000fe400000102ff */
[----:B------:R-:W-:Y:S02]  /*1130*/  ISETP.NE.AND.EX P4, PT, RZ, UR15, PT, P4 ;  /* 0x0000000fff007c0c */ /* 0x000fe4000bf85340 */
[----:B------:R-:W-:-:S04]  /*1140*/  IADD3 R78, P5, R75, UR12, RZ ;  /* 0x0000000c4b4e7c10 */ /* 0x000fc8000ffbe0ff */
[----:B------:R-:W-:-:S05]  /*1150*/  IADD3.X R79, R74, UR13, RZ, P5, !PT ;  /* 0x0000000d4a4f7c10 */ /* 0x000fca000affe4ff */
[----:B------:R0:W5:Y:S02]  /*1160*/  LDG.E R119, desc[UR4][R78.64] ;  /* 0x000000044e777981 */ /* 0x000164000c1e1900 */
[----:B------:R-:W1:Y:S02]  /*1170*/  @P4 LDC.64 R72, c[0x0][0x248] ;  /* 0x00009200ff484b82 */ /* 0x000e640000000a00 */
[----:B-1----:R-:W-:-:S04]  /*1180*/  @P4 IADD3 R72, P5, R75, R72, RZ ;  /* 0x000000484b484210 */ /* 0x002fc80007fbe0ff */
[----:B------:R-:W-:Y:S02]  /*1190*/  @P4 IADD3.X R73, R74, R73, RZ, P5, !PT ;  /* 0x000000494a494210 */ /* 0x000fe40002ffe4ff */
[----:B------:R-:W1:Y:S01]  /*11a0*/  LDC.64 R74, c[0x0][0x2b8] ;  /* 0x0000ae00ff4a7b82 */ /* 0x000e620000000a00 */
[C---:B------:R-:W-:Y:S02]  /*11b0*/  LEA R76, P5, R149.reuse, UR10, 0x3 ;  /* 0x0000000a954c7c11 */ /* 0x040fe4000f8a18ff */
[----:B------:R2:W5:Y:S02]  /*11c0*/  @P4 LDG.E R5, desc[UR4][R72.64] ;  /* 0x0000000448054981 */ /* 0x000564000c1e1900 */
[----:B------:R-:W-:Y:S02]  /*11d0*/  LEA.HI.X R77, R149, UR11, RZ, 0x3, P5 ;  /* 0x0000000b954d7c11 */ /* 0x000fe4000a8f1cff */
[----:B------:R-:W-:-:S04]  /*11e0*/  ISETP.NE.U32.AND P5, PT, RZ, UR8, PT ;  /* 0x00000008ff007c0c */ /* 0x000fc8000bfa5070 */
[----:B------:R-:W3:Y:S01]  /*11f0*/  LDG.E.64 R76, desc[UR4][R76.64] ;  /* 0x000000044c4c7981 */ /* 0x000ee2000c1e1b00 */
[----:B------:R-:W-:Y:S01]  /*1200*/  ISETP.NE.AND.EX P5, PT, RZ, UR9, PT, P5 ;  /* 0x00000009ff007c0c */ /* 0x000fe2000bfa5350 */
[----:B-1----:R-:W-:-:S12]  /*1210*/  IMAD.WIDE.U32 R74, R149, 0x8, R74 ;  /* 0x00000008954a7825 */ /* 0x002fd800078e004a */
[----:B------:R-:W-:-:S04]  /*1220*/  @P5 LEA R116, P6, R149, UR8, 0x3 ;  /* 0x0000000895745c11 */ /* 0x000fc8000f8c18ff */
[----:B------:R-:W-:Y:S01]  /*1230*/  @P5 LEA.HI.X R117, R149, UR9, RZ, 0x3, P6 ;  /* 0x0000000995755c11 */ /* 0x000fe2000b0f1cff */
[----:B------:R-:W2:Y:S04]  /*1240*/  LDG.E.64 R74, desc[UR4][R74.64] ;  /* 0x000000044a4a7981 */ /* 0x000ea8000c1e1b00 */
[----:B------:R1:W5:Y:S01]  /*1250*/  @P5 LDG.E.64 R106, desc[UR4][R116.64] ;  /* 0x00000004746a5981 */ /* 0x000362000c1e1b00 */
[----:B------:R-:W-:-:S04]  /*1260*/  ISETP.NE.AND P4, PT, R30, RZ, PT ;  /* 0x000000ff1e00720c */ /* 0x000fc80003f85270 */
[----:B-----5:R-:W-:Y:S01]  /*1270*/  FSEL R128, R147, RZ, !P4 ;  /* 0x000000ff93807208 */ /* 0x020fe20006000000 */
[----:B------:R-:W-:Y:S01]  /*1280*/  VIADD R149, R149, 0x80 ;  /* 0x0000008095957836 */ /* 0x000fe20000000000 */
[--C-:B---3--:R-:W-:Y:S01]  /*1290*/  SHF.R.U64 R124, R76, 0x10, R77.reuse ;  /* 0x000000104c7c7819 */ /* 0x108fe2000000124d */
[----:B------:R-:W-:Y:S01]  /*12a0*/  IMAD.MOV.U32 R121, RZ, RZ, R76 ;  /* 0x000000ffff797224 */ /* 0x000fe200078e004c */
[--C-:B------:R-:W-:Y:S01]  /*12b0*/  SHF.R.U32.HI R123, RZ, 0x10, R77.reuse ;  /* 0x00000010ff7b7819 */ /* 0x100fe2000001164d */
[----:B------:R-:W-:Y:S02]  /*12c0*/  IMAD.MOV.U32 R122, RZ, RZ, R77 ;  /* 0x000000ffff7a7224 */ /* 0x000fe400078e004d */
[----:B------:R-:W-:Y:S02]  /*12d0*/  IMAD.U32 R121, R121, 0x10000, RZ ;  /* 0x0001000079797824 */ /* 0x000fe400078e00ff */
[----:B------:R-:W-:Y:S01]  /*12e0*/  IMAD.U32 R77, R124, 0x10000, RZ ;  /* 0x000100007c4d7824 */ /* 0x000fe200078e00ff */
[----:B0-----:R-:W-:Y:S01]  /*12f0*/  SHF.L.U32 R78, R122, 0x10, RZ ;  /* 0x000000107a4e7819 */ /* 0x001fe200000006ff */
[----:B------:R-:W-:-:S02]  /*1300*/  IMAD.U32 R79, R123, 0x10000, RZ ;  /* 0x000100007b4f7824 */ /* 0x000fc400078e00ff */
[C---:B------:R-:W-:Y:S01]  /*1310*/  FADD.FTZ R76, -R128.reuse, R121 ;  /* 0x00000079804c7221 */ /* 0x040fe20000010100 */
[----:B------:R-:W-:Y:S01]  /*1320*/  FADD.FTZ R122, -R128, R77 ;  /* 0x0000004d807a7221 */ /* 0x000fe20000010100 */
[----:B--2---:R-:W-:Y:S01]  /*1330*/  IMAD.MOV.U32 R72, RZ, RZ, R74 ;  /* 0x000000ffff487224 */ /* 0x004fe200078e004a */
[----:B------:R-:W-:-:S03]  /*1340*/  SHF.R.U64 R123, R74, 0x10, R75 ;  /* 0x000000104a7b7819 */ /* 0x000fc6000000124b */
[----:B------:R-:W-:Y:S01]  /*1350*/  IMAD.U32 R72, R72, 0x10000, RZ ;  /* 0x0001000048487824 */ /* 0x000fe200078e00ff */
[----:B------:R-:W-:Y:S01]  /*1360*/  SHF.L.U32 R123, R123, 0x10, RZ ;  /* 0x000000107b7b7819 */ /* 0x000fe200000006ff */
[C---:B------:R-:W-:Y:S01]  /*1370*/  FMUL.FTZ R121, R9.reuse, R76 ;  /* 0x0000004c09797220 */ /* 0x040fe20000410000 */
[----:B------:R-:W-:Y:S01]  /*1380*/  FMUL.FTZ R122, R9, R122 ;  /* 0x0000007a097a7220 */ /* 0x000fe20000410000 */
[----:B------:R-:W-:Y:S01]  /*1390*/  FADD.FTZ R78, -R128, R78 ;  /* 0x0000004e804e7221 */ /* 0x000fe20000010100 */
[----:B------:R-:W-:Y:S02]  /*13a0*/  IMAD.MOV.U32 R73, RZ, RZ, R75 ;  /* 0x000000ffff497224 */ /* 0x000fe400078e004b */
[-C--:B------:R-:W-:Y:S01]  /*13b0*/  FMUL.FTZ R124, R21, R72.reuse ;  /* 0x00000048157c7220 */ /* 0x080fe20000410000 */
[----:B------:R-:W-:Y:S01]  /*13c0*/  FADD.FTZ R40, R40, R72 ;  /* 0x0000004828287221 */ /* 0x000fe20000010000 */
[----:B------:R-:W-:Y:S01]  /*13d0*/  FFMA.FTZ R60, R121, R72, R60 ;  /* 0x00000048793c7223 */ /* 0x000fe2000001003c */
[----:B------:R-:W-:Y:S01]  /*13e0*/  FADD.FTZ R41, R41, R123 ;  /* 0x0000007b29297221 */ /* 0x000fe20000010000 */
[----:B------:R-:W-:Y:S01]  /*13f0*/  FFMA.FTZ R61, R122, R123, R61 ;  /* 0x0000007b7a3d7223 */ /* 0x000fe2000001003d */
[----:B------:R-:W-:Y:S01]  /*1400*/  SHF.R.U32.HI R74, RZ, 0x10, R75 ;  /* 0x00000010ff4a7819 */ /* 0x000fe2000001164b */
[----:B------:R-:W-:-:S02]  /*1410*/  IMAD.U32 R126, R73, 0x10000, RZ ;  /* 0x00010000497e7824 */ /* 0x000fc400078e00ff */
[----:B------:R-:W-:Y:S01]  /*1420*/  FMUL.FTZ R123, R20, R123 ;  /* 0x0000007b147b7220 */ /* 0x000fe20000410000 */
[----:B------:R-:W-:Y:S01]  /*1430*/  FMUL.FTZ R125, R9, R78 ;  /* 0x0000004e097d7220 */ /* 0x000fe20000410000 */
[----:B------:R-:W-:Y:S01]  /*1440*/  FADD.FTZ R72, R151, R124 ;  /* 0x0000007c97487221 */ /* 0x000fe20000010000 */
[----:B------:R-:W-:Y:S01]  /*1450*/  FFMA.FTZ R73, R121, R124, R150 ;  /* 0x0000007c79497223 */ /* 0x000fe20000010096 */
[----:B------:R-:W-:Y:S01]  /*1460*/  FADD.FTZ R42, R42, R126 ;  /* 0x0000007e2a2a7221 */ /* 0x000fe20000010000 */
[-C--:B------:R-:W-:Y:S01]  /*1470*/  FFMA.FTZ R62, R125, R126.reuse, R62 ;  /* 0x0000007e7d3e7223 */ /* 0x080fe2000001003e */
[----:B------:R-:W-:Y:S01]  /*1480*/  FADD.FTZ R75, R72, R123 ;  /* 0x0000007b484b7221 */ /* 0x000fe20000010000 */
[----:B------:R-:W-:Y:S01]  /*1490*/  FADD.FTZ R128, -R128, R79 ;  /* 0x0000004f80807221 */ /* 0x000fe20000010100 */
[----:B------:R-:W-:Y:S02]  /*14a0*/  IMAD.U32 R76, R74, 0x10000, RZ ;  /* 0x000100004a4c7824 */ /* 0x000fe400078e00ff */
        /* <DEDUP_REMOVED lines=9> */
[----:B-1----:R-:W-:-:S07]  /*1540*/  FFMA.FTZ R150, R128, R127, R72 ;  /* 0x0000007f80967223 */ /* 0x002fce0000010048 */
.L_x_295:
[----:B------:R-:W-:Y:S05]  /*1550*/  BSYNC B0 ;  /* 0x0000000000007941 */ /* 0x000fea0003800000 */
.L_x_294:
        /* <DEDUP_REMOVED lines=26> */
[----:B------:R-:W-:Y:S02]  /*1700*/  VIADD R149, R149, 0x80 ;  /* 0x0000008095957836 */ /* 0x000fe40000000000 */
[----:B---3--:R-:W-:Y:S01]  /*1710*/  IMAD.MOV.U32 R130, RZ, RZ, R76 ;  /* 0x000000ffff827224 */ /* 0x008fe200078e004c */
[--C-:B------:R-:W-:Y:S01]  /*1720*/  SHF.R.U64 R133, R76, 0x10, R77.reuse ;  /* 0x000000104c857819 */ /* 0x100fe2000000124d */
[--C-:B------:R-:W-:Y:S02]  /*1730*/  IMAD.MOV.U32 R131, RZ, RZ, R77.reuse ;  /* 0x000000ffff837224 */ /* 0x100fe400078e004d */
[----:B------:R-:W-:Y:S02]  /*1740*/  IMAD.U32 R130, R130, 0x10000, RZ ;  /* 0x0001000082827824 */ /* 0x000fe400078e00ff */
[----:B------:R-:W-:Y:S01]  /*1750*/  IMAD.U32 R76, R133, 0x10000, RZ ;  /* 0x00010000854c7824 */ /* 0x000fe200078e00ff */
[----:B------:R-:W-:Y:S01]  /*1760*/  SHF.L.U32 R131, R131, 0x10, RZ ;  /* 0x0000001083837819 */ /* 0x000fe200000006ff */
[C---:B------:R-:W-:Y:S01]  /*1770*/  FADD.FTZ R130, -R138.reuse, R130 ;  /* 0x000000828a827221 */ /* 0x040fe20000010100 */
[----:B------:R-:W-:Y:S01]  /*1780*/  SHF.R.U32.HI R132, RZ, 0x10, R77 ;  /* 0x00000010ff847819 */ /* 0x000fe2000001164d */
[----:B------:R-:W-:-:S02]  /*1790*/  FADD.FTZ R76, -R138, R76 ;  /* 0x0000004c8a4c7221 */ /* 0x000fc40000010100 */
[----:B0-----:R-:W-:Y:S01]  /*17a0*/  FADD.FTZ R78, -R138, R131 ;  /* 0x000000838a4e7221 */ /* 0x001fe20000010100 */
[----:B------:R-:W-:Y:S01]  /*17b0*/  FMUL.FTZ R131, R9, R130 ;  /* 0x0000008209837220 */ /* 0x000fe20000410000 */
[----:B--2---:R-:W-:Y:S01]  /*17c0*/  IMAD.MOV.U32 R72, RZ, RZ, R74 ;  /* 0x000000ffff487224 */ /* 0x004fe200078e004a */
[----:B------:R-:W-:-:S03]  /*17d0*/  SHF.R.U64 R133, R74, 0x10, R75 ;  /* 0x000000104a857819 */ /* 0x000fc6000000124b */
[----:B------:R-:W-:Y:S01]  /*17e0*/  IMAD.U32 R72, R72, 0x10000, RZ ;  /* 0x0001000048487824 */ /* 0x000fe200078e00ff */
[----:B------:R-:W-:Y:S01]  /*17f0*/  SHF.L.U32 R133, R133, 0x10, RZ ;  /* 0x0000001085857819 */ /* 0x000fe200000006ff */
[----:B------:R-:W-:Y:S02]  /*1800*/  IMAD.U32 R77, R132, 0x10000, RZ ;  /* 0x00010000844d7824 */ /* 0x000fe400078e00ff */
[----:B------:R-:W-:Y:S01]  /*1810*/  FMUL.FTZ R130, R9, R76 ;  /* 0x0000004c09827220 */ /* 0x000fe20000410000 */
        /* <DEDUP_REMOVED lines=26> */
[----:B-1----:R-:W-:-:S07]  /*19c0*/  FFMA.FTZ R150, R138, R136, R73 ;  /* 0x000000888a967223 */ /* 0x002fce0000010049 */
.L_x_297:
[----:B------:R-:W-:Y:S05]  /*19d0*/  BSYNC B0 ;  /* 0x0000000000007941 */ /* 0x000fea0003800000 */
.L_x_296:
[----:B------:R-:W-:Y:S01]  /*19e0*/  ISETP.NE.AND P4, PT, R2, RZ, PT ;  /* 0x000000ff0200720c */ /* 0x000fe20003f85270 */
[----:B------:R-:W-:-:S12]  /*19f0*/  BSSY B0, `(.L_x_298) ;  /* 0x0000046000007945 */ /* 0x000fd80003800000 */
[----:B------:R-:W-:Y:S05]  /*1a00*/  @!P4 BRA `(.L_x_299) ;  /* 0x000000040010c947 */ /* 0x000fea0003800000 */
[----:B------:R-:W-:Y:S01]  /*1a10*/  ISETP.NE.U32.AND P4, PT, RZ, UR8, PT ;  /* 0x00000008ff007c0c */ /* 0x000fe2000bf85070 */
[----:B------:R-:W0:Y:S03]  /*1a20*/  LDC.64 R76, c[0x0][0x2b8] ;  /* 0x0000ae00ff4c7b82 */ /* 0x000e260000000a00 */
[----:B------:R-:W-:-:S13]  /*1a30*/  ISETP.NE.AND.EX P4, PT, RZ, UR9, PT, P4 ;  /* 0x00000009ff007c0c */ /* 0x000fda000bf85340 */
[----:B------:R-:W-:-:S04]  /*1a40*/  @P4 LEA R116, P5, R149, UR8, 0x3 ;  /* 0x0000000895744c11 */ /* 0x000fc8000f8a18ff */
[C---:B------:R-:W-:Y:S02]  /*1a50*/  @P4 LEA.HI.X R117, R149.reuse, UR9, RZ, 0x3, P5 ;  /* 0x0000000995754c11 */ /* 0x040fe4000a8f1cff */
[C---:B------:R-:W-:Y:S01]  /*1a60*/  LEA R74, P5, R149.reuse, UR10, 0x3 ;  /* 0x0000000a954a7c11 */ /* 0x040fe2000f8a18ff */
[C---:B0-----:R-:W-:Y:S02]  /*1a70*/  IMAD.WIDE.U32 R76, R149.reuse, 0x8, R76 ;  /* 0x00000008954c7825 */ /* 0x041fe400078e004c */
[----:B------:R0:W5:Y:S01]  /*1a80*/  @P4 LDG.E.64 R102, desc[UR4][R116.64] ;  /* 0x0000000474664981 */ /* 0x000162000c1e1b00 */
[----:B------:R-:W-:Y:S02]  /*1a90*/  LEA.HI.X R75, R149, UR11, RZ, 0x3, P5 ;  /* 0x0000000b954b7c11 */ /* 0x000fe4000a8f1cff */
[----:B------:R-:W-:Y:S01]  /*1aa0*/  ISETP.NE.U32.AND P5, PT, RZ, UR14, PT ;  /* 0x0000000eff007c0c */ /* 0x000fe2000bfa5070 */
[----:B------:R-:W2:Y:S03]  /*1ab0*/  LDG.E.64 R76, desc[UR4][R76.64] ;  /* 0x000000044c4c7981 */ /* 0x000ea6000c1e1b00 */
[----:B------:R-:W-:Y:S01]  /*1ac0*/  ISETP.NE.AND.EX P5, PT, RZ, UR15, PT, P5 ;  /* 0x0000000fff007c0c */ /* 0x000fe2000bfa5350 */
[----:B------:R-:W3:-:S12]  /*1ad0*/  LDG.E.64 R74, desc[UR4][R74.64] ;  /* 0x000000044a4a7981 */ /* 0x000ed8000c1e1b00 */
[----:B------:R-:W1:Y:S01]  /*1ae0*/  @P5 LDC.64 R72, c[0x0][0x248] ;  /* 0x00009200ff485b82 */ /* 0x000e620000000a00 */
[----:B------:R-:W-:Y:S01]  /*1af0*/  IMAD.SHL.U32 R137, R149, 0x4, RZ ;  /* 0x0000000495897824 */ /* 0x000fe200078e00ff */
[----:B------:R-:W-:-:S04]  /*1b00*/  SHF.R.U32.HI R140, RZ, 0x1e, R149 ;  /* 0x0000001eff8c7819 */ /* 0x000fc80000011695 */
[----:B------:R-:W-:-:S04]  /*1b10*/  IADD3 R78, P4, R137, UR12, RZ ;  /* 0x0000000c894e7c10 */ /* 0x000fc8000ff9e0ff */
[----:B------:R-:W-:Y:S02]  /*1b20*/  IADD3.X R79, R140, UR13, RZ, P4, !PT ;  /* 0x0000000d8c4f7c10 */ /* 0x000fe4000a7fe4ff */
[----:B-1----:R-:W-:-:S03]  /*1b30*/  @P5 IADD3 R72, P4, R137, R72, RZ ;  /* 0x0000004889485210 */ /* 0x002fc60007f9e0ff */
[----:B------:R-:W5:Y:S01]  /*1b40*/  LDG.E R137, desc[UR4][R78.64] ;  /* 0x000000044e897981 */ /* 0x000f62000c1e1900 */
[----:B------:R-:W-:Y:S02]  /*1b50*/  @P5 IADD3.X R73, R140, R73, RZ, P4, !PT ;  /* 0x000000498c495210 */ /* 0x000fe400027fe4ff */
[----:B------:R-:W-:-:S03]  /*1b60*/  ISETP.NE.AND P4, PT, R30, RZ, PT ;  /* 0x000000ff1e00720c */ /* 0x000fc60003f85270 */
[----:B------:R1:W5:Y:S02]  /*1b70*/  @P5 LDG.E R0, desc[UR4][R72.64] ;  /* 0x0000000448005981 */ /* 0x000364000c1e1900 */
[----:B-----5:R-:W-:Y:S02]  /*1b80*/  FSEL R147, R147, RZ, !P4 ;  /* 0x000000ff93937208 */ /* 0x020fe40006000000 */
[--C-:B---3--:R-:W-:Y:S01]  /*1b90*/  SHF.R.U64 R140, R74, 0x10, R75.reuse ;  /* 0x000000104a8c7819 */ /* 0x108fe2000000124b */
[----:B------:R-:W-:Y:S02]  /*1ba0*/  IMAD.MOV.U32 R139, RZ, RZ, R74 ;  /* 0x000000ffff8b7224 */ /* 0x000fe400078e004a */
[----:B0-----:R-:W-:Y:S02]  /*1bb0*/  IMAD.MOV.U32 R116, RZ, RZ, R75 ;  /* 0x000000ffff747224 */ /* 0x001fe400078e004b */
[----:B-1----:R-:W-:Y:S01]  /*1bc0*/  IMAD.U32 R73, R140, 0x10000, RZ ;  /* 0x000100008c497824 */ /* 0x002fe200078e00ff */
[----:B------:R-:W-:Y:S01]  /*1bd0*/  SHF.L.U32 R139, R139, 0x10, RZ ;  /* 0x000000108b8b7819 */ /* 0x000fe200000006ff */
[----:B--2---:R-:W-:Y:S01]  /*1be0*/  IMAD.MOV.U32 R74, RZ, RZ, R76 ;  /* 0x000000ffff4a7224 */ /* 0x004fe200078e004c */
[----:B------:R-:W-:Y:S01]  /*1bf0*/  SHF.R.U64 R141, R76, 0x10, R77 ;  /* 0x000000104c8d7819 */ /* 0x000fe2000000124d */
[----:B------:R-:W-:-:S02]  /*1c00*/  IMAD.U32 R116, R116, 0x10000, RZ ;  /* 0x0001000074747824 */ /* 0x000fc400078e00ff */
[C---:B------:R-:W-:Y:S01]  /*1c10*/  FADD.FTZ R140, -R147.reuse, R73 ;  /* 0x00000049938c7221 */ /* 0x040fe20000010100 */
[----:B------:R-:W-:Y:S02]  /*1c20*/  IMAD.U32 R74, R74, 0x10000, RZ ;  /* 0x000100004a4a7824 */ /* 0x000fe400078e00ff */
[----:B------:R-:W-:Y:S01]  /*1c30*/  FADD.FTZ R72, -R147, R139 ;  /* 0x0000008b93487221 */ /* 0x000fe20000010100 */
[----:B------:R-:W-:Y:S01]  /*1c40*/  SHF.R.U32.HI R117, RZ, 0x10, R75 ;  /* 0x00000010ff757819 */ /* 0x000fe2000001164b */
[----:B------:R-:W-:Y:S01]  /*1c50*/  IMAD.MOV.U32 R75, RZ, RZ, R77 ;  /* 0x000000ffff4b7224 */ /* 0x000fe200078e004d */
[----:B------:R-:W-:Y:S01]  /*1c60*/  SHF.L.U32 R141, R141, 0x10, RZ ;  /* 0x000000108d8d7819 */ /* 0x000fe200000006ff */
[----:B------:R-:W-:Y:S01]  /*1c70*/  FADD.FTZ R116, -R147, R116 ;  /* 0x0000007493747221 */ /* 0x000fe20000010100 */
[----:B------:R-:W-:Y:S01]  /*1c80*/  FMUL.FTZ R140, R9, R140 ;  /* 0x0000008c098c7220 */ /* 0x000fe20000410000 */
[----:B------:R-:W-:Y:S01]  /*1c90*/  FMUL.FTZ R142, R13, R74 ;  /* 0x0000004a0d8e7220 */ /* 0x000fe20000410000 */
[----:B------:R-:W-:Y:S01]  /*1ca0*/  FMUL.FTZ R139, R9, R72 ;  /* 0x00000048098b7220 */ /* 0x000fe20000410000 */
[----:B------:R-:W-:-:S02]  /*1cb0*/  IMAD.U32 R75, R75, 0x10000, RZ ;  /* 0x000100004b4b7824 */ /* 0x000fc400078e00ff */
[----:B------:R-:W-:Y:S01]  /*1cc0*/  FADD.FTZ R33, R33, R141 ;  /* 0x0000008d21217221 */ /* 0x000fe20000010000 */
[-C--:B------:R-:W-:Y:S01]  /*1cd0*/  FFMA.FTZ R53, R140, R141.reuse, R53 ;  /* 0x0000008d8c357223 */ /* 0x080fe20000010035 */
[----:B------:R-:W-:Y:S01]  /*1ce0*/  FMUL.FTZ R143, R9, R116 ;  /* 0x00000074098f7220 */ /* 0x000fe20000410000 */
[----:B------:R-:W-:Y:S01]  /*1cf0*/  SHF.R.U32.HI R77, RZ, 0x10, R77 ;  /* 0x00000010ff4d7819 */ /* 0x000fe2000001164d */
[----:B------:R-:W-:Y:S01]  /*1d00*/  FMUL.FTZ R141, R12, R141 ;  /* 0x0000008d0c8d7220 */ /* 0x000fe20000410000 */
[----:B------:R-:W-:Y:S01]  /*1d10*/  FADD.FTZ R72, R151, R142 ;  /* 0x0000008e97487221 */ /* 0x000fe20000010000 */
[----:B------:R-:W-:Y:S02]  /*1d20*/  IMAD.U32 R76, R117, 0x10000, RZ ;  /* 0x00010000754c7824 */ /* 0x000fe400078e00ff */
[----:B------:R-:W-:Y:S01]  /*1d30*/  FFMA.FTZ R73, R139, R142, R150 ;  /* 0x0000008e8b497223 */ /* 0x000fe20000010096 */
[----:B------:R-:W-:Y:S01]  /*1d40*/  FADD.FTZ R34, R34, R75 ;  /* 0x0000004b22227221 */ /* 0x000fe20000010000 */
[-C--:B------:R-:W-:Y:S01]  /*1d50*/  FFMA.FTZ R54, R143, R75.reuse, R54 ;  /* 0x0000004b8f367223 */ /* 0x080fe20000010036 */
[----:B------:R-:W-:Y:S01]  /*1d60*/  FMUL.FTZ R144, R11, R75 ;  /* 0x0000004b0b907220 */ /* 0x000fe20000410000 */
[----:B------:R-:W-:Y:S01]  /*1d70*/  FADD.FTZ R75, R72, R141 ;  /* 0x0000008d484b7221 */ /* 0x000fe20000010000 */
[----:B------:R-:W-:Y:S01]  /*1d80*/  FADD.FTZ R76, -R147, R76 ;  /* 0x0000004c934c7221 */ /* 0x000fe20000010100 */
[----:B------:R-:W-:-:S02]  /*1d90*/  IMAD.U32 R77, R77, 0x10000, RZ ;  /* 0x000100004d4d7824 */ /* 0x000fc400078e00ff */
[----:B------:R-:W-:Y:S01]  /*1da0*/  FFMA.FTZ R72, R140, R141, R73 ;  /* 0x0000008d8c487223 */ /* 0x000fe20000010049 */
[----:B------:R-:W-:Y:S01]  /*1db0*/  FADD.FTZ R32, R32, R74 ;  /* 0x0000004a20207221 */ /* 0x000fe20000010000 */
[----:B------:R-:W-:Y:S01]  /*1dc0*/  FFMA.FTZ R52, R139, R74, R52 ;  /* 0x0000004a8b347223 */ /* 0x000fe20000010034 */
[-C--:B------:R-:W-:Y:S01]  /*1dd0*/  FMUL.FTZ R145, R10, R77.reuse ;  /* 0x0000004d0a917220 */ /* 0x080fe20000410000 */
[----:B------:R-:W-:Y:S01]  /*1de0*/  FMUL.FTZ R146, R9, R76 ;  /* 0x0000004c09927220 */ /* 0x000fe20000410000 */
[----:B------:R-:W-:Y:S01]  /*1df0*/  FADD.FTZ R74, R75, R144 ;  /* 0x000000904b4a7221 */ /* 0x000fe20000010000 */
[----:B------:R-:W-:Y:S01]  /*1e00*/  FFMA.FTZ R72, R143, R144, R72 ;  /* 0x000000908f487223 */ /* 0x000fe20000010048 */
[----:B------:R-:W-:Y:S01]  /*1e10*/  FADD.FTZ R35, R35, R77 ;  /* 0x0000004d23237221 */ /* 0x000fe20000010000 */
[----:B------:R-:W-:Y:S01]  /*1e20*/  FFMA.FTZ R55, R146, R77, R55 ;  /* 0x0000004d92377223 */ /* 0x000fe20000010037 */
[----:B------:R-:W-:Y:S01]  /*1e30*/  FADD.FTZ R151, R74, R145 ;  /* 0x000000914a977221 */ /* 0x000fe20000010000 */
[----:B------:R-:W-:-:S07]  /*1e40*/  FFMA.FTZ R150, R146, R145, R72 ;  /* 0x0000009192967223 */ /* 0x000fce0000010048 */
.L_x_299:
[----:B------:R-:W-:Y:S05]  /*1e50*/  BSYNC B0 ;  /* 0x0000000000007941 */ /* 0x000fea0003800000 */
.L_x_298:
        /* <DEDUP_REMOVED lines=25> */
.L_x_331:
[----:B------:R-:W3:Y:S01]  /*1ff0*/  S2R R77, SR_CgaCtaId ;  /* 0x00000000004d7919 */ /* 0x000ee20000008800 */
[----:B------:R-:W-:Y:S01]  /*2000*/  @!P5 LOP3.LUT R73, R73, 0x3, RZ, 0xc0, !PT ;  /* 0x000000034949d812 */ /* 0x000fe200078ec0ff */
[----:B-1----:R-:W-:Y:S01]  /*2010*/  FADD.FTZ R116, R117, R116 ;  /* 0x0000007475747221 */ /* 0x002fe20000010000 */
[----:B------:R-:W-:Y:S01]  /*2020*/  MOV R76, 0x400 ;  /* 0x00000400004c7802 */ /* 0x000fe20000000f00 */
[----:B0-2---:R-:W-:Y:S01]  /*2030*/  FADD.FTZ R117, R74, R75 ;  /* 0x0000004b4a757221 */ /* 0x005fe20000010000 */
[----:B------:R-:W-:Y:S05]  /*2040*/  WARPSYNC.ALL ;  /* 0x0000000000007948 */ /* 0x000fea0003800000 */
[----:B------:R-:W-:Y:S01]  /*2050*/  @!P5 IMAD.IADD R73, R72, 0x1, R73 ;  /* 0x000000014849d824 */ /* 0x000fe200078e0249 */
[----:B------:R-:W-:Y:S01]  /*2060*/  BSSY B0, `(.L_x_301) ;  /* 0x0000077000007945 */ /* 0x000fe20003800000 */
[----:B---3--:R-:W-:-:S04]  /*2070*/  LEA R76, R77, R76, 0x18 ;  /* 0x0000004c4d4c7211 */ /* 0x008fc800078ec0ff */
[----:B-----5:R-:W-:Y:S01]  /*2080*/  @!P5 LEA R147, R73, R76, 0x3 ;  /* 0x0000004c4993d211 */ /* 0x020fe200078e18ff */
[----:B------:R-:W-:-:S04]  /*2090*/  IMAD R148, R72, 0x8, R76 ;  /* 0x0000000848947824 */ /* 0x000fc800078e024c */
[----:B------:R-:W-:Y:S01]  /*20a0*/  @!P5 STS.64 [R147+0x2800], R116 ;  /* 0x002800749300d388 */ /* 0x000fe20000000a00 */
[----:B------:R-:W-:Y:S06]  /*20b0*/  BAR.SYNC.DEFER_BLOCKING 0x0 ;  /* 0x0000000000007b1d */ /* 0x000fec0000010000 */
        /* <DEDUP_REMOVED lines=19> */
[----:B------:R-:W-:Y:S02]  /*21f0*/  FFMA.FTZ R75, R95, R117, R148 ;  /* 0x000000755f4b7223 */ /* 0x000fe40000010094 */
[----:B------:R-:W-:Y:S02]  /*2200*/  FADD.FTZ R72, R94, -R73 ;  /* 0x800000495e487221 */ /* 0x000fe40000010000 */
[----:B------:R-:W-:Y:S02]  /*2210*/  FADD.FTZ R78, R96, -R75 ;  /* 0x8000004b604e7221 */ /* 0x000fe40000010000 */
[C---:B------:R-:W-:Y:S02]  /*2220*/  FMUL.FTZ R72, R9.reuse, R72 ;  /* 0x0000004809487220 */ /* 0x040fe40000410000 */
[----:B------:R-:W-:-:S04]  /*2230*/  FMUL.FTZ R78, R9, R78 ;  /* 0x0000004e094e7220 */ /* 0x000fc80000410000 */
[----:B------:R-:W-:Y:S01]  /*2240*/  @P5 IMAD.MOV.U32 R74, RZ, RZ, R110 ;  /* 0x000000ffff4a5224 */ /* 0x000fe200078e006e */
[--C-:B------:R-:W-:Y:S01]  /*2250*/  @P5 SHF.R.U32.HI R150, RZ, 0x10, R111.reuse ;  /* 0x00000010ff965819 */ /* 0x100fe2000001166f */
[----:B------:R-:W-:Y:S02]  /*2260*/  @P5 IMAD.MOV.U32 R77, RZ, RZ, R111 ;  /* 0x000000ffff4d5224 */ /* 0x000fe400078e006f */
[----:B------:R-:W-:Y:S02]  /*2270*/  @P5 IMAD.U32 R73, R74, 0x10000, RZ ;  /* 0x000100004a495824 */ /* 0x000fe400078e00ff */
[-CC-:B------:R-:W-:Y:S01]  /*2280*/  FFMA.FTZ R74, R92, R117.reuse, R148.reuse ;  /* 0x000000755c4a7223 */ /* 0x180fe20000010094 */
[----:B------:R-:W-:Y:S01]  /*2290*/  FFMA.FTZ R148, R98, R117, R148 ;  /* 0x0000007562947223 */ /* 0x000fe20000010094 */
[----:B------:R-:W-:Y:S02]  /*22a0*/  @P5 IMAD.U32 R75, R77, 0x10000, RZ ;  /* 0x000100004d4b5824 */ /* 0x000fe400078e00ff */
[----:B------:R-:W-:Y:S01]  /*22b0*/  @P5 FADD.FTZ R72, R72, R73 ;  /* 0x0000004948485221 */ /* 0x000fe20000010000 */
[----:B------:R-:W-:Y:S01]  /*22c0*/  @P5 SHF.R.U64 R73, R110, 0x10, R111 ;  /* 0x000000106e495819 */ /* 0x000fe2000000126f */
[----:B------:R-:W-:Y:S01]  /*22d0*/  FADD.FTZ R74, R93, -R74 ;  /* 0x8000004a5d4a7221 */ /* 0x000fe20000010000 */
[----:B------:R-:W-:Y:S01]  /*22e0*/  FADD.FTZ R148, R97, -R148 ;  /* 0x8000009461947221 */ /* 0x000fe20000010000 */
[----:B------:R-:W-:Y:S01]  /*22f0*/  @P5 IMAD.U32 R150, R150, 0x10000, RZ ;  /* 0x0001000096965824 */ /* 0x000fe200078e00ff */
[----:B------:R-:W-:Y:S01]  /*2300*/  @P5 SHF.L.U32 R73, R73, 0x10, RZ ;  /* 0x0000001049495819 */ /* 0x000fe200000006ff */
[C---:B------:R-:W-:Y:S01]  /*2310*/  FMUL.FTZ R74, R9.reuse, R74 ;  /* 0x0000004a094a7220 */ /* 0x040fe20000410000 */
[----:B------:R-:W-:Y:S01]  /*2320*/  FMUL.FTZ R79, R9, R148 ;  /* 0x00000094094f7220 */ /* 0x000fe20000410000 */
[----:B------:R-:W-:Y:S01]  /*2330*/  @P5 FADD.FTZ R78, R78, R75 ;  /* 0x0000004b4e4e5221 */ /* 0x000fe20000010000 */
[----:B------:R-:W-:Y:S01]  /*2340*/  FMUL.FTZ R147, R72, UR17 ;  /* 0x0000001148937c20 */ /* 0x000fe20008410000 */
[----:B------:R-:W-:Y:S01]  /*2350*/  @P5 FADD.FTZ R74, R74, R73 ;  /* 0x000000494a4a5221 */ /* 0x000fe20000010000 */
[----:B------:R-:W-:Y:S01]  /*2360*/  @P5 FADD.FTZ R79, R79, R150 ;  /* 0x000000964f4f5221 */ /* 0x000fe20000010000 */
[----:B------:R-:W-:-:S02]  /*2370*/  ISETP.NE.U32.AND P5, PT, RZ, UR6, PT ;  /* 0x00000006ff007c0c */ /* 0x000fc4000bfa5070 */
        /* <DEDUP_REMOVED lines=37> */
[----:B------:R-:W-:Y:S01]  /*25d0*/  ISETP.NE.AND.EX P6, PT, RZ, UR7, PT, P6 ;  /* 0x00000007ff007c0c */ /* 0x000fe2000bfc5360 */
[----:B0-----:R-:W-:-:S05]  /*25e0*/  IMAD.U32 R75, R75, 0x10000, RZ ;  /* 0x000100004b4b7824 */ /* 0x001fca00078e00ff */
        /* <DEDUP_REMOVED lines=11> */
.L_x_303:
        /* <DEDUP_REMOVED lines=18> */
.L_x_304:
[----:B------:R-:W-:-:S07]  /*27c0*/  VIADD R8, R8, 0x80 ;  /* 0x0000008008087836 */ /* 0x000fce0000000000 */
.L_x_302:
[----:B------:R-:W-:Y:S05]  /*27d0*/  BSYNC B0 ;  /* 0x0000000000007941 */ /* 0x000fea0003800000 */
.L_x_301:
        /* <DEDUP_REMOVED lines=10> */
[----:B------:R-:W-:-:S03]  /*2880*/  FADD.FTZ R72, R112, -R73 ;  /* 0x8000004970487221 */ /* 0x000fc60000010000 */
[----:B------:R-:W-:Y:S01]  /*2890*/  FADD.FTZ R148, R118, -R79 ;  /* 0x8000004f76947221 */ /* 0x000fe20000010000 */
[----:B------:R-:W-:-:S03]  /*28a0*/  FMUL.FTZ R72, R9, R72 ;  /* 0x0000004809487220 */ /* 0x000fc60000410000 */
[----:B------:R-:W-:-:S03]  /*28b0*/  FMUL.FTZ R79, R9, R148 ;  /* 0x00000094094f7220 */ /* 0x000fc60000410000 */
[----:B------:R-:W-:Y:S01]  /*28c0*/  @P5 MOV R74, R108 ;  /* 0x0000006c004a5202 */ /* 0x000fe20000000f00 */
[--C-:B------:R-:W-:Y:S01]  /*28d0*/  @P5 IMAD.MOV.U32 R77, RZ, RZ, R109.reuse ;  /* 0x000000ffff4d5224 */ /* 0x100fe200078e006d */
[----:B------:R-:W-:-:S03]  /*28e0*/  @P5 SHF.R.U32.HI R150, RZ, 0x10, R109 ;  /* 0x00000010ff965819 */ /* 0x000fc6000001166d */
[----:B------:R-:W-:Y:S02]  /*28f0*/  @P5 IMAD.U32 R73, R74, 0x10000, RZ ;  /* 0x000100004a495824 */ /* 0x000fe400078e00ff */
[----:B------:R-:W-:Y:S01]  /*2900*/  FFMA.FTZ R74, R100, R117, R78 ;  /* 0x00000075644a7223 */ /* 0x000fe2000001004e */
[----:B------:R-:W-:Y:S01]  /*2910*/  FADD.FTZ R78, R114, -R75 ;  /* 0x8000004b724e7221 */ /* 0x000fe20000010000 */
[----:B------:R-:W-:Y:S01]  /*2920*/  @P5 SHF.L.U32 R150, R150, 0x10, RZ ;  /* 0x0000001096965819 */ /* 0x000fe200000006ff */
[----:B------:R-:W-:Y:S01]  /*2930*/  @P5 FADD.FTZ R72, R72, R73 ;  /* 0x0000004948485221 */ /* 0x000fe20000010000 */
[----:B------:R-:W-:Y:S01]  /*2940*/  @P5 SHF.R.U64 R73, R108, 0x10, R109 ;  /* 0x000000106c495819 */ /* 0x000fe2000000126d */
[----:B------:R-:W-:Y:S01]  /*2950*/  FADD.FTZ R74, R113, -R74 ;  /* 0x8000004a714a7221 */ /* 0x000fe20000010000 */
[----:B------:R-:W-:Y:S02]  /*2960*/  @P5 IMAD.U32 R75, R77, 0x10000, RZ ;  /* 0x000100004d4b5824 */ /* 0x000fe400078e00ff */
[----:B------:R-:W-:Y:S01]  /*2970*/  FMUL.FTZ R78, R9, R78 ;  /* 0x0000004e094e7220 */ /* 0x000fe20000410000 */
[----:B------:R-:W-:Y:S01]  /*2980*/  @P5 FADD.FTZ R79, R79, R150 ;  /* 0x000000964f4f5221 */ /* 0x000fe20000010000 */
[----:B------:R-:W-:-:S02]  /*2990*/  @P5 IMAD.U32 R73, R73, 0x10000, RZ ;  /* 0x0001000049495824 */ /* 0x000fc400078e00ff */
[----:B------:R-:W-:Y:S01]  /*29a0*/  FMUL.FTZ R74, R9, R74 ;  /* 0x0000004a094a7220 */ /* 0x000fe20000410000 */
[----:B------:R-:W-:Y:S01]  /*29b0*/  @P5 FADD.FTZ R78, R78, R75 ;  /* 0x0000004b4e4e5221 */ /* 0x000fe20000010000 */
[----:B------:R-:W-:Y:S02]  /*29c0*/  FMUL.FTZ R147, R72, UR17 ;  /* 0x0000001148937c20 */ /* 0x000fe40008410000 */
        /* <DEDUP_REMOVED lines=14> */
[----:B------:R-:W-:Y:S01]  /*2ab0*/  @P5 PRMT R85, R75, 0x7610, R85 ;  /* 0x000076104b555816 */ /* 0x000fe20000000055 */
[----:B------:R-:W0:Y:S01]  /*2ac0*/  LDC.64 R72, c[0x0][0x2f8] ;  /* 0x0000be00ff487b82 */ /* 0x000e220000000a00 */
[----:B------:R-:W-:-:S02]  /*2ad0*/  @P5 PRMT R86, R77, 0x7610, R86 ;  /* 0x000076104d565816 */ /* 0x000fc40000000056 */
[----:B------:R-:W-:-:S04]  /*2ae0*/  ISETP.NE.U32.AND P5, PT, RZ, UR14, PT ;  /* 0x0000000eff007c0c */ /* 0x000fc8000bfa5070 */
[----:B------:R-:W-:-:S13]  /*2af0*/  ISETP.NE.AND.EX P5, PT, RZ, UR15, PT, P5 ;  /* 0x0000000fff007c0c */ /* 0x000fda000bfa5350 */
[----:B------:R-:W-:-:S04]  /*2b00*/  @P5 LOP3.LUT P6, RZ, R6, 0xff, RZ, 0xc0, !PT ;  /* 0x000000ff06ff5812 */ /* 0x000fc800078cc0ff */
[----:B------:R-:W-:Y:S01]  /*2b10*/  @P5 FSEL R147, R147, RZ, P6 ;  /* 0x000000ff93935208 */ /* 0x000fe20003000000 */
[----:B0-----:R-:W-:Y:S01]  /*2b20*/  IMAD.WIDE.U32 R72, R8, 0x8, R72 ;  /* 0x0000000808487825 */ /* 0x001fe200078e0048 */
[----:B------:R-:W-:-:S04]  /*2b30*/  LOP3.LUT P6, RZ, R99, 0xff00, RZ, 0xc0, !PT ;  /* 0x0000ff0063ff7812 */ /* 0x000fc800078cc0ff */
[----:B------:R-:W-:Y:S02]  /*2b40*/  FSEL R77, R74, RZ, P6 ;  /* 0x000000ff4a4d7208 */ /* 0x000fe40003000000 */
[----:B------:R-:W-:-:S04]  /*2b50*/  @P5 LOP3.LUT P6, RZ, R6, 0xff00, RZ, 0xc0, !PT ;  /* 0x0000ff0006ff5812 */ /* 0x000fc800078cc0ff */
[----:B------:R-:W-:Y:S02]  /*2b60*/  @P5 FSEL R148, R74, RZ, P6 ;  /* 0x000000ff4a945208 */ /* 0x000fe40003000000 */
[----:B------:R-:W-:Y:S01]  /*2b70*/  LOP3.LUT P6, RZ, R99, 0xff0000, RZ, 0xc0, !PT ;  /* 0x00ff000063ff7812 */ /* 0x000fe200078cc0ff */
[----:B------:R-:W0:Y:S03]  /*2b80*/  F2F.BF16.F32 R74, R77 ;  /* 0x0000004d004a7304 */ /* 0x000e260000202000 */
[----:B------:R-:W-:Y:S02]  /*2b90*/  FSEL R151, R78, RZ, P6 ;  /* 0x000000ff4e977208 */ /* 0x000fe40003000000 */
[----:B------:R-:W-:-:S04]  /*2ba0*/  @P5 LOP3.LUT P6, RZ, R6, 0xff0000, RZ, 0xc0, !PT ;  /* 0x00ff000006ff5812 */ /* 0x000fc800078cc0ff */
[----:B------:R-:W-:Y:S01]  /*2bb0*/  @P5 FSEL R149, R78, RZ, P6 ;  /* 0x000000ff4e955208 */ /* 0x000fe20003000000 */
[----:B------:R-:W-:Y:S01]  /*2bc0*/  F2F.BF16.F32 R151, R151 ;  /* 0x0000009700977304 */ /* 0x000fe20000202000 */
[----:B------:R-:W-:-:S04]  /*2bd0*/  LOP3.LUT P6, RZ, R99, 0xff000000, RZ, 0xc0, !PT ;  /* 0xff00000063ff7812 */ /* 0x000fc800078cc0ff */
[----:B------:R-:W-:Y:S01]  /*2be0*/  FSEL R152, R79, RZ, P6 ;  /* 0x000000ff4f987208 */ /* 0x000fe20003000000 */
[----:B0-----:R-:W-:Y:S01]  /*2bf0*/  IMAD.WIDE.U32 R74, R74, 0x10000, RZ ;  /* 0x000100004a4a7825 */ /* 0x001fe200078e00ff */
[----:B------:R-:W-:-:S04]  /*2c00*/  @P5 LOP3.LUT P6, RZ, R6, 0xff000000, RZ, 0xc0, !PT ;  /* 0xff00000006ff5812 */ /* 0x000fc800078cc0ff */
[----:B------:R-:W-:Y:S02]  /*2c10*/  @P5 FSEL R150, R79, RZ, P6 ;  /* 0x000000ff4f965208 */ /* 0x000fe40003000000 */
[----:B------:R-:W0:Y:S01]  /*2c20*/  F2F.BF16.F32 R79, R152 ;  /* 0x00000098004f7304 */ /* 0x000e220000202000 */
[----:B------:R-:W-:Y:S02]  /*2c30*/  ISETP.NE.U32.AND P6, PT, RZ, UR6, PT ;  /* 0x00000006ff007c0c */ /* 0x000fe4000bfc5070 */
[----:B------:R-:W-:Y:S02]  /*2c40*/  LOP3.LUT R78, R74, R153, RZ, 0xfc, !PT ;  /* 0x000000994a4e7212 */ /* 0x000fe400078efcff */
[----:B------:R-:W-:Y:S01]  /*2c50*/  ISETP.NE.AND.EX P6, PT, RZ, UR7, PT, P6 ;  /* 0x00000007ff007c0c */ /* 0x000fe2000bfc5360 */
[----:B0-----:R-:W-:-:S05]  /*2c60*/  IMAD.U32 R79, R79, 0x10000, RZ ;  /* 0x000100004f4f7824 */ /* 0x001fca00078e00ff */
        /* <DEDUP_REMOVED lines=10> */
.L_x_307:
        /* <DEDUP_REMOVED lines=18> */
.L_x_308:
[----:B------:R-:W-:-:S07]  /*2e30*/  VIADD R8, R8, 0x80 ;  /* 0x0000008008087836 */ /* 0x000fce0000000000 */
.L_x_306:
[----:B------:R-:W-:Y:S05]  /*2e40*/  BSYNC B0 ;  /* 0x0000000000007941 */ /* 0x000fea0003800000 */
.L_x_305:
        /* <DEDUP_REMOVED lines=15> */
[----:B------:R-:W-:Y:S01]  /*2f40*/  @P5 SHF.R.U32.HI R150, RZ, 0x10, R107 ;  /* 0x00000010ff965819 */ /* 0x000fe2000001166b */
        /* <DEDUP_REMOVED lines=8> */
[----:B------:R-:W-:-:S02]  /*2fd0*/  @P5 IMAD.U32 R150, R150, 0x10000, RZ ;  /* 0x0001000096965824 */ /* 0x000fc400078e00ff */
[----:B------:R-:W-:Y:S01]  /*2fe0*/  @P5 FADD.FTZ R78, R78, R75 ;  /* 0x0000004b4e4e5221 */ /* 0x000fe20000010000 */
[----:B------:R-:W-:Y:S02]  /*2ff0*/  @P5 IMAD.U32 R73, R73, 0x10000, RZ ;  /* 0x0001000049495824 */ /* 0x000fe400078e00ff */
[C---:B------:R-:W-:Y:S01]  /*3000*/  FMUL.FTZ R74, R9.reuse, R74 ;  /* 0x0000004a094a7220 */ /* 0x040fe20000410000 */
[----:B------:R-:W-:Y:S01]  /*3010*/  FMUL.FTZ R79, R9, R148 ;  /* 0x00000094094f7220 */ /* 0x000fe20000410000 */
[----:B------:R-:W-:Y:S02]  /*3020*/  FMUL.FTZ R147, R72, UR17 ;  /* 0x0000001148937c20 */ /* 0x000fe40008410000 */
        /* <DEDUP_REMOVED lines=53> */
.L_x_311:
        /* <DEDUP_REMOVED lines=18> */
.L_x_312:
[----:B------:R-:W-:-:S07]  /*34a0*/  IADD3 R8, R8, 0x80, RZ ;  /* 0x0000008008087810 */ /* 0x000fce0007ffe0ff */
.L_x_310:
[----:B------:R-:W-:Y:S05]  /*34b0*/  BSYNC B0 ;  /* 0x0000000000007941 */ /* 0x000fea0003800000 */
.L_x_309:
        /* <DEDUP_REMOVED lines=14> */
[----:B------:R-:W-:Y:S01]  /*35a0*/  @P5 IMAD.MOV.U32 R74, RZ, RZ, R104 ;  /* 0x000000ffff4a5224 */ /* 0x000fe200078e0068 */
[--C-:B------:R-:W-:Y:S01]  /*35b0*/  @P5 SHF.R.U32.HI R150, RZ, 0x10, R105.reuse ;  /* 0x00000010ff965819 */ /* 0x100fe20000011669 */
[----:B------:R-:W-:Y:S02]  /*35c0*/  @P5 IMAD.MOV.U32 R77, RZ, RZ, R105 ;  /* 0x000000ffff4d5224 */ /* 0x000fe400078e0069 */
[----:B------:R-:W-:Y:S02]  /*35d0*/  @P5 IMAD.U32 R73, R74, 0x10000, RZ ;  /* 0x000100004a495824 */ /* 0x000fe400078e00ff */
[----:B------:R-:W-:Y:S01]  /*35e0*/  FFMA.FTZ R74, R130, R117, R78 ;  /* 0x00000075824a7223 */ /* 0x000fe2000001004e */
[----:B------:R-:W-:Y:S01]  /*35f0*/  FADD.FTZ R78, R134, -R75 ;  /* 0x8000004b864e7221 */ /* 0x000fe20000010000 */
[----:B------:R-:W-:Y:S01]  /*3600*/  @P5 SHF.L.U32 R75, R77, 0x10, RZ ;  /* 0x000000104d4b5819 */ /* 0x000fe200000006ff */
[----:B------:R-:W-:Y:S01]  /*3610*/  @P5 FADD.FTZ R72, R72, R73 ;  /* 0x0000004948485221 */ /* 0x000fe20000010000 */
[----:B------:R-:W-:Y:S01]  /*3620*/  @P5 SHF.R.U64 R73, R104, 0x10, R105 ;  /* 0x0000001068495819 */ /* 0x000fe20000001269 */
[----:B------:R-:W-:Y:S01]  /*3630*/  FADD.FTZ R74, R133, -R74 ;  /* 0x8000004a854a7221 */ /* 0x000fe20000010000 */
[----:B------:R-:W-:-:S02]  /*3640*/  @P5 IMAD.U32 R150, R150, 0x10000, RZ ;  /* 0x0001000096965824 */ /* 0x000fc400078e00ff */
[----:B------:R-:W-:Y:S01]  /*3650*/  FMUL.FTZ R78, R9, R78 ;  /* 0x0000004e094e7220 */ /* 0x000fe20000410000 */
[----:B------:R-:W-:Y:S01]  /*3660*/  FMUL.FTZ R147, R72, UR17 ;  /* 0x0000001148937c20 */ /* 0x000fe20008410000 */
[----:B------:R-:W-:Y:S02]  /*3670*/  @P5 IMAD.U32 R73, R73, 0x10000, RZ ;  /* 0x0001000049495824 */ /* 0x000fe400078e00ff */
[----:B------:R-:W-:Y:S01]  /*3680*/  FMUL.FTZ R74, R9, R74 ;  /* 0x0000004a094a7220 */ /* 0x000fe20000410000 */
[----:B------:R-:W-:Y:S01]  /*3690*/  @P5 FADD.FTZ R78, R78, R75 ;  /* 0x0000004b4e4e5221 */ /* 0x000fe20000010000 */
[----:B------:R-:W-:Y:S01]  /*36a0*/  @P5 FADD.FTZ R79, R79, R150 ;  /* 0x000000964f4f5221 */ /* 0x000fe20000010000 */
[----:B------:R-:W-:Y:S01]  /*36b0*/  FSEL R76, R147, RZ, P6 ;  /* 0x000000ff934c7208 */ /* 0x000fe20003000000 */
[----:B------:R-:W-:Y:S01]  /*36c0*/  @P5 FADD.FTZ R74, R74, R73 ;  /* 0x000000494a4a5221 */ /* 0x000fe20000010000 */
[----:B------:R-:W-:Y:S01]  /*36d0*/  ISETP.NE.U32.AND P5, PT, RZ, UR6, PT ;  /* 0x00000006ff007c0c */ /* 0x000fe2000bfa5070 */
[----:B------:R-:W-:Y:S01]  /*36e0*/  FMUL.FTZ R149, R78, UR17 ;  /* 0x000000114e957c20 */ /* 0x000fe20008410000 */
[----:B------:R-:W-:Y:S01]  /*36f0*/  FMUL.FTZ R150, R79, UR17 ;  /* 0x000000114f967c20 */ /* 0x000fe20008410000 */
[----:B------:R-:W-:Y:S01]  /*3700*/  F2F.BF16.F32 R153, R76 ;  /* 0x0000004c00997304 */ /* 0x000fe20000202000 */
[----:B------:R-:W-:-:S13]  /*3710*/  ISETP.NE.AND.EX P5, PT, RZ, UR7, PT, P5 ;  /* 0x00000007ff007c0c */ /* 0x000fda000bfa5350 */
[----:B------:R-:W-:Y:S02]  /*3720*/  @P5 F2FP.BF16.F32.PACK_AB R72, RZ, R72 ;  /* 0x00000048ff48523e */ /* 0x000fe400000010ff */
[----:B------:R-:W-:Y:S01]  /*3730*/  @P5 F2FP.BF16.F32.PACK_AB R73, RZ, R74 ;  /* 0x0000004aff49523e */ /* 0x000fe200000010ff */
[----:B------:R-:W-:Y:S01]  /*3740*/  FMUL.FTZ R74, R74, UR17 ;  /* 0x000000114a4a7c20 */ /* 0x000fe20008410000 */
[----:B------:R-:W-:Y:S02]  /*3750*/  @P5 F2FP.BF16.F32.PACK_AB R75, RZ, R78 ;  /* 0x0000004eff4b523e */ /* 0x000fe400000010ff */
[----:B------:R-:W-:Y:S02]  /*3760*/  @P5 F2FP.BF16.F32.PACK_AB R77, RZ, R79 ;  /* 0x0000004fff4d523e */ /* 0x000fe400000010ff */
        /* <DEDUP_REMOVED lines=13> */
[----:B------:R-:W-:Y:S01]  /*3840*/  LOP3.LUT P6, RZ, R129, 0xff0000, RZ, 0xc0, !PT ;  /* 0x00ff000081ff7812 */ /* 0x000fe200078cc0ff */
[----:B------:R-:W1:Y:S03]  /*3850*/  LDC.64 R74, c[0x0][0x2f8] ;  /* 0x0000be00ff4a7b82 */ /* 0x000e660000000a00 */
[----:B------:R-:W-:-:S02]  /*3860*/  FSEL R78, R149, RZ, P6 ;  /* 0x000000ff954e7208 */ /* 0x000fc40003000000 */
[----:B------:R-:W-:-:S04]  /*3870*/  @P5 LOP3.LUT P6, RZ, R4, 0xff0000, RZ, 0xc0, !PT ;  /* 0x00ff000004ff5812 */ /* 0x000fc800078cc0ff */
[----:B------:R-:W-:Y:S01]  /*3880*/  @P5 FSEL R149, R149, RZ, P6 ;  /* 0x000000ff95955208 */ /* 0x000fe20003000000 */
[----:B------:R-:W-:Y:S01]  /*3890*/  F2F.BF16.F32 R78, R78 ;  /* 0x0000004e004e7304 */ /* 0x000fe20000202000 */
[----:B------:R-:W-:Y:S01]  /*38a0*/  LOP3.LUT P6, RZ, R129, 0xff000000, RZ, 0xc0, !PT ;  /* 0xff00000081ff7812 */ /* 0x000fe200078cc0ff */
[----:B0-----:R-:W-:-:S03]  /*38b0*/  IMAD.WIDE.U32 R72, R72, 0x10000, RZ ;  /* 0x0001000048487825 */ /* 0x001fc600078e00ff */
[----:B------:R-:W-:Y:S02]  /*38c0*/  FSEL R79, R150, RZ, P6 ;  /* 0x000000ff964f7208 */ /* 0x000fe40003000000 */
[----:B------:R-:W-:Y:S02]  /*38d0*/  @P5 LOP3.LUT P6, RZ, R4, 0xff000000, RZ, 0xc0, !PT ;  /* 0xff00000004ff5812 */ /* 0x000fe400078cc0ff */
[----:B------:R-:W-:Y:S02]  /*38e0*/  LOP3.LUT R72, R72, R153, RZ, 0xfc, !PT ;  /* 0x0000009948487212 */ /* 0x000fe400078efcff */
[----:B------:R-:W-:Y:S01]  /*38f0*/  @P5 FSEL R150, R150, RZ, P6 ;  /* 0x000000ff96965208 */ /* 0x000fe20003000000 */
[----:B------:R-:W0:Y:S01]  /*3900*/  F2F.BF16.F32 R79, R79 ;  /* 0x0000004f004f7304 */ /* 0x000e220000202000 */
[----:B------:R-:W-:Y:S01]  /*3910*/  ISETP.NE.U32.AND P6, PT, RZ, UR6, PT ;  /* 0x00000006ff007c0c */ /* 0x000fe2000bfc5070 */
[----:B-1----:R-:W-:-:S03]  /*3920*/  IMAD.WIDE.U32 R74, R8, 0x8, R74 ;  /* 0x00000008084a7825 */ /* 0x002fc600078e004a */
        /* <DEDUP_REMOVED lines=12> */
.L_x_315:
        /* <DEDUP_REMOVED lines=18> */
.L_x_316:
[----:B------:R-:W-:-:S07]  /*3b10*/  VIADD R8, R8, 0x80 ;  /* 0x0000008008087836 */ /* 0x000fce0000000000 */
.L_x_314:
[----:B------:R-:W-:Y:S05]  /*3b20*/  BSYNC B0 ;  /* 0x0000000000007941 */ /* 0x000fea0003800000 */
.L_x_313:
        /* <DEDUP_REMOVED lines=19> */
[--C-:B------:R-:W-:Y:S01]  /*3c60*/  @P5 SHF.R.U64 R117, R102, 0x10, R103.reuse ;  /* 0x0000001066755819 */ /* 0x100fe20000001267 */
[----:B------:R-:W-:Y:S01]  /*3c70*/  @P5 IMAD.MOV.U32 R74, RZ, RZ, R102 ;  /* 0x000000ffff4a5224 */ /* 0x000fe200078e0066 */
[----:B------:R-:W-:Y:S02]  /*3c80*/  @P5 MOV R77, R103 ;  /* 0x00000067004d5202 */ /* 0x000fe40000000f00 */
[----:B------:R-:W-:Y:S01]  /*3c90*/  @P5 SHF.R.U32.HI R79, RZ, 0x10, R103 ;  /* 0x00000010ff4f5819 */ /* 0x000fe20000011667 */
[----:B------:R-:W-:Y:S02]  /*3ca0*/  @P5 IMAD.U32 R73, R74, 0x10000, RZ ;  /* 0x000100004a495824 */ /* 0x000fe400078e00ff */
[----:B------:R-:W-:Y:S02]  /*3cb0*/  @P5 IMAD.U32 R75, R117, 0x10000, RZ ;  /* 0x00010000754b5824 */ /* 0x000fe400078e00ff */
[----:B------:R-:W-:Y:S02]  /*3cc0*/  @P5 IMAD.U32 R77, R77, 0x10000, RZ ;  /* 0x000100004d4d5824 */ /* 0x000fe400078e00ff */
[----:B------:R-:W-:Y:S01]  /*3cd0*/  @P5 FADD.FTZ R72, R72, R73 ;  /* 0x0000004948485221 */ /* 0x000fe20000010000 */
[----:B------:R-:W-:-:S02]  /*3ce0*/  @P5 IMAD.U32 R79, R79, 0x10000, RZ ;  /* 0x000100004f4f5824 */ /* 0x000fc400078e00ff */
[----:B------:R-:W-:Y:S01]  /*3cf0*/  @P5 FADD.FTZ R76, R76, R75 ;  /* 0x0000004b4c4c5221 */ /* 0x000fe20000010000 */
[----:B------:R-:W-:Y:S01]  /*3d00*/  @P5 FADD.FTZ R78, R78, R77 ;  /* 0x0000004d4e4e5221 */ /* 0x000fe20000010000 */
[----:B------:R-:W-:Y:S01]  /*3d10*/  @P5 FADD.FTZ R116, R116, R79 ;  /* 0x0000004f74745221 */ /* 0x000fe20000010000 */
[----:B------:R-:W-:-:S04]  /*3d20*/  ISETP.NE.U32.AND P5, PT, RZ, UR6, PT ;  /* 0x00000006ff007c0c */ /* 0x000fc8000bfa5070 */
        /* <DEDUP_REMOVED lines=8> */
[----:B------:R-:W-:Y:S01]  /*3db0*/  @P5 PRMT R83, R9, 0x7610, R83 ;  /* 0x0000761009535816 */ /* 0x000fe20000000053 */
[----:B------:R-:W-:Y:S01]  /*3dc0*/  FMUL.FTZ R9, R72, UR17 ;  /* 0x0000001148097c20 */ /* 0x000fe20008410000 */
        /* <DEDUP_REMOVED lines=17> */
[----:B------:R-:W-:Y:S02]  /*3ee0*/  @P5 LOP3.LUT P6, RZ, R0, 0xff00, RZ, 0xc0, !PT ;  /* 0x0000ff0000ff5812 */ /* 0x000fe400078cc0ff */
[----:B------:R-:W1:Y:S02]  /*3ef0*/  F2F.BF16.F32 R72, R75 ;  /* 0x0000004b00487304 */ /* 0x000e640000202000 */
[----:B------:R-:W-:Y:S02]  /*3f00*/  @P5 FSEL R117, R76, RZ, P6 ;  /* 0x000000ff4c755208 */ /* 0x000fe40003000000 */
[----:B------:R-:W-:Y:S02]  /*3f10*/  LOP3.LUT P6, RZ, R137, 0xff0000, RZ, 0xc0, !PT ;  /* 0x00ff000089ff7812 */ /* 0x000fe400078cc0ff */
[----:B0-----:R-:W-:-:S02]  /*3f20*/  SHF.L.U32 R77, R77, 0x10, RZ ;  /* 0x000000104d4d7819 */ /* 0x001fc400000006ff */
[----:B------:R-:W-:Y:S02]  /*3f30*/  FSEL R148, R78, RZ, P6 ;  /* 0x000000ff4e947208 */ /* 0x000fe40003000000 */
[----:B------:R-:W-:-:S04]  /*3f40*/  @P5 LOP3.LUT P6, RZ, R0, 0xff0000, RZ, 0xc0, !PT ;  /* 0x00ff000000ff5812 */ /* 0x000fc800078cc0ff */
[----:B------:R-:W-:Y:S01]  /*3f50*/  @P5 FSEL R147, R78, RZ, P6 ;  /* 0x000000ff4e935208 */ /* 0x000fe20003000000 */
[----:B------:R-:W0:Y:S01]  /*3f60*/  F2F.BF16.F32 R148, R148 ;  /* 0x0000009400947304 */ /* 0x000e220000202000 */
[----:B------:R-:W2:Y:S01]  /*3f70*/  LDC.64 R78, c[0x0][0x2f8] ;  /* 0x0000be00ff4e7b82 */ /* 0x000ea20000000a00 */
[----:B------:R-:W-:Y:S01]  /*3f80*/  ISETP.NE.U32.AND P6, PT, RZ, UR6, PT ;  /* 0x00000006ff007c0c */ /* 0x000fe2000bfc5070 */
[----:B-1----:R-:W-:-:S03]  /*3f90*/  IMAD.WIDE.U32 R72, R72, 0x10000, RZ ;  /* 0x0001000048487825 */ /* 0x002fc600078e00ff */
[----:B------:R-:W-:Y:S02]  /*3fa0*/  ISETP.NE.AND.EX P6, PT, RZ, UR7, PT, P6 ;  /* 0x00000007ff007c0c */ /* 0x000fe4000bfc5360 */
[----:B------:R-:W-:Y:S02]  /*3fb0*/  LOP3.LUT R76, R72, R151, RZ, 0xfc, !PT ;  /* 0x00000097484c7212 */ /* 0x000fe400078efcff */
[----:B0-----:R-:W-:Y:S01]  /*3fc0*/  LOP3.LUT R77, R73, R77, R148, 0xfe, !PT ;  /* 0x0000004d494d7212 */ /* 0x001fe200078efe94 */
[----:B--2---:R-:W-:-:S08]  /*3fd0*/  IMAD.WIDE.U32 R78, R8, 0x8, R78 ;  /* 0x00000008084e7825 */ /* 0x004fd000078e004e */
        /* <DEDUP_REMOVED lines=9> */
.L_x_319:
        /* <DEDUP_REMOVED lines=18> */
.L_x_318:
[----:B------:R-:W-:Y:S05]  /*4190*/  BSYNC B0 ;  /* 0x0000000000007941 */ /* 0x000fea0003800000 */
.L_x_317:
[----:B------:R-:W-:Y:S01]  /*41a0*/  VIADD R31, R31, UR18 ;  /* 0x000000121f1f7c36 */ /* 0x000fe20008000000 */
[----:B------:R-:W-:-:S04]  /*41b0*/  SEL R148, RZ, 0x1, P4 ;  /* 0x00000001ff947807 */ /* 0x000fc80002000000 */
[----:B------:R-:W-:-:S13]  /*41c0*/  ISETP.GE.AND P5, PT, R31, UR19, PT ;  /* 0x000000131f007c0c */ /* 0x000fda000bfa6270 */
[----:B------:R-:W-:Y:S05]  /*41d0*/  @!P5 BRA `(.L_x_320) ;  /* 0xffffffc4004cd947 */ /* 0x000fea000383ffff */
.L_x_289:
[----:B------:R-:W3:Y:S01]  /*41e0*/  S2R R0, SR_TID.X ;  /* 0x0000000000007919 */ /* 0x000ee20000002100 */
[----:B------:R-:W3:Y:S01]  /*41f0*/  S2UR UR20, SR_CTAID.X ;  /* 0x00000000001479c3 */ /* 0x000ee20000002500 */
[----:B------:R-:W-:-:S07]  /*4200*/  ISETP.NE.AND P4, PT, R2, RZ, PT ;  /* 0x000000ff0200720c */ /* 0x000fce0003f85270 */
[----:B------:R-:W4:Y:S08]  /*4210*/  @P0 LDC.64 R2, c[0x0][0x2d0] ;  /* 0x0000b400ff020b82 */ /* 0x000f300000000a00 */
[----:B------:R-:W0:Y:S08]  /*4220*/  @P0 LDC.64 R4, c[0x0][0x2d8] ;  /* 0x0000b600ff040b82 */ /* 0x000e300000000a00 */
[----:B-----5:R-:W1:Y:S01]  /*4230*/  @P1 LDC.64 R6, c[0x0][0x2d0] ;  /* 0x0000b400ff061b82 */ /* 0x020e620000000a00 */
[----:B---3--:R-:W-:-:S07]  /*4240*/  LEA.HI R11, R0, UR20, RZ, 0x19 ;  /* 0x00000014000b7c11 */ /* 0x008fce000f8fc8ff */
[----:B--2---:R-:W2:Y:S01]  /*4250*/  @P1 LDC.64 R8, c[0x0][0x2d8] ;  /* 0x0000b600ff081b82 */ /* 0x004ea20000000a00 */
[----:B------:R-:W-:Y:S01]  /*4260*/  LOP3.LUT R19, R0, 0x7f, RZ, 0xc0, !PT ;  /* 0x0000007f00137812 */ /* 0x000fe200078ec0ff */
[----:B------:R-:W-:-:S06]  /*4270*/  IMAD R82, R11, R82, RZ ;  /* 0x000000520b527224 */ /* 0x000fcc00078e02ff */
[----:B------:R-:W3:Y:S01]  /*4280*/  @P2 LDC.64 R10, c[0x0][0x2d0] ;  /* 0x0000b400ff0a2b82 */ /* 0x000ee20000000a00 */
[----:B------:R-:W-:-:S05]  /*4290*/  LEA.HI R19, R82, R19, RZ, 0x1e ;  /* 0x0000001352137211 */ /* 0x000fca00078ff0ff */
[C---:B----4-:R-:W-:Y:S02]  /*42a0*/  @P0 IMAD.WIDE.U32 R2, R19.reuse, 0x10, R2 ;  /* 0x0000001013020825 */ /* 0x050fe400078e0002 */
[----:B------:R-:W4:Y:S02]  /*42b0*/  @P2 LDC.64 R12, c[0x0][0x2d8] ;  /* 0x0000b600ff0c2b82 */ /* 0x000f240000000a00 */
[C---:B0-----:R-:W-:Y:S01]  /*42c0*/  @P0 IMAD.WIDE.U32 R4, R19.reuse, 0x10, R4 ;  /* 0x0000001013040825 */ /* 0x041fe200078e0004 */
[----:B------:R0:W-:Y:S03]  /*42d0*/  @P0 STG.E.128 desc[UR4][R2.64], R48 ;  /* 0x0000003002000986 */ /* 0x0001e6000c101d04 */
[----:B------:R-:W-:Y:S01]  /*42e0*/  @P0 VIADD R19, R19, 0x80 ;  /* 0x0000008013130836 */ /* 0x000fe20000000000 */
[----:B------:R0:W-:Y:S01]  /*42f0*/  @P0 STG.E.128 desc[UR4][R4.64], R68 ;  /* 0x0000004404000986 */ /* 0x0001e2000c101d04 */
[----:B------:R-:W0:Y:S02]  /*4300*/  @P3 LDC.64 R14, c[0x0][0x2d0] ;  /* 0x0000b400ff0e3b82 */ /* 0x000e240000000a00 */
[----:B-1----:R-:W-:-:S04]  /*4310*/  @P1 IMAD.WIDE.U32 R6, R19, 0x10, R6 ;  /* 0x0000001013061825 */ /* 0x002fc800078e0006 */
[C---:B--2---:R-:W-:Y:S01]  /*4320*/  @P1 IMAD.WIDE.U32 R8, R19.reuse, 0x10, R8 ;  /* 0x0000001013081825 */ /* 0x044fe200078e0008 */
[----:B------:R1:W-:Y:S01]  /*4330*/  @P1 STG.E.128 desc[UR4][R6.64], R44 ;  /* 0x0000002c06001986 */ /* 0x0003e2000c101d04 */
[----:B------:R-:W2:Y:S02]  /*4340*/  @P3 LDC.64 R16, c[0x0][0x2d8] ;  /* 0x0000b600ff103b82 */ /* 0x000ea40000000a00 */
[----:B------:R-:W-:Y:S01]  /*4350*/  @P1 VIADD R19, R19, 0x80 ;  /* 0x0000008013131836 */ /* 0x000fe20000000000 */
[----:B------:R1:W-:Y:S03]  /*4360*/  @P1 STG.E.128 desc[UR4][R8.64], R64 ;  /* 0x0000004008001986 */ /* 0x0003e6000c101d04 */
[----:B---3--:R-:W-:-:S04]  /*4370*/  @P2 IMAD.WIDE.U32 R10, R19, 0x10, R10 ;  /* 0x00000010130a2825 */ /* 0x008fc800078e000a */
[C---:B----4-:R-:W-:Y:S01]  /*4380*/  @P2 IMAD.WIDE.U32 R12, R19.reuse, 0x10, R12 ;  /* 0x00000010130c2825 */ /* 0x050fe200078e000c */
[----:B------:R1:W-:Y:S03]  /*4390*/  @P2 STG.E.128 desc[UR4][R10.64], R40 ;  /* 0x000000280a002986 */ /* 0x0003e6000c101d04 */
[----:B------:R-:W-:Y:S01]  /*43a0*/  @P2 VIADD R19, R19, 0x80 ;  /* 0x0000008013132836 */ /* 0x000fe20000000000 */
[----:B------:R1:W-:Y:S03]  /*43b0*/  @P2 STG.E.128 desc[UR4][R12.64], R60 ;  /* 0x0000003c0c002986 */ /* 0x0003e6000c101d04 */
[----:B0-----:R-:W-:-:S05]  /*43c0*/  @P3 IMAD.WIDE.U32 R14, R19, 0x10, R14 ;  /* 0x00000010130e3825 */ /* 0x001fca00078e000e */
[----:B------:R1:W-:Y:S01]  /*43d0*/  @P3 STG.E.128 desc[UR4][R14.64], R36 ;  /* 0x000000240e003986 */ /* 0x0003e2000c101d04 */
[----:B--2---:R-:W-:-:S05]  /*43e0*/  @P3 IMAD.WIDE.U32 R16, R19, 0x10, R16 ;  /* 0x0000001013103825 */ /* 0x004fca00078e0010 */
[----:B------:R1:W-:Y:S01]  /*43f0*/  @P3 STG.E.128 desc[UR4][R16.64], R56 ;  /* 0x0000003810003986 */ /* 0x0003e2000c101d04 */
[----:B------:R-:W-:Y:S05]  /*4400*/  @!P4 EXIT ;  /* 0x000000000000c94d */ /* 0x000fea0003800000 */
[----:B------:R-:W0:Y:S01]  /*4410*/  LDC.64 R2, c[0x0][0x2d0] ;  /* 0x0000b400ff027b82 */ /* 0x000e220000000a00 */
[----:B------:R-:W-:-:S07]  /*4420*/  @P3 IADD3 R19, R19, 0x80, RZ ;  /* 0x0000008013133810 */ /* 0x000fce0007ffe0ff */
[----:B------:R-:W2:Y:S01]  /*4430*/  LDC.64 R4, c[0x0][0x2d8] ;  /* 0x0000b600ff047b82 */ /* 0x000ea20000000a00 */
[----:B0-----:R-:W-:-:S05]  /*4440*/  IMAD.WIDE.U32 R2, R19, 0x10, R2 ;  /* 0x0000001013027825 */ /* 0x001fca00078e0002 */
[----:B------:R-:W-:Y:S01]  /*4450*/  STG.E.128 desc[UR4][R2.64], R32 ;  /* 0x0000002002007986 */ /* 0x000fe2000c101d04 */
[----:B--2---:R-:W-:-:S05]  /*4460*/  IMAD.WIDE.U32 R4, R19, 0x10, R4 ;  /* 0x0000001013047825 */ /* 0x004fca00078e0004 */
[----:B------:R-:W-:Y:S01]  /*4470*/  STG.E.128 desc[UR4][R4.64], R52 ;  /* 0x0000003404007986 */ /* 0x000fe2000c101d04 */
[----:B------:R-:W-:Y:S05]  /*4480*/  EXIT ;  /* 0x000000000000794d */ /* 0x000fea0003800000 */
.L_x_300:
[----:B------:R-:W-:Y:S02]  /*4490*/  IMAD.MOV.U32 R152, RZ, RZ, R151 ;  /* 0x000000ffff987224 */ /* 0x000fe400078e0097 */
[----:B------:R-:W-:Y:S02]  /*44a0*/  IMAD.MOV.U32 R149, RZ, RZ, 0x10 ;  /* 0x00000010ff957424 */ /* 0x000fe400078e00ff */
[----:B------:R-:W-:Y:S02]  /*44b0*/  IMAD.MOV.U32 R154, RZ, RZ, 0x1f ;  /* 0x0000001fff9a7424 */ /* 0x000fe400078e00ff */
[----:B-----5:R-:W-:-:S07]  /*44c0*/  IMAD.MOV.U32 R147, RZ, RZ, -0x1 ;  /* 0xffffffffff937424 */ /* 0x020fce00078e00ff */
[----:B------:R-:W-:Y:S05]  /*44d0*/  WARPSYNC.COLLECTIVE R147, `(.L_x_321) ;  /* 0x0000000093087348 */ /* 0x000fea0003c00000 */
[----:B------:R0:W1:Y:S02]  /*44e0*/  SHFL.DOWN P6, R148, R152, R149, R154 ;  /* 0x0800009598947389 */ /* 0x00006400000c009a */
[----:B01----:R-:W-:Y:S01]  /*44f0*/  ENDCOLLECTIVE ;  /* 0x000000000000791b */ /* 0x003fe20003800000 */
.L_x_321:
[----:B------:R-:W-:Y:S01]  /*4500*/  IMAD.MOV.U32 R152, RZ, RZ, R150 ;  /* 0x000000ffff987224 */ /* 0x000fe200078e0096 */
[----:B------:R-:W-:-:S07]  /*4510*/  MOV R74, R148 ;  /* 0x00000094004a7202 */ /* 0x000fce0000000f00 */
[----:B------:R-:W-:Y:S05]  /*4520*/  WARPSYNC.COLLECTIVE R147, `(.L_x_322) ;  /* 0x0000000093087348 */ /* 0x000fea0003c00000 */
[----:B------:R0:W1:Y:S02]  /*4530*/  SHFL.DOWN P6, R148, R152, R149, R154 ;  /* 0x0800009598947389 */ /* 0x00006400000c009a */
[----:B01----:R-:W-:Y:S01]  /*4540*/  ENDCOLLECTIVE ;  /* 0x000000000000791b */ /* 0x003fe20003800000 */
.L_x_322:
[----:B------:R-:W-:-:S04]  /*4550*/  FADD.FTZ R74, R74, R151 ;  /* 0x000000974a4a7221 */ /* 0x000fc80000010000 */
[----:B------:R-:W-:Y:S02]  /*4560*/  IMAD.MOV.U32 R152, RZ, RZ, R74 ;  /* 0x000000ffff987224 */ /* 0x000fe400078e004a */
[----:B------:R-:W-:Y:S02]  /*4570*/  IMAD.MOV.U32 R149, RZ, RZ, 0x8 ;  /* 0x00000008ff957424 */ /* 0x000fe400078e00ff */
[----:B------:R-:W-:-:S07]  /*4580*/  IMAD.MOV.U32 R75, RZ, RZ, R148 ;  /* 0x000000ffff4b7224 */ /* 0x000fce00078e0094 */
[----:B------:R-:W-:Y:S05]  /*4590*/  WARPSYNC.COLLECTIVE R147, `(.L_x_323) ;  /* 0x0000000093087348 */ /* 0x000fea0003c00000 */
[----:B------:R0:W1:Y:S02]  /*45a0*/  SHFL.DOWN P6, R148, R152, R149, R154 ;  /* 0x0800009598947389 */ /* 0x00006400000c009a */
[----:B01----:R-:W-:Y:S01]  /*45b0*/  ENDCOLLECTIVE ;  /* 0x000000000000791b */ /* 0x003fe20003800000 */
.L_x_323:
[----:B------:R-:W-:-:S04]  /*45c0*/  FADD.FTZ R75, R75, R150 ;  /* 0x000000964b4b7221 */ /* 0x000fc80000010000 */
[----:B------:R-:W-:Y:S01]  /*45d0*/  IMAD.MOV.U32 R152, RZ, RZ, R75 ;  /* 0x000000ffff987224 */ /* 0x000fe200078e004b */
[----:B------:R-:W-:-:S07]  /*45e0*/  MOV R77, R148 ;  /* 0x00000094004d7202 */ /* 0x000fce0000000f00 */
[----:B------:R-:W-:Y:S05]  /*45f0*/  WARPSYNC.COLLECTIVE R147, `(.L_x_324) ;  /* 0x0000000093087348 */ /* 0x000fea0003c00000 */
[----:B------:R0:W1:Y:S02]  /*4600*/  SHFL.DOWN P6, R148, R152, R149, R154 ;  /* 0x0800009598947389 */ /* 0x00006400000c009a */
[----:B01----:R-:W-:Y:S01]  /*4610*/  ENDCOLLECTIVE ;  /* 0x000000000000791b */ /* 0x003fe20003800000 */
.L_x_324:
[----:B------:R-:W-:-:S04]  /*4620*/  FADD.FTZ R77, R74, R77 ;  /* 0x0000004d4a4d7221 */ /* 0x000fc80000010000 */
[----:B------:R-:W-:Y:S02]  /*4630*/  IMAD.MOV.U32 R152, RZ, RZ, R77 ;  /* 0x000000ffff987224 */ /* 0x000fe400078e004d */
[----:B------:R-:W-:Y:S02]  /*4640*/  IMAD.MOV.U32 R149, RZ, RZ, 0x4 ;  /* 0x00000004ff957424 */ /* 0x000fe400078e00ff */
[----:B------:R-:W-:-:S07]  /*4650*/  IMAD.MOV.U32 R76, RZ, RZ, R148 ;  /* 0x000000ffff4c7224 */ /* 0x000fce00078e0094 */
[----:B------:R-:W-:Y:S05]  /*4660*/  WARPSYNC.COLLECTIVE R147, `(.L_x_325) ;  /* 0x0000000093087348 */ /* 0x000fea0003c00000 */
[----:B------:R0:W1:Y:S02]  /*4670*/  SHFL.DOWN P6, R148, R152, R149, R154 ;  /* 0x0800009598947389 */ /* 0x00006400000c009a */
[----:B01----:R-:W-:Y:S01]  /*4680*/  ENDCOLLECTIVE ;  /* 0x000000000000791b */ /* 0x003fe20003800000 */
.L_x_325:
[----:B------:R-:W-:-:S04]  /*4690*/  FADD.FTZ R76, R75, R76 ;  /* 0x0000004c4b4c7221 */ /* 0x000fc80000010000 */
[----:B------:R-:W-:Y:S01]  /*46a0*/  IMAD.MOV.U32 R152, RZ, RZ, R76 ;  /* 0x000000ffff987224 */ /* 0x000fe200078e004c */
[----:B------:R-:W-:-:S07]  /*46b0*/  MOV R78, R148 ;  /* 0x00000094004e7202 */ /* 0x000fce0000000f00 */
[----:B------:R-:W-:Y:S05]  /*46c0*/  WARPSYNC.COLLECTIVE R147, `(.L_x_326) ;  /* 0x0000000093087348 */ /* 0x000fea0003c00000 */
[----:B------:R0:W1:Y:S02]  /*46d0*/  SHFL.DOWN P6, R148, R152, R149, R154 ;  /* 0x0800009598947389 */ /* 0x00006400000c009a */
[----:B01----:R-:W-:Y:S01]  /*46e0*/  ENDCOLLECTIVE ;  /* 0x000000000000791b */ /* 0x003fe20003800000 */
.L_x_326:
[----:B------:R-:W-:-:S04]  /*46f0*/  FADD.FTZ R78, R77, R78 ;  /* 0x0000004e4d4e7221 */ /* 0x000fc80000010000 */
[----:B------:R-:W-:Y:S02]  /*4700*/  IMAD.MOV.U32 R152, RZ, RZ, R78 ;  /* 0x000000ffff987224 */ /* 0x000fe400078e004e */
[----:B------:R-:W-:Y:S02]  /*4710*/  IMAD.MOV.U32 R149, RZ, RZ, 0x2 ;  /* 0x00000002ff957424 */ /* 0x000fe400078e00ff */
[----:B------:R-:W-:-:S07]  /*4720*/  IMAD.MOV.U32 R79, RZ, RZ, R148 ;  /* 0x000000ffff4f7224 */ /* 0x000fce00078e0094 */
[----:B------:R-:W-:Y:S05]  /*4730*/  WARPSYNC.COLLECTIVE R147, `(.L_x_327) ;  /* 0x0000000093087348 */ /* 0x000fea0003c00000 */
[----:B------:R0:W1:Y:S02]  /*4740*/  SHFL.DOWN P6, R148, R152, R149, R154 ;  /* 0x0800009598947389 */ /* 0x00006400000c009a */
[----:B01----:R-:W-:Y:S01]  /*4750*/  ENDCOLLECTIVE ;  /* 0x000000000000791b */ /* 0x003fe20003800000 */
.L_x_327:
[----:B------:R-:W-:-:S04]  /*4760*/  FADD.FTZ R79, R76, R79 ;  /* 0x0000004f4c4f7221 */ /* 0x000fc80000010000 */
[----:B------:R-:W-:Y:S01]  /*4770*/  IMAD.MOV.U32 R152, RZ, RZ, R79 ;  /* 0x000000ffff987224 */ /* 0x000fe200078e004f */
[----:B------:R-:W-:-:S07]  /*4780*/  MOV R117, R148 ;  /* 0x0000009400757202 */ /* 0x000fce0000000f00 */
[----:B------:R-:W-:Y:S05]  /*4790*/  WARPSYNC.COLLECTIVE R147, `(.L_x_328) ;  /* 0x0000000093087348 */ /* 0x000fea0003c00000 */
[----:B------:R0:W1:Y:S02]  /*47a0*/  SHFL.DOWN P6, R148, R152, R149, R154 ;  /* 0x0800009598947389 */ /* 0x00006400000c009a */
[----:B01----:R-:W-:Y:S01]  /*47b0*/  ENDCOLLECTIVE ;  /* 0x000000000000791b */ /* 0x003fe20003800000 */
.L_x_328:
[----:B------:R-:W-:-:S04]  /*47c0*/  FADD.FTZ R117, R78, R117 ;  /* 0x000000754e757221 */ /* 0x000fc80000010000 */
[----:B------:R-:W-:Y:S02]  /*47d0*/  IMAD.MOV.U32 R152, RZ, RZ, R117 ;  /* 0x000000ffff987224 */ /* 0x000fe400078e0075 */
[----:B------:R-:W-:Y:S02]  /*47e0*/  IMAD.MOV.U32 R149, RZ, RZ, 0x1 ;  /* 0x00000001ff957424 */ /* 0x000fe400078e00ff */
[----:B------:R-:W-:-:S07]  /*47f0*/  IMAD.MOV.U32 R116, RZ, RZ, R148 ;  /* 0x000000ffff747224 */ /* 0x000fce00078e0094 */
[----:B------:R-:W-:Y:S05]  /*4800*/  WARPSYNC.COLLECTIVE R147, `(.L_x_329) ;  /* 0x0000000093087348 */ /* 0x000fea0003c00000 */
[----:B------:R0:W1:Y:S02]  /*4810*/  SHFL.DOWN P6, R148, R152, R149, R154 ;  /* 0x0800009598947389 */ /* 0x00006400000c009a */
[----:B01----:R-:W-:Y:S01]  /*4820*/  ENDCOLLECTIVE ;  /* 0x000000000000791b */ /* 0x003fe20003800000 */
.L_x_329:
[----:B------:R-:W-:-:S04]  /*4830*/  FADD.FTZ R74, R79, R116 ;  /* 0x000000744f4a7221 */ /* 0x000fc80000010000 */
[----:B------:R-:W-:Y:S01]  /*4840*/  IMAD.MOV.U32 R152, RZ, RZ, R74 ;  /* 0x000000ffff987224 */ /* 0x000fe200078e004a */
[----:B------:R-:W-:-:S07]  /*4850*/  MOV R116, R148 ;  /* 0x0000009400747202 */ /* 0x000fce0000000f00 */
[----:B------:R-:W-:Y:S05]  /*4860*/  WARPSYNC.COLLECTIVE R147, `(.L_x_330) ;  /* 0x0000000093087348 */ /* 0x000fea0003c00000 */
[----:B------:R0:W1:Y:S02]  /*4870*/  SHFL.DOWN P6, R148, R152, R149, R154 ;  /* 0x0800009598947389 */ /* 0x00006400000c009a */
[----:B01----:R-:W-:Y:S01]  /*4880*/  ENDCOLLECTIVE ;  /* 0x000000000000791b */ /* 0x003fe20003800000 */
.L_x_330:
[----:B------:R-:W-:Y:S01]  /*4890*/  IMAD.MOV.U32 R75, RZ, RZ, R148 ;  /* 0x000000ffff4b7224 */ /* 0x000fe200078e0094 */
[----:B------:R-:W-:Y:S06]  /*48a0*/  BRA `(.L_x_331) ;  /* 0xffffffd400d07947 */ /* 0x000fec000383ffff */
.L_x_332:
        /* <DEDUP_REMOVED lines=13> */
.L_x_3885:


//--------------------- .text._ZN10layer_norm22ln_bwd_finalize_kernelINS_22Kernel_traits_finalizeILj2560E13__nv_bfloat16S2_S2_S2_fjLb0ELj1024ELj4ENS_18Kernel_traits_baseILj2560ES2_S2_S2_S2_fjLj1024EEEEELb0ELb1EEEvNS_9BwdParamsE --------------------------
	.section	.text._ZN10layer_norm22ln_bwd_finalize_kernelINS_22Kernel_traits_finalizeILj2560E13__nv_bfloat16S2_S2_S2_fjLb0ELj1024ELj4ENS_18Kernel_traits_baseILj2560ES2_S2_S2_S2_fjLj1024EEEEELb0ELb1EEEvNS_9BwdParamsE,"ax",@progbits
	.align	128
        .global         _ZN10layer_norm22ln_bwd_finalize_kernelINS_22Kernel_traits_finalizeILj2560E13__nv_bfloat16S2_S2_S2_fjLb0ELj1024ELj4ENS_18Kernel_traits_baseILj2560ES2_S2_S2_S2_fjLj1024EEEEELb0ELb1EEEvNS_9BwdParamsE
        .type           _ZN10layer_norm22ln_bwd_finalize_kernelINS_22Kernel_traits_finalizeILj2560E13__nv_bfloat16S2_S2_S2_fjLb0ELj1024ELj4ENS_18Kernel_traits_baseILj2560ES2_S2_S2_S2_fjLj1024EEEEELb0ELb1EEEvNS_9BwdParamsE,@function
        .size           _ZN10layer_norm22ln_bwd_finalize_kernelINS_22Kernel_traits_finalizeILj2560E13__nv_bfloat16S2_S2_S2_fjLb0ELj1024ELj4ENS_18Kernel_traits_baseILj2560ES2_S2_S2_S2_fjLj1024EEEEELb0ELb1EEEvNS_9BwdParamsE,(.L_x_3886 - _ZN10layer_norm22ln_bwd_finalize_kernelINS_22Kernel_traits_finalizeILj2560E13__nv_bfloat16S2_S2_S2_fjLb0ELj1024ELj4ENS_18Kernel_traits_baseILj2560ES2_S2_S2_S2_fjLj1024EEEEELb0ELb1EEEvNS_9BwdParamsE)
        .other          _ZN10layer_norm22ln_bwd_finalize_kernelINS_22Kernel_traits_finalizeILj2560E13__nv_bfloat16S2_S2_S2_fjLb0ELj1024ELj4ENS_18Kernel_traits_baseILj2560ES2_S2_S2_S2_fjLj1024EEEEELb0ELb1EEEvNS_9BwdParamsE,@"STO_CUDA_ENTRY STV_DEFAULT"
_ZN10layer_norm22ln_bwd_finalize_kernelINS_22Kernel_traits_finalizeILj2560E13__nv_bfloat16S2_S2_S2_fjLb0ELj1024ELj4ENS_18Kernel_traits_baseILj2560ES2_S2_S2_S2_fjLj1024EEEEELb0ELb1EEEvNS_9BwdParamsE:
.text._ZN10layer_norm22ln_bwd_finalize_kernelINS_22Kernel_traits_finalizeILj2560E13__nv_bfloat16S2_S2_S2_fjLb0ELj1024ELj4ENS_18Kernel_traits_baseILj2560ES2_S2_S2_S2_fjLj1024EEEEELb0ELb1EEEvNS_9BwdParamsE:
        /* <DEDUP_REMOVED lines=13> */
[----:B------:R-:W-:Y:S02]  /*00d0*/  LOP3.LUT R7, R5, 0x1f, R0, 0x78, !PT ;  /* 0x0000001f05077812 */ /* 0x000fe400078e7800 */
[----:B------:R-:W-:Y:S02]  /*00e0*/  SHF.L.U32 R6, R6, 0x4, RZ ;  /* 0x0000000406067819 */ /* 0x000fe400000006ff */
[----:B------:R-:W-:Y:S01]  /*00f0*/  IADD3 R8, R4, R7, RZ ;  /* 0x0000000704087210 */ /* 0x000fe20007ffe0ff */
[C---:B------:R-:W-:Y:S01]  /*0100*/  IMAD R9, R2.reuse, 0x20, R7 ;  /* 0x0000002002097824 */ /* 0x040fe200078e0207 */
[----:B------:R-:W-:-:S02]  /*0110*/  ISETP.GE.U32.AND P0, PT, R2, 0x10, PT ;  /* 0x000000100200780c */ /* 0x000fc40003f06070 */
[----:B------:R-:W-:Y:S02]  /*0120*/  LOP3.LUT R11, R6, 0x7ffffff0, RZ, 0xc0, !PT ;  /* 0x7ffffff0060b7812 */ /* 0x000fe400078ec0ff */
[----:B------:R-:W-:Y:S02]  /*0130*/  ISETP.EQ.AND P0, PT, R5, 0x1f, !P0 ;  /* 0x0000001f0500780c */ /* 0x000fe40004702270 */
[----:B------:R-:W-:Y:S01]  /*0140*/  IADD3 R4, R2, R11, RZ ;  /* 0x0000000b02047210 */ /* 0x000fe20007ffe0ff */
[----:B0-----:R-:W-:-:S03]  /*0150*/  ULEA UR4, UR5, UR4, 0x18 ;  /* 0x0000000405047291 */ /* 0x001fc6000f8ec03f */
[----:B------:R-:W-:-:S03]  /*0160*/  ULDC UR5, c[0x0][0x218] ;  /* 0x0000860000057ab9 */ /* 0x000fc60000000800 */
[----:B------:R-:W-:Y:S02]  /*0170*/  LEA R7, R8, UR4, 0x2 ;  /* 0x0000000408077c11 */ /* 0x000fe4000f8e10ff */
[----:B------:R-:W-:Y:S02]  /*0180*/  LEA R6, R2, UR4, 0x3 ;  /* 0x0000000402067c11 */ /* 0x000fe4000f8e18ff */
[----:B------:R-:W-:-:S07]  /*0190*/  LEA R8, R9, UR4, 0x2 ;  /* 0x0000000409087c11 */ /* 0x000fce000f8e10ff */
.L_x_344:
[----:B0-2-4-:R-:W0:Y:S01]  /*01a0*/  LDC R10, c[0x0][0x210] ;  /* 0x00008400ff0a7b82 */ /* 0x015e220000000800 */
[----:B------:R-:W-:Y:S01]  /*01b0*/  BSSY B0, `(.L_x_333) ;  /* 0x0000067000007945 */ /* 0x000fe20003800000 */
[----:B------:R-:W-:Y:S01]  /*01c0*/  HFMA2.MMA R26, -RZ, RZ, 0, 0 ;  /* 0x00000000ff1a7435 */ /* 0x000fe200000001ff */
[----:B------:R-:W-:Y:S02]  /*01d0*/  MOV R20, RZ ;  /* 0x000000ff00147202 */ /* 0x000fe40000000f00 */
[----:B0-----:R-:W-:-:S13]  /*01e0*/  ISETP.GE.U32.AND P1, PT, R5, R10, PT ;  /* 0x0000000a0500720c */ /* 0x001fda0003f26070 */
[----:B-1-3--:R-:W-:Y:S05]  /*01f0*/  @P1 BRA `(.L_x_334) ;  /* 0x0000000400881947 */ /* 0x00afea0003800000 */
[----:B------:R-:W-:Y:S01]  /*0200*/  ISETP.GE.U32.AND P2, PT, R5, R10, PT ;  /* 0x0000000a0500720c */ /* 0x000fe20003f46070 */
[----:B------:R-:W-:-:S12]  /*0210*/  IMAD.MOV.U32 R21, RZ, RZ, R5 ;  /* 0x000000ffff157224 */ /* 0x000fd800078e0005 */
[----:B------:R-:W0:Y:S08]  /*0220*/  @P2 LDC R16, c[0x0][0x218] ;  /* 0x00008600ff102b82 */ /* 0x000e300000000800 */
[----:B------:R-:W1:Y:S08]  /*0230*/  @P2 LDC.64 R14, c[0x0][0x2d0] ;  /* 0x0000b400ff0e2b82 */ /* 0x000e700000000a00 */
[----:B------:R-:W2:Y:S01]  /*0240*/  @P2 LDC.64 R12, c[0x0][0x2d8] ;  /* 0x0000b600ff0c2b82 */ /* 0x000ea20000000a00 */
[----:B0-----:R-:W-:-:S04]  /*0250*/  @P2 IMAD R9, R21, R16, R3 ;  /* 0x0000001015092224 */ /* 0x001fc800078e0203 */
[----:B-1----:R-:W-:-:S06]  /*0260*/  @P2 IMAD.WIDE.U32 R14, R9, 0x4, R14 ;  /* 0x00000004090e2825 */ /* 0x002fcc00078e000e */
[----:B------:R-:W3:Y:S01]  /*0270*/  @P2 LDG.E R15, desc[UR6][R14.64] ;  /* 0x000000060e0f2981 */ /* 0x000ee2000c1e1900 */
[----:B--2---:R-:W-:-:S06]  /*0280*/  @P2 IMAD.WIDE.U32 R12, R9, 0x4, R12 ;  /* 0x00000004090c2825 */ /* 0x004fcc00078e000c */
[----:B------:R-:W2:Y:S01]  /*0290*/  @P2 LDG.E R13, desc[UR6][R12.64] ;  /* 0x000000060c0d2981 */ /* 0x000ea2000c1e1900 */
[----:B------:R-:W-:-:S04]  /*02a0*/  @P2 IADD3 R21, R21, 0x20, RZ ;  /* 0x0000002015152810 */ /* 0x000fc80007ffe0ff */
[CC--:B------:R-:W-:Y:S02]  /*02b0*/  ISETP.GE.U32.AND P1, PT, R21.reuse, R10.reuse, PT ;  /* 0x0000000a1500720c */ /* 0x0c0fe40003f26070 */
[----:B------:R-:W-:-:S04]  /*02c0*/  IADD3 R9, -R21, R10, RZ ;  /* 0x0000000a15097210 */ /* 0x000fc80007ffe1ff */
[----:B------:R-:W-:Y:S01]  /*02d0*/  ISETP.LE.U32.OR P1, PT, R9, 0x60, P1 ;  /* 0x000000600900780c */ /* 0x000fe20000f23470 */
[----:B------:R-:W-:Y:S01]  /*02e0*/  IMAD.MOV.U32 R26, RZ, RZ, RZ ;  /* 0x000000ffff1a7224 */ /* 0x000fe200078e00ff */
[----:B------:R-:W-:Y:S01]  /*02f0*/  MOV R20, RZ ;  /* 0x000000ff00147202 */ /* 0x000fe20000000f00 */
[----:B------:R-:W-:Y:S04]  /*0300*/  BSSY B1, `(.L_x_335) ;  /* 0x000002b000017945 */ /* 0x000fe80003800000 */
[----:B---3--:R-:W-:Y:S01]  /*0310*/  @P2 FADD.FTZ R20, R20, R15 ;  /* 0x0000000f14142221 */ /* 0x008fe20000010000 */
[----:B--2---:R-:W-:Y:S01]  /*0320*/  @P2 FADD.FTZ R26, R26, R13 ;  /* 0x0000000d1a1a2221 */ /* 0x004fe20000010000 */
[----:B------:R-:W-:-:S04]  /*0330*/  PLOP3.LUT P2, PT, P2, PT, PT, 0x8, 0x0 ;  /* 0x000000000000781c */ /* 0x000fc8000174e170 */
[----:B------:R-:W-:Y:S09]  /*0340*/  @P1 BRA `(.L_x_336) ;  /* 0x0000000000981947 */ /* 0x000ff20003800000 */
[----:B------:R-:W0:Y:S01]  /*0350*/  LDC.64 R12, c[0x0][0x2d0] ;  /* 0x0000b400ff0c7b82 */ /* 0x000e220000000a00 */
[----:B------:R-:W-:Y:S02]  /*0360*/  PLOP3.LUT P2, PT, PT, PT, PT, 0x8, 0x0 ;  /* 0x000000000000781c */ /* 0x000fe40003f4e170 */
[----:B------:R-:W-:-:S05]  /*0370*/  IADD3 R9, R10, -0x60, RZ ;  /* 0xffffffa00a097810 */ /* 0x000fca0007ffe0ff */
[----:B------:R-:W1:Y:S06]  /*0380*/  LDC.64 R14, c[0x0][0x2d8] ;  /* 0x0000b600ff0e7b82 */ /* 0x000e6c0000000a00 */
.L_x_337:
[C---:B------:R-:W-:Y:S01]  /*0390*/  IADD3 R16, R21.reuse, 0x20, RZ ;  /* 0x0000002015107810 */ /* 0x040fe20007ffe0ff */
[C---:B------:R-:W-:Y:S01]  /*03a0*/  IMAD R25, R21.reuse, UR5, R3 ;  /* 0x0000000515197c24 */ /* 0x040fe2000f8e0203 */
[----:B------:R-:W-:-:S03]  /*03b0*/  IADD3 R18, R21, 0x40, RZ ;  /* 0x0000004015127810 */ /* 0x000fc60007ffe0ff */
[----:B------:R-:W-:Y:S02]  /*03c0*/  IMAD R17, R16, UR5, R3 ;  /* 0x0000000510117c24 */ /* 0x000fe4000f8e0203 */
[----:B0-----:R-:W-:-:S04]  /*03d0*/  IMAD.WIDE.U32 R22, R25, 0x4, R12 ;  /* 0x0000000419167825 */ /* 0x001fc800078e000c */
[----:B------:R-:W-:Y:S01]  /*03e0*/  IMAD.WIDE.U32 R28, R17, 0x4, R12 ;  /* 0x00000004111c7825 */ /* 0x000fe200078e000c */
[----:B------:R0:W2:Y:S03]  /*03f0*/  LDG.E R11, desc[UR6][R22.64] ;  /* 0x00000006160b7981 */ /* 0x0000a6000c1e1900 */
[--C-:B-1----:R-:W-:Y:S02]  /*0400*/  IMAD.WIDE.U32 R24, R25, 0x4, R14.reuse ;  /* 0x0000000419187825 */ /* 0x102fe400078e000e */
[----:B------:R-:W3:Y:S02]  /*0410*/  LDG.E R28, desc[UR6][R28.64] ;  /* 0x000000061c1c7981 */ /* 0x000ee4000c1e1900 */
[----:B------:R-:W-:Y:S02]  /*0420*/  IMAD.WIDE.U32 R16, R17, 0x4, R14 ;  /* 0x0000000411107825 */ /* 0x000fe400078e000e */
[----:B------:R1:W4:Y:S02]  /*0430*/  LDG.E R27, desc[UR6][R24.64] ;  /* 0x00000006181b7981 */ /* 0x000324000c1e1900 */
[----:B------:R-:W-:-:S02]  /*0440*/  IMAD R19, R18, UR5, R3 ;  /* 0x0000000512137c24 */ /* 0x000fc4000f8e0203 */
[----:B0-----:R-:W-:Y:S01]  /*0450*/  VIADD R22, R21, 0x60 ;  /* 0x0000006015167836 */ /* 0x001fe20000000000 */
[----:B------:R0:W5:Y:S03]  /*0460*/  LDG.E R29, desc[UR6][R16.64] ;  /* 0x00000006101d7981 */ /* 0x000166000c1e1900 */
[----:B-1----:R-:W-:Y:S02]  /*0470*/  IMAD R25, R22, UR5, R3 ;  /* 0x0000000516197c24 */ /* 0x002fe4000f8e0203 */
[----:B0-----:R-:W-:-:S04]  /*0480*/  IMAD.WIDE.U32 R16, R19, 0x4, R12 ;  /* 0x0000000413107825 */ /* 0x001fc800078e000c */
[----:B------:R-:W-:Y:S02]  /*0490*/  IMAD.WIDE.U32 R18, R19, 0x4, R14 ;  /* 0x0000000413127825 */ /* 0x000fe400078e000e */
[----:B------:R-:W5:Y:S02]  /*04a0*/  LDG.E R16, desc[UR6][R16.64] ;  /* 0x0000000610107981 */ /* 0x000f64000c1e1900 */
[C---:B------:R-:W-:Y:S02]  /*04b0*/  IMAD.WIDE.U32 R22, R25.reuse, 0x4, R12 ;  /* 0x0000000419167825 */ /* 0x040fe400078e000c */
[----:B------:R-:W5:Y:S02]  /*04c0*/  LDG.E R18, desc[UR6][R18.64] ;  /* 0x0000000612127981 */ /* 0x000f64000c1e1900 */
[----:B------:R-:W-:Y:S02]  /*04d0*/  IMAD.WIDE.U32 R24, R25, 0x4, R14 ;  /* 0x0000000419187825 */ /* 0x000fe400078e000e */
[----:B------:R-:W5:Y:S04]  /*04e0*/  LDG.E R22, desc[UR6][R22.64] ;  /* 0x0000000616167981 */ /* 0x000f68000c1e1900 */
[----:B------:R-:W5:Y:S01]  /*04f0*/  LDG.E R24, desc[UR6][R24.64] ;  /* 0x0000000618187981 */ /* 0x000f62000c1e1900 */
[----:B------:R-:W-:-:S04]  /*0500*/  IADD3 R21, R21, 0x80, RZ ;  /* 0x0000008015157810 */ /* 0x000fc80007ffe0ff */
[----:B------:R-:W-:Y:S01]  /*0510*/  ISETP.GE.U32.AND P1, PT, R21, R9, PT ;  /* 0x000000091500720c */ /* 0x000fe20003f26070 */
[----:B--2---:R-:W-:-:S04]  /*0520*/  FADD.FTZ R11, R11, R20 ;  /* 0x000000140b0b7221 */ /* 0x004fc80000010000 */
[----:B---3--:R-:W-:Y:S01]  /*0530*/  FADD.FTZ R11, R11, R28 ;  /* 0x0000001c0b0b7221 */ /* 0x008fe20000010000 */
[----:B----4-:R-:W-:-:S04]  /*0540*/  FADD.FTZ R26, R27, R26 ;  /* 0x0000001a1b1a7221 */ /* 0x010fc80000010000 */
[----:B-----5:R-:W-:Y:S01]  /*0550*/  FADD.FTZ R29, R26, R29 ;  /* 0x0000001d1a1d7221 */ /* 0x020fe20000010000 */
[----:B------:R-:W-:-:S03]  /*0560*/  FADD.FTZ R11, R11, R16 ;  /* 0x000000100b0b7221 */ /* 0x000fc60000010000 */
[----:B------:R-:W-:Y:S01]  /*0570*/  FADD.FTZ R29, R29, R18 ;  /* 0x000000121d1d7221 */ /* 0x000fe20000010000 */
[----:B------:R-:W-:-:S03]  /*0580*/  FADD.FTZ R20, R11, R22 ;  /* 0x000000160b147221 */ /* 0x000fc60000010000 */
[----:B------:R-:W-:Y:S01]  /*0590*/  FADD.FTZ R26, R29, R24 ;  /* 0x000000181d1a7221 */ /* 0x000fe20000010000 */
[----:B------:R-:W-:Y:S06]  /*05a0*/  @!P1 BRA `(.L_x_337) ;  /* 0xfffffffc00789947 */ /* 0x000fec000383ffff */
.L_x_336:
[----:B------:R-:W-:Y:S05]  /*05b0*/  BSYNC B1 ;  /* 0x0000000000017941 */ /* 0x000fea0003800000 */
.L_x_335:
[CC--:B------:R-:W-:Y:S01]  /*05c0*/  ISETP.GE.U32.AND P1, PT, R21.reuse, R10.reuse, PT ;  /* 0x0000000a1500720c */ /* 0x0c0fe20003f26070 */
[----:B------:R-:W-:Y:S01]  /*05d0*/  BSSY B1, `(.L_x_338) ;  /* 0x0000018000017945 */ /* 0x000fe20003800000 */
[----:B------:R-:W-:-:S04]  /*05e0*/  IADD3 R9, -R21, R10, RZ ;  /* 0x0000000a15097210 */ /* 0x000fc80007ffe1ff */
[----:B------:R-:W-:-:S13]  /*05f0*/  ISETP.LE.U32.OR P1, PT, R9, 0x20, P1 ;  /* 0x000000200900780c */ /* 0x000fda0000f23470 */
[----:B------:R-:W-:Y:S05]  /*0600*/  @P1 BRA `(.L_x_339) ;  /* 0x0000000000501947 */ /* 0x000fea0003800000 */
[----:B------:R-:W0:Y:S01]  /*0610*/  LDC.64 R18, c[0x0][0x2d0] ;  /* 0x0000b400ff127b82 */ /* 0x000e220000000a00 */
[----:B------:R-:W-:Y:S01]  /*0620*/  ULDC UR8, c[0x0][0x218] ;  /* 0x0000860000087ab9 */ /* 0x000fe20000000800 */
[C---:B------:R-:W-:Y:S01]  /*0630*/  IADD3 R14, R21.reuse, 0x20, RZ ;  /* 0x00000020150e7810 */ /* 0x040fe20007ffe0ff */
[----:B------:R-:W-:-:S04]  /*0640*/  IMAD R15, R21, UR8, R3 ;  /* 0x00000008150f7c24 */ /* 0x000fc8000f8e0203 */
[----:B------:R-:W-:Y:S01]  /*0650*/  IMAD R9, R14, UR8, R3 ;  /* 0x000000080e097c24 */ /* 0x000fe2000f8e0203 */
        /* <DEDUP_REMOVED lines=15> */
.L_x_339:
[----:B------:R-:W-:Y:S05]  /*0750*/  BSYNC B1 ;  /* 0x0000000000017941 */ /* 0x000fea0003800000 */
.L_x_338:
[----:B------:R-:W-:-:S13]  /*0760*/  ISETP.LT.U32.OR P2, PT, R21, R10, P2 ;  /* 0x0000000a1500720c */ /* 0x000fda0001741470 */
[----:B------:R-:W-:Y:S05]  /*0770*/  @!P2 BRA `(.L_x_334) ;  /* 0x000000000028a947 */ /* 0x000fea0003800000 */
[----:B------:R-:W0:Y:S01]  /*0780*/  LDC.64 R12, c[0x0][0x2d0] ;  /* 0x0000b400ff0c7b82 */ /* 0x000e220000000a00 */
[----:B------:R-:W-:Y:S02]  /*0790*/  ULDC UR8, c[0x0][0x218] ;  /* 0x0000860000087ab9 */ /* 0x000fe40000000800 */
[----:B------:R-:W-:-:S05]  /*07a0*/  IMAD R9, R21, UR8, R3 ;  /* 0x0000000815097c24 */ /* 0x000fca000f8e0203 */
[----:B------:R-:W1:Y:S01]  /*07b0*/  LDC.64 R10, c[0x0][0x2d8] ;  /* 0x0000b600ff0a7b82 */ /* 0x000e620000000a00 */
[----:B0-----:R-:W-:-:S06]  /*07c0*/  IMAD.WIDE.U32 R12, R9, 0x4, R12 ;  /* 0x00000004090c7825 */ /* 0x001fcc00078e000c */
[----:B------:R-:W2:Y:S01]  /*07d0*/  LDG.E R13, desc[UR6][R12.64] ;  /* 0x000000060c0d7981 */ /* 0x000ea2000c1e1900 */
[----:B-1----:R-:W-:-:S06]  /*07e0*/  IMAD.WIDE.U32 R10, R9, 0x4, R10 ;  /* 0x00000004090a7825 */ /* 0x002fcc00078e000a */
[----:B------:R-:W3:Y:S01]  /*07f0*/  LDG.E R11, desc[UR6][R10.64] ;  /* 0x000000060a0b7981 */ /* 0x000ee2000c1e1900 */
[----:B--2---:R-:W-:Y:S01]  /*0800*/  FADD.FTZ R20, R20, R13 ;  /* 0x0000000d14147221 */ /* 0x004fe20000010000 */
[----:B---3--:R-:W-:-:S07]  /*0810*/  FADD.FTZ R26, R26, R11 ;  /* 0x0000000b1a1a7221 */ /* 0x008fce0000010000 */
.L_x_334:
[----:B------:R-:W-:Y:S05]  /*0820*/  BSYNC B0 ;  /* 0x0000000000007941 */ /* 0x000fea0003800000 */
.L_x_333:
        /* <DEDUP_REMOVED lines=11> */
[----:B---3--:R-:W3:Y:S04]  /*08e0*/  SHFL.BFLY PT, R11, R10, 0x1, 0x1f ;  /* 0x0c201f000a0b7f89 */ /* 0x008ee800000e0000 */
[----:B--2---:R-:W2:Y:S01]  /*08f0*/  SHFL.BFLY PT, R12, R9, 0x1, 0x1f ;  /* 0x0c201f00090c7f89 */ /* 0x004ea200000e0000 */
[----:B---3--:R-:W-:Y:S01]  /*0900*/  FADD.FTZ R11, R10, R11 ;  /* 0x0000000b0a0b7221 */ /* 0x008fe20000010000 */
[----:B--2---:R-:W-:-:S04]  /*0910*/  FADD.FTZ R14, R9, R12 ;  /* 0x0000000c090e7221 */ /* 0x004fc80000010000 */
[----:B------:R-:W2:Y:S04]  /*0920*/  SHFL.BFLY PT, R12, R11, 0x2, 0x1f ;  /* 0x0c401f000b0c7f89 */ /* 0x000ea800000e0000 */
[----:B------:R-:W3:Y:S01]  /*0930*/  SHFL.BFLY PT, R13, R14, 0x2, 0x1f ;  /* 0x0c401f000e0d7f89 */ /* 0x000ee200000e0000 */
[----:B--2---:R-:W-:Y:S01]  /*0940*/  FADD.FTZ R12, R11, R12 ;  /* 0x0000000c0b0c7221 */ /* 0x004fe20000010000 */
[----:B---3--:R-:W-:-:S04]  /*0950*/  FADD.FTZ R15, R14, R13 ;  /* 0x0000000d0e0f7221 */ /* 0x008fc80000010000 */
        /* <DEDUP_REMOVED lines=8> */
[----:B------:R2:W3:Y:S04]  /*09e0*/  SHFL.BFLY PT, R11, R10, 0x10, 0x1f ;  /* 0x0e001f000a0b7f89 */ /* 0x0004e800000e0000 */
[----:B------:R2:W4:Y:S02]  /*09f0*/  SHFL.BFLY PT, R14, R9, 0x10, 0x1f ;  /* 0x0e001f00090e7f89 */ /* 0x00052400000e0000 */
.L_x_355:
[----:B------:R-:W-:Y:S01]  /*0a00*/  @!P1 SHF.R.U32.HI R12, RZ, 0x3, R0 ;  /* 0x00000003ff0c9819 */ /* 0x000fe20000011600 */
[----:B----4-:R-:W-:Y:S01]  /*0a10*/  FADD.FTZ R14, R9, R14 ;  /* 0x0000000e090e7221 */ /* 0x010fe20000010000 */
[----:B---3--:R-:W-:Y:S02]  /*0a20*/  FADD.FTZ R11, R10, R11 ;  /* 0x0000000b0a0b7221 */ /* 0x008fe40000010000 */
[----:B------:R-:W-:-:S05]  /*0a30*/  @!P1 LOP3.LUT R12, R12, 0x1ffffffc, RZ, 0xc0, !PT ;  /* 0x1ffffffc0c0c9812 */ /* 0x000fca00078ec0ff */
[----:B------:R3:W-:Y:S04]  /*0a40*/  @!P1 STS [R12+UR4+0x2000], R14 ;  /* 0x0020000e0c009988 */ /* 0x0007e80008000804 */
[----:B------:R3:W-:Y:S02]  /*0a50*/  @!P1 STS [R12+UR4+0x2080], R11 ;  /* 0x0020800b0c009988 */ /* 0x0007e40008000804 */
.L_x_340:
[----:B------:R-:W-:Y:S05]  /*0a60*/  WARPSYNC.ALL ;  /* 0x0000000000007948 */ /* 0x000fea0003800000 */
[----:B------:R-:W-:Y:S06]  /*0a70*/  BAR.SYNC.DEFER_BLOCKING 0x0 ;  /* 0x0000000000007b1d */ /* 0x000fec0000010000 */
[----:B------:R-:W-:Y:S04]  /*0a80*/  BSSY B0, `(.L_x_342) ;  /* 0x000000c000007945 */ /* 0x000fe80003800000 */
[----:B------:R-:W-:Y:S05]  /*0a90*/  @!P0 BRA `(.L_x_343) ;  /* 0x0000000000288947 */ /* 0x000fea0003800000 */
[----:B---3--:R-:W3:Y:S01]  /*0aa0*/  LDS.64 R14, [R6+0x2000] ;  /* 0x00200000060e7984 */ /* 0x008ee20000000a00 */
[----:B------:R-:W4:Y:S03]  /*0ab0*/  LDC.64 R12, c[0x0][0x318] ;  /* 0x0000c600ff0c7b82 */ /* 0x000f260000000a00 */
[----:B------:R-:W5:Y:S05]  /*0ac0*/  LDS.64 R16, [R6+0x2080] ;  /* 0x0020800006107984 */ /* 0x000f6a0000000a00 */
[----:B--2---:R-:W2:Y:S01]  /*0ad0*/  LDC.64 R10, c[0x0][0x310] ;  /* 0x0000c400ff0a7b82 */ /* 0x004ea20000000a00 */
[----:B----4-:R-:W-:-:S04]  /*0ae0*/  IMAD.WIDE.U32 R12, R4, 0x4, R12 ;  /* 0x00000004040c7825 */ /* 0x010fc800078e000c */
[----:B--2---:R-:W-:Y:S01]  /*0af0*/  IMAD.WIDE.U32 R10, R4, 0x4, R10 ;  /* 0x00000004040a7825 */ /* 0x004fe200078e000a */
[----:B---3--:R-:W-:Y:S02]  /*0b00*/  F2FP.BF16.F32.PACK_AB R15, R15, R14 ;  /* 0x0000000e0f0f723e */ /* 0x008fe400000010ff */
[----:B-----5:R-:W-:-:S03]  /*0b10*/  F2FP.BF16.F32.PACK_AB R17, R17, R16 ;  /* 0x000000101111723e */ /* 0x020fc600000010ff */
[----:B------:R4:W-:Y:S04]  /*0b20*/  STG.E desc[UR6][R12.64], R15 ;  /* 0x0000000f0c007986 */ /* 0x0009e8000c101906 */
[----:B------:R4:W-:Y:S02]  /*0b30*/  STG.E desc[UR6][R10.64], R17 ;  /* 0x000000110a007986 */ /* 0x0009e4000c101906 */
.L_x_343:
[----:B------:R-:W-:Y:S05]  /*0b40*/  BSYNC B0 ;  /* 0x0000000000007941 */ /* 0x000fea0003800000 */
.L_x_342:
[C---:B------:R-:W-:Y:S02]  /*0b50*/  ISETP.GT.U32.AND P1, PT, R3.reuse, -0xa01, PT ;  /* 0xfffff5ff0300780c */ /* 0x040fe40003f24070 */
[----:B------:R-:W-:Y:S02]  /*0b60*/  IADD3 R3, R3, 0xa00, RZ ;  /* 0x00000a0003037810 */ /* 0x000fe40007ffe0ff */
[----:B------:R-:W-:-:S09]  /*0b70*/  IADD3 R4, R4, 0x500, RZ ;  /* 0x0000050004047810 */ /* 0x000fd20007ffe0ff */
[----:B------:R-:W-:Y:S05]  /*0b80*/  @P1 BRA `(.L_x_344) ;  /* 0xfffffff400841947 */ /* 0x000fea000383ffff */
[----:B------:R-:W-:Y:S05]  /*0b90*/  EXIT ;  /* 0x000000000000794d */ /* 0x000fea0003800000 */
.L_x_341:
[----:B------:R-:W-:Y:S01]  /*0ba0*/  HFMA2.MMA R22, -RZ, RZ, 0, 1.847743988037109375e-06 ;  /* 0x0000001fff167435 */ /* 0x000fe200000001ff */
[----:B0--3--:R-:W-:Y:S01]  /*0bb0*/  MOV R20, R10 ;  /* 0x0000000a00147202 */ /* 0x009fe20000000f00 */
[----:B------:R-:W-:Y:S01]  /*0bc0*/  IMAD.MOV.U32 R19, RZ, RZ, 0x1 ;  /* 0x00000001ff137424 */ /* 0x000fe200078e00ff */
[----:B------:R-:W-:-:S08]  /*0bd0*/  MOV R17, 0xffffffff ;  /* 0xffffffff00117802 */ /* 0x000fd00000000f00 */
[----:B-12---:R-:W-:Y:S05]  /*0be0*/  WARPSYNC.COLLECTIVE R17, `(.L_x_345) ;  /* 0x0000000011087348 */ /* 0x006fea0003c00000 */
[----:B------:R0:W3:Y:S02]  /*0bf0*/  SHFL.BFLY P2, R18, R20, R19, R22 ;  /* 0x0c00001314127389 */ /* 0x0000e40000040016 */
[----:B0123--:R-:W-:Y:S01]  /*0c00*/  ENDCOLLECTIVE ;  /* 0x000000000000791b */ /* 0x00ffe20003800000 */
.L_x_345:
[----:B------:R-:W-:Y:S01]  /*0c10*/  HFMA2.MMA R19, -RZ, RZ, 0, 1.1920928955078125e-07 ;  /* 0x00000002ff137435 */ /* 0x000fe200000001ff */
[----:B------:R-:W-:-:S05]  /*0c20*/  MOV R11, R18 ;  /* 0x00000012000b7202 */ /* 0x000fca0000000f00 */
[----:B------:R-:W-:-:S04]  /*0c30*/  FADD.FTZ R11, R10, R11 ;  /* 0x0000000b0a0b7221 */ /* 0x000fc80000010000 */
[----:B------:R-:W-:-:S07]  /*0c40*/  IMAD.MOV.U32 R20, RZ, RZ, R11 ;  /* 0x000000ffff147224 */ /* 0x000fce00078e000b */
[----:B------:R-:W-:Y:S05]  /*0c50*/  WARPSYNC.COLLECTIVE R17, `(.L_x_346) ;  /* 0x0000000011087348 */ /* 0x000fea0003c00000 */
[----:B------:R0:W1:Y:S02]  /*0c60*/  SHFL.BFLY P2, R18, R20, R19, R22 ;  /* 0x0c00001314127389 */ /* 0x0000640000040016 */
[----:B01----:R-:W-:Y:S01]  /*0c70*/  ENDCOLLECTIVE ;  /* 0x000000000000791b */ /* 0x003fe20003800000 */
.L_x_346:
[----:B------:R-:W-:Y:S01]  /*0c80*/  IMAD.MOV.U32 R19, RZ, RZ, 0x4 ;  /* 0x00000004ff137424 */ /* 0x000fe200078e00ff */
[----:B------:R-:W-:-:S05]  /*0c90*/  MOV R12, R18 ;  /* 0x00000012000c7202 */ /* 0x000fca0000000f00 */
[----:B------:R-:W-:-:S05]  /*0ca0*/  FADD.FTZ R12, R11, R12 ;  /* 0x0000000c0b0c7221 */ /* 0x000fca0000010000 */
[----:B------:R-:W-:-:S07]  /*0cb0*/  MOV R20, R12 ;  /* 0x0000000c00147202 */ /* 0x000fce0000000f00 */
[----:B------:R-:W-:Y:S05]  /*0cc0*/  WARPSYNC.COLLECTIVE R17, `(.L_x_347) ;  /* 0x0000000011087348 */ /* 0x000fea0003c00000 */
[----:B------:R0:W1:Y:S02]  /*0cd0*/  SHFL.BFLY P2, R18, R20, R19, R22 ;  /* 0x0c00001314127389 */ /* 0x0000640000040016 */
[----:B01----:R-:W-:Y:S01]  /*0ce0*/  ENDCOLLECTIVE ;  /* 0x000000000000791b */ /* 0x003fe20003800000 */
.L_x_347:
[----:B------:R-:W-:Y:S01]  /*0cf0*/  HFMA2.MMA R19, -RZ, RZ, 0, 4.76837158203125e-07 ;  /* 0x00000008ff137435 */ /* 0x000fe200000001ff */
[----:B------:R-:W-:-:S05]  /*0d00*/  MOV R13, R18 ;  /* 0x00000012000d7202 */ /* 0x000fca0000000f00 */
[----:B------:R-:W-:-:S05]  /*0d10*/  FADD.FTZ R13, R12, R13 ;  /* 0x0000000d0c0d7221 */ /* 0x000fca0000010000 */
[----:B------:R-:W-:-:S07]  /*0d20*/  MOV R20, R13 ;  /* 0x0000000d00147202 */ /* 0x000fce0000000f00 */
[----:B------:R-:W-:Y:S05]  /*0d30*/  WARPSYNC.COLLECTIVE R17, `(.L_x_348) ;  /* 0x0000000011087348 */ /* 0x000fea0003c00000 */
[----:B------:R0:W1:Y:S02]  /*0d40*/  SHFL.BFLY P2, R18, R20, R19, R22 ;  /* 0x0c00001314127389 */ /* 0x0000640000040016 */
[----:B01----:R-:W-:Y:S01]  /*0d50*/  ENDCOLLECTIVE ;  /* 0x000000000000791b */ /* 0x003fe20003800000 */
.L_x_348:
[----:B------:R-:W-:Y:S01]  /*0d60*/  HFMA2.MMA R19, -RZ, RZ, 0, 9.5367431640625e-07 ;  /* 0x00000010ff137435 */ /* 0x000fe200000001ff */
[----:B------:R-:W-:-:S04]  /*0d70*/  IMAD.MOV.U32 R10, RZ, RZ, R18 ;  /* 0x000000ffff0a7224 */ /* 0x000fc800078e0012 */
[----:B------:R-:W-:-:S05]  /*0d80*/  FADD.FTZ R10, R13, R10 ;  /* 0x0000000a0d0a7221 */ /* 0x000fca0000010000 */
[----:B------:R-:W-:-:S07]  /*0d90*/  MOV R20, R10 ;  /* 0x0000000a00147202 */ /* 0x000fce0000000f00 */
[----:B------:R-:W-:Y:S05]  /*0da0*/  WARPSYNC.COLLECTIVE R17, `(.L_x_349) ;  /* 0x0000000011087348 */ /* 0x000fea0003c00000 */
[----:B------:R0:W1:Y:S02]  /*0db0*/  SHFL.BFLY P2, R18, R20, R19, R22 ;  /* 0x0c00001314127389 */ /* 0x0000640000040016 */
[----:B01----:R-:W-:Y:S01]  /*0dc0*/  ENDCOLLECTIVE ;  /* 0x000000000000791b */ /* 0x003fe20003800000 */
.L_x_349:
[----:B------:R-:W-:Y:S01]  /*0dd0*/  HFMA2.MMA R19, -RZ, RZ, 0, 5.9604644775390625e-08 ;  /* 0x00000001ff137435 */ /* 0x000fe200000001ff */
[----:B------:R-:W-:Y:S01]  /*0de0*/  IMAD.MOV.U32 R20, RZ, RZ, R9 ;  /* 0x000000ffff147224 */ /* 0x000fe200078e0009 */
[----:B------:R-:W-:-:S09]  /*0df0*/  MOV R11, R18 ;  /* 0x00000012000b7202 */ /* 0x000fd20000000f00 */
[----:B------:R-:W-:Y:S05]  /*0e00*/  WARPSYNC.COLLECTIVE R17, `(.L_x_350) ;  /* 0x0000000011087348 */ /* 0x000fea0003c00000 */
[----:B------:R0:W1:Y:S02]  /*0e10*/  SHFL.BFLY P2, R18, R20, R19, R22 ;  /* 0x0c00001314127389 */ /* 0x0000640000040016 */
[----:B01----:R-:W-:Y:S01]  /*0e20*/  ENDCOLLECTIVE ;  /* 0x000000000000791b */ /* 0x003fe20003800000 */
.L_x_350:
[----:B------:R-:W-:Y:S01]  /*0e30*/  HFMA2.MMA R19, -RZ, RZ, 0, 1.1920928955078125e-07 ;  /* 0x00000002ff137435 */ /* 0x000fe200000001ff */
[----:B------:R-:W-:-:S05]  /*0e40*/  MOV R12, R18 ;  /* 0x00000012000c7202 */ /* 0x000fca0000000f00 */
[----:B------:R-:W-:-:S05]  /*0e50*/  FADD.FTZ R14, R9, R12 ;  /* 0x0000000c090e7221 */ /* 0x000fca0000010000 */
[----:B------:R-:W-:-:S07]  /*0e60*/  MOV R20, R14 ;  /* 0x0000000e00147202 */ /* 0x000fce0000000f00 */
[----:B------:R-:W-:Y:S05]  /*0e70*/  WARPSYNC.COLLECTIVE R17, `(.L_x_351) ;  /* 0x0000000011087348 */ /* 0x000fea0003c00000 */
[----:B------:R0:W1:Y:S02]  /*0e80*/  SHFL.BFLY P2, R18, R20, R19, R22 ;  /* 0x0c00001314127389 */ /* 0x0000640000040016 */
[----:B01----:R-:W-:Y:S01]  /*0e90*/  ENDCOLLECTIVE ;  /* 0x000000000000791b */ /* 0x003fe20003800000 */
.L_x_351:
[----:B------:R-:W-:Y:S01]  /*0ea0*/  HFMA2.MMA R19, -RZ, RZ, 0, 2.384185791015625e-07 ;  /* 0x00000004ff137435 */ /* 0x000fe200000001ff */
[----:B------:R-:W-:-:S04]  /*0eb0*/  IMAD.MOV.U32 R13, RZ, RZ, R18 ;  /* 0x000000ffff0d7224 */ /* 0x000fc800078e0012 */
[----:B------:R-:W-:-:S05]  /*0ec0*/  FADD.FTZ R15, R14, R13 ;  /* 0x0000000d0e0f7221 */ /* 0x000fca0000010000 */
[----:B------:R-:W-:-:S07]  /*0ed0*/  MOV R20, R15 ;  /* 0x0000000f00147202 */ /* 0x000fce0000000f00 */
[----:B------:R-:W-:Y:S05]  /*0ee0*/  WARPSYNC.COLLECTIVE R17, `(.L_x_352) ;  /* 0x0000000011087348 */ /* 0x000fea0003c00000 */
[----:B------:R0:W1:Y:S02]  /*0ef0*/  SHFL.BFLY P2, R18, R20, R19, R22 ;  /* 0x0c00001314127389 */ /* 0x0000640000040016 */
[----:B01----:R-:W-:Y:S01]  /*0f00*/  ENDCOLLECTIVE ;  /* 0x000000000000791b */ /* 0x003fe20003800000 */
.L_x_352:
[----:B------:R-:W-:Y:S01]  /*0f10*/  IMAD.MOV.U32 R19, RZ, RZ, 0x8 ;  /* 0x00000008ff137424 */ /* 0x000fe200078e00ff */
[----:B------:R-:W-:-:S05]  /*0f20*/  MOV R16, R18 ;  /* 0x0000001200107202 */ /* 0x000fca0000000f00 */
[----:B------:R-:W-:-:S05]  /*0f30*/  FADD.FTZ R16, R15, R16 ;  /* 0x000000100f107221 */ /* 0x000fca0000010000 */
[----:B------:R-:W-:-:S07]  /*0f40*/  MOV R20, R16 ;  /* 0x0000001000147202 */ /* 0x000fce0000000f00 */
[----:B------:R-:W-:Y:S05]  /*0f50*/  WARPSYNC.COLLECTIVE R17, `(.L_x_353) ;  /* 0x0000000011087348 */ /* 0x000fea0003c00000 */
[----:B------:R0:W1:Y:S02]  /*0f60*/  SHFL.BFLY P2, R18, R20, R19, R22 ;  /* 0x0c00001314127389 */ /* 0x0000640000040016 */
[----:B01----:R-:W-:Y:S01]  /*0f70*/  ENDCOLLECTIVE ;  /* 0x000000000000791b */ /* 0x003fe20003800000 */
.L_x_353:
[----:B------:R-:W-:Y:S01]  /*0f80*/  HFMA2.MMA R19, -RZ, RZ, 0, 9.5367431640625e-07 ;  /* 0x00000010ff137435 */ /* 0x000fe200000001ff */
[----:B------:R-:W-:-:S05]  /*0f90*/  MOV R9, R18 ;  /* 0x0000001200097202 */ /* 0x000fca0000000f00 */
[----:B------:R-:W-:-:S05]  /*0fa0*/  FADD.FTZ R9, R16, R9 ;  /* 0x0000000910097221 */ /* 0x000fca0000010000 */
[----:B------:R-:W-:-:S07]  /*0fb0*/  MOV R20, R9 ;  /* 0x0000000900147202 */ /* 0x000fce0000000f00 */
[----:B------:R-:W-:Y:S05]  /*0fc0*/  WARPSYNC.COLLECTIVE R17, `(.L_x_354) ;  /* 0x0000000011087348 */ /* 0x000fea0003c00000 */
[----:B------:R0:W1:Y:S02]  /*0fd0*/  SHFL.BFLY P2, R18, R20, R19, R22 ;  /* 0x0c00001314127389 */ /* 0x0000640000040016 */
[----:B01----:R-:W-:Y:S01]  /*0fe0*/  ENDCOLLECTIVE ;  /* 0x000000000000791b */ /* 0x003fe20003800000 */
.L_x_354:
[----:B------:R-:W-:Y:S01]  /*0ff0*/  MOV R14, R18 ;  /* 0x00000012000e7202 */ /* 0x000fe20000000f00 */
[----:B------:R-:W-:Y:S06]  /*1000*/  BRA `(.L_x_355) ;  /* 0xfffffff8007c7947 */ /* 0x000fec000383ffff */
.L_x_356:
        /* <DEDUP_REMOVED lines=15> */
.L_x_3886:


//--------------------- .text._ZN10layer_norm40ln_parallel_residual_bwd_finalize_kernelINS_22Kernel_traits_finalizeILj2560E13__nv_bfloat16S2_S2_S2_fjLb0ELj1024ELj4ENS_18Kernel_traits_baseILj2560ES2_S2_S2_S2_fjLj1024EEEEELb1EEEvNS_9BwdParamsE --------------------------
	.section	.text._ZN10layer_norm40ln_parallel_residual_bwd_finalize_kernelINS_22Kernel_traits_finalizeILj2560E13__nv_bfloat16S2_S2_S2_fjLb0ELj1024ELj4ENS_18Kernel_traits_baseILj2560ES2_S2_S2_S2_fjLj1024EEEEELb1EEEvNS_9BwdParamsE,"ax",@progbits
	.align	128
        .global         _ZN10layer_norm40ln_parallel_residual_bwd_finalize_kernelINS_22Kernel_traits_finalizeILj2560E13__nv_bfloat16S2_S2_S2_fjLb0ELj1024ELj4ENS_18Kernel_traits_baseILj2560ES2_S2_S2_S2_fjLj1024EEEEELb1EEEvNS_9BwdParamsE
        .type           _ZN10layer_norm40ln_parallel_residual_bwd_finalize_kernelINS_22Kernel_traits_finalizeILj2560E13__nv_bfloat16S2_S2_S2_fjLb0ELj1024ELj4ENS_18Kernel_traits_baseILj2560ES2_S2_S2_S2_fjLj1024EEEEELb1EEEvNS_9BwdParamsE,@function
        .size           _ZN10layer_norm40ln_parallel_residual_bwd_finalize_kernelINS_22Kernel_traits_finalizeILj2560E13__nv_bfloat16S2_S2_S2_fjLb0ELj1024ELj4ENS_18Kernel_traits_baseILj2560ES2_S2_S2_S2_fjLj1024EEEEELb1EEEvNS_9BwdParamsE,(.L_x_3887 - _ZN10layer_norm40ln_parallel_residual_bwd_finalize_kernelINS_22Kernel_traits_finalizeILj2560E13__nv_bfloat16S2_S2_S2_fjLb0ELj1024ELj4ENS_18Kernel_traits_baseILj2560ES2_S2_S2_S2_fjLj1024EEEEELb1EEEvNS_9BwdParamsE)
        .other          _ZN10layer_norm40ln_parallel_residual_bwd_finalize_kernelINS_22Kernel_traits_finalizeILj2560E13__nv_bfloat16S2_S2_S2_fjLb0ELj1024ELj4ENS_18Kernel_traits_baseILj2560ES2_S2_S2_S2_fjLj1024EEEEELb1EEEvNS_9BwdParamsE,@"STO_CUDA_ENTRY STV_DEFAULT"
_ZN10layer_norm40ln_parallel_residual_bwd_finalize_kernelINS_22Kernel_traits_finalizeILj2560E13__nv_bfloat16S2_S2_S2_fjLb0ELj1024ELj4ENS_18Kernel_traits_baseILj2560ES2_S2_S2_S2_fjLj1024EEEEELb1EEEvNS_9BwdParamsE:
.text._ZN10layer_norm40ln_parallel_residual_bwd_finalize_kernelINS_22Kernel_traits_finalizeILj2560E13__nv_bfloat16S2_S2_S2_fjLb0ELj1024ELj4ENS_18Kernel_traits_baseILj2560ES2_S2_S2_S2_fjLj1024EEEEELb1EEEvNS_9BwdParamsE:
        /* <DEDUP_REMOVED lines=14> */
[----:B------:R-:W-:Y:S02]  /*00e0*/  LOP3.LUT R6, R3, 0x1f, R0, 0x78, !PT ;  /* 0x0000001f03067812 */ /* 0x000fe400078e7800 */
[----:B------:R-:W-:Y:S02]  /*00f0*/  ISETP.GE.U32.AND P0, PT, R2, 0x10, PT ;  /* 0x000000100200780c */ /* 0x000fe40003f06070 */
[----:B------:R-:W-:-:S02]  /*0100*/  LOP3.LUT R7, R7, 0x7ffffff0, RZ, 0xc0, !PT ;  /* 0x7ffffff007077812 */ /* 0x000fc400078ec0ff */
[----:B------:R-:W-:Y:S02]  /*0110*/  IADD3 R6, R5, R6, RZ ;  /* 0x0000000605067210 */ /* 0x000fe40007ffe0ff */
[----:B------:R-:W-:Y:S02]  /*0120*/  ISETP.EQ.AND P0, PT, R3, 0x1f, !P0 ;  /* 0x0000001f0300780c */ /* 0x000fe40004702270 */
[----:B------:R-:W-:Y:S01]  /*0130*/  IADD3 R5, R2, R7, RZ ;  /* 0x0000000702057210 */ /* 0x000fe20007ffe0ff */
[----:B0-----:R-:W-:-:S03]  /*0140*/  ULEA UR4, UR5, UR4, 0x18 ;  /* 0x0000000405047291 */ /* 0x001fc6000f8ec03f */
[----:B------:R-:W-:-:S03]  /*0150*/  ULDC UR5, c[0x0][0x218] ;  /* 0x0000860000057ab9 */ /* 0x000fc60000000800 */
[----:B------:R-:W-:-:S07]  /*0160*/  LEA R6, R6, UR4, 0x2 ;  /* 0x0000000406067c11 */ /* 0x000fce000f8e10ff */
.L_x_368:
[----:B012---:R-:W0:Y:S01]  /*0170*/  LDC R8, c[0x0][0x210] ;  /* 0x00008400ff087b82 */ /* 0x007e220000000800 */
[----:B------:R-:W-:Y:S01]  /*0180*/  BSSY B0, `(.L_x_357) ;  /* 0x00000a3000007945 */ /* 0x000fe20003800000 */
[----:B------:R-:W-:Y:S01]  /*0190*/  HFMA2.MMA R9, -RZ, RZ, 0, 0 ;  /* 0x00000000ff097435 */ /* 0x000fe200000001ff */
[----:B------:R-:W-:Y:S01]  /*01a0*/  MOV R22, RZ ;  /* 0x000000ff00167202 */ /* 0x000fe20000000f00 */
[----:B------:R-:W-:Y:S01]  /*01b0*/  HFMA2.MMA R15, -RZ, RZ, 0, 0 ;  /* 0x00000000ff0f7435 */ /* 0x000fe200000001ff */
[----:B------:R-:W-:Y:S02]  /*01c0*/  MOV R21, RZ ;  /* 0x000000ff00157202 */ /* 0x000fe40000000f00 */
[----:B0-----:R-:W-:-:S13]  /*01d0*/  ISETP.GE.U32.AND P1, PT, R3, R8, PT ;  /* 0x000000080300720c */ /* 0x001fda0003f26070 */
[----:B------:R-:W-:Y:S05]  /*01e0*/  @P1 BRA `(.L_x_358) ;  /* 0x0000000800701947 */ /* 0x000fea0003800000 */
[----:B------:R-:W-:Y:S02]  /*01f0*/  ISETP.GE.U32.AND P2, PT, R3, R8, PT ;  /* 0x000000080300720c */ /* 0x000fe40003f46070 */
[----:B------:R-:W-:-:S11]  /*0200*/  MOV R23, R3 ;  /* 0x0000000300177202 */ /* 0x000fd60000000f00 */
[----:B------:R-:W0:Y:S08]  /*0210*/  @P2 LDC R7, c[0x0][0x218] ;  /* 0x00008600ff072b82 */ /* 0x000e300000000800 */
[----:B------:R-:W1:Y:S08]  /*0220*/  @P2 LDC.64 R10, c[0x0][0x2d0] ;  /* 0x0000b400ff0a2b82 */ /* 0x000e700000000a00 */
[----:B------:R-:W2:Y:S08]  /*0230*/  @P2 LDC.64 R16, c[0x0][0x2d8] ;  /* 0x0000b600ff102b82 */ /* 0x000eb00000000a00 */
[----:B------:R-:W3:Y:S01]  /*0240*/  @P2 LDC.64 R14, c[0x0][0x2e0] ;  /* 0x0000b800ff0e2b82 */ /* 0x000ee20000000a00 */
[----:B0-----:R-:W-:-:S07]  /*0250*/  @P2 IMAD R7, R23, R7, R4 ;  /* 0x0000000717072224 */ /* 0x001fce00078e0204 */
[----:B------:R-:W0:Y:S01]  /*0260*/  @P2 LDC.64 R12, c[0x0][0x2e8] ;  /* 0x0000ba00ff0c2b82 */ /* 0x000e220000000a00 */
[----:B-1----:R-:W-:-:S06]  /*0270*/  @P2 IMAD.WIDE.U32 R10, R7, 0x4, R10 ;  /* 0x00000004070a2825 */ /* 0x002fcc00078e000a */
[----:B------:R-:W4:Y:S01]  /*0280*/  @P2 LDG.E R10, desc[UR6][R10.64] ;  /* 0x000000060a0a2981 */ /* 0x000f22000c1e1900 */
[----:B--2---:R-:W-:-:S06]  /*0290*/  @P2 IMAD.WIDE.U32 R16, R7, 0x4, R16 ;  /* 0x0000000407102825 */ /* 0x004fcc00078e0010 */
[----:B------:R-:W2:Y:S01]  /*02a0*/  @P2 LDG.E R16, desc[UR6][R16.64] ;  /* 0x0000000610102981 */ /* 0x000ea2000c1e1900 */
[----:B---3--:R-:W-:-:S06]  /*02b0*/  @P2 IMAD.WIDE.U32 R18, R7, 0x4, R14 ;  /* 0x0000000407122825 */ /* 0x008fcc00078e000e */
[----:B------:R-:W3:Y:S01]  /*02c0*/  @P2 LDG.E R19, desc[UR6][R18.64] ;  /* 0x0000000612132981 */ /* 0x000ee2000c1e1900 */
[----:B0-----:R-:W-:-:S06]  /*02d0*/  @P2 IMAD.WIDE.U32 R12, R7, 0x4, R12 ;  /* 0x00000004070c2825 */ /* 0x001fcc00078e000c */
[----:B------:R-:W5:Y:S01]  /*02e0*/  @P2 LDG.E R12, desc[UR6][R12.64] ;  /* 0x000000060c0c2981 */ /* 0x000f62000c1e1900 */
[----:B------:R-:W-:-:S04]  /*02f0*/  @P2 IADD3 R23, R23, 0x20, RZ ;  /* 0x0000002017172810 */ /* 0x000fc80007ffe0ff */
[CC--:B------:R-:W-:Y:S02]  /*0300*/  ISETP.GE.U32.AND P1, PT, R23.reuse, R8.reuse, PT ;  /* 0x000000081700720c */ /* 0x0c0fe40003f26070 */
[----:B------:R-:W-:-:S04]  /*0310*/  IADD3 R7, -R23, R8, RZ ;  /* 0x0000000817077210 */ /* 0x000fc80007ffe1ff */
[----:B------:R-:W-:Y:S02]  /*0320*/  ISETP.LE.U32.OR P1, PT, R7, 0x60, P1 ;  /* 0x000000600700780c */ /* 0x000fe40000f23470 */
[----:B------:R-:W-:Y:S02]  /*0330*/  MOV R21, RZ ;  /* 0x000000ff00157202 */ /* 0x000fe40000000f00 */
[----:B------:R-:W-:Y:S02]  /*0340*/  MOV R15, RZ ;  /* 0x000000ff000f7202 */ /* 0x000fe40000000f00 */
[----:B------:R-:W-:Y:S02]  /*0350*/  MOV R22, RZ ;  /* 0x000000ff00167202 */ /* 0x000fe40000000f00 */
[----:B------:R-:W-:Y:S01]  /*0360*/  MOV R9, RZ ;  /* 0x000000ff00097202 */ /* 0x000fe20000000f00 */
[----:B------:R-:W-:Y:S01]  /*0370*/  BSSY B1, `(.L_x_359) ;  /* 0x0000047000017945 */ /* 0x000fe20003800000 */
[----:B----4-:R-:W-:Y:S01]  /*0380*/  @P2 FADD.FTZ R21, R21, R10 ;  /* 0x0000000a15152221 */ /* 0x010fe20000010000 */
[----:B--2---:R-:W-:Y:S01]  /*0390*/  @P2 FADD.FTZ R15, R15, R16 ;  /* 0x000000100f0f2221 */ /* 0x004fe20000010000 */
[----:B---3--:R-:W-:Y:S01]  /*03a0*/  @P2 FADD.FTZ R22, R22, R19 ;  /* 0x0000001316162221 */ /* 0x008fe20000010000 */
[----:B-----5:R-:W-:Y:S01]  /*03b0*/  @P2 FADD.FTZ R9, R9, R12 ;  /* 0x0000000c09092221 */ /* 0x020fe20000010000 */
[----:B------:R-:W-:Y:S01]  /*03c0*/  PLOP3.LUT P2, PT, P2, PT, PT, 0x8, 0x0 ;  /* 0x000000000000781c */ /* 0x000fe2000174e170 */
[----:B------:R-:W-:-:S12]  /*03d0*/  @P1 BRA `(.L_x_360) ;  /* 0x0000000400001947 */ /* 0x000fd80003800000 */
[----:B------:R-:W-:Y:S02]  /*03e0*/  PLOP3.LUT P2, PT, PT, PT, PT, 0x8, 0x0 ;  /* 0x000000000000781c */ /* 0x000fe40003f4e170 */
[----:B------:R-:W-:-:S11]  /*03f0*/  IADD3 R7, R8, -0x60, RZ ;  /* 0xffffffa008077810 */ /* 0x000fd60007ffe0ff */
.L_x_361:
[----:B------:R-:W0:Y:S01]  /*0400*/  LDC.64 R12, c[0x0][0x2d0] ;  /* 0x0000b400ff0c7b82 */ /* 0x000e220000000a00 */
[C---:B------:R-:W-:Y:S01]  /*0410*/  IMAD R25, R23.reuse, UR5, R4 ;  /* 0x0000000517197c24 */ /* 0x040fe2000f8e0204 */
[----:B------:R-:W-:-:S05]  /*0420*/  IADD3 R27, R23, 0x20, RZ ;  /* 0x00000020171b7810 */ /* 0x000fca0007ffe0ff */
[----:B------:R-:W-:Y:S02]  /*0430*/  IMAD R27, R27, UR5, R4 ;  /* 0x000000051b1b7c24 */ /* 0x000fe4000f8e0204 */
[----:B0-----:R-:W-:-:S05]  /*0440*/  IMAD.WIDE.U32 R16, R25, 0x4, R12 ;  /* 0x0000000419107825 */ /* 0x001fca00078e000c */
[----:B------:R0:W2:Y:S01]  /*0450*/  LDG.E R14, desc[UR6][R16.64] ;  /* 0x00000006100e7981 */ /* 0x0000a2000c1e1900 */
[----:B------:R-:W-:Y:S01]  /*0460*/  IADD3 R19, R23, 0x40, RZ ;  /* 0x0000004017137810 */ /* 0x000fe20007ffe0ff */
[----:B0-----:R-:W-:-:S05]  /*0470*/  IMAD.WIDE.U32 R16, R27, 0x4, R12 ;  /* 0x000000041b107825 */ /* 0x001fca00078e000c */
[----:B------:R-:W3:Y:S01]  /*0480*/  LDG.E R20, desc[UR6][R16.64] ;  /* 0x0000000610147981 */ /* 0x000ee2000c1e1900 */
[----:B------:R-:W-:-:S04]  /*0490*/  IMAD R19, R19, UR5, R4 ;  /* 0x0000000513137c24 */ /* 0x000fc8000f8e0204 */
[----:B------:R-:W-:-:S05]  /*04a0*/  IMAD.WIDE.U32 R10, R19, 0x4, R12 ;  /* 0x00000004130a7825 */ /* 0x000fca00078e000c */
[----:B------:R0:W4:Y:S02]  /*04b0*/  LDG.E R18, desc[UR6][R10.64] ;  /* 0x000000060a127981 */ /* 0x000124000c1e1900 */
[----:B0-----:R-:W0:Y:S02]  /*04c0*/  LDC.64 R10, c[0x0][0x2d8] ;  /* 0x0000b600ff0a7b82 */ /* 0x001e240000000a00 */
[----:B0-----:R-:W-:-:S04]  /*04d0*/  IMAD.WIDE.U32 R28, R25, 0x4, R10 ;  /* 0x00000004191c7825 */ /* 0x001fc800078e000a */
[----:B------:R-:W-:-:S05]  /*04e0*/  IMAD.WIDE.U32 R16, R27, 0x4, R10 ;  /* 0x000000041b107825 */ /* 0x000fca00078e000a */
[----:B------:R0:W5:Y:S02]  /*04f0*/  LDG.E R24, desc[UR6][R16.64] ;  /* 0x0000000610187981 */ /* 0x000164000c1e1900 */
[----:B0-----:R-:W0:Y:S01]  /*0500*/  LDC.64 R16, c[0x0][0x2e0] ;  /* 0x0000b800ff107b82 */ /* 0x001e220000000a00 */
[----:B--2---:R-:W-:Y:S02]  /*0510*/  FADD.FTZ R21, R14, R21 ;  /* 0x000000150e157221 */ /* 0x004fe40000010000 */
[----:B------:R1:W2:Y:S02]  /*0520*/  LDG.E R14, desc[UR6][R28.64] ;  /* 0x000000061c0e7981 */ /* 0x0002a4000c1e1900 */
[----:B---3--:R-:W-:Y:S01]  /*0530*/  FADD.FTZ R21, R21, R20 ;  /* 0x0000001415157221 */ /* 0x008fe20000010000 */
[----:B------:R-:W-:-:S05]  /*0540*/  IADD3 R20, R23, 0x60, RZ ;  /* 0x0000006017147810 */ /* 0x000fca0007ffe0ff */
[----:B-1----:R-:W-:-:S04]  /*0550*/  IMAD R29, R20, UR5, R4 ;  /* 0x00000005141d7c24 */ /* 0x002fc8000f8e0204 */
[----:B------:R-:W-:-:S06]  /*0560*/  IMAD.WIDE.U32 R12, R29, 0x4, R12 ;  /* 0x000000041d0c7825 */ /* 0x000fcc00078e000c */
[----:B------:R4:W3:Y:S02]  /*0570*/  LDG.E R12, desc[UR6][R12.64] ;  /* 0x000000060c0c7981 */ /* 0x0008e4000c1e1900 */
[----:B----4-:R-:W-:Y:S01]  /*0580*/  FADD.FTZ R13, R21, R18 ;  /* 0x00000012150d7221 */ /* 0x010fe20000010000 */
[----:B------:R-:W-:-:S05]  /*0590*/  IMAD.WIDE.U32 R20, R19, 0x4, R10 ;  /* 0x0000000413147825 */ /* 0x000fca00078e000a */
[----:B------:R0:W4:Y:S02]  /*05a0*/  LDG.E R18, desc[UR6][R20.64] ;  /* 0x0000000614127981 */ /* 0x000124000c1e1900 */
[----:B0-----:R-:W-:-:S06]  /*05b0*/  IMAD.WIDE.U32 R20, R25, 0x4, R16 ;  /* 0x0000000419147825 */ /* 0x001fcc00078e0010 */
[----:B------:R5:W3:Y:S01]  /*05c0*/  LDG.E R20, desc[UR6][R20.64] ;  /* 0x0000000614147981 */ /* 0x000ae2000c1e1900 */
[----:B------:R-:W-:-:S06]  /*05d0*/  IMAD.WIDE.U32 R10, R29, 0x4, R10 ;  /* 0x000000041d0a7825 */ /* 0x000fcc00078e000a */
[----:B------:R-:W4:Y:S01]  /*05e0*/  LDG.E R10, desc[UR6][R10.64] ;  /* 0x000000060a0a7981 */ /* 0x000f22000c1e1900 */
[----:B--2---:R-:W-:Y:S01]  /*05f0*/  FADD.FTZ R26, R14, R15 ;  /* 0x0000000f0e1a7221 */ /* 0x004fe20000010000 */
[----:B------:R-:W-:-:S05]  /*0600*/  IMAD.WIDE.U32 R14, R27, 0x4, R16 ;  /* 0x000000041b0e7825 */ /* 0x000fca00078e0010 */
[----:B------:R0:W2:Y:S01]  /*0610*/  LDG.E R11, desc[UR6][R14.64] ;  /* 0x000000060e0b7981 */ /* 0x0000a2000c1e1900 */
[----:B-----5:R-:W-:Y:S01]  /*0620*/  FADD.FTZ R21, R26, R24 ;  /* 0x000000181a157221 */ /* 0x020fe20000010000 */
[----:B0-----:R-:W-:-:S05]  /*0630*/  IMAD.WIDE.U32 R14, R19, 0x4, R16 ;  /* 0x00000004130e7825 */ /* 0x001fca00078e0010 */
[----:B------:R0:W5:Y:S02]  /*0640*/  LDG.E R26, desc[UR6][R14.64] ;  /* 0x000000060e1a7981 */ /* 0x000164000c1e1900 */
[----:B0-----:R-:W0:Y:S01]  /*0650*/  LDC.64 R14, c[0x0][0x2e8] ;  /* 0x0000ba00ff0e7b82 */ /* 0x001e220000000a00 */
[----:B------:R-:W-:-:S06]  /*0660*/  IMAD.WIDE.U32 R16, R29, 0x4, R16 ;  /* 0x000000041d107825 */ /* 0x000fcc00078e0010 */
[----:B------:R-:W5:Y:S01]  /*0670*/  LDG.E R16, desc[UR6][R16.64] ;  /* 0x0000000610107981 */ /* 0x000f62000c1e1900 */
[----:B0-----:R-:W-:-:S04]  /*0680*/  IMAD.WIDE.U32 R24, R25, 0x4, R14 ;  /* 0x0000000419187825 */ /* 0x001fc800078e000e */
[----:B---3--:R-:W-:Y:S02]  /*0690*/  FADD.FTZ R22, R20, R22 ;  /* 0x0000001614167221 */ /* 0x008fe40000010000 */
[----:B------:R0:W3:Y:S01]  /*06a0*/  LDG.E R20, desc[UR6][R24.64] ;  /* 0x0000000618147981 */ /* 0x0000e2000c1e1900 */
[----:B------:R-:W-:-:S06]  /*06b0*/  IMAD.WIDE.U32 R28, R29, 0x4, R14 ;  /* 0x000000041d1c7825 */ /* 0x000fcc00078e000e */
[----:B------:R-:W3:Y:S01]  /*06c0*/  LDG.E R28, desc[UR6][R28.64] ;  /* 0x000000061c1c7981 */ /* 0x000ee2000c1e1900 */
[----:B0-----:R-:W-:-:S05]  /*06d0*/  IMAD.WIDE.U32 R24, R27, 0x4, R14 ;  /* 0x000000041b187825 */ /* 0x001fca00078e000e */
[----:B------:R0:W3:Y:S02]  /*06e0*/  LDG.E R27, desc[UR6][R24.64] ;  /* 0x00000006181b7981 */ /* 0x0000e4000c1e1900 */
[----:B0-----:R-:W-:-:S05]  /*06f0*/  IMAD.WIDE.U32 R24, R19, 0x4, R14 ;  /* 0x0000000413187825 */ /* 0x001fca00078e000e */
[----:B------:R-:W3:Y:S01]  /*0700*/  LDG.E R19, desc[UR6][R24.64] ;  /* 0x0000000618137981 */ /* 0x000ee2000c1e1900 */
[----:B------:R-:W-:-:S04]  /*0710*/  IADD3 R23, R23, 0x80, RZ ;  /* 0x0000008017177810 */ /* 0x000fc80007ffe0ff */
[----:B------:R-:W-:Y:S01]  /*0720*/  ISETP.GE.U32.AND P1, PT, R23, R7, PT ;  /* 0x000000071700720c */ /* 0x000fe20003f26070 */
[----:B----4-:R-:W-:Y:S01]  /*0730*/  FADD.FTZ R15, R21, R18 ;  /* 0x00000012150f7221 */ /* 0x010fe20000010000 */
[----:B------:R-:W-:-:S03]  /*0740*/  FADD.FTZ R21, R13, R12 ;  /* 0x0000000c0d157221 */ /* 0x000fc60000010000 */
[----:B------:R-:W-:Y:S01]  /*0750*/  FADD.FTZ R15, R15, R10 ;  /* 0x0000000a0f0f7221 */ /* 0x000fe20000010000 */
[----:B--2---:R-:W-:-:S04]  /*0760*/  FADD.FTZ R11, R22, R11 ;  /* 0x0000000b160b7221 */ /* 0x004fc80000010000 */
[----:B-----5:R-:W-:-:S04]  /*0770*/  FADD.FTZ R11, R11, R26 ;  /* 0x0000001a0b0b7221 */ /* 0x020fc80000010000 */
[----:B------:R-:W-:Y:S01]  /*0780*/  FADD.FTZ R22, R11, R16 ;  /* 0x000000100b167221 */ /* 0x000fe20000010000 */
[----:B---3--:R-:W-:-:S04]  /*0790*/  FADD.FTZ R20, R20, R9 ;  /* 0x0000000914147221 */ /* 0x008fc80000010000 */
[----:B------:R-:W-:-:S04]  /*07a0*/  FADD.FTZ R20, R20, R27 ;  /* 0x0000001b14147221 */ /* 0x000fc80000010000 */
[----:B------:R-:W-:-:S04]  /*07b0*/  FADD.FTZ R19, R20, R19 ;  /* 0x0000001314137221 */ /* 0x000fc80000010000 */
[----:B------:R-:W-:Y:S01]  /*07c0*/  FADD.FTZ R9, R19, R28 ;  /* 0x0000001c13097221 */ /* 0x000fe20000010000 */
[----:B------:R-:W-:Y:S06]  /*07d0*/  @!P1 BRA `(.L_x_361) ;  /* 0xfffffffc00089947 */ /* 0x000fec000383ffff */
.L_x_360:
[----:B------:R-:W-:Y:S05]  /*07e0*/  BSYNC B1 ;  /* 0x0000000000017941 */ /* 0x000fea0003800000 */
.L_x_359:
        /* <DEDUP_REMOVED lines=8> */
[----:B------:R-:W-:-:S05]  /*0870*/  IMAD R17, R23, UR8, R4 ;  /* 0x0000000817117c24 */ /* 0x000fca000f8e0204 */
[----:B------:R-:W1:Y:S08]  /*0880*/  LDC.64 R18, c[0x0][0x2d8] ;  /* 0x0000b600ff127b82 */ /* 0x000e700000000a00 */
[----:B------:R-:W2:Y:S08]  /*0890*/  LDC.64 R10, c[0x0][0x2e0] ;  /* 0x0000b800ff0a7b82 */ /* 0x000eb00000000a00 */
[----:B------:R-:W3:Y:S01]  /*08a0*/  LDC.64 R12, c[0x0][0x2e8] ;  /* 0x0000ba00ff0c7b82 */ /* 0x000ee20000000a00 */
[----:B0-----:R-:W-:-:S05]  /*08b0*/  IMAD.WIDE.U32 R28, R17, 0x4, R24 ;  /* 0x00000004111c7825 */ /* 0x001fca00078e0018 */
[----:B------:R2:W4:Y:S01]  /*08c0*/  LDG.E R14, desc[UR6][R28.64] ;  /* 0x000000061c0e7981 */ /* 0x000522000c1e1900 */
[----:B-1----:R-:W-:-:S05]  /*08d0*/  IMAD.WIDE.U32 R26, R17, 0x4, R18 ;  /* 0x00000004111a7825 */ /* 0x002fca00078e0012 */
[----:B------:R0:W5:Y:S01]  /*08e0*/  LDG.E R20, desc[UR6][R26.64] ;  /* 0x000000061a147981 */ /* 0x000162000c1e1900 */
[----:B--2---:R-:W-:-:S04]  /*08f0*/  IMAD.WIDE.U32 R28, R17, 0x4, R10 ;  /* 0x00000004111c7825 */ /* 0x004fc800078e000a */
[----:B0-----:R-:W-:Y:S02]  /*0900*/  IMAD R27, R7, UR8, R4 ;  /* 0x00000008071b7c24 */ /* 0x001fe4000f8e0204 */
[----:B---3--:R-:W-:Y:S01]  /*0910*/  IMAD.WIDE.U32 R16, R17, 0x4, R12 ;  /* 0x0000000411107825 */ /* 0x008fe200078e000c */
[----:B------:R-:W2:Y:S03]  /*0920*/  LDG.E R7, desc[UR6][R28.64] ;  /* 0x000000061c077981 */ /* 0x000ea6000c1e1900 */
[C---:B------:R-:W-:Y:S02]  /*0930*/  IMAD.WIDE.U32 R24, R27.reuse, 0x4, R24 ;  /* 0x000000041b187825 */ /* 0x040fe400078e0018 */
[----:B------:R-:W3:Y:S02]  /*0940*/  LDG.E R16, desc[UR6][R16.64] ;  /* 0x0000000610107981 */ /* 0x000ee4000c1e1900 */
[----:B------:R-:W-:-:S02]  /*0950*/  IMAD.WIDE.U32 R18, R27, 0x4, R18 ;  /* 0x000000041b127825 */ /* 0x000fc400078e0012 */
[----:B------:R-:W3:Y:S02]  /*0960*/  LDG.E R24, desc[UR6][R24.64] ;  /* 0x0000000618187981 */ /* 0x000ee4000c1e1900 */
[C---:B------:R-:W-:Y:S02]  /*0970*/  IMAD.WIDE.U32 R10, R27.reuse, 0x4, R10 ;  /* 0x000000041b0a7825 */ /* 0x040fe400078e000a */
[----:B------:R-:W3:Y:S02]  /*0980*/  LDG.E R18, desc[UR6][R18.64] ;  /* 0x0000000612127981 */ /* 0x000ee4000c1e1900 */
[----:B------:R-:W-:Y:S02]  /*0990*/  IMAD.WIDE.U32 R12, R27, 0x4, R12 ;  /* 0x000000041b0c7825 */ /* 0x000fe400078e000c */
[----:B------:R-:W3:Y:S04]  /*09a0*/  LDG.E R10, desc[UR6][R10.64] ;  /* 0x000000060a0a7981 */ /* 0x000ee8000c1e1900 */
[----:B------:R-:W3:Y:S01]  /*09b0*/  LDG.E R12, desc[UR6][R12.64] ;  /* 0x000000060c0c7981 */ /* 0x000ee2000c1e1900 */
[----:B------:R-:W-:-:S02]  /*09c0*/  PLOP3.LUT P2, PT, PT, PT, PT, 0x8, 0x0 ;  /* 0x000000000000781c */ /* 0x000fc40003f4e170 */
[----:B------:R-:W-:Y:S01]  /*09d0*/  IADD3 R23, R23, 0x40, RZ ;  /* 0x0000004017177810 */ /* 0x000fe20007ffe0ff */
[----:B----4-:R-:W-:Y:S01]  /*09e0*/  FADD.FTZ R21, R21, R14 ;  /* 0x0000000e15157221 */ /* 0x010fe20000010000 */
[----:B-----5:R-:W-:Y:S01]  /*09f0*/  FADD.FTZ R15, R15, R20 ;  /* 0x000000140f0f7221 */ /* 0x020fe20000010000 */
[----:B--2---:R-:W-:Y:S01]  /*0a00*/  FADD.FTZ R7, R22, R7 ;  /* 0x0000000716077221 */ /* 0x004fe20000010000 */
[----:B---3--:R-:W-:Y:S01]  /*0a10*/  FADD.FTZ R9, R9, R16 ;  /* 0x0000001009097221 */ /* 0x008fe20000010000 */
[----:B------:R-:W-:Y:S01]  /*0a20*/  FADD.FTZ R21, R21, R24 ;  /* 0x0000001815157221 */ /* 0x000fe20000010000 */
[----:B------:R-:W-:Y:S01]  /*0a30*/  FADD.FTZ R15, R15, R18 ;  /* 0x000000120f0f7221 */ /* 0x000fe20000010000 */
[----:B------:R-:W-:Y:S01]  /*0a40*/  FADD.FTZ R22, R7, R10 ;  /* 0x0000000a07167221 */ /* 0x000fe20000010000 */
[----:B------:R-:W-:-:S07]  /*0a50*/  FADD.FTZ R9, R9, R12 ;  /* 0x0000000c09097221 */ /* 0x000fce0000010000 */
.L_x_363:
[----:B------:R-:W-:Y:S05]  /*0a60*/  BSYNC B1 ;  /* 0x0000000000017941 */ /* 0x000fea0003800000 */
.L_x_362:
[----:B------:R-:W-:-:S13]  /*0a70*/  ISETP.LT.U32.OR P2, PT, R23, R8, P2 ;  /* 0x000000081700720c */ /* 0x000fda0001741470 */
[----:B------:R-:W-:Y:S05]  /*0a80*/  @!P2 BRA `(.L_x_358) ;  /* 0x000000000048a947 */ /* 0x000fea0003800000 */
[----:B------:R-:W0:Y:S01]  /*0a90*/  LDC.64 R18, c[0x0][0x2d0] ;  /* 0x0000b400ff127b82 */ /* 0x000e220000000a00 */
[----:B------:R-:W-:Y:S02]  /*0aa0*/  ULDC UR8, c[0x0][0x218] ;  /* 0x0000860000087ab9 */ /* 0x000fe40000000800 */
[----:B------:R-:W-:-:S05]  /*0ab0*/  IMAD R7, R23, UR8, R4 ;  /* 0x0000000817077c24 */ /* 0x000fca000f8e0204 */
        /* <DEDUP_REMOVED lines=15> */
.L_x_358:
[----:B------:R-:W-:Y:S05]  /*0bb0*/  BSYNC B0 ;  /* 0x0000000000007941 */ /* 0x000fea0003800000 */
.L_x_357:
        /* <DEDUP_REMOVED lines=12> */
[----:B------:R-:W-:-:S05]  /*0c80*/  LEA R10, R7, UR4, 0x2 ;  /* 0x00000004070a7c11 */ /* 0x000fca000f8e10ff */
[----:B------:R1:W2:Y:S04]  /*0c90*/  LDS R14, [R10] ;  /* 0x000000000a0e7984 */ /* 0x0002a80000000800 */
[----:B------:R1:W3:Y:S04]  /*0ca0*/  LDS R8, [R10+0x3000] ;  /* 0x003000000a087984 */ /* 0x0002e80000000800 */
[----:B------:R1:W4:Y:S04]  /*0cb0*/  LDS R7, [R10+0x2000] ;  /* 0x002000000a077984 */ /* 0x0003280000000800 */
[----:B0-----:R1:W0:Y:S01]  /*0cc0*/  LDS R9, [R10+0x1000] ;  /* 0x001000000a097984 */ /* 0x0012220000000800 */
[----:B------:R-:W-:Y:S05]  /*0cd0*/  BRA.DIV UR8, `(.L_x_365) ;  /* 0x0000000608387947 */ /* 0x000fea000b800000 */
[----:B0-----:R-:W1:Y:S04]  /*0ce0*/  SHFL.BFLY PT, R16, R9, 0x1, 0x1f ;  /* 0x0c201f0009107f89 */ /* 0x001e6800000e0000 */
[----:B--2---:R-:W0:Y:S04]  /*0cf0*/  SHFL.BFLY PT, R15, R14, 0x1, 0x1f ;  /* 0x0c201f000e0f7f89 */ /* 0x004e2800000e0000 */
[----:B---3--:R-:W2:Y:S04]  /*0d00*/  SHFL.BFLY PT, R17, R8, 0x1, 0x1f ;  /* 0x0c201f0008117f89 */ /* 0x008ea800000e0000 */
[----:B----4-:R-:W3:Y:S01]  /*0d10*/  SHFL.BFLY PT, R18, R7, 0x1, 0x1f ;  /* 0x0c201f0007127f89 */ /* 0x010ee200000e0000 */
[----:B-1----:R-:W-:Y:S01]  /*0d20*/  FADD.FTZ R10, R9, R16 ;  /* 0x00000010090a7221 */ /* 0x002fe20000010000 */
[----:B0-----:R-:W-:-:S04]  /*0d30*/  FADD.FTZ R15, R14, R15 ;  /* 0x0000000f0e0f7221 */ /* 0x001fc80000010000 */
        /* <DEDUP_REMOVED lines=30> */
.L_x_389:
        /* <DEDUP_REMOVED lines=10> */
.L_x_364:
[----:B------:R-:W-:Y:S05]  /*0fc0*/  WARPSYNC.ALL ;  /* 0x0000000000007948 */ /* 0x000fea0003800000 */
[----:B------:R-:W-:Y:S06]  /*0fd0*/  BAR.SYNC.DEFER_BLOCKING 0x0 ;  /* 0x0000000000007b1d */ /* 0x000fec0000010000 */
[----:B------:R-:W-:Y:S04]  /*0fe0*/  BSSY B0, `(.L_x_366) ;  /* 0x0000018000007945 */ /* 0x000fe80003800000 */
[----:B------:R-:W-:Y:S05]  /*0ff0*/  @!P0 BRA `(.L_x_367) ;  /* 0x0000000000588947 */ /* 0x000fea0003800000 */
[----:B-1----:R-:W-:Y:S01]  /*1000*/  SHF.L.U32 R7, R0, 0x3, RZ ;  /* 0x0000000300077819 */ /* 0x002fe200000006ff */
        /* <DEDUP_REMOVED lines=21> */
.L_x_367:
[----:B------:R-:W-:Y:S05]  /*1160*/  BSYNC B0 ;  /* 0x0000000000007941 */ /* 0x000fea0003800000 */
.L_x_366:
[C---:B------:R-:W-:Y:S02]  /*1170*/  ISETP.GT.U32.AND P1, PT, R4.reuse, -0xa01, PT ;  /* 0xfffff5ff0400780c */ /* 0x040fe40003f24070 */
[----:B------:R-:W-:Y:S02]  /*1180*/  IADD3 R4, R4, 0xa00, RZ ;  /* 0x00000a0004047810 */ /* 0x000fe40007ffe0ff */
[----:B------:R-:W-:-:S09]  /*1190*/  IADD3 R5, R5, 0x500, RZ ;  /* 0x0000050005057810 */ /* 0x000fd20007ffe0ff */
[----:B------:R-:W-:Y:S05]  /*11a0*/  @P1 BRA `(.L_x_368) ;  /* 0xffffffec00f01947 */ /* 0x000fea000383ffff */
[----:B------:R-:W-:Y:S05]  /*11b0*/  EXIT ;  /* 0x000000000000794d */ /* 0x000fea0003800000 */
.L_x_365:
[----:B------:R-:W-:Y:S01]  /*11c0*/  HFMA2.MMA R13, -RZ, RZ, 0, 5.9604644775390625e-08 ;  /* 0x00000001ff0d7435 */ /* 0x000fe200000001ff */
[----:B0-----:R-:W-:Y:S02]  /*11d0*/  MOV R26, R9 ;  /* 0x00000009001a7202 */ /* 0x001fe40000000f00 */
[----:B------:R-:W-:Y:S02]  /*11e0*/  MOV R12, 0x1f ;  /* 0x0000001f000c7802 */ /* 0x000fe40000000f00 */
[----:B------:R-:W-:-:S07]  /*11f0*/  MOV R11, 0xffffffff ;  /* 0xffffffff000b7802 */ /* 0x000fce0000000f00 */
[----:B-1234-:R-:W-:Y:S05]  /*1200*/  WARPSYNC.COLLECTIVE R11, `(.L_x_369) ;  /* 0x000000000b087348 */ /* 0x01efea0003c00000 */
[----:B------:R0:W0:Y:S02]  /*1210*/  SHFL.BFLY P2, R16, R26, R13, R12 ;  /* 0x0c00000d1a107389 */ /* 0x000024000004000c */
[----:B01234-:R-:W-:Y:S01]  /*1220*/  ENDCOLLECTIVE ;  /* 0x000000000000791b */ /* 0x01ffe20003800000 */
.L_x_369:
[----:B------:R-:W-:Y:S01]  /*1230*/  HFMA2.MMA R13, -RZ, RZ, 0, 1.1920928955078125e-07 ;  /* 0x00000002ff0d7435 */ /* 0x000fe200000001ff */
[----:B------:R-:W-:-:S05]  /*1240*/  FADD.FTZ R10, R9, R16 ;  /* 0x00000010090a7221 */ /* 0x000fca0000010000 */
[----:B------:R-:W-:-:S07]  /*1250*/  MOV R26, R10 ;  /* 0x0000000a001a7202 */ /* 0x000fce0000000f00 */
[----:B------:R-:W-:Y:S05]  /*1260*/  WARPSYNC.COLLECTIVE R11, `(.L_x_370) ;  /* 0x000000000b087348 */ /* 0x000fea0003c00000 */
[----:B------:R0:W1:Y:S02]  /*1270*/  SHFL.BFLY P2, R16, R26, R13, R12 ;  /* 0x0c00000d1a107389 */ /* 0x000064000004000c */
[----:B01----:R-:W-:Y:S01]  /*1280*/  ENDCOLLECTIVE ;  /* 0x000000000000791b */ /* 0x003fe20003800000 */
.L_x_370:
[----:B------:R-:W-:Y:S01]  /*1290*/  HFMA2.MMA R13, -RZ, RZ, 0, 2.384185791015625e-07 ;  /* 0x00000004ff0d7435 */ /* 0x000fe200000001ff */
[----:B------:R-:W-:-:S05]  /*12a0*/  FADD.FTZ R9, R10, R16 ;  /* 0x000000100a097221 */ /* 0x000fca0000010000 */
[----:B------:R-:W-:-:S07]  /*12b0*/  MOV R26, R9 ;  /* 0x00000009001a7202 */ /* 0x000fce0000000f00 */
[----:B------:R-:W-:Y:S05]  /*12c0*/  WARPSYNC.COLLECTIVE R11, `(.L_x_371) ;  /* 0x000000000b087348 */ /* 0x000fea0003c00000 */
[----:B------:R0:W1:Y:S02]  /*12d0*/  SHFL.BFLY P2, R16, R26, R13, R12 ;  /* 0x0c00000d1a107389 */ /* 0x000064000004000c */
[----:B01----:R-:W-:Y:S01]  /*12e0*/  ENDCOLLECTIVE ;  /* 0x000000000000791b */ /* 0x003fe20003800000 */
.L_x_371:
[----:B------:R-:W-:Y:S01]  /*12f0*/  HFMA2.MMA R13, -RZ, RZ, 0, 4.76837158203125e-07 ;  /* 0x00000008ff0d7435 */ /* 0x000fe200000001ff */
[----:B------:R-:W-:-:S05]  /*1300*/  FADD.FTZ R18, R9, R16 ;  /* 0x0000001009127221 */ /* 0x000fca0000010000 */
[----:B------:R-:W-:-:S07]  /*1310*/  MOV R26, R18 ;  /* 0x00000012001a7202 */ /* 0x000fce0000000f00 */
[----:B------:R-:W-:Y:S05]  /*1320*/  WARPSYNC.COLLECTIVE R11, `(.L_x_372) ;  /* 0x000000000b087348 */ /* 0x000fea0003c00000 */
[----:B------:R0:W1:Y:S02]  /*1330*/  SHFL.BFLY P2, R16, R26, R13, R12 ;  /* 0x0c00000d1a107389 */ /* 0x000064000004000c */
[----:B01----:R-:W-:Y:S01]  /*1340*/  ENDCOLLECTIVE ;  /* 0x000000000000791b */ /* 0x003fe20003800000 */
.L_x_372:
[----:B------:R-:W-:Y:S01]  /*1350*/  HFMA2.MMA R13, -RZ, RZ, 0, 9.5367431640625e-07 ;  /* 0x00000010ff0d7435 */ /* 0x000fe200000001ff */
[----:B------:R-:W-:-:S05]  /*1360*/  FADD.FTZ R10, R18, R16 ;  /* 0x00000010120a7221 */ /* 0x000fca0000010000 */
[----:B------:R-:W-:-:S07]  /*1370*/  MOV R26, R10 ;  /* 0x0000000a001a7202 */ /* 0x000fce0000000f00 */
[----:B------:R-:W-:Y:S05]  /*1380*/  WARPSYNC.COLLECTIVE R11, `(.L_x_373) ;  /* 0x000000000b087348 */ /* 0x000fea0003c00000 */
[----:B------:R0:W1:Y:S02]  /*1390*/  SHFL.BFLY P2, R16, R26, R13, R12 ;  /* 0x0c00000d1a107389 */ /* 0x000064000004000c */
[----:B01----:R-:W-:Y:S01]  /*13a0*/  ENDCOLLECTIVE ;  /* 0x000000000000791b */ /* 0x003fe20003800000 */
.L_x_373:
[----:B------:R-:W-:Y:S01]  /*13b0*/  MOV R26, R14 ;  /* 0x0000000e001a7202 */ /* 0x000fe20000000f00 */
[----:B------:R-:W-:Y:S01]  /*13c0*/  IMAD.MOV.U32 R13, RZ, RZ, 0x1 ;  /* 0x00000001ff0d7424 */ /* 0x000fe200078e00ff */
[----:B------:R-:W-:-:S07]  /*13d0*/  MOV R9, R16 ;  /* 0x0000001000097202 */ /* 0x000fce0000000f00 */
[----:B------:R-:W-:Y:S05]  /*13e0*/  WARPSYNC.COLLECTIVE R11, `(.L_x_374) ;  /* 0x000000000b087348 */ /* 0x000fea0003c00000 */
[----:B------:R0:W1:Y:S02]  /*13f0*/  SHFL.BFLY P2, R16, R26, R13, R12 ;  /* 0x0c00000d1a107389 */ /* 0x000064000004000c */
[----:B01----:R-:W-:Y:S01]  /*1400*/  ENDCOLLECTIVE ;  /* 0x000000000000791b */ /* 0x003fe20003800000 */
.L_x_374:
[----:B------:R-:W-:Y:S01]  /*1410*/  HFMA2.MMA R13, -RZ, RZ, 0, 1.1920928955078125e-07 ;  /* 0x00000002ff0d7435 */ /* 0x000fe200000001ff */
[----:B------:R-:W-:-:S05]  /*1420*/  MOV R15, R16 ;  /* 0x00000010000f7202 */ /* 0x000fca0000000f00 */
[----:B------:R-:W-:-:S05]  /*1430*/  FADD.FTZ R15, R14, R15 ;  /* 0x0000000f0e0f7221 */ /* 0x000fca0000010000 */
[----:B------:R-:W-:-:S07]  /*1440*/  MOV R26, R15 ;  /* 0x0000000f001a7202 */ /* 0x000fce0000000f00 */
[----:B------:R-:W-:Y:S05]  /*1450*/  WARPSYNC.COLLECTIVE R11, `(.L_x_375) ;  /* 0x000000000b087348 */ /* 0x000fea0003c00000 */
[----:B------:R0:W1:Y:S02]  /*1460*/  SHFL.BFLY P2, R16, R26, R13, R12 ;  /* 0x0c00000d1a107389 */ /* 0x000064000004000c */
[----:B01----:R-:W-:Y:S01]  /*1470*/  ENDCOLLECTIVE ;  /* 0x000000000000791b */ /* 0x003fe20003800000 */
.L_x_375:
[----:B------:R-:W-:Y:S01]  /*1480*/  HFMA2.MMA R13, -RZ, RZ, 0, 2.384185791015625e-07 ;  /* 0x00000004ff0d7435 */ /* 0x000fe200000001ff */
[----:B------:R-:W-:-:S05]  /*1490*/  MOV R18, R16 ;  /* 0x0000001000127202 */ /* 0x000fca0000000f00 */
[----:B------:R-:W-:-:S05]  /*14a0*/  FADD.FTZ R14, R15, R18 ;  /* 0x000000120f0e7221 */ /* 0x000fca0000010000 */
[----:B------:R-:W-:-:S07]  /*14b0*/  MOV R26, R14 ;  /* 0x0000000e001a7202 */ /* 0x000fce0000000f00 */
[----:B------:R-:W-:Y:S05]  /*14c0*/  WARPSYNC.COLLECTIVE R11, `(.L_x_376) ;  /* 0x000000000b087348 */ /* 0x000fea0003c00000 */
[----:B------:R0:W1:Y:S02]  /*14d0*/  SHFL.BFLY P2, R16, R26, R13, R12 ;  /* 0x0c00000d1a107389 */ /* 0x000064000004000c */
[----:B01----:R-:W-:Y:S01]  /*14e0*/  ENDCOLLECTIVE ;  /* 0x000000000000791b */ /* 0x003fe20003800000 */
.L_x_376:
[----:B------:R-:W-:Y:S01]  /*14f0*/  HFMA2.MMA R13, -RZ, RZ, 0, 4.76837158203125e-07 ;  /* 0x00000008ff0d7435 */ /* 0x000fe200000001ff */
[----:B------:R-:W-:-:S05]  /*1500*/  MOV R17, R16 ;  /* 0x0000001000117202 */ /* 0x000fca0000000f00 */
[----:B------:R-:W-:-:S05]  /*1510*/  FADD.FTZ R19, R14, R17 ;  /* 0x000000110e137221 */ /* 0x000fca0000010000 */
[----:B------:R-:W-:-:S07]  /*1520*/  MOV R26, R19 ;  /* 0x00000013001a7202 */ /* 0x000fce0000000f00 */
[----:B------:R-:W-:Y:S05]  /*1530*/  WARPSYNC.COLLECTIVE R11, `(.L_x_377) ;  /* 0x000000000b087348 */ /* 0x000fea0003c00000 */
[----:B------:R0:W1:Y:S02]  /*1540*/  SHFL.BFLY P2, R16, R26, R13, R12 ;  /* 0x0c00000d1a107389 */ /* 0x000064000004000c */
[----:B01----:R-:W-:Y:S01]  /*1550*/  ENDCOLLECTIVE ;  /* 0x000000000000791b */ /* 0x003fe20003800000 */
.L_x_377:
[----:B------:R-:W-:Y:S01]  /*1560*/  HFMA2.MMA R13, -RZ, RZ, 0, 9.5367431640625e-07 ;  /* 0x00000010ff0d7435 */ /* 0x000fe200000001ff */
[----:B------:R-:W-:-:S05]  /*1570*/  MOV R20, R16 ;  /* 0x0000001000147202 */ /* 0x000fca0000000f00 */
[----:B------:R-:W-:-:S05]  /*1580*/  FADD.FTZ R15, R19, R20 ;  /* 0x00000014130f7221 */ /* 0x000fca0000010000 */
[----:B------:R-:W-:-:S07]  /*1590*/  MOV R26, R15 ;  /* 0x0000000f001a7202 */ /* 0x000fce0000000f00 */
[----:B------:R-:W-:Y:S05]  /*15a0*/  WARPSYNC.COLLECTIVE R11, `(.L_x_378) ;  /* 0x000000000b087348 */ /* 0x000fea0003c00000 */
[----:B------:R0:W1:Y:S02]  /*15b0*/  SHFL.BFLY P2, R16, R26, R13, R12 ;  /* 0x0c00000d1a107389 */ /* 0x000064000004000c */
[----:B01----:R-:W-:Y:S01]  /*15c0*/  ENDCOLLECTIVE ;  /* 0x000000000000791b */ /* 0x003fe20003800000 */
.L_x_378:
[----:B------:R-:W-:Y:S01]  /*15d0*/  HFMA2.MMA R13, -RZ, RZ, 0, 5.9604644775390625e-08 ;  /* 0x00000001ff0d7435 */ /* 0x000fe200000001ff */
[----:B------:R-:W-:Y:S02]  /*15e0*/  MOV R26, R8 ;  /* 0x00000008001a7202 */ /* 0x000fe40000000f00 */
[----:B------:R-:W-:-:S08]  /*15f0*/  MOV R14, R16 ;  /* 0x00000010000e7202 */ /* 0x000fd00000000f00 */
[----:B------:R-:W-:Y:S05]  /*1600*/  WARPSYNC.COLLECTIVE R11, `(.L_x_379) ;  /* 0x000000000b087348 */ /* 0x000fea0003c00000 */
[----:B------:R0:W1:Y:S02]  /*1610*/  SHFL.BFLY P2, R16, R26, R13, R12 ;  /* 0x0c00000d1a107389 */ /* 0x000064000004000c */
[----:B01----:R-:W-:Y:S01]  /*1620*/  ENDCOLLECTIVE ;  /* 0x000000000000791b */ /* 0x003fe20003800000 */
.L_x_379:
[----:B------:R-:W-:Y:S01]  /*1630*/  HFMA2.MMA R13, -RZ, RZ, 0, 1.1920928955078125e-07 ;  /* 0x00000002ff0d7435 */ /* 0x000fe200000001ff */
[----:B------:R-:W-:-:S05]  /*1640*/  MOV R17, R16 ;  /* 0x0000001000117202 */ /* 0x000fca0000000f00 */
[----:B------:R-:W-:-:S05]  /*1650*/  FADD.FTZ R19, R8, R17 ;  /* 0x0000001108137221 */ /* 0x000fca0000010000 */
[----:B------:R-:W-:-:S07]  /*1660*/  MOV R26, R19 ;  /* 0x00000013001a7202 */ /* 0x000fce0000000f00 */
[----:B------:R-:W-:Y:S05]  /*1670*/  WARPSYNC.COLLECTIVE R11, `(.L_x_380) ;  /* 0x000000000b087348 */ /* 0x000fea0003c00000 */
[----:B------:R0:W1:Y:S02]  /*1680*/  SHFL.BFLY P2, R16, R26, R13, R12 ;  /* 0x0c00000d1a107389 */ /* 0x000064000004000c */
[----:B01----:R-:W-:Y:S01]  /*1690*/  ENDCOLLECTIVE ;  /* 0x000000000000791b */ /* 0x003fe20003800000 */
.L_x_380:
[----:B------:R-:W-:Y:S01]  /*16a0*/  IMAD.MOV.U32 R13, RZ, RZ, 0x4 ;  /* 0x00000004ff0d7424 */ /* 0x000fe200078e00ff */
[----:B------:R-:W-:-:S05]  /*16b0*/  MOV R20, R16 ;  /* 0x0000001000147202 */ /* 0x000fca0000000f00 */
[----:B------:R-:W-:-:S05]  /*16c0*/  FADD.FTZ R8, R19, R20 ;  /* 0x0000001413087221 */ /* 0x000fca0000010000 */
[----:B------:R-:W-:-:S07]  /*16d0*/  MOV R26, R8 ;  /* 0x00000008001a7202 */ /* 0x000fce0000000f00 */
[----:B------:R-:W-:Y:S05]  /*16e0*/  WARPSYNC.COLLECTIVE R11, `(.L_x_381) ;  /* 0x000000000b087348 */ /* 0x000fea0003c00000 */
[----:B------:R0:W1:Y:S02]  /*16f0*/  SHFL.BFLY P2, R16, R26, R13, R12 ;  /* 0x0c00000d1a107389 */ /* 0x000064000004000c */
[----:B01----:R-:W-:Y:S01]  /*1700*/  ENDCOLLECTIVE ;  /* 0x000000000000791b */ /* 0x003fe20003800000 */
.L_x_381:
[----:B------:R-:W-:Y:S01]  /*1710*/  HFMA2.MMA R13, -RZ, RZ, 0, 4.76837158203125e-07 ;  /* 0x00000008ff0d7435 */ /* 0x000fe200000001ff */
[----:B------:R-:W-:-:S05]  /*1720*/  MOV R21, R16 ;  /* 0x0000001000157202 */ /* 0x000fca0000000f00 */
[----:B------:R-:W-:-:S05]  /*1730*/  FADD.FTZ R21, R8, R21 ;  /* 0x0000001508157221 */ /* 0x000fca0000010000 */
[----:B------:R-:W-:-:S07]  /*1740*/  MOV R26, R21 ;  /* 0x00000015001a7202 */ /* 0x000fce0000000f00 */
[----:B------:R-:W-:Y:S05]  /*1750*/  WARPSYNC.COLLECTIVE R11, `(.L_x_382) ;  /* 0x000000000b087348 */ /* 0x000fea0003c00000 */
[----:B------:R0:W1:Y:S02]  /*1760*/  SHFL.BFLY P2, R16, R26, R13, R12 ;  /* 0x0c00000d1a107389 */ /* 0x000064000004000c */
[----:B01----:R-:W-:Y:S01]  /*1770*/  ENDCOLLECTIVE ;  /* 0x000000000000791b */ /* 0x003fe20003800000 */
.L_x_382:
[----:B------:R-:W-:Y:S01]  /*1780*/  HFMA2.MMA R13, -RZ, RZ, 0, 9.5367431640625e-07 ;  /* 0x00000010ff0d7435 */ /* 0x000fe200000001ff */
[----:B------:R-:W-:-:S05]  /*1790*/  MOV R22, R16 ;  /* 0x0000001000167202 */ /* 0x000fca0000000f00 */
[----:B------:R-:W-:-:S05]  /*17a0*/  FADD.FTZ R17, R21, R22 ;  /* 0x0000001615117221 */ /* 0x000fca0000010000 */
[----:B------:R-:W-:-:S07]  /*17b0*/  MOV R26, R17 ;  /* 0x00000011001a7202 */ /* 0x000fce0000000f00 */
[----:B------:R-:W-:Y:S05]  /*17c0*/  WARPSYNC.COLLECTIVE R11, `(.L_x_383) ;  /* 0x000000000b087348 */ /* 0x000fea0003c00000 */
[----:B------:R0:W1:Y:S02]  /*17d0*/  SHFL.BFLY P2, R16, R26, R13, R12 ;  /* 0x0c00000d1a107389 */ /* 0x000064000004000c */
[----:B01----:R-:W-:Y:S01]  /*17e0*/  ENDCOLLECTIVE ;  /* 0x000000000000791b */ /* 0x003fe20003800000 */
.L_x_383:
[----:B------:R-:W-:Y:S01]  /*17f0*/  HFMA2.MMA R13, -RZ, RZ, 0, 5.9604644775390625e-08 ;  /* 0x00000001ff0d7435 */ /* 0x000fe200000001ff */
[----:B------:R-:W-:Y:S02]  /*1800*/  MOV R26, R7 ;  /* 0x00000007001a7202 */ /* 0x000fe40000000f00 */
[----:B------:R-:W-:-:S08]  /*1810*/  MOV R8, R16 ;  /* 0x0000001000087202 */ /* 0x000fd00000000f00 */
[----:B------:R-:W-:Y:S05]  /*1820*/  WARPSYNC.COLLECTIVE R11, `(.L_x_384) ;  /* 0x000000000b087348 */ /* 0x000fea0003c00000 */
[----:B------:R0:W1:Y:S02]  /*1830*/  SHFL.BFLY P2, R16, R26, R13, R12 ;  /* 0x0c00000d1a107389 */ /* 0x000064000004000c */
[----:B01----:R-:W-:Y:S01]  /*1840*/  ENDCOLLECTIVE ;  /* 0x000000000000791b */ /* 0x003fe20003800000 */
.L_x_384:
[----:B------:R-:W-:Y:S01]  /*1850*/  HFMA2.MMA R13, -RZ, RZ, 0, 1.1920928955078125e-07 ;  /* 0x00000002ff0d7435 */ /* 0x000fe200000001ff */
[----:B------:R-:W-:-:S05]  /*1860*/  MOV R18, R16 ;  /* 0x0000001000127202 */ /* 0x000fca0000000f00 */
[----:B------:R-:W-:-:S05]  /*1870*/  FADD.FTZ R22, R7, R18 ;  /* 0x0000001207167221 */ /* 0x000fca0000010000 */
[----:B------:R-:W-:-:S07]  /*1880*/  MOV R26, R22 ;  /* 0x00000016001a7202 */ /* 0x000fce0000000f00 */
[----:B------:R-:W-:Y:S05]  /*1890*/  WARPSYNC.COLLECTIVE R11, `(.L_x_385) ;  /* 0x000000000b087348 */ /* 0x000fea0003c00000 */
[----:B------:R0:W1:Y:S02]  /*18a0*/  SHFL.BFLY P2, R16, R26, R13, R12 ;  /* 0x0c00000d1a107389 */ /* 0x000064000004000c */
[----:B01----:R-:W-:Y:S01]  /*18b0*/  ENDCOLLECTIVE ;  /* 0x000000000000791b */ /* 0x003fe20003800000 */
.L_x_385:
[----:B------:R-:W-:Y:S01]  /*18c0*/  HFMA2.MMA R13, -RZ, RZ, 0, 2.384185791015625e-07 ;  /* 0x00000004ff0d7435 */ /* 0x000fe200000001ff */
[----:B------:R-:W-:-:S05]  /*18d0*/  MOV R21, R16 ;  /* 0x0000001000157202 */ /* 0x000fca0000000f00 */
[----:B------:R-:W-:-:S05]  /*18e0*/  FADD.FTZ R7, R22, R21 ;  /* 0x0000001516077221 */ /* 0x000fca0000010000 */
[----:B------:R-:W-:-:S07]  /*18f0*/  MOV R26, R7 ;  /* 0x00000007001a7202 */ /* 0x000fce0000000f00 */
[----:B------:R-:W-:Y:S05]  /*1900*/  WARPSYNC.COLLECTIVE R11, `(.L_x_386) ;  /* 0x000000000b087348 */ /* 0x000fea0003c00000 */
[----:B------:R0:W1:Y:S02]  /*1910*/  SHFL.BFLY P2, R16, R26, R13, R12 ;  /* 0x0c00000d1a107389 */ /* 0x000064000004000c */
[----:B01----:R-:W-:Y:S01]  /*1920*/  ENDCOLLECTIVE ;  /* 0x000000000000791b */ /* 0x003fe20003800000 */
.L_x_386:
[----:B------:R-:W-:Y:S01]  /*1930*/  HFMA2.MMA R13, -RZ, RZ, 0, 4.76837158203125e-07 ;  /* 0x00000008ff0d7435 */ /* 0x000fe200000001ff */
[----:B------:R-:W-:-:S05]  /*1940*/  MOV R20, R16 ;  /* 0x0000001000147202 */ /* 0x000fca0000000f00 */
[----:B------:R-:W-:-:S05]  /*1950*/  FADD.FTZ R23, R7, R20 ;  /* 0x0000001407177221 */ /* 0x000fca0000010000 */
[----:B------:R-:W-:-:S07]  /*1960*/  MOV R26, R23 ;  /* 0x00000017001a7202 */ /* 0x000fce0000000f00 */
[----:B------:R-:W-:Y:S05]  /*1970*/  WARPSYNC.COLLECTIVE R11, `(.L_x_387) ;  /* 0x000000000b087348 */ /* 0x000fea0003c00000 */
[----:B------:R0:W1:Y:S02]  /*1980*/  SHFL.BFLY P2, R16, R26, R13, R12 ;  /* 0x0c00000d1a107389 */ /* 0x000064000004000c */
[----:B01----:R-:W-:Y:S01]  /*1990*/  ENDCOLLECTIVE ;  /* 0x000000000000791b */ /* 0x003fe20003800000 */
.L_x_387:
[----:B------:R-:W-:Y:S01]  /*19a0*/  HFMA2.MMA R13, -RZ, RZ, 0, 9.5367431640625e-07 ;  /* 0x00000010ff0d7435 */ /* 0x000fe200000001ff */
[----:B------:R-:W-:-:S05]  /*19b0*/  MOV R24, R16 ;  /* 0x0000001000187202 */ /* 0x000fca0000000f00 */
[----:B------:R-:W-:-:S05]  /*19c0*/  FADD.FTZ R24, R23, R24 ;  /* 0x0000001817187221 */ /* 0x000fca0000010000 */
[----:B------:R-:W-:-:S07]  /*19d0*/  MOV R26, R24 ;  /* 0x00000018001a7202 */ /* 0x000fce0000000f00 */
[----:B------:R-:W-:Y:S05]  /*19e0*/  WARPSYNC.COLLECTIVE R11, `(.L_x_388) ;  /* 0x000000000b087348 */ /* 0x000fea0003c00000 */
[----:B------:R0:W1:Y:S02]  /*19f0*/  SHFL.BFLY P2, R16, R26, R13, R12 ;  /* 0x0c00000d1a107389 */ /* 0x000064000004000c */
[----:B01----:R-:W-:Y:S01]  /*1a00*/  ENDCOLLECTIVE ;  /* 0x000000000000791b */ /* 0x003fe20003800000 */
.L_x_388:
[----:B------:R-:W-:Y:S05]  /*1a10*/  BRA `(.L_x_389) ;  /* 0xfffffff400407947 */ /* 0x000fea000383ffff */
.L_x_390:
        /* <DEDUP_REMOVED lines=14> */
.L_x_3887:


//--------------------- .text._ZN10layer_norm31ln_parallel_residual_bwd_kernelINS_13Kernel_traitsI13__nv_bfloat16S2_S2_S2_fjLj2560ELj1ELj1ELj4ELj8ENS_18Kernel_traits_baseILj2560ES2_S2_S2_S2_fjLj128EEEEELb1ELb1ELb1EEEvNS_9BwdParamsE --------------------------
	.section	.text._ZN10layer_norm31ln_parallel_residual_bwd_kernelINS_13Kernel_traitsI13__nv_bfloat16S2_S2_S2_fjLj2560ELj1ELj1ELj4ELj8ENS_18Kernel_traits_baseILj2560ES2_S2_S2_S2_fjLj128EEEEELb1ELb1ELb1EEEvNS_9BwdParamsE,"ax",@progbits
	.align	128
        .global         _ZN10layer_norm31ln_parallel_residual_bwd_kernelINS_13Kernel_traitsI13__nv_bfloat16S2_S2_S2_fjLj2560ELj1ELj1ELj4ELj8ENS_18Kernel_traits_baseILj2560ES2_S2_S2_S2_fjLj128EEEEELb1ELb1ELb1EEEvNS_9BwdParamsE
        .type           _ZN10layer_norm31ln_parallel_residual_bwd_kernelINS_13Kernel_traitsI13__nv_bfloat16S2_S2_S2_fjLj2560ELj1ELj1ELj4ELj8ENS_18Kernel_traits_baseILj2560ES2_S2_S2_S2_fjLj128EEEEELb1ELb1ELb1EEEvNS_9BwdParamsE,@function
        .size           _ZN10layer_norm31ln_parallel_residual_bwd_kernelINS_13Kernel_traitsI13__nv_bfloat16S2_S2_S2_fjLj2560ELj1ELj1ELj4ELj8ENS_18Kernel_traits_baseILj2560ES2_S2_S2_S2_fjLj128EEEEELb1ELb1ELb1EEEvNS_9BwdParamsE,(.L_x_3888 - _ZN10layer_norm31ln_parallel_residual_bwd_kernelINS_13Kernel_traitsI13__nv_bfloat16S2_S2_S2_fjLj2560ELj1ELj1ELj4ELj8ENS_18Kernel_traits_baseILj2560ES2_S2_S2_S2_fjLj128EEEEELb1ELb1ELb1EEEvNS_9BwdParamsE)
        .other          _ZN10layer_norm31ln_parallel_residual_bwd_kernelINS_13Kernel_traitsI13__nv_bfloat16S2_S2_S2_fjLj2560ELj1ELj1ELj4ELj8ENS_18Kernel_traits_baseILj2560ES2_S2_S2_S2_fjLj128EEEEELb1ELb1ELb1EEEvNS_9BwdParamsE,@"STO_CUDA_ENTRY STV_DEFAULT"
_ZN10layer_norm31ln_parallel_residual_bwd_kernelINS_13Kernel_traitsI13__nv_bfloat16S2_S2_S2_fjLj2560ELj1ELj1ELj4ELj8ENS_18Kernel_traits_baseILj2560ES2_S2_S2_S2_fjLj128EEEEELb1ELb1ELb1EEEvNS_9BwdParamsE:
.text._ZN10layer_norm31ln_parallel_residual_bwd_kernelINS_13Kernel_traitsI13__nv_bfloat16S2_S2_S2_fjLj2560ELj1ELj1ELj4ELj8ENS_18Kernel_traits_baseILj2560ES2_S2_S2_S2_fjLj128EEEEELb1ELb1ELb1EEEvNS_9BwdParamsE:
        /* <DEDUP_REMOVED lines=38> */
.L_x_391:
[----:B------:R-:W-:Y:S01]  /*0260*/  IMAD.SHL.U32 R0, R33, 0x8, RZ ;  /* 0x0000000821007824 */ /* 0x000fe200078e00ff */
[----:B------:R-:W-:-:S04]  /*0270*/  ULDC.64 UR4, c[0x0][0x260] ;  /* 0x0000980000047ab9 */ /* 0x000fc80000000a00 */
[----:B------:R-:W-:-:S04]  /*0280*/  LOP3.LUT R0, R0, 0x3f8, RZ, 0xc0, !PT ;  /* 0x000003f800007812 */ /* 0x000fc800078ec0ff */
[----:B------:R-:W-:-:S05]  /*0290*/  IADD3 R2, P0, R0, UR4, RZ ;  /* 0x0000000400027c10 */ /* 0x000fca000ff1e0ff */
[----:B------:R-:W-:Y:S01]  /*02a0*/  IMAD.X R3, RZ, RZ, UR5, P0 ;  /* 0x00000005ff037e24 */ /* 0x000fe200080e06ff */
[----:B------:R-:W-:-:S04]  /*02b0*/  ULDC.64 UR4, c[0x0][0x2c8] ;  /* 0x0000b20000047ab9 */ /* 0x000fc80000000a00 */
[----:B------:R-:W2:Y:S04]  /*02c0*/  LDG.E.64 R58, desc[UR6][R2.64] ;  /* 0x00000006023a7981 */ /* 0x000ea8000c1e1b00 */
[----:B------:R-:W3:Y:S04]  /*02d0*/  LDG.E.64 R60, desc[UR6][R2.64+0x400] ;  /* 0x00040006023c7981 */ /* 0x000ee8000c1e1b00 */
[----:B------:R-:W4:Y:S04]  /*02e0*/  LDG.E.64 R62, desc[UR6][R2.64+0x800] ;  /* 0x00080006023e7981 */ /* 0x000f28000c1e1b00 */
[----:B------:R-:W5:Y:S04]  /*02f0*/  LDG.E.64 R64, desc[UR6][R2.64+0xc00] ;  /* 0x000c000602407981 */ /* 0x000f68000c1e1b00 */
[----:B------:R0:W5:Y:S01]  /*0300*/  LDG.E.64 R106, desc[UR6][R2.64+0x1000] ;  /* 0x00100006026a7981 */ /* 0x000162000c1e1b00 */
[----:B------:R-:W-:Y:S01]  /*0310*/  ISETP.NE.U32.AND P0, PT, RZ, UR4, PT ;  /* 0x00000004ff007c0c */ /* 0x000fe2000bf05070 */
[----:B------:R-:W-:Y:S01]  /*0320*/  HFMA2.MMA R0, -RZ, RZ, 0, 0 ;  /* 0x00000000ff007435 */ /* 0x000fe200000001ff */
[----:B------:R-:W-:Y:S01]  /*0330*/  IMAD.MOV.U32 R147, RZ, RZ, 0x1 ;  /* 0x00000001ff937424 */ /* 0x000fe200078e00ff */
[----:B------:R-:W-:-:S02]  /*0340*/  CS2R R30, SRZ ;  /* 0x00000000001e7805 */ /* 0x000fc4000001ff00 */
[----:B------:R-:W-:Y:S01]  /*0350*/  ISETP.NE.AND.EX P0, PT, RZ, UR5, PT, P0 ;  /* 0x00000005ff007c0c */ /* 0x000fe2000bf05300 */
[----:B------:R-:W-:Y:S01]  /*0360*/  IMAD.MOV.U32 R32, RZ, RZ, RZ ;  /* 0x000000ffff207224 */ /* 0x000fe200078e00ff */
        /* <DEDUP_REMOVED lines=9> */
[----:B------:R-:W-:Y:S01]  /*0400*/  IMAD.MOV.U32 R48, RZ, RZ, RZ ;  /* 0x000000ffff307224 */ /* 0x000fe200078e00ff */
[----:B------:R-:W-:Y:S02]  /*0410*/  CS2R R38, SRZ ;  /* 0x0000000000267805 */ /* 0x000fe4000001ff00 */
[----:B------:R-:W-:-:S02]  /*0420*/  CS2R R14, SRZ ;  /* 0x00000000000e7805 */ /* 0x000fc4000001ff00 */
[----:B------:R-:W-:Y:S02]  /*0430*/  CS2R R12, SRZ ;  /* 0x00000000000c7805 */ /* 0x000fe4000001ff00 */
[----:B------:R-:W-:Y:S02]  /*0440*/  CS2R R10, SRZ ;  /* 0x00000000000a7805 */ /* 0x000fe4000001ff00 */
[----:B------:R-:W-:Y:S02]  /*0450*/  CS2R R8, SRZ ;  /* 0x0000000000087805 */ /* 0x000fe4000001ff00 */
[----:B------:R-:W-:Y:S02]  /*0460*/  CS2R R6, SRZ ;  /* 0x0000000000067805 */ /* 0x000fe4000001ff00 */
[----:B------:R-:W-:Y:S02]  /*0470*/  CS2R R4, SRZ ;  /* 0x0000000000047805 */ /* 0x000fe4000001ff00 */
[----:B0-----:R-:W-:Y:S01]  /*0480*/  CS2R R2, SRZ ;  /* 0x0000000000027805 */ /* 0x001fe2000001ff00 */
[----:B------:R-:W-:Y:S01]  /*0490*/  IMAD.MOV.U32 R141, RZ, RZ, RZ ;  /* 0x000000ffff8d7224 */ /* 0x000fe200078e00ff */
[----:B------:R-:W-:-:S02]  /*04a0*/  LOP3.LUT R119, R33, 0x7f, RZ, 0xc0, !PT ;  /* 0x0000007f21777812 */ /* 0x000fc400078ec0ff */
[C-C-:B--2---:R-:W-:Y:S01]  /*04b0*/  SHF.R.U64 R121, R58.reuse, 0x10, R59.reuse ;  /* 0x000000103a797819 */ /* 0x144fe2000000123b */
[----:B------:R-:W-:Y:S01]  /*04c0*/  IMAD.U32 R58, R58, 0x10000, RZ ;  /* 0x000100003a3a7824 */ /* 0x000fe200078e00ff */
[----:B------:R-:W-:Y:S02]  /*04d0*/  SHF.R.U32.HI R122, RZ, 0x10, R59 ;  /* 0x00000010ff7a7819 */ /* 0x000fe4000001163b */
[--C-:B---3--:R-:W-:Y:S01]  /*04e0*/  SHF.R.U32.HI R124, RZ, 0x10, R61.reuse ;  /* 0x00000010ff7c7819 */ /* 0x108fe2000001163d */
[----:B------:R-:W-:Y:S01]  /*04f0*/  IMAD.U32 R121, R121, 0x10000, RZ ;  /* 0x0001000079797824 */ /* 0x000fe200078e00ff */
[C---:B------:R-:W-:Y:S01]  /*0500*/  SHF.R.U64 R123, R60.reuse, 0x10, R61 ;  /* 0x000000103c7b7819 */ /* 0x040fe2000000123d */
[----:B------:R-:W-:Y:S01]  /*0510*/  IMAD.U32 R60, R60, 0x10000, RZ ;  /* 0x000100003c3c7824 */ /* 0x000fe200078e00ff */
[C-C-:B----4-:R-:W-:Y:S01]  /*0520*/  SHF.R.U64 R125, R62.reuse, 0x10, R63.reuse ;  /* 0x000000103e7d7819 */ /* 0x150fe2000000123f */
[----:B------:R-:W-:Y:S01]  /*0530*/  IMAD.U32 R61, R61, 0x10000, RZ ;  /* 0x000100003d3d7824 */ /* 0x000fe200078e00ff */
[----:B------:R-:W-:Y:S01]  /*0540*/  SHF.R.U32.HI R126, RZ, 0x10, R63 ;  /* 0x00000010ff7e7819 */ /* 0x000fe2000001163f */
[----:B------:R-:W-:Y:S01]  /*0550*/  IMAD.U32 R62, R62, 0x10000, RZ ;  /* 0x000100003e3e7824 */ /* 0x000fe200078e00ff */
[--C-:B-----5:R-:W-:Y:S01]  /*0560*/  SHF.R.U32.HI R128, RZ, 0x10, R65.reuse ;  /* 0x00000010ff807819 */ /* 0x120fe20000011641 */
[----:B------:R-:W-:Y:S01]  /*0570*/  IMAD.U32 R122, R122, 0x10000, RZ ;  /* 0x000100007a7a7824 */ /* 0x000fe200078e00ff */
[C---:B------:R-:W-:Y:S01]  /*0580*/  SHF.R.U64 R127, R64.reuse, 0x10, R65 ;  /* 0x00000010407f7819 */ /* 0x040fe20000001241 */
[----:B------:R-:W-:Y:S01]  /*0590*/  IMAD.U32 R64, R64, 0x10000, RZ ;  /* 0x0001000040407824 */ /* 0x000fe200078e00ff */
[C-C-:B------:R-:W-:Y:S01]  /*05a0*/  SHF.R.U64 R129, R106.reuse, 0x10, R107.reuse ;  /* 0x000000106a817819 */ /* 0x140fe2000000126b */
        /* <DEDUP_REMOVED lines=13> */
[----:B------:R-:W-:-:S07]  /*0680*/  IMAD.U32 R130, R130, 0x10000, RZ ;  /* 0x0001000082827824 */ /* 0x000fce00078e00ff */
.L_x_405:
[----:B-123--:R-:W-:Y:S01]  /*0690*/  IMAD R40, R49, UR8, RZ ;  /* 0x0000000831287c24 */ /* 0x00efe2000f8e02ff */
[----:B0-----:R-:W0:Y:S04]  /*06a0*/  LDC.64 R86, c[0x0][0x2b8] ;  /* 0x0000ae00ff567b82 */ /* 0x001e280000000a00 */
[----:B------:R-:W-:-:S04]  /*06b0*/  SHF.R.S32.HI R41, RZ, 0x1f, R40 ;  /* 0x0000001fff297819 */ /* 0x000fc80000011428 */
[----:B------:R-:W-:Y:S01]  /*06c0*/  LEA.HI R40, R41, R40, RZ, 0x2 ;  /* 0x0000002829287211 */ /* 0x000fe200078f10ff */
[----:B------:R-:W1:Y:S03]  /*06d0*/  LDC.64 R90, c[0x0][0x250] ;  /* 0x00009400ff5a7b82 */ /* 0x000e660000000a00 */
[----:B------:R-:W-:-:S04]  /*06e0*/  LEA.HI.SX32 R151, R40, R119, 0x1e ;  /* 0x0000007728977211 */ /* 0x000fc800078ff2ff */
[C---:B------:R-:W-:Y:S01]  /*06f0*/  IADD3 R98, R151.reuse, 0x80, RZ ;  /* 0x0000008097627810 */ /* 0x040fe20007ffe0ff */
[C---:B------:R-:W-:Y:S01]  /*0700*/  IMAD.SHL.U32 R131, R151.reuse, 0x8, RZ ;  /* 0x0000000897837824 */ /* 0x040fe200078e00ff */
[----:B------:R-:W-:Y:S01]  /*0710*/  SHF.R.U32.HI R132, RZ, 0x1d, R151 ;  /* 0x0000001dff847819 */ /* 0x000fe20000011697 */
[C---:B------:R-:W-:Y:S01]  /*0720*/  VIADD R154, R151.reuse, 0x180 ;  /* 0x00000180979a7836 */ /* 0x040fe20000000000 */
[----:B------:R-:W-:Y:S01]  /*0730*/  SHF.L.U32 R133, R98, 0x3, RZ ;  /* 0x0000000362857819 */ /* 0x000fe200000006ff */
[----:B------:R-:W-:Y:S01]  /*0740*/  VIADD R149, R151, 0x100 ;  /* 0x0000010097957836 */ /* 0x000fe20000000000 */
[----:B------:R-:W-:Y:S01]  /*0750*/  IADD3 R40, P1, R131, UR12, RZ ;  /* 0x0000000c83287c10 */ /* 0x000fe2000ff3e0ff */
[----:B------:R-:W-:Y:S01]  /*0760*/  IMAD.SHL.U32 R137, R154, 0x8, RZ ;  /* 0x000000089a897824 */ /* 0x000fe200078e00ff */
[----:B------:R-:W-:Y:S01]  /*0770*/  SHF.R.U32.HI R134, RZ, 0x1d, R98 ;  /* 0x0000001dff867819 */ /* 0x000fe20000011662 */
[----:B------:R-:W2:Y:S01]  /*0780*/  LDC.64 R56, c[0x0][0x258] ;  /* 0x00009600ff387b82 */ /* 0x000ea20000000a00 */
[----:B------:R-:W-:Y:S01]  /*0790*/  IADD3.X R41, R132, UR13, RZ, P1, !PT ;  /* 0x0000000d84297c10 */ /* 0x000fe20008ffe4ff */
[----:B------:R-:W-:Y:S01]  /*07a0*/  IMAD.SHL.U32 R135, R149, 0x8, RZ ;  /* 0x0000000895877824 */ /* 0x000fe200078e00ff */
[----:B------:R-:W-:Y:S01]  /*07b0*/  IADD3 R42, P1, R133, UR12, RZ ;  /* 0x0000000c852a7c10 */ /* 0x000fe2000ff3e0ff */
[----:B------:R-:W-:Y:S01]  /*07c0*/  VIADD R150, R151, 0x200 ;  /* 0x0000020097967836 */ /* 0x000fe20000000000 */
[----:B------:R-:W-:-:S02]  /*07d0*/  SHF.R.U32.HI R138, RZ, 0x1d, R154 ;  /* 0x0000001dff8a7819 */ /* 0x000fc4000001169a */
[----:B------:R-:W-:Y:S01]  /*07e0*/  IADD3.X R43, R134, UR13, RZ, P1, !PT ;  /* 0x0000000d862b7c10 */ /* 0x000fe20008ffe4ff */
[----:B0-----:R-:W-:Y:S01]  /*07f0*/  IMAD.WIDE.U32 R78, R151, 0x8, R86 ;  /* 0x00000008974e7825 */ /* 0x001fe200078e0056 */
[----:B------:R-:W-:Y:S01]  /*0800*/  IADD3 R46, P1, R137, UR12, RZ ;  /* 0x0000000c892e7c10 */ /* 0x000fe2000ff3e0ff */
[----:B------:R-:W3:Y:S01]  /*0810*/  LDG.E.64 R40, desc[UR6][R40.64] ;  /* 0x0000000628287981 */ /* 0x000ee2000c1e1b00 */
[----:B------:R-:W-:Y:S01]  /*0820*/  SHF.R.U32.HI R136, RZ, 0x1d, R149 ;  /* 0x0000001dff887819 */ /* 0x000fe20000011695 */
[----:B------:R-:W0:Y:S01]  /*0830*/  LDC.64 R66, c[0x0][0x300] ;  /* 0x0000c000ff427b82 */ /* 0x000e220000000a00 */
[----:B------:R-:W-:Y:S01]  /*0840*/  IADD3 R44, P2, R135, UR12, RZ ;  /* 0x0000000c872c7c10 */ /* 0x000fe2000ff5e0ff */
[----:B------:R-:W-:Y:S01]  /*0850*/  IMAD.WIDE.U32 R80, R98, 0x8, R86 ;  /* 0x0000000862507825 */ /* 0x000fe200078e0056 */
[----:B------:R-:W-:Y:S01]  /*0860*/  SHF.L.U32 R139, R150, 0x3, RZ ;  /* 0x00000003968b7819 */ /* 0x000fe200000006ff */
[----:B------:R-:W4:Y:S01]  /*0870*/  LDG.E.64 R42, desc[UR6][R42.64] ;  /* 0x000000062a2a7981 */ /* 0x000f22000c1e1b00 */
[----:B------:R-:W-:-:S02]  /*0880*/  IADD3.X R47, R138, UR13, RZ, P1, !PT ;  /* 0x0000000d8a2f7c10 */ /* 0x000fc40008ffe4ff */
[----:B------:R-:W-:Y:S01]  /*0890*/  IADD3.X R45, R136, UR13, RZ, P2, !PT ;  /* 0x0000000d882d7c10 */ /* 0x000fe200097fe4ff */
[----:B------:R-:W-:Y:S01]  /*08a0*/  IMAD.WIDE.U32 R84, R154, 0x8, R86 ;  /* 0x000000089a547825 */ /* 0x000fe200078e0056 */
[----:B------:R-:W-:Y:S01]  /*08b0*/  SHF.R.U32.HI R140, RZ, 0x1d, R150 ;  /* 0x0000001dff8c7819 */ /* 0x000fe20000011696 */
[----:B------:R-:W4:Y:S01]  /*08c0*/  LDG.E.64 R78, desc[UR6][R78.64] ;  /* 0x000000064e4e7981 */ /* 0x000f22000c1e1b00 */
[----:B------:R-:W-:Y:S01]  /*08d0*/  IADD3 R88, P1, R139, UR12, RZ ;  /* 0x0000000c8b587c10 */ /* 0x000fe2000ff3e0ff */
[----:B------:R-:W-:Y:S01]  /*08e0*/  IMAD.WIDE.U32 R82, R149, 0x8, R86 ;  /* 0x0000000895527825 */ /* 0x000fe200078e0056 */
[----:B------:R-:W0:Y:S01]  /*08f0*/  @P0 LDC.64 R110, c[0x0][0x2c8] ;  /* 0x0000b200ff6e0b82 */ /* 0x000e220000000a00 */
[----:B------:R-:W4:Y:S01]  /*0900*/  LDG.E.64 R44, desc[UR6][R44.64] ;  /* 0x000000062c2c7981 */ /* 0x000f22000c1e1b00 */
[----:B------:R-:W-:Y:S01]  /*0910*/  IADD3.X R89, R140, UR13, RZ, P1, !PT ;  /* 0x0000000d8c597c10 */ /* 0x000fe20008ffe4ff */
[----:B-1----:R-:W-:Y:S02]  /*0920*/  IMAD.WIDE R90, R49, 0x4, R90 ;  /* 0x00000004315a7825 */ /* 0x002fe400078e025a */
[----:B------:R-:W4:Y:S02]  /*0930*/  LDG.E.64 R80, desc[UR6][R80.64] ;  /* 0x0000000650507981 */ /* 0x000f24000c1e1b00 */
[----:B------:R-:W-:-:S02]  /*0940*/  IMAD.WIDE.U32 R86, R150, 0x8, R86 ;  /* 0x0000000896567825 */ /* 0x000fc400078e0056 */
[----:B------:R-:W4:Y:S04]  /*0950*/  LDG.E.64 R84, desc[UR6][R84.64] ;  /* 0x0000000654547981 */ /* 0x000f28000c1e1b00 */
[----:B------:R-:W4:Y:S04]  /*0960*/  LDG.E.64 R82, desc[UR6][R82.64] ;  /* 0x0000000652527981 */ /* 0x000f28000c1e1b00 */
[----:B------:R-:W4:Y:S01]  /*0970*/  LDG.E.64 R88, desc[UR6][R88.64] ;  /* 0x0000000658587981 */ /* 0x000f22000c1e1b00 */
[----:B--2---:R-:W-:-:S03]  /*0980*/  IMAD.WIDE R56, R49, 0x4, R56 ;  /* 0x0000000431387825 */ /* 0x004fc600078e0238 */
[----:B------:R-:W2:Y:S04]  /*0990*/  LDG.E.64 R46, desc[UR6][R46.64] ;  /* 0x000000062e2e7981 */ /* 0x000ea8000c1e1b00 */
[----:B------:R1:W2:Y:S04]  /*09a0*/  LDG.E R146, desc[UR6][R90.64] ;  /* 0x000000065a927981 */ /* 0x0002a8000c1e1900 */
[----:B------:R-:W2:Y:S04]  /*09b0*/  LDG.E.64 R86, desc[UR6][R86.64] ;  /* 0x0000000656567981 */ /* 0x000ea8000c1e1b00 */
[----:B------:R-:W2:Y:S01]  /*09c0*/  LDG.E R57, desc[UR6][R56.64] ;  /* 0x0000000638397981 */ /* 0x000ea2000c1e1900 */
[----:B0-----:R-:W-:Y:S01]  /*09d0*/  ISETP.NE.U32.AND P1, PT, R66, RZ, PT ;  /* 0x000000ff4200720c */ /* 0x001fe20003f25070 */
[----:B------:R-:W-:Y:S01]  /*09e0*/  IMAD.SHL.U32 R99, R151, 0x4, RZ ;  /* 0x0000000497637824 */ /* 0x000fe200078e00ff */
[----:B------:R-:W-:Y:S01]  /*09f0*/  SHF.R.U32.HI R100, RZ, 0x1e, R151 ;  /* 0x0000001eff647819 */ /* 0x000fe20000011697 */
[----:B------:R-:W-:Y:S01]  /*0a00*/  IMAD.SHL.U32 R101, R98, 0x4, RZ ;  /* 0x0000000462657824 */ /* 0x000fe200078e00ff */
[----:B------:R-:W-:Y:S01]  /*0a10*/  ISETP.NE.AND.EX P1, PT, R67, RZ, PT, P1 ;  /* 0x000000ff4300720c */ /* 0x000fe20003f25310 */
[----:B------:R-:W-:Y:S01]  /*0a20*/  IMAD.SHL.U32 R155, R149, 0x4, RZ ;  /* 0x00000004959b7824 */ /* 0x000fe200078e00ff */
[----:B------:R-:W-:Y:S01]  /*0a30*/  SHF.R.U32.HI R104, RZ, 0x1e, R98 ;  /* 0x0000001eff687819 */ /* 0x000fe20000011662 */
[----:B-1----:R-:W0:Y:S10]  /*0a40*/  @P0 LDC.64 R90, c[0x0][0x2c8] ;  /* 0x0000b200ff5a0b82 */ /* 0x002e340000000a00 */
[----:B------:R-:W1:Y:S01]  /*0a50*/  @P1 LDC.64 R112, c[0x0][0x248] ;  /* 0x00009200ff701b82 */ /* 0x000e620000000a00 */
[----:B------:R-:W-:-:S07]  /*0a60*/  IADD3 R92, P2, R99, UR14, RZ ;  /* 0x0000000e635c7c10 */ /* 0x000fce000ff5e0ff */
[----:B------:R-:W0:Y:S01]  /*0a70*/  @P1 LDC.64 R108, c[0x0][0x248] ;  /* 0x00009200ff6c1b82 */ /* 0x000e220000000a00 */
[----:B------:R-:W-:Y:S02]  /*0a80*/  IADD3.X R93, R100, UR15, RZ, P2, !PT ;  /* 0x0000000f645d7c10 */ /* 0x000fe400097fe4ff */
[----:B------:R-:W-:Y:S02]  /*0a90*/  IADD3 R94, P2, R101, UR14, RZ ;  /* 0x0000000e655e7c10 */ /* 0x000fe4000ff5e0ff */
[----:B------:R-:W-:Y:S01]  /*0aa0*/  SHF.R.U32.HI R148, RZ, 0x1e, R149 ;  /* 0x0000001eff947819 */ /* 0x000fe20000011695 */
[----:B------:R1:W5:Y:S01]  /*0ab0*/  LDG.E R56, desc[UR6][R92.64] ;  /* 0x000000065c387981 */ /* 0x000362000c1e1900 */
[----:B------:R-:W-:Y:S02]  /*0ac0*/  IADD3.X R95, R104, UR15, RZ, P2, !PT ;  /* 0x0000000f685f7c10 */ /* 0x000fe400097fe4ff */
[----:B------:R-:W-:-:S03]  /*0ad0*/  IADD3 R96, P3, R155, UR14, RZ ;  /* 0x0000000e9b607c10 */ /* 0x000fc6000ff7e0ff */
[----:B------:R1:W5:Y:S02]  /*0ae0*/  LDG.E R55, desc[UR6][R94.64] ;  /* 0x000000065e377981 */ /* 0x000364000c1e1900 */
[----:B-1----:R-:W-:Y:S01]  /*0af0*/  @P1 IADD3 R112, P2, R99, R112, RZ ;  /* 0x0000007063701210 */ /* 0x002fe20007f5e0ff */
[----:B------:R-:W1:Y:S01]  /*0b00*/  @P1 LDC.64 R92, c[0x0][0x248] ;  /* 0x00009200ff5c1b82 */ /* 0x000e620000000a00 */
[----:B------:R-:W-:-:S03]  /*0b10*/  IADD3.X R97, R148, UR15, RZ, P3, !PT ;  /* 0x0000000f94617c10 */ /* 0x000fc60009ffe4ff */
[----:B------:R-:W-:Y:S01]  /*0b20*/  @P1 IMAD.X R113, R100, 0x1, R113, P2 ;  /* 0x0000000164711824 */ /* 0x000fe200010e0671 */
[C---:B------:R-:W-:Y:S01]  /*0b30*/  @P0 LEA R110, P2, R98.reuse, R110, 0x3 ;  /* 0x0000006e626e0211 */ /* 0x040fe200078418ff */
[----:B------:R0:W5:Y:S02]  /*0b40*/  LDG.E R144, desc[UR6][R96.64] ;  /* 0x0000000660907981 */ /* 0x000164000c1e1900 */
[----:B------:R-:W1:Y:S01]  /*0b50*/  @P0 LDC.64 R94, c[0x0][0x2c8] ;  /* 0x0000b200ff5e0b82 */ /* 0x000e620000000a00 */
[----:B------:R-:W-:Y:S02]  /*0b60*/  @P0 LEA.HI.X R111, R98, R111, RZ, 0x3, P2 ;  /* 0x0000006f626f0211 */ /* 0x000fe400010f1cff */
[----:B------:R-:W-:Y:S02]  /*0b70*/  SHF.L.U32 R153, R154, 0x2, RZ ;  /* 0x000000029a997819 */ /* 0x000fe400000006ff */
[----:B------:R-:W-:Y:S01]  /*0b80*/  SHF.R.U32.HI R152, RZ, 0x1e, R154 ;  /* 0x0000001eff987819 */ /* 0x000fe2000001169a */
[----:B------:R-:W-:Y:S01]  /*0b90*/  IMAD.SHL.U32 R157, R150, 0x4, RZ ;  /* 0x00000004969d7824 */ /* 0x000fe200078e00ff */
[----:B0-----:R-:W-:Y:S01]  /*0ba0*/  @P1 IADD3 R108, P2, R101, R108, RZ ;  /* 0x0000006c656c1210 */ /* 0x001fe20007f5e0ff */
[----:B------:R-:W0:Y:S01]  /*0bb0*/  @P1 LDC.64 R96, c[0x0][0x248] ;  /* 0x00009200ff601b82 */ /* 0x000e220000000a00 */
[----:B------:R-:W-:Y:S01]  /*0bc0*/  IADD3 R102, P3, R153, UR14, RZ ;  /* 0x0000000e99667c10 */ /* 0x000fe2000ff7e0ff */
[----:B------:R-:W5:Y:S02]  /*0bd0*/  @P1 LDG.E R54, desc[UR6][R112.64] ;  /* 0x0000000670361981 */ /* 0x000f64000c1e1900 */
[----:B------:R-:W-:-:S04]  /*0be0*/  @P1 IMAD.X R109, R104, 0x1, R109, P2 ;  /* 0x00000001686d1824 */ /* 0x000fc800010e066d */
[----:B------:R-:W0:Y:S01]  /*0bf0*/  @P0 LDC.64 R98, c[0x0][0x2c8] ;  /* 0x0000b200ff620b82 */ /* 0x000e220000000a00 */
[----:B------:R-:W-:Y:S01]  /*0c00*/  IADD3.X R103, R152, UR15, RZ, P3, !PT ;  /* 0x0000000f98677c10 */ /* 0x000fe20009ffe4ff */
[----:B------:R-:W5:Y:S06]  /*0c10*/  @P0 LDG.E.64 R68, desc[UR6][R110.64] ;  /* 0x000000066e440981 */ /* 0x000f6c000c1e1b00 */
[----:B------:R-:W0:Y:S01]  /*0c20*/  @P0 LDC.64 R100, c[0x0][0x2c8] ;  /* 0x0000b200ff640b82 */ /* 0x000e220000000a00 */
[----:B------:R1:W5:Y:S07]  /*0c30*/  LDG.E R145, desc[UR6][R102.64] ;  /* 0x0000000666917981 */ /* 0x00036e000c1e1900 */
[----:B------:R-:W0:Y:S01]  /*0c40*/  @P1 LDC.64 R104, c[0x0][0x248] ;  /* 0x00009200ff681b82 */ /* 0x000e220000000a00 */
[----:B------:R-:W-:Y:S01]  /*0c50*/  SHF.R.U32.HI R156, RZ, 0x1e, R150 ;  /* 0x0000001eff9c7819 */ /* 0x000fe20000011696 */
[----:B------:R3:W5:Y:S01]  /*0c60*/  @P1 LDG.E R53, desc[UR6][R108.64] ;  /* 0x000000066c351981 */ /* 0x000762000c1e1900 */
[----:B-1----:R-:W-:-:S02]  /*0c70*/  IADD3 R102, P3, R157, UR14, RZ ;  /* 0x0000000e9d667c10 */ /* 0x002fc4000ff7e0ff */
[----:B------:R-:W-:Y:S02]  /*0c80*/  @P0 LEA R90, P2, R149, R90, 0x3 ;  /* 0x0000005a955a0211 */ /* 0x000fe400078418ff */
[----:B------:R-:W-:Y:S02]  /*0c90*/  IADD3.X R103, R156, UR15, RZ, P3, !PT ;  /* 0x0000000f9c677c10 */ /* 0x000fe40009ffe4ff */
[----:B------:R-:W-:Y:S02]  /*0ca0*/  @P1 IADD3 R92, P3, R155, R92, RZ ;  /* 0x0000005c9b5c1210 */ /* 0x000fe40007f7e0ff */
[----:B------:R-:W-:Y:S01]  /*0cb0*/  @P0 LEA.HI.X R91, R149, R91, RZ, 0x3, P2 ;  /* 0x0000005b955b0211 */ /* 0x000fe200010f1cff */
[----:B------:R-:W5:Y:S01]  /*0cc0*/  LDG.E R102, desc[UR6][R102.64] ;  /* 0x0000000666667981 */ /* 0x000f62000c1e1900 */
[----:B------:R-:W-:Y:S02]  /*0cd0*/  @P0 LEA R94, P2, R154, R94, 0x3 ;  /* 0x0000005e9a5e0211 */ /* 0x000fe400078418ff */
[----:B------:R-:W-:Y:S01]  /*0ce0*/  @P1 IADD3.X R93, R148, R93, RZ, P3, !PT ;  /* 0x0000005d945d1210 */ /* 0x000fe20001ffe4ff */
[----:B------:R1:W5:Y:S01]  /*0cf0*/  @P0 LDG.E.64 R70, desc[UR6][R90.64] ;  /* 0x000000065a460981 */ /* 0x000362000c1e1b00 */
[----:B0-----:R-:W-:-:S02]  /*0d00*/  @P1 IADD3 R96, P3, R153, R96, RZ ;  /* 0x0000006099601210 */ /* 0x001fc40007f7e0ff */
[----:B------:R-:W-:Y:S01]  /*0d10*/  @P0 LEA.HI.X R95, R154, R95, RZ, 0x3, P2 ;  /* 0x0000005f9a5f0211 */ /* 0x000fe200010f1cff */
[----:B------:R-:W5:Y:S01]  /*0d20*/  @P1 LDG.E R52, desc[UR6][R92.64] ;  /* 0x000000065c341981 */ /* 0x000f62000c1e1900 */
[C---:B------:R-:W-:Y:S01]  /*0d30*/  @P0 LEA R98, P2, R151.reuse, R98, 0x3 ;  /* 0x0000006297620211 */ /* 0x040fe200078418ff */
[----:B------:R-:W-:Y:S01]  /*0d40*/  @P1 IMAD.X R97, R152, 0x1, R97, P3 ;  /* 0x0000000198611824 */ /* 0x000fe200018e0661 */
[C---:B------:R-:W-:Y:S01]  /*0d50*/  @P0 LEA R100, P3, R150.reuse, R100, 0x3 ;  /* 0x0000006496640211 */ /* 0x040fe200078618ff */
[----:B------:R-:W5:Y:S01]  /*0d60*/  @P0 LDG.E.64 R72, desc[UR6][R94.64] ;  /* 0x000000065e480981 */ /* 0x000f62000c1e1b00 */
[----:B------:R-:W-:Y:S02]  /*0d70*/  @P0 LEA.HI.X R99, R151, R99, RZ, 0x3, P2 ;  /* 0x0000006397630211 */ /* 0x000fe400010f1cff */
[----:B------:R-:W-:Y:S01]  /*0d80*/  @P1 IADD3 R104, P2, R157, R104, RZ ;  /* 0x000000689d681210 */ /* 0x000fe20007f5e0ff */
[----:B------:R0:W5:Y:S01]  /*0d90*/  @P1 LDG.E R51, desc[UR6][R96.64] ;  /* 0x0000000660331981 */ /* 0x000162000c1e1900 */
[----:B------:R-:W-:-:S03]  /*0da0*/  @P0 LEA.HI.X R101, R150, R101, RZ, 0x3, P3 ;  /* 0x0000006596650211 */ /* 0x000fc600018f1cff */
[----:B------:R-:W-:Y:S01]  /*0db0*/  @P1 IMAD.X R105, R156, 0x1, R105, P2 ;  /* 0x000000019c691824 */ /* 0x000fe200010e0669 */
[----:B------:R0:W5:Y:S01]  /*0dc0*/  @P0 LDG.E.64 R74, desc[UR6][R98.64] ;  /* 0x00000006624a0981 */ /* 0x000162000c1e1b00 */
[----:B------:R-:W-:-:S03]  /*0dd0*/  ISETP.NE.AND P5, PT, RZ, UR9, PT ;  /* 0x00000009ff007c0c */ /* 0x000fc6000bfa5270 */
[----:B------:R0:W5:Y:S04]  /*0de0*/  @P0 LDG.E.64 R76, desc[UR6][R100.64] ;  /* 0x00000006644c0981 */ /* 0x000168000c1e1b00 */
[----:B------:R0:W5:Y:S01]  /*0df0*/  @P1 LDG.E R50, desc[UR6][R104.64] ;  /* 0x0000000668321981 */ /* 0x000162000c1e1900 */
[----:B------:R-:W-:Y:S01]  /*0e00*/  VIADD R49, R49, UR10 ;  /* 0x0000000a31317c36 */ /* 0x000fe20008000000 */
[----:B------:R-:W-:Y:S01]  /*0e10*/  UMOV UR4, 0xffffffff ;  /* 0xffffffff00047882 */ /* 0x000fe20000000000 */
[----:B------:R-:W-:-:S03]  /*0e20*/  LOP3.LUT P2, RZ, R33, 0x1f, RZ, 0xc0, !PT ;  /* 0x0000001f21ff7812 */ /* 0x000fc6000784c0ff */
[----:B------:R-:W-:Y:S01]  /*0e30*/  ISETP.GE.AND P3, PT, R49, UR11, PT ;  /* 0x0000000b31007c0c */ /* 0x000fe2000bf66270 */
[----:B---3--:R-:W-:Y:S01]  /*0e40*/  IMAD.MOV.U32 R108, RZ, RZ, R40 ;  /* 0x000000ffff6c7224 */ /* 0x008fe200078e0028 */
[--C-:B------:R-:W-:Y:S02]  /*0e50*/  SHF.R.U64 R40, R40, 0x10, R41.reuse ;  /* 0x0000001028287819 */ /* 0x100fe40000001229 */
[----:B-1----:R-:W-:Y:S02]  /*0e60*/  MOV R90, R41 ;  /* 0x00000029005a7202 */ /* 0x002fe40000000f00 */
[----:B------:R-:W-:Y:S01]  /*0e70*/  SHF.R.U32.HI R109, RZ, 0x10, R41 ;  /* 0x00000010ff6d7819 */ /* 0x000fe20000011629 */
[----:B----4-:R-:W-:Y:S01]  /*0e80*/  IMAD.MOV.U32 R110, RZ, RZ, R42 ;  /* 0x000000ffff6e7224 */ /* 0x010fe200078e002a */
[--C-:B------:R-:W-:Y:S01]  /*0e90*/  SHF.R.U64 R42, R42, 0x10, R43.reuse ;  /* 0x000000102a2a7819 */ /* 0x100fe2000000122b */
[--C-:B0-----:R-:W-:Y:S01]  /*0ea0*/  IMAD.MOV.U32 R96, RZ, RZ, R43.reuse ;  /* 0x000000ffff607224 */ /* 0x101fe200078e002b */
[----:B------:R-:W-:Y:S01]  /*0eb0*/  SHF.R.U32.HI R111, RZ, 0x10, R43 ;  /* 0x00000010ff6f7819 */ /* 0x000fe2000001162b */
[----:B------:R-:W-:Y:S01]  /*0ec0*/  IMAD.MOV.U32 R103, RZ, RZ, R78 ;  /* 0x000000ffff677224 */ /* 0x000fe200078e004e */
[----:B------:R-:W-:Y:S01]  /*0ed0*/  SHF.R.U64 R78, R78, 0x10, R79 ;  /* 0x000000104e4e7819 */ /* 0x000fe2000000124f */
[----:B------:R-:W-:Y:S01]  /*0ee0*/  IMAD.MOV.U32 R112, RZ, RZ, R44 ;  /* 0x000000ffff707224 */ /* 0x000fe200078e002c */
[----:B------:R-:W-:-:S02]  /*0ef0*/  SHF.R.U64 R44, R44, 0x10, R45 ;  /* 0x000000102c2c7819 */ /* 0x000fc4000000122d */
[----:B------:R-:W-:Y:S01]  /*0f00*/  MOV R98, R45 ;  /* 0x0000002d00627202 */ /* 0x000fe20000000f00 */
[----:B------:R-:W-:Y:S01]  /*0f10*/  IMAD.MOV.U32 R41, RZ, RZ, R80 ;  /* 0x000000ffff297224 */ /* 0x000fe200078e0050 */
[----:B------:R-:W-:Y:S01]  /*0f20*/  SHF.R.U32.HI R100, RZ, 0x10, R45 ;  /* 0x00000010ff647819 */ /* 0x000fe2000001162d */
[----:B------:R-:W-:Y:S01]  /*0f30*/  IMAD.MOV.U32 R45, RZ, RZ, R81 ;  /* 0x000000ffff2d7224 */ /* 0x000fe200078e0051 */
[----:B------:R-:W-:Y:S02]  /*0f40*/  MOV R104, R79 ;  /* 0x0000004f00687202 */ /* 0x000fe40000000f00 */
[----:B------:R-:W-:Y:S01]  /*0f50*/  SHF.R.U32.HI R105, RZ, 0x10, R79 ;  /* 0x00000010ff697819 */ /* 0x000fe2000001164f */
[----:B------:R-:W-:Y:S01]  /*0f60*/  IMAD.MOV.U32 R79, RZ, RZ, R85 ;  /* 0x000000ffff4f7224 */ /* 0x000fe200078e0055 */
[--C-:B------:R-:W-:Y:S02]  /*0f70*/  SHF.R.U64 R43, R80, 0x10, R81.reuse ;  /* 0x00000010502b7819 */ /* 0x100fe40000001251 */
[----:B------:R-:W-:Y:S01]  /*0f80*/  SHF.R.U32.HI R93, RZ, 0x10, R81 ;  /* 0x00000010ff5d7819 */ /* 0x000fe20000011651 */
[----:B------:R-:W-:Y:S01]  /*0f90*/  IMAD.MOV.U32 R97, RZ, RZ, R82 ;  /* 0x000000ffff617224 */ /* 0x000fe200078e0052 */
[--C-:B------:R-:W-:Y:S01]  /*0fa0*/  SHF.R.U64 R81, R84, 0x10, R85.reuse ;  /* 0x0000001054517819 */ /* 0x100fe20000001255 */
[----:B------:R-:W-:Y:S01]  /*0fb0*/  IMAD.MOV.U32 R99, RZ, RZ, R84 ;  /* 0x000000ffff637224 */ /* 0x000fe200078e0054 */
[----:B------:R-:W-:-:S02]  /*0fc0*/  SHF.R.U32.HI R80, RZ, 0x10, R85 ;  /* 0x00000010ff507819 */ /* 0x000fc40000011655 */
[----:B------:R-:W-:Y:S01]  /*0fd0*/  SHF.R.U64 R91, R82, 0x10, R83 ;  /* 0x00000010525b7819 */ /* 0x000fe20000001253 */
[----:B--2---:R-:W-:Y:S01]  /*0fe0*/  IMAD.MOV.U32 R113, RZ, RZ, R46 ;  /* 0x000000ffff717224 */ /* 0x004fe200078e002e */
[--C-:B------:R-:W-:Y:S01]  /*0ff0*/  SHF.R.U32.HI R85, RZ, 0x10, R89.reuse ;  /* 0x00000010ff557819 */ /* 0x100fe20000011659 */
[--C-:B------:R-:W-:Y:S01]  /*1000*/  IMAD.MOV.U32 R82, RZ, RZ, R89.reuse ;  /* 0x000000ffff527224 */ /* 0x100fe200078e0059 */
[----:B------:R-:W-:Y:S01]  /*1010*/  SHF.R.U64 R84, R88, 0x10, R89 ;  /* 0x0000001058547819 */ /* 0x000fe20000001259 */
[--C-:B------:R-:W-:Y:S01]  /*1020*/  IMAD.MOV.U32 R148, RZ, RZ, R47.reuse ;  /* 0x000000ffff947224 */ /* 0x100fe200078e002f */
[----:B------:R-:W-:Y:S01]  /*1030*/  FSEL R146, R146, RZ, !P5 ;  /* 0x000000ff92927208 */ /* 0x000fe20006800000 */
[----:B------:R-:W-:Y:S01]  /*1040*/  IMAD.U32 R89, R40, 0x10000, RZ ;  /* 0x0001000028597824 */ /* 0x000fe200078e00ff */
[--C-:B------:R-:W-:Y:S02]  /*1050*/  SHF.R.U64 R46, R46, 0x10, R47.reuse ;  /* 0x000000102e2e7819 */ /* 0x100fe4000000122f */
[----:B------:R-:W-:-:S02]  /*1060*/  SHF.R.U32.HI R149, RZ, 0x10, R47 ;  /* 0x00000010ff957819 */ /* 0x000fc4000001162f */
[--C-:B------:R-:W-:Y:S02]  /*1070*/  SHF.R.U64 R94, R86, 0x10, R87.reuse ;  /* 0x00000010565e7819 */ /* 0x100fe40000001257 */
[----:B------:R-:W-:Y:S02]  /*1080*/  MOV R95, R87 ;  /* 0x00000057005f7202 */ /* 0x000fe40000000f00 */
[----:B------:R-:W-:Y:S01]  /*1090*/  SHF.R.U32.HI R47, RZ, 0x10, R87 ;  /* 0x00000010ff2f7819 */ /* 0x000fe20000011657 */
[----:B------:R-:W-:Y:S01]  /*10a0*/  IMAD.U32 R85, R85, 0x10000, RZ ;  /* 0x0001000055557824 */ /* 0x000fe200078e00ff */
[----:B------:R-:W-:Y:S02]  /*10b0*/  MOV R92, R83 ;  /* 0x00000053005c7202 */ /* 0x000fe40000000f00 */
[----:B------:R-:W-:Y:S01]  /*10c0*/  SHF.R.U32.HI R101, RZ, 0x10, R83 ;  /* 0x00000010ff657819 */ /* 0x000fe20000011653 */
[----:B------:R-:W-:Y:S01]  /*10d0*/  IMAD.MOV.U32 R83, RZ, RZ, R86 ;  /* 0x000000ffff537224 */ /* 0x000fe200078e0056 */
[----:B------:R-:W-:-:S02]  /*10e0*/  SHF.L.U32 R87, R108, 0x10, RZ ;  /* 0x000000106c577819 */ /* 0x000fc400000006ff */
[----:B------:R-:W-:Y:S01]  /*10f0*/  SHF.L.U32 R159, R112, 0x10, RZ ;  /* 0x00000010709f7819 */ /* 0x000fe200000006ff */
[----:B------:R-:W-:Y:S02]  /*1100*/  IMAD.MOV.U32 R86, RZ, RZ, R88 ;  /* 0x000000ffff567224 */ /* 0x000fe400078e0058 */
[----:B------:R-:W-:Y:S01]  /*1110*/  FADD.FTZ R152, -R146, R89 ;  /* 0x0000005992987221 */ /* 0x000fe20000010100 */
[----:B------:R-:W-:Y:S01]  /*1120*/  SHF.L.U32 R153, R110, 0x10, RZ ;  /* 0x000000106e997819 */ /* 0x000fe200000006ff */
[----:B------:R-:W-:Y:S01]  /*1130*/  IMAD.U32 R161, R44, 0x10000, RZ ;  /* 0x000100002ca17824 */ /* 0x000fe200078e00ff */
[----:B------:R-:W-:Y:S01]  /*1140*/  SHF.L.U32 R103, R103, 0x10, RZ ;  /* 0x0000001067677819 */ /* 0x000fe200000006ff */
[----:B------:R-:W-:Y:S02]  /*1150*/  IMAD.U32 R165, R100, 0x10000, RZ ;  /* 0x0001000064a57824 */ /* 0x000fe400078e00ff */
[----:B------:R-:W-:Y:S01]  /*1160*/  FADD.FTZ R88, -R146, R85 ;  /* 0x0000005592587221 */ /* 0x000fe20000010100 */
[----:B------:R-:W-:-:S02]  /*1170*/  IMAD.U32 R157, R96, 0x10000, RZ ;  /* 0x00010000609d7824 */ /* 0x000fc400078e00ff */
[----:B------:R-:W-:Y:S02]  /*1180*/  IMAD.U32 R44, R148, 0x10000, RZ ;  /* 0x00010000942c7824 */ /* 0x000fe400078e00ff */
[----:B------:R-:W-:Y:S01]  /*1190*/  FADD.FTZ R148, -R146, R87 ;  /* 0x0000005792947221 */ /* 0x000fe20000010100 */
[----:B------:R-:W-:Y:S02]  /*11a0*/  IMAD.U32 R100, R84, 0x10000, RZ ;  /* 0x0001000054647824 */ /* 0x000fe400078e00ff */
[----:B------:R-:W-:Y:S01]  /*11b0*/  FADD.FTZ R84, -R146, R159 ;  /* 0x0000009f92547221 */ /* 0x000fe20000010100 */
[----:B------:R-:W-:Y:S02]  /*11c0*/  IMAD.U32 R155, R42, 0x10000, RZ ;  /* 0x000100002a9b7824 */ /* 0x000fe400078e00ff */
[----:B------:R-:W-:Y:S01]  /*11d0*/  FMUL.FTZ R152, R57, R152 ;  /* 0x0000009839987220 */ /* 0x000fe20000410000 */
[----:B------:R-:W-:Y:S01]  /*11e0*/  IMAD.U32 R85, R78, 0x10000, RZ ;  /* 0x000100004e557824 */ /* 0x000fe200078e00ff */
[----:B------:R-:W-:Y:S01]  /*11f0*/  SHF.L.U32 R42, R86, 0x10, RZ ;  /* 0x00000010562a7819 */ /* 0x000fe200000006ff */
[----:B------:R-:W-:-:S02]  /*1200*/  IMAD.U32 R111, R111, 0x10000, RZ ;  /* 0x000100006f6f7824 */ /* 0x000fc400078e00ff */
[C---:B------:R-:W-:Y:S01]  /*1210*/  FADD.FTZ R156, -R146.reuse, R153 ;  /* 0x00000099929c7221 */ /* 0x040fe20000010100 */
[----:B------:R-:W-:Y:S02]  /*1220*/  IMAD.U32 R89, R43, 0x10000, RZ ;  /* 0x000100002b597824 */ /* 0x000fe400078e00ff */
[----:B------:R-:W-:Y:S01]  /*1230*/  FADD.FTZ R86, -R146, R157 ;  /* 0x0000009d92567221 */ /* 0x000fe20000010100 */
[----:B------:R-:W-:Y:S01]  /*1240*/  IMAD.U32 R109, R109, 0x10000, RZ ;  /* 0x000100006d6d7824 */ /* 0x000fe200078e00ff */
[----:B------:R-:W-:Y:S01]  /*1250*/  SHF.L.U32 R43, R97, 0x10, RZ ;  /* 0x00000010612b7819 */ /* 0x000fe200000006ff */
[----:B------:R-:W-:Y:S02]  /*1260*/  IMAD.U32 R163, R98, 0x10000, RZ ;  /* 0x0001000062a37824 */ /* 0x000fe400078e00ff */
[C---:B------:R-:W-:Y:S01]  /*1270*/  FMUL.FTZ R78, R57.reuse, R148 ;  /* 0x00000094394e7220 */ /* 0x040fe20000410000 */
[----:B------:R-:W-:Y:S01]  /*1280*/  FMUL.FTZ R153, R58, R103 ;  /* 0x000000673a997220 */ /* 0x000fe20000410000 */
[----:B------:R-:W-:Y:S01]  /*1290*/  FMUL.FTZ R97, R57, R84 ;  /* 0x0000005439617220 */ /* 0x000fe20000410000 */
[----:B------:R-:W-:Y:S01]  /*12a0*/  IMAD.U32 R151, R90, 0x10000, RZ ;  /* 0x000100005a977824 */ /* 0x000fe200078e00ff */
[----:B------:R-:W-:Y:S01]  /*12b0*/  SHF.L.U32 R113, R113, 0x10, RZ ;  /* 0x0000001071717819 */ /* 0x000fe200000006ff */
[----:B------:R-:W-:Y:S01]  /*12c0*/  FADD.FTZ R38, R85, R38 ;  /* 0x0000002655267221 */ /* 0x000fe20000010000 */
[-C--:B------:R-:W-:Y:S01]  /*12d0*/  FFMA.FTZ R39, R152, R85.reuse, R39 ;  /* 0x0000005598277223 */ /* 0x080fe20000010027 */
[----:B------:R-:W-:Y:S01]  /*12e0*/  FMUL.FTZ R148, R121, R85 ;  /* 0x0000005579947220 */ /* 0x000fe20000410000 */
[----:B------:R-:W-:-:S02]  /*12f0*/  IMAD.U32 R96, R46, 0x10000, RZ ;  /* 0x000100002e607824 */ /* 0x000fc400078e00ff */
[----:B------:R-:W-:Y:S01]  /*1300*/  FADD.FTZ R108, -R146, R111 ;  /* 0x0000006f926c7221 */ /* 0x000fe20000010100 */
[----:B------:R-:W-:Y:S01]  /*1310*/  IMAD.U32 R149, R149, 0x10000, RZ ;  /* 0x0001000095957824 */ /* 0x000fe200078e00ff */
[----:B------:R-:W-:Y:S01]  /*1320*/  SHF.L.U32 R85, R41, 0x10, RZ ;  /* 0x0000001029557819 */ /* 0x000fe200000006ff */
[----:B------:R-:W-:Y:S02]  /*1330*/  IMAD.U32 R40, R82, 0x10000, RZ ;  /* 0x0001000052287824 */ /* 0x000fe400078e00ff */
[C---:B------:R-:W-:Y:S01]  /*1340*/  FADD.FTZ R154, -R146.reuse, R109 ;  /* 0x0000006d929a7221 */ /* 0x040fe20000010100 */
[----:B------:R-:W-:Y:S01]  /*1350*/  FADD.FTZ R82, -R146, R163 ;  /* 0x000000a392527221 */ /* 0x000fe20000010100 */
[----:B------:R-:W-:Y:S02]  /*1360*/  IMAD.U32 R41, R47, 0x10000, RZ ;  /* 0x000100002f297824 */ /* 0x000fe400078e00ff */
[----:B------:R-:W-:Y:S01]  /*1370*/  FMUL.FTZ R111, R57, R86 ;  /* 0x00000056396f7220 */ /* 0x000fe20000410000 */
[----:B------:R-:W-:-:S02]  /*1380*/  IMAD.U32 R104, R104, 0x10000, RZ ;  /* 0x0001000068687824 */ /* 0x000fc400078e00ff */
[----:B------:R-:W-:Y:S01]  /*1390*/  FADD.FTZ R47, RZ, R153 ;  /* 0x00000099ff2f7221 */ /* 0x000fe20000010000 */
[----:B------:R-:W-:Y:S01]  /*13a0*/  FADD.FTZ R22, R43, R22 ;  /* 0x000000162b167221 */ /* 0x000fe20000010000 */
[-C--:B------:R-:W-:Y:S01]  /*13b0*/  FFMA.FTZ R6, R97, R43.reuse, R6 ;  /* 0x0000002b61067223 */ /* 0x080fe20000010006 */
[----:B------:R-:W-:Y:S01]  /*13c0*/  FMUL.FTZ R86, R62, R43 ;  /* 0x0000002b3e567220 */ /* 0x000fe20000410000 */
[----:B------:R-:W-:Y:S01]  /*13d0*/  FADD.FTZ R150, -R146, R151 ;  /* 0x0000009792967221 */ /* 0x000fe20000010100 */
[----:B------:R-:W-:Y:S02]  /*13e0*/  IMAD.U32 R158, R91, 0x10000, RZ ;  /* 0x000100005b9e7824 */ /* 0x000fe400078e00ff */
[----:B------:R-:W-:Y:S01]  /*13f0*/  FFMA.FTZ R43, R78, R153, RZ ;  /* 0x000000994e2b7223 */ /* 0x000fe200000100ff */
        /* <DEDUP_REMOVED lines=10> */
[----:B------:R-:W-:Y:S01]  /*14a0*/  SHF.L.U32 R91, R99, 0x10, RZ ;  /* 0x00000010635b7819 */ /* 0x000fe200000006ff */
[----:B------:R-:W-:-:S02]  /*14b0*/  IMAD.U32 R105, R105, 0x10000, RZ ;  /* 0x0001000069697824 */ /* 0x000fc400078e00ff */
[C---:B------:R-:W-:Y:S01]  /*14c0*/  FMUL.FTZ R146, R57.reuse, R154 ;  /* 0x0000009a39927220 */ /* 0x040fe20000410000 */
[----:B------:R-:W-:Y:S01]  /*14d0*/  FMUL.FTZ R99, R57, R82 ;  /* 0x0000005239637220 */ /* 0x000fe20000410000 */
[----:B------:R-:W-:Y:S01]  /*14e0*/  FMUL.FTZ R109, R59, R104 ;  /* 0x000000683b6d7220 */ /* 0x000fe20000410000 */
[----:B------:R-:W-:Y:S01]  /*14f0*/  FADD.FTZ R82, R148, R47 ;  /* 0x0000002f94527221 */ /* 0x000fe20000010000 */
[----:B------:R-:W-:Y:S01]  /*1500*/  FMUL.FTZ R150, R57, R150 ;  /* 0x0000009639967220 */ /* 0x000fe20000410000 */
[----:B------:R-:W-:Y:S01]  /*1510*/  FFMA.FTZ R43, R152, R148, R43 ;  /* 0x00000094982b7223 */ /* 0x000fe2000001002b */
[----:B------:R-:W-:Y:S01]  /*1520*/  FADD.FTZ R34, R105, R34 ;  /* 0x0000002269227221 */ /* 0x000fe20000010000 */
[-C--:B------:R-:W-:Y:S01]  /*1530*/  FFMA.FTZ R35, R146, R105.reuse, R35 ;  /* 0x0000006992237223 */ /* 0x080fe20000010023 */
[----:B------:R-:W-:Y:S02]  /*1540*/  IMAD.U32 R45, R45, 0x10000, RZ ;  /* 0x000100002d2d7824 */ /* 0x000fe400078e00ff */
[----:B------:R-:W-:Y:S01]  /*1550*/  FMUL.FTZ R105, R122, R105 ;  /* 0x000000697a697220 */ /* 0x000fe20000410000 */
[----:B------:R-:W-:-:S02]  /*1560*/  IMAD.U32 R149, R93, 0x10000, RZ ;  /* 0x000100005d957824 */ /* 0x000fc400078e00ff */
[----:B------:R-:W-:Y:S01]  /*1570*/  FADD.FTZ R82, R109, R82 ;  /* 0x000000526d527221 */ /* 0x000fe20000010000 */
[----:B------:R-:W-:Y:S02]  /*1580*/  IMAD.U32 R154, R81, 0x10000, RZ ;  /* 0x00010000519a7824 */ /* 0x000fe400078e00ff */
[----:B------:R-:W-:Y:S01]  /*1590*/  FMUL.FTZ R81, R57, R156 ;  /* 0x0000009c39517220 */ /* 0x000fe20000410000 */
[----:B------:R-:W-:Y:S02]  /*15a0*/  IMAD.U32 R93, R80, 0x10000, RZ ;  /* 0x00010000505d7824 */ /* 0x000fe400078e00ff */
[----:B------:R-:W-:Y:S01]  /*15b0*/  FFMA.FTZ R43, R150, R109, R43 ;  /* 0x0000006d962b7223 */ /* 0x000fe2000001002b */
[----:B------:R-:W-:Y:S02]  /*15c0*/  IMAD.U32 R101, R101, 0x10000, RZ ;  /* 0x0001000065657824 */ /* 0x000fe400078e00ff */
[C---:B------:R-:W-:Y:S01]  /*15d0*/  FMUL.FTZ R80, R57.reuse, R110 ;  /* 0x0000006e39507220 */ /* 0x040fe20000410000 */
[----:B------:R-:W-:Y:S01]  /*15e0*/  FMUL.FTZ R90, R57, R90 ;  /* 0x0000005a395a7220 */ /* 0x000fe20000410000 */
[----:B------:R-:W-:Y:S01]  /*15f0*/  FADD.FTZ R36, R104, R36 ;  /* 0x0000002468247221 */ /* 0x000fe20000010000 */
[----:B------:R-:W-:Y:S01]  /*1600*/  FFMA.FTZ R37, R150, R104, R37 ;  /* 0x0000006896257223 */ /* 0x000fe20000010025 */
[----:B------:R-:W-:Y:S01]  /*1610*/  FADD.FTZ R20, R45, R20 ;  /* 0x000000142d147221 */ /* 0x000fe20000010000 */
[-C--:B------:R-:W-:Y:S01]  /*1620*/  FFMA.FTZ R4, R111, R45.reuse, R4 ;  /* 0x0000002d6f047223 */ /* 0x080fe20000010004 */
[----:B------:R-:W-:Y:S01]  /*1630*/  FMUL.FTZ R110, R61, R45 ;  /* 0x0000002d3d6e7220 */ /* 0x000fe20000410000 */
[-C--:B------:R-:W-:Y:S01]  /*1640*/  FMUL.FTZ R104, R60, R85.reuse ;  /* 0x000000553c687220 */ /* 0x080fe20000410000 */
[----:B------:R-:W-:Y:S01]  /*1650*/  FADD.FTZ R45, R105, R82 ;  /* 0x00000052692d7221 */ /* 0x000fe20000010000 */
[----:B------:R-:W-:Y:S01]  /*1660*/  FADD.FTZ R18, R85, R18 ;  /* 0x0000001255127221 */ /* 0x000fe20000010000 */
[----:B------:R-:W-:Y:S01]  /*1670*/  FFMA.FTZ R2, R81, R85, R2 ;  /* 0x0000005551027223 */ /* 0x000fe20000010002 */
[----:B------:R-:W-:Y:S01]  /*1680*/  FFMA.FTZ R82, R146, R105, R43 ;  /* 0x0000006992527223 */ /* 0x000fe2000001002b */
[----:B------:R-:W-:-:S02]  /*1690*/  IMAD.U32 R87, R92, 0x10000, RZ ;  /* 0x000100005c577824 */ /* 0x000fc400078e00ff */
[----:B------:R-:W-:Y:S01]  /*16a0*/  FADD.FTZ R23, R101, R23 ;  /* 0x0000001765177221 */ /* 0x000fe20000010000 */
[-C--:B------:R-:W-:Y:S01]  /*16b0*/  FFMA.FTZ R7, R90, R101.reuse, R7 ;  /* 0x000000655a077223 */ /* 0x080fe20000010007 */
[----:B------:R-:W-:Y:S01]  /*16c0*/  FMUL.FTZ R85, R126, R101 ;  /* 0x000000657e557220 */ /* 0x000fe20000410000 */
[----:B------:R-:W-:Y:S02]  /*16d0*/  IMAD.U32 R92, R79, 0x10000, RZ ;  /* 0x000100004f5c7824 */ /* 0x000fe400078e00ff */
[----:B------:R-:W-:Y:S01]  /*16e0*/  FMUL.FTZ R101, R57, R46 ;  /* 0x0000002e39657220 */ /* 0x000fe20000410000 */
[----:B------:R-:W-:Y:S01]  /*16f0*/  FMUL.FTZ R79, R123, R89 ;  /* 0x000000597b4f7220 */ /* 0x000fe20000410000 */
[----:B------:R-:W-:Y:S01]  /*1700*/  FADD.FTZ R46, R104, R45 ;  /* 0x0000002d682e7221 */ /* 0x000fe20000010000 */
[----:B------:R-:W-:Y:S01]  /*1710*/  FFMA.FTZ R43, R81, R104, R82 ;  /* 0x00000068512b7223 */ /* 0x000fe20000010052 */
[----:B------:R-:W-:Y:S02]  /*1720*/  FMUL.FTZ R108, R57, R108 ;  /* 0x0000006c396c7220 */ /* 0x000fe40000410000 */
[----:B------:R-:W-:Y:S01]  /*1730*/  FADD.FTZ R45, R79, R46 ;  /* 0x0000002e4f2d7221 */ /* 0x000fe20000010000 */
[----:B------:R-:W-:Y:S01]  /*1740*/  FFMA.FTZ R46, R80, R79, R43 ;  /* 0x0000004f502e7223 */ /* 0x000fe2000001002b */
[----:B------:R-:W-:Y:S01]  /*1750*/  FADD.FTZ R19, R149, R19 ;  /* 0x0000001395137221 */ /* 0x000fe20000010000 */
[-C--:B------:R-:W-:Y:S01]  /*1760*/  FFMA.FTZ R3, R108, R149.reuse, R3 ;  /* 0x000000956c037223 */ /* 0x080fe20000010003 */
[----:B------:R-:W-:Y:S01]  /*1770*/  FMUL.FTZ R149, R124, R149 ;  /* 0x000000957c957220 */ /* 0x000fe20000410000 */
[----:B------:R-:W-:Y:S01]  /*1780*/  FADD.FTZ R82, R110, R45 ;  /* 0x0000002d6e527221 */ /* 0x000fe20000010000 */
[----:B------:R-:W-:Y:S01]  /*1790*/  FFMA.FTZ R43, R111, R110, R46 ;  /* 0x0000006e6f2b7223 */ /* 0x000fe2000001002e */
[----:B------:R-:W-:-:S02]  /*17a0*/  FADD.FTZ R48, R103, R48 ;  /* 0x0000003067307221 */ /* 0x000fc40000010000 */
[----:B------:R-:W-:Y:S01]  /*17b0*/  FADD.FTZ R45, R149, R82 ;  /* 0x00000052952d7221 */ /* 0x000fe20000010000 */
[----:B------:R-:W-:Y:S01]  /*17c0*/  FFMA.FTZ R46, R108, R149, R43 ;  /* 0x000000956c2e7223 */ /* 0x000fe2000001002b */
[----:B------:R-:W-:Y:S01]  /*17d0*/  FFMA.FTZ R141, R78, R103, R141 ;  /* 0x000000674e8d7223 */ /* 0x000fe2000001008d */
[----:B------:R-:W-:Y:S01]  /*17e0*/  FMUL.FTZ R103, R57, R44 ;  /* 0x0000002c39677220 */ /* 0x000fe20000410000 */
[----:B------:R-:W-:Y:S01]  /*17f0*/  FMUL.FTZ R151, R125, R158 ;  /* 0x0000009e7d977220 */ /* 0x000fe20000410000 */
[----:B------:R-:W-:Y:S01]  /*1800*/  FADD.FTZ R44, R86, R45 ;  /* 0x0000002d562c7221 */ /* 0x000fe20000010000 */
[----:B------:R-:W-:Y:S01]  /*1810*/  FMUL.FTZ R112, R57, R112 ;  /* 0x0000007039707220 */ /* 0x000fe20000410000 */
[----:B------:R-:W-:Y:S01]  /*1820*/  FFMA.FTZ R43, R97, R86, R46 ;  /* 0x00000056612b7223 */ /* 0x000fe2000001002e */
[----:B------:R-:W-:Y:S01]  /*1830*/  FADD.FTZ R24, R87, R24 ;  /* 0x0000001857187221 */ /* 0x000fe20000010000 */
[-C--:B------:R-:W-:Y:S01]  /*1840*/  FFMA.FTZ R8, R99, R87.reuse, R8 ;  /* 0x0000005763087223 */ /* 0x080fe20000010008 */
[----:B------:R-:W-:Y:S01]  /*1850*/  FADD.FTZ R46, R151, R44 ;  /* 0x0000002c972e7221 */ /* 0x000fe20000010000 */
[----:B------:R-:W-:Y:S01]  /*1860*/  FMUL.FTZ R87, R63, R87 ;  /* 0x000000573f577220 */ /* 0x000fe20000410000 */
[----:B------:R-:W-:-:S03]  /*1870*/  FFMA.FTZ R44, R112, R151, R43 ;  /* 0x00000097702c7223 */ /* 0x000fc6000001002b */
        /* <DEDUP_REMOVED lines=24> */
[----:B------:R-:W-:Y:S01]  /*1a00*/  FADD.FTZ R44, R92, R45 ;  /* 0x0000002d5c2c7221 */ /* 0x000fe20000010000 */
[----:B------:R-:W-:Y:S01]  /*1a10*/  FFMA.FTZ R43, R103, R92, R42 ;  /* 0x0000005c672b7223 */ /* 0x000fe2000001002a */
[----:B------:R-:W-:-:S02]  /*1a20*/  IMAD.U32 R94, R94, 0x10000, RZ ;  /* 0x000100005e5e7824 */ /* 0x000fc400078e00ff */
[----:B------:R-:W-:Y:S01]  /*1a30*/  FADD.FTZ R30, R83, R30 ;  /* 0x0000001e531e7221 */ /* 0x000fe20000010000 */
[-C--:B------:R-:W-:Y:S01]  /*1a40*/  FFMA.FTZ R14, R89, R83.reuse, R14 ;  /* 0x00000053590e7223 */ /* 0x080fe2000001000e */
[----:B------:R-:W-:Y:S01]  /*1a50*/  FMUL.FTZ R100, R57, R100 ;  /* 0x0000006439647220 */ /* 0x000fe20000410000 */
[----:B------:R-:W-:Y:S01]  /*1a60*/  FMUL.FTZ R83, R106, R83 ;  /* 0x000000536a537220 */ /* 0x000fe20000410000 */
[----:B------:R-:W-:Y:S01]  /*1a70*/  FADD.FTZ R44, R93, R44 ;  /* 0x0000002c5d2c7221 */ /* 0x000fe20000010000 */
[----:B------:R-:W-:Y:S01]  /*1a80*/  FFMA.FTZ R42, R98, R93, R43 ;  /* 0x0000005d622a7223 */ /* 0x000fe2000001002b */
[----:B------:R-:W-:Y:S02]  /*1a90*/  IMAD.U32 R95, R95, 0x10000, RZ ;  /* 0x000100005f5f7824 */ /* 0x000fe400078e00ff */
[----:B------:R-:W-:Y:S01]  /*1aa0*/  FADD.FTZ R29, R94, R29 ;  /* 0x0000001d5e1d7221 */ /* 0x000fe20000010000 */
[C---:B------:R-:W-:Y:S01]  /*1ab0*/  FFMA.FTZ R13, R100.reuse, R94, R13 ;  /* 0x0000005e640d7223 */ /* 0x040fe2000001000d */
        /* <DEDUP_REMOVED lines=40> */
.L_x_416:
[----:B------:R-:W-:Y:S01]  /*1d40*/  LOP3.LUT P4, RZ, R147, 0xff, RZ, 0xc0, !PT ;  /* 0x000000ff93ff7812 */ /* 0x000fe2000788c0ff */
[----:B-1----:R-:W-:Y:S01]  /*1d50*/  FADD.FTZ R40, R43, R40 ;  /* 0x000000282b287221 */ /* 0x002fe20000010000 */
[----:B--2---:R-:W-:Y:S01]  /*1d60*/  FADD.FTZ R41, R45, R42 ;  /* 0x0000002a2d297221 */ /* 0x004fe20000010000 */
[----:B------:R-:W-:Y:S10]  /*1d70*/  @P2 BRA `(.L_x_394) ;  /* 0x0000000000242947 */ /* 0x000ff40003800000 */
[----:B------:R-:W1:Y:S01]  /*1d80*/  S2UR UR5, SR_CgaCtaId ;  /* 0x00000000000579c3 */ /* 0x000e620000008800 */
[----:B------:R-:W-:Y:S01]  /*1d90*/  SHF.R.U32.HI R42, RZ, 0x5, R33 ;  /* 0x00000005ff2a7819 */ /* 0x000fe20000011621 */
[----:B------:R-:W-:-:S03]  /*1da0*/  UMOV UR4, 0x400 ;  /* 0x0000040000047882 */ /* 0x000fc60000000000 */
[----:B0-----:R-:W-:-:S04]  /*1db0*/  LOP3.LUT R43, R42, 0x7fffffc, RZ, 0xc0, !PT ;  /* 0x07fffffc2a2b7812 */ /* 0x001fc800078ec0ff */
[----:B------:R-:W-:-:S04]  /*1dc0*/  @!P4 IADD3 R43, R43, 0x4, RZ ;  /* 0x000000042b2bc810 */ /* 0x000fc80007ffe0ff */
[----:B------:R-:W-:Y:S01]  /*1dd0*/  LOP3.LUT R42, R43, 0x3, R42, 0xf8, !PT ;  /* 0x000000032b2a7812 */ /* 0x000fe200078ef82a */
[----:B-1----:R-:W-:-:S06]  /*1de0*/  ULEA UR4, UR5, UR4, 0x18 ;  /* 0x0000000405047291 */ /* 0x002fcc000f8ec03f */
[----:B------:R-:W-:-:S05]  /*1df0*/  LEA R42, R42, UR4, 0x3 ;  /* 0x000000042a2a7c11 */ /* 0x000fca000f8e18ff */
[----:B------:R1:W-:Y:S02]  /*1e00*/  STS.64 [R42+0x2800], R40 ;  /* 0x002800282a007388 */ /* 0x0003e40000000a00 */
.L_x_394:
[----:B------:R-:W-:Y:S05]  /*1e10*/  WARPSYNC.ALL ;  /* 0x0000000000007948 */ /* 0x000fea0003800000 */
[----:B------:R-:W2:Y:S08]  /*1e20*/  S2UR UR5, SR_CgaCtaId ;  /* 0x00000000000579c3 */ /* 0x000eb00000008800 */
[----:B------:R-:W-:Y:S01]  /*1e30*/  BAR.SYNC.DEFER_BLOCKING 0x0 ;  /* 0x0000000000007b1d */ /* 0x000fe20000010000 */
[----:B-1----:R-:W-:-:S02]  /*1e40*/  SHF.R.U32.HI R40, RZ, 0x5, R33 ;  /* 0x00000005ff287819 */ /* 0x002fc40000011621 */
[----:B-----5:R-:W-:Y:S02]  /*1e50*/  @P1 LOP3.LUT P6, RZ, R54, 0xff, RZ, 0xc0, !PT ;  /* 0x000000ff36ff1812 */ /* 0x020fe400078cc0ff */
[----:B------:R-:W-:Y:S01]  /*1e60*/  LOP3.LUT R40, R40, 0x7fffffc, RZ, 0xc0, !PT ;  /* 0x07fffffc28287812 */ /* 0x000fe200078ec0ff */
[----:B------:R-:W-:Y:S01]  /*1e70*/  UMOV UR4, 0x400 ;  /* 0x0000040000047882 */ /* 0x000fe20000000000 */
[----:B------:R-:W-:-:S03]  /*1e80*/  LOP3.LUT P2, RZ, R56, 0xff00, RZ, 0xc0, !PT ;  /* 0x0000ff0038ff7812 */ /* 0x000fc6000784c0ff */
[----:B------:R-:W-:Y:S01]  /*1e90*/  @!P4 VIADD R40, R40, 0x4 ;  /* 0x000000042828c836 */ /* 0x000fe20000000000 */
[----:B--2---:R-:W-:-:S06]  /*1ea0*/  ULEA UR4, UR5, UR4, 0x18 ;  /* 0x0000000405047291 */ /* 0x004fcc000f8ec03f */
[----:B------:R-:W-:-:S05]  /*1eb0*/  LEA R147, R40, UR4, 0x3 ;  /* 0x0000000428937c11 */ /* 0x000fca000f8e18ff */
[----:B0-----:R-:W0:Y:S04]  /*1ec0*/  LDS.128 R40, [R147+0x2800] ;  /* 0x0028000093287984 */ /* 0x001e280000000c00 */
[----:B------:R-:W1:Y:S01]  /*1ed0*/  LDS.128 R44, [R147+0x2810] ;  /* 0x00281000932c7984 */ /* 0x000e620000000c00 */
[----:B0-----:R-:W-:Y:S01]  /*1ee0*/  FADD.FTZ R155, RZ, R40 ;  /* 0x00000028ff9b7221 */ /* 0x001fe20000010000 */
[----:B------:R-:W-:-:S03]  /*1ef0*/  FADD.FTZ R40, RZ, R41 ;  /* 0x00000029ff287221 */ /* 0x000fc60000010000 */
[----:B------:R-:W-:Y:S01]  /*1f00*/  FADD.FTZ R155, R42, R155 ;  /* 0x0000009b2a9b7221 */ /* 0x000fe20000010000 */
[----:B------:R-:W-:-:S03]  /*1f10*/  FADD.FTZ R40, R43, R40 ;  /* 0x000000282b287221 */ /* 0x000fc60000010000 */
[----:B-1----:R-:W-:Y:S01]  /*1f20*/  FADD.FTZ R155, R155, R44 ;  /* 0x0000002c9b9b7221 */ /* 0x002fe20000010000 */
[----:B------:R-:W-:Y:S01]  /*1f30*/  FADD.FTZ R40, R40, R45 ;  /* 0x0000002d28287221 */ /* 0x000fe20000010000 */
[----:B------:R-:W-:Y:S02]  /*1f40*/  @P0 MOV R45, R75 ;  /* 0x0000004b002d0202 */ /* 0x000fe40000000f00 */
[----:B------:R-:W-:Y:S01]  /*1f50*/  FADD.FTZ R46, R46, R155 ;  /* 0x0000009b2e2e7221 */ /* 0x000fe20000010000 */
[----:B------:R-:W-:-:S03]  /*1f60*/  FADD.FTZ R40, R47, R40 ;  /* 0x000000282f287221 */ /* 0x000fc60000010000 */
[----:B------:R-:W-:Y:S01]  /*1f70*/  FMUL.FTZ R41, R46, UR16 ;  /* 0x000000102e297c20 */ /* 0x000fe20008410000 */
[----:B------:R-:W-:Y:S01]  /*1f80*/  FMUL.FTZ R42, R40, UR16 ;  /* 0x00000010282a7c20 */ /* 0x000fe20008410000 */
[----:B------:R-:W-:Y:S02]  /*1f90*/  @P0 IMAD.MOV.U32 R40, RZ, RZ, R74 ;  /* 0x000000ffff280224 */ /* 0x000fe400078e004a */
[----:B------:R-:W-:Y:S01]  /*1fa0*/  @P0 IMAD.U32 R46, R45, 0x10000, RZ ;  /* 0x000100002d2e0824 */ /* 0x000fe200078e00ff */
[----:B------:R-:W-:Y:S01]  /*1fb0*/  FSEL R41, R41, RZ, !P5 ;  /* 0x000000ff29297208 */ /* 0x000fe20006800000 */
[----:B------:R-:W-:Y:S01]  /*1fc0*/  @P0 IMAD.U32 R40, R40, 0x10000, RZ ;  /* 0x0001000028280824 */ /* 0x000fe200078e00ff */
[----:B------:R-:W-:Y:S02]  /*1fd0*/  LOP3.LUT P5, RZ, R56, 0xff, RZ, 0xc0, !PT ;  /* 0x000000ff38ff7812 */ /* 0x000fe400078ac0ff */
[----:B------:R-:W-:Y:S01]  /*1fe0*/  @P0 SHF.R.U32.HI R45, RZ, 0x10, R75 ;  /* 0x00000010ff2d0819 */ /* 0x000fe2000001164b */
[-CC-:B------:R-:W-:Y:S01]  /*1ff0*/  FFMA.FTZ R78, R78, R42.reuse, R41.reuse ;  /* 0x0000002a4e4e7223 */ /* 0x180fe20000010029 */
[-CC-:B------:R-:W-:Y:S01]  /*2000*/  FFMA.FTZ R43, R152, R42.reuse, R41.reuse ;  /* 0x0000002a982b7223 */ /* 0x180fe20000010029 */
        /* <DEDUP_REMOVED lines=8> */
[----:B------:R-:W-:Y:S01]  /*2090*/  @P0 SHF.R.U64 R43, R74, 0x10, R75 ;  /* 0x000000104a2b0819 */ /* 0x000fe2000000124b */
[----:B------:R-:W-:Y:S01]  /*20a0*/  FMUL.FTZ R105, R57, R150 ;  /* 0x0000009639697220 */ /* 0x000fe20000410000 */
[----:B------:R-:W-:Y:S01]  /*20b0*/  @P0 FADD.FTZ R47, R47, R40 ;  /* 0x000000282f2f0221 */ /* 0x000fe20000010000 */
[----:B------:R-:W-:Y:S01]  /*20c0*/  FMUL.FTZ R78, R57, R78 ;  /* 0x0000004e394e7220 */ /* 0x000fe20000410000 */
[----:B------:R-:W-:Y:S01]  /*20d0*/  FADD.FTZ R80, R79, -R80 ;  /* 0x800000504f507221 */ /* 0x000fe20000010000 */
[----:B------:R-:W-:-:S02]  /*20e0*/  @P0 IMAD.U32 R43, R43, 0x10000, RZ ;  /* 0x000100002b2b0824 */ /* 0x000fc400078e00ff */
[----:B------:R-:W-:Y:S01]  /*20f0*/  FMUL.FTZ R44, R47, UR17 ;  /* 0x000000112f2c7c20 */ /* 0x000fe20008410000 */
[----:B------:R-:W-:Y:S01]  /*2100*/  @P0 FADD.FTZ R105, R105, R46 ;  /* 0x0000002e69690221 */ /* 0x000fe20000010000 */
[----:B------:R-:W-:Y:S02]  /*2110*/  @P0 IMAD.U32 R46, R45, 0x10000, RZ ;  /* 0x000100002d2e0824 */ /* 0x000fe400078e00ff */
[----:B------:R-:W-:Y:S01]  /*2120*/  @P0 FADD.FTZ R78, R78, R43 ;  /* 0x0000002b4e4e0221 */ /* 0x000fe20000010000 */
[----:B------:R-:W-:Y:S01]  /*2130*/  @P0 SHF.R.U64 R43, R68, 0x10, R69 ;  /* 0x00000010442b0819 */ /* 0x000fe20000001245 */
[C---:B------:R-:W-:Y:S01]  /*2140*/  FMUL.FTZ R79, R57.reuse, R146 ;  /* 0x00000092394f7220 */ /* 0x040fe20000410000 */
[C---:B------:R-:W-:Y:S01]  /*2150*/  FSEL R40, R44.reuse, RZ, P5 ;  /* 0x000000ff2c287208 */ /* 0x040fe20002800000 */
[----:B------:R-:W-:Y:S01]  /*2160*/  FMUL.FTZ R80, R57, R80 ;  /* 0x0000005039507220 */ /* 0x000fe20000410000 */
[----:B------:R-:W-:Y:S01]  /*2170*/  @P1 FSEL R44, R44, RZ, P6 ;  /* 0x000000ff2c2c1208 */ /* 0x000fe20003000000 */
[----:B------:R-:W-:Y:S01]  /*2180*/  @P0 FADD.FTZ R79, R79, R46 ;  /* 0x0000002e4f4f0221 */ /* 0x000fe20000010000 */
[C---:B------:R-:W-:Y:S01]  /*2190*/  LOP3.LUT P5, RZ, R56.reuse, 0xff0000, RZ, 0xc0, !PT ;  /* 0x00ff000038ff7812 */ /* 0x040fe200078ac0ff */
[----:B------:R-:W-:Y:S01]  /*21a0*/  FMUL.FTZ R46, R105, UR17 ;  /* 0x00000011692e7c20 */ /* 0x000fe20008410000 */
[----:B------:R-:W-:Y:S01]  /*21b0*/  LOP3.LUT P6, RZ, R56, 0xff000000, RZ, 0xc0, !PT ;  /* 0xff00000038ff7812 */ /* 0x000fe200078cc0ff */
[----:B------:R-:W-:Y:S01]  /*21c0*/  FMUL.FTZ R56, R78, UR17 ;  /* 0x000000114e387c20 */ /* 0x000fe20008410000 */
[----:B------:R-:W-:Y:S01]  /*21d0*/  @P0 SHF.L.U32 R43, R43, 0x10, RZ ;  /* 0x000000102b2b0819 */ /* 0x000fe200000006ff */
[----:B------:R-:W-:Y:S01]  /*21e0*/  FMUL.FTZ R45, R79, UR17 ;  /* 0x000000114f2d7c20 */ /* 0x000fe20008410000 */
[----:B------:R-:W-:Y:S01]  /*21f0*/  FSEL R148, R46, RZ, P5 ;  /* 0x000000ff2e947208 */ /* 0x000fe20002800000 */
[-C--:B------:R-:W-:Y:S01]  /*2200*/  FFMA.FTZ R112, R112, R42.reuse, R41 ;  /* 0x0000002a70707223 */ /* 0x080fe20000010029 */
[----:B------:R-:W-:Y:S01]  /*2210*/  FSEL R150, R56, RZ, P2 ;  /* 0x000000ff38967208 */ /* 0x000fe20001000000 */
[----:B------:R-:W-:Y:S01]  /*2220*/  @P0 FADD.FTZ R80, R80, R43 ;  /* 0x0000002b50500221 */ /* 0x000fe20000010000 */
[----:B------:R-:W-:Y:S01]  /*2230*/  @P1 LOP3.LUT P2, RZ, R54, 0xff00, RZ, 0xc0, !PT ;  /* 0x0000ff0036ff1812 */ /* 0x000fe2000784c0ff */
[-CC-:B------:R-:W-:Y:S01]  /*2240*/  FFMA.FTZ R111, R111, R42.reuse, R41.reuse ;  /* 0x0000002a6f6f7223 */ /* 0x180fe20000010029 */
[----:B------:R-:W-:Y:S01]  /*2250*/  LOP3.LUT P5, RZ, R55, 0xff00, RZ, 0xc0, !PT ;  /* 0x0000ff0037ff7812 */ /* 0x000fe200078ac0ff */
[----:B------:R-:W-:Y:S01]  /*2260*/  FMUL.FTZ R109, R80, UR17 ;  /* 0x00000011506d7c20 */ /* 0x000fe20008410000 */
[----:B------:R-:W-:Y:S01]  /*2270*/  @P1 FSEL R56, R56, RZ, P2 ;  /* 0x000000ff38381208 */ /* 0x000fe20001000000 */
[-CC-:B------:R-:W-:Y:S01]  /*2280*/  FFMA.FTZ R81, R81, R42.reuse, R41.reuse ;  /* 0x0000002a51517223 */ /* 0x180fe20000010029 */
[----:B------:R-:W-:Y:S01]  /*2290*/  @P1 LOP3.LUT P2, RZ, R54, 0xff0000, RZ, 0xc0, !PT ;  /* 0x00ff000036ff1812 */ /* 0x000fe2000784c0ff */
[-CC-:B------:R-:W-:Y:S01]  /*22a0*/  FFMA.FTZ R90, R90, R42.reuse, R41.reuse ;  /* 0x0000002a5a5a7223 */ /* 0x180fe20000010029 */
[-CC-:B------:R-:W-:Y:S01]  /*22b0*/  FFMA.FTZ R155, R97, R42.reuse, R41.reuse ;  /* 0x0000002a619b7223 */ /* 0x180fe20000010029 */
[----:B------:R-:W-:Y:S01]  /*22c0*/  FSEL R147, R45, RZ, P6 ;  /* 0x000000ff2d937208 */ /* 0x000fe20003000000 */
[----:B------:R-:W-:Y:S01]  /*22d0*/  FADD.FTZ R154, R151, -R112 ;  /* 0x80000070979a7221 */ /* 0x000fe20000010000 */
[----:B------:R-:W-:Y:S01]  /*22e0*/  @P1 FSEL R46, R46, RZ, P2 ;  /* 0x000000ff2e2e1208 */ /* 0x000fe20001000000 */
[-C--:B------:R-:W-:Y:S01]  /*22f0*/  FFMA.FTZ R108, R108, R42.reuse, R41 ;  /* 0x0000002a6c6c7223 */ /* 0x080fe20000010029 */
[----:B------:R-:W-:Y:S01]  /*2300*/  FSEL R43, R109, RZ, P5 ;  /* 0x000000ff6d2b7208 */ /* 0x000fe20002800000 */
[----:B------:R-:W-:Y:S01]  /*2310*/  FADD.FTZ R110, R110, -R111 ;  /* 0x8000006f6e6e7221 */ /* 0x000fe20000010000 */
[C---:B------:R-:W-:Y:S01]  /*2320*/  LOP3.LUT P2, RZ, R55.reuse, 0xff0000, RZ, 0xc0, !PT ;  /* 0x00ff000037ff7812 */ /* 0x040fe2000784c0ff */
[----:B------:R-:W-:Y:S01]  /*2330*/  FADD.FTZ R104, R104, -R81 ;  /* 0x8000005168687221 */ /* 0x000fe20000010000 */
[C---:B------:R-:W-:Y:S01]  /*2340*/  LOP3.LUT P6, RZ, R55.reuse, 0xff, RZ, 0xc0, !PT ;  /* 0x000000ff37ff7812 */ /* 0x040fe200078cc0ff */
[----:B------:R-:W-:Y:S01]  /*2350*/  FFMA.FTZ R151, R96, R42, R41 ;  /* 0x0000002a60977223 */ /* 0x000fe20000010029 */
[----:B------:R-:W-:Y:S01]  /*2360*/  LOP3.LUT P5, RZ, R55, 0xff000000, RZ, 0xc0, !PT ;  /* 0xff00000037ff7812 */ /* 0x000fe200078ac0ff */
[----:B------:R-:W-:-:S02]  /*2370*/  @P0 IMAD.MOV.U32 R55, RZ, RZ, R68 ;  /* 0x000000ffff370224 */ /* 0x000fc400078e0044 */
[----:B------:R-:W-:Y:S01]  /*2380*/  FADD.FTZ R90, R85, -R90 ;  /* 0x8000005a555a7221 */ /* 0x000fe20000010000 */
[--C-:B------:R-:W-:Y:S01]  /*2390*/  @P0 IMAD.MOV.U32 R81, RZ, RZ, R69.reuse ;  /* 0x000000ffff510224 */ /* 0x100fe200078e0045 */
[----:B------:R-:W-:Y:S01]  /*23a0*/  @P0 SHF.R.U32.HI R111, RZ, 0x10, R69 ;  /* 0x00000010ff6f0819 */ /* 0x000fe20000011645 */
[----:B------:R-:W-:Y:S01]  /*23b0*/  FADD.FTZ R86, R86, -R155 ;  /* 0x8000009b56567221 */ /* 0x000fe20000010000 */
[----:B------:R-:W-:Y:S02]  /*23c0*/  @P0 IMAD.MOV.U32 R85, RZ, RZ, R70 ;  /* 0x000000ffff550224 */ /* 0x000fe400078e0046 */
[-CC-:B------:R-:W-:Y:S01]  /*23d0*/  FFMA.FTZ R96, R101, R42.reuse, R41.reuse ;  /* 0x0000002a65607223 */ /* 0x180fe20000010029 */
[----:B------:R-:W-:Y:S01]  /*23e0*/  FFMA.FTZ R101, R88, R42, R41 ;  /* 0x0000002a58657223 */ /* 0x000fe20000010029 */
[----:B------:R0:W-:Y:S01]  /*23f0*/  F2F.BF16.F32 R97, R40 ;  /* 0x0000002800617304 */ /* 0x0001e20000202000 */
[----:B------:R-:W-:Y:S01]  /*2400*/  FADD.FTZ R146, R149, -R108 ;  /* 0x8000006c95927221 */ /* 0x000fe20000010000 */
[----:B------:R-:W-:Y:S01]  /*2410*/  FADD.FTZ R88, R84, -R151 ;  /* 0x8000009754587221 */ /* 0x000fe20000010000 */
[----:B------:R-:W-:Y:S01]  /*2420*/  @P0 IMAD.U32 R112, R81, 0x10000, RZ ;  /* 0x0001000051700824 */ /* 0x000fe200078e00ff */
[----:B------:R-:W-:Y:S01]  /*2430*/  @P0 SHF.L.U32 R108, R55, 0x10, RZ ;  /* 0x00000010376c0819 */ /* 0x000fe200000006ff */
[----:B------:R-:W-:-:S02]  /*2440*/  @P0 IMAD.U32 R85, R85, 0x10000, RZ ;  /* 0x0001000055550824 */ /* 0x000fc400078e00ff */
[----:B------:R-:W-:Y:S01]  /*2450*/  FMUL.FTZ R84, R57, R86 ;  /* 0x0000005639547220 */ /* 0x000fe20000410000 */
[----:B------:R-:W-:Y:S02]  /*2460*/  @P0 IMAD.U32 R55, R111, 0x10000, RZ ;  /* 0x000100006f370824 */ /* 0x000fe400078e00ff */
[C---:B------:R-:W-:Y:S01]  /*2470*/  FMUL.FTZ R81, R57.reuse, R110 ;  /* 0x0000006e39517220 */ /* 0x040fe20000410000 */
[--C-:B0-----:R-:W-:Y:S01]  /*2480*/  @P0 SHF.R.U32.HI R40, RZ, 0x10, R71.reuse ;  /* 0x00000010ff280819 */ /* 0x101fe20000011647 */
[C---:B------:R-:W-:Y:S01]  /*2490*/  FMUL.FTZ R111, R57.reuse, R104 ;  /* 0x00000068396f7220 */ /* 0x040fe20000410000 */
[----:B------:R-:W-:Y:S01]  /*24a0*/  @P0 SHF.R.U64 R110, R70, 0x10, R71 ;  /* 0x00000010466e0819 */ /* 0x000fe20000001247 */
[----:B------:R-:W-:Y:S01]  /*24b0*/  @P0 FADD.FTZ R84, R84, R85 ;  /* 0x0000005554540221 */ /* 0x000fe20000010000 */
[C---:B------:R-:W-:Y:S01]  /*24c0*/  FMUL.FTZ R104, R57.reuse, R146 ;  /* 0x0000009239687220 */ /* 0x040fe20000410000 */
[----:B------:R-:W-:Y:S02]  /*24d0*/  @P0 IMAD.U32 R40, R40, 0x10000, RZ ;  /* 0x0001000028280824 */ /* 0x000fe400078e00ff */
[----:B------:R-:W-:Y:S01]  /*24e0*/  FMUL.FTZ R85, R57, R90 ;  /* 0x0000005a39557220 */ /* 0x000fe20000410000 */
[----:B------:R-:W-:Y:S01]  /*24f0*/  @P0 FADD.FTZ R111, R111, R108 ;  /* 0x0000006c6f6f0221 */ /* 0x000fe20000010000 */
[----:B------:R-:W-:-:S02]  /*2500*/  @P0 IMAD.U32 R108, R110, 0x10000, RZ ;  /* 0x000100006e6c0824 */ /* 0x000fc400078e00ff */
[-C--:B------:R-:W-:Y:S01]  /*2510*/  FFMA.FTZ R110, R99, R42.reuse, R41 ;  /* 0x0000002a636e7223 */ /* 0x080fe20000010029 */
[----:B------:R-:W-:Y:S01]  /*2520*/  @P0 FADD.FTZ R104, R104, R55 ;  /* 0x0000003768680221 */ /* 0x000fe20000010000 */
[-CC-:B------:R-:W-:Y:S01]  /*2530*/  FFMA.FTZ R99, R103, R42.reuse, R41.reuse ;  /* 0x0000002a67637223 */ /* 0x180fe20000010029 */
[----:B------:R-:W-:Y:S01]  /*2540*/  @P0 FADD.FTZ R85, R85, R40 ;  /* 0x0000002855550221 */ /* 0x000fe20000010000 */
[-C--:B------:R-:W-:Y:S01]  /*2550*/  FFMA.FTZ R149, R100, R42.reuse, R41 ;  /* 0x0000002a64957223 */ /* 0x080fe20000010029 */
[----:B------:R0:W-:Y:S01]  /*2560*/  F2F.BF16.F32 R40, R43 ;  /* 0x0000002b00287304 */ /* 0x0001e20000202000 */
[----:B------:R-:W-:Y:S01]  /*2570*/  FMUL.FTZ R146, R104, UR17 ;  /* 0x0000001168927c20 */ /* 0x000fe20008410000 */
[----:B------:R-:W-:Y:S01]  /*2580*/  @P0 FADD.FTZ R81, R81, R112 ;  /* 0x0000007051510221 */ /* 0x000fe20000010000 */
[----:B------:R-:W-:Y:S01]  /*2590*/  FADD.FTZ R158, R94, -R149 ;  /* 0x800000955e9e7221 */ /* 0x000fe20000010000 */
[-CC-:B------:R-:W-:Y:S01]  /*25a0*/  FFMA.FTZ R98, R98, R42.reuse, R41.reuse ;  /* 0x0000002a62627223 */ /* 0x180fe20000010029 */
[-CC-:B------:R-:W-:Y:S01]  /*25b0*/  FFMA.FTZ R152, R113, R42.reuse, R41.reuse ;  /* 0x0000002a71987223 */ /* 0x180fe20000010029 */
[----:B------:R-:W-:Y:S01]  /*25c0*/  FFMA.FTZ R100, R89, R42, R41 ;  /* 0x0000002a59647223 */ /* 0x000fe20000010029 */
[----:B------:R-:W-:Y:S01]  /*25d0*/  FMUL.FTZ R112, R81, UR17 ;  /* 0x0000001151707c20 */ /* 0x000fe20008410000 */
[----:B------:R1:W-:Y:S01]  /*25e0*/  F2F.BF16.F32 R151, R148 ;  /* 0x0000009400977304 */ /* 0x0003e20000202000 */
[----:B0-----:R-:W-:Y:S01]  /*25f0*/  @P0 IMAD.MOV.U32 R43, RZ, RZ, R73 ;  /* 0x000000ffff2b0224 */ /* 0x001fe200078e0049 */
[----:B------:R-:W-:Y:S01]  /*2600*/  FSEL R42, R146, RZ, P5 ;  /* 0x000000ff922a7208 */ /* 0x000fe20002800000 */
[----:B------:R-:W-:Y:S01]  /*2610*/  FADD.FTZ R110, R87, -R110 ;  /* 0x8000006e576e7221 */ /* 0x000fe20000010000 */
[----:B------:R-:W-:Y:S01]  /*2620*/  FMUL.FTZ R103, R57, R154 ;  /* 0x0000009a39677220 */ /* 0x000fe20000410000 */
[----:B------:R-:W-:Y:S01]  /*2630*/  @P0 IMAD.U32 R94, R43, 0x10000, RZ ;  /* 0x000100002b5e0824 */ /* 0x000fe200078e00ff */
[----:B------:R-:W-:Y:S01]  /*2640*/  FSEL R154, R112, RZ, P2 ;  /* 0x000000ff709a7208 */ /* 0x000fe20001000000 */
[----:B------:R-:W-:Y:S01]  /*2650*/  @P0 IMAD.MOV.U32 R43, RZ, RZ, R72 ;  /* 0x000000ffff2b0224 */ /* 0x000fe200078e0048 */
[----:B------:R-:W0:Y:S01]  /*2660*/  F2F.BF16.F32 R150, R150 ;  /* 0x0000009600967304 */ /* 0x000e220000202000 */
[----:B-1----:R-:W-:Y:S01]  /*2670*/  FADD.FTZ R148, R92, -R99 ;  /* 0x800000635c947221 */ /* 0x002fe20000010000 */
[----:B------:R-:W-:Y:S01]  /*2680*/  FADD.FTZ R92, R91, -R96 ;  /* 0x800000605b5c7221 */ /* 0x000fe20000010000 */
[----:B------:R-:W-:Y:S01]  /*2690*/  @P0 IMAD.MOV.U32 R87, RZ, RZ, R71 ;  /* 0x000000ffff570224 */ /* 0x000fe200078e0047 */
[----:B------:R-:W-:Y:S01]  /*26a0*/  @P0 SHF.L.U32 R43, R43, 0x10, RZ ;  /* 0x000000102b2b0819 */ /* 0x000fe200000006ff */
[C---:B------:R-:W-:Y:S01]  /*26b0*/  FMUL.FTZ R91, R57.reuse, R148 ;  /* 0x00000094395b7220 */ /* 0x040fe20000410000 */
[----:B------:R-:W-:Y:S01]  /*26c0*/  FMUL.FTZ R92, R57, R92 ;  /* 0x0000005c395c7220 */ /* 0x000fe20000410000 */
[----:B------:R-:W-:Y:S01]  /*26d0*/  @P0 FADD.FTZ R103, R103, R108 ;  /* 0x0000006c67670221 */ /* 0x000fe20000010000 */
[----:B------:R1:W2:Y:S01]  /*26e0*/  F2F.BF16.F32 R96, R42 ;  /* 0x0000002a00607304 */ /* 0x0002a20000202000 */
[----:B------:R-:W-:Y:S01]  /*26f0*/  @P0 FADD.FTZ R91, R91, R94 ;  /* 0x0000005e5b5b0221 */ /* 0x000fe20000010000 */
[--C-:B------:R-:W-:Y:S01]  /*2700*/  @P0 SHF.R.U32.HI R94, RZ, 0x10, R73.reuse ;  /* 0x00000010ff5e0819 */ /* 0x100fe20000011649 */
[----:B------:R-:W-:Y:S01]  /*2710*/  FADD.FTZ R98, R93, -R98 ;  /* 0x800000625d627221 */ /* 0x000fe20000010000 */
[----:B------:R-:W-:Y:S01]  /*2720*/  @P0 SHF.L.U32 R87, R87, 0x10, RZ ;  /* 0x0000001057570819 */ /* 0x000fe200000006ff */
[----:B------:R-:W-:Y:S01]  /*2730*/  FMUL.FTZ R110, R57, R110 ;  /* 0x0000006e396e7220 */ /* 0x000fe20000410000 */
[----:B------:R-:W-:Y:S01]  /*2740*/  @P0 SHF.R.U64 R89, R72, 0x10, R73 ;  /* 0x0000001048590819 */ /* 0x000fe20000001249 */
[----:B------:R-:W-:Y:S01]  /*2750*/  @P0 FADD.FTZ R92, R92, R43 ;  /* 0x0000002b5c5c0221 */ /* 0x000fe20000010000 */
[----:B------:R-:W-:Y:S01]  /*2760*/  FMUL.FTZ R55, R103, UR17 ;  /* 0x0000001167377c20 */ /* 0x000fe20008410000 */
[----:B-1----:R-:W-:Y:S01]  /*2770*/  @P0 IMAD.MOV.U32 R42, RZ, RZ, R77 ;  /* 0x000000ffff2a0224 */ /* 0x002fe200078e004d */
[----:B------:R-:W1:Y:S01]  /*2780*/  F2F.BF16.F32 R155, R147 ;  /* 0x00000093009b7304 */ /* 0x000e620000202000 */
[----:B------:R-:W-:-:S02]  /*2790*/  @P0 IMAD.U32 R94, R94, 0x10000, RZ ;  /* 0x000100005e5e0824 */ /* 0x000fc400078e00ff */
[----:B------:R-:W-:Y:S01]  /*27a0*/  FMUL.FTZ R93, R57, R98 ;  /* 0x00000062395d7220 */ /* 0x000fe20000410000 */
[----:B------:R-:W-:Y:S01]  /*27b0*/  @P0 SHF.R.U64 R43, R76, 0x10, R77 ;  /* 0x000000104c2b0819 */ /* 0x000fe2000000124d */
[----:B------:R-:W-:Y:S01]  /*27c0*/  FMUL.FTZ R113, R111, UR17 ;  /* 0x000000116f717c20 */ /* 0x000fe20008410000 */
[----:B------:R-:W-:Y:S01]  /*27d0*/  LOP3.LUT P2, RZ, R144, 0xff00, RZ, 0xc0, !PT ;  /* 0x0000ff0090ff7812 */ /* 0x000fe2000784c0ff */
[----:B------:R-:W-:Y:S01]  /*27e0*/  FADD.FTZ R152, R95, -R152 ;  /* 0x800000985f987221 */ /* 0x000fe20000010000 */
[----:B------:R-:W-:Y:S01]  /*27f0*/  @P0 FADD.FTZ R110, R110, R87 ;  /* 0x000000576e6e0221 */ /* 0x000fe20000010000 */
[----:B------:R-:W3:Y:S01]  /*2800*/  F2F.BF16.F32 R99, R154 ;  /* 0x0000009a00637304 */ /* 0x000ee20000202000 */
[----:B------:R-:W-:Y:S01]  /*2810*/  @P0 SHF.L.U32 R89, R89, 0x10, RZ ;  /* 0x0000001059590819 */ /* 0x000fe200000006ff */
[----:B------:R-:W-:Y:S01]  /*2820*/  FMUL.FTZ R86, R57, R88 ;  /* 0x0000005839567220 */ /* 0x000fe20000410000 */
[----:B------:R-:W-:Y:S01]  /*2830*/  @P0 FADD.FTZ R93, R93, R94 ;  /* 0x0000005e5d5d0221 */ /* 0x000fe20000010000 */
[----:B------:R-:W-:Y:S01]  /*2840*/  @P0 SHF.L.U32 R98, R42, 0x10, RZ ;  /* 0x000000102a620819 */ /* 0x000fe200000006ff */
[----:B------:R-:W-:Y:S01]  /*2850*/  @P0 IMAD.U32 R43, R43, 0x10000, RZ ;  /* 0x000100002b2b0824 */ /* 0x000fe200078e00ff */
[----:B------:R-:W-:Y:S01]  /*2860*/  FSEL R41, R55, RZ, P2 ;  /* 0x000000ff37297208 */ /* 0x000fe20001000000 */
[C---:B------:R-:W-:Y:S01]  /*2870*/  FMUL.FTZ R94, R57.reuse, R158 ;  /* 0x0000009e395e7220 */ /* 0x040fe20000410000 */
[----:B------:R-:W-:Y:S01]  /*2880*/  FMUL.FTZ R95, R57, R152 ;  /* 0x00000098395f7220 */ /* 0x000fe20000410000 */
[----:B------:R-:W-:Y:S01]  /*2890*/  FSEL R153, R113, RZ, P6 ;  /* 0x000000ff71997208 */ /* 0x000fe20003000000 */
[----:B------:R-:W-:Y:S01]  /*28a0*/  FMUL.FTZ R87, R110, UR17 ;  /* 0x000000116e577c20 */ /* 0x000fe20008410000 */
[----:B------:R-:W-:Y:S01]  /*28b0*/  FMUL.FTZ R88, R84, UR17 ;  /* 0x0000001154587c20 */ /* 0x000fe20008410000 */
[----:B------:R-:W-:Y:S01]  /*28c0*/  LOP3.LUT P6, RZ, R144, 0xff0000, RZ, 0xc0, !PT ;  /* 0x00ff000090ff7812 */ /* 0x000fe200078cc0ff */
[----:B------:R-:W-:Y:S01]  /*28d0*/  @P0 FADD.FTZ R86, R86, R89 ;  /* 0x0000005956560221 */ /* 0x000fe20000010000 */
[----:B------:R-:W-:Y:S01]  /*28e0*/  LOP3.LUT P5, RZ, R144, 0xff, RZ, 0xc0, !PT ;  /* 0x000000ff90ff7812 */ /* 0x000fe200078ac0ff */
[----:B------:R4:W-:Y:S01]  /*28f0*/  F2F.BF16.F32 R148, R41 ;  /* 0x0000002900947304 */ /* 0x0009e20000202000 */
[----:B------:R-:W-:Y:S01]  /*2900*/  @P0 FADD.FTZ R94, R94, R43 ;  /* 0x0000002b5e5e0221 */ /* 0x000fe20000010000 */
[----:B------:R-:W-:Y:S01]  /*2910*/  @P0 FADD.FTZ R95, R95, R98 ;  /* 0x000000625f5f0221 */ /* 0x000fe20000010000 */
[----:B0-----:R-:W-:Y:S01]  /*2920*/  IMAD.WIDE.U32 R42, R150, 0x10000, RZ ;  /* 0x00010000962a7825 */ /* 0x001fe200078e00ff */
[----:B------:R-:W-:-:S03]  /*2930*/  FSEL R157, R87, RZ, P6 ;  /* 0x000000ff579d7208 */ /* 0x000fc60003000000 */
[----:B------:R-:W-:Y:S01]  /*2940*/  FMUL.FTZ R89, R85, UR17 ;  /* 0x0000001155597c20 */ /* 0x000fe20008410000 */
[----:B------:R-:W-:Y:S01]  /*2950*/  FMUL.FTZ R90, R86, UR17 ;  /* 0x00000011565a7c20 */ /* 0x000fe20008410000 */
[----:B--2---:R-:W-:Y:S01]  /*2960*/  IMAD.U32 R98, R96, 0x10000, RZ ;  /* 0x0001000060627824 */ /* 0x004fe200078e00ff */
[----:B------:R-:W-:Y:S01]  /*2970*/  FSEL R156, R88, RZ, P5 ;  /* 0x000000ff589c7208 */ /* 0x000fe20002800000 */
[----:B----4-:R-:W-:-:S04]  /*2980*/  IMAD.WIDE.U32 R40, R40, 0x10000, RZ ;  /* 0x0001000028287825 */ /* 0x010fc800078e00ff */
[----:B------:R-:W-:Y:S01]  /*2990*/  FMUL.FTZ R96, R91, UR17 ;  /* 0x000000115b607c20 */ /* 0x000fe20008410000 */
[----:B------:R-:W-:Y:S01]  /*29a0*/  LOP3.LUT P2, RZ, R144, 0xff000000, RZ, 0xc0, !PT ;  /* 0xff00000090ff7812 */ /* 0x000fe2000784c0ff */
[----:B------:R-:W0:Y:S01]  /*29b0*/  F2F.BF16.F32 R153, R153 ;  /* 0x0000009900997304 */ /* 0x000e220000202000 */
[----:B------:R-:W-:Y:S01]  /*29c0*/  LOP3.LUT P6, RZ, R145, 0xff00, RZ, 0xc0, !PT ;  /* 0x0000ff0091ff7812 */ /* 0x000fe200078cc0ff */
[----:B-1----:R-:W-:Y:S01]  /*29d0*/  IMAD.U32 R155, R155, 0x10000, RZ ;  /* 0x000100009b9b7824 */ /* 0x002fe200078e00ff */
[----:B------:R-:W-:Y:S02]  /*29e0*/  LOP3.LUT P5, RZ, R145, 0xff0000, RZ, 0xc0, !PT ;  /* 0x00ff000091ff7812 */ /* 0x000fe400078ac0ff */
[----:B------:R-:W-:Y:S01]  /*29f0*/  LOP3.LUT R42, R42, R97, RZ, 0xfc, !PT ;  /* 0x000000612a2a7212 */ /* 0x000fe200078efcff */
[----:B------:R-:W-:Y:S01]  /*2a00*/  FMUL.FTZ R97, R92, UR17 ;  /* 0x000000115c617c20 */ /* 0x000fe20008410000 */
[----:B---3--:R-:W-:Y:S01]  /*2a10*/  LOP3.LUT R41, R41, R98, R99, 0xfe, !PT ;  /* 0x0000006229297212 */ /* 0x008fe200078efe63 */
[----:B------:R-:W-:Y:S01]  /*2a20*/  FMUL.FTZ R98, R93, UR17 ;  /* 0x000000115d627c20 */ /* 0x000fe20008410000 */
[----:B------:R-:W-:Y:S01]  /*2a30*/  FSEL R144, R89, RZ, P2 ;  /* 0x000000ff59907208 */ /* 0x000fe20001000000 */
[----:B------:R-:W-:Y:S01]  /*2a40*/  FMUL.FTZ R99, R94, UR17 ;  /* 0x000000115e637c20 */ /* 0x000fe20008410000 */
[----:B------:R-:W-:Y:S01]  /*2a50*/  FSEL R108, R90, RZ, P6 ;  /* 0x000000ff5a6c7208 */ /* 0x000fe20003000000 */
[----:B------:R-:W-:Y:S01]  /*2a60*/  F2F.BF16.F32 R147, R157 ;  /* 0x0000009d00937304 */ /* 0x000fe20000202000 */
[----:B------:R-:W-:-:S02]  /*2a70*/  FSEL R152, R96, RZ, P5 ;  /* 0x000000ff60987208 */ /* 0x000fc40002800000 */
[C---:B------:R-:W-:Y:S02]  /*2a80*/  LOP3.LUT P2, RZ, R145.reuse, 0xff, RZ, 0xc0, !PT ;  /* 0x000000ff91ff7812 */ /* 0x040fe4000784c0ff */
[----:B------:R-:W-:Y:S02]  /*2a90*/  LOP3.LUT P6, RZ, R145, 0xff000000, RZ, 0xc0, !PT ;  /* 0xff00000091ff7812 */ /* 0x000fe400078cc0ff */
[----:B------:R-:W-:Y:S01]  /*2aa0*/  LOP3.LUT P5, RZ, R102, 0xff00, RZ, 0xc0, !PT ;  /* 0x0000ff0066ff7812 */ /* 0x000fe200078ac0ff */
[----:B------:R1:W-:Y:S01]  /*2ab0*/  F2F.BF16.F32 R145, R156 ;  /* 0x0000009c00917304 */ /* 0x0003e20000202000 */
[----:B------:R-:W-:Y:S02]  /*2ac0*/  LOP3.LUT R43, R43, R155, R151, 0xfe, !PT ;  /* 0x0000009b2b2b7212 */ /* 0x000fe400078efe97 */
[----:B------:R-:W-:Y:S02]  /*2ad0*/  FSEL R151, R97, RZ, P2 ;  /* 0x000000ff61977208 */ /* 0x000fe40001000000 */
[----:B------:R-:W-:-:S02]  /*2ae0*/  FSEL R154, R98, RZ, P6 ;  /* 0x000000ff629a7208 */ /* 0x000fc40003000000 */
[----:B------:R-:W-:Y:S01]  /*2af0*/  FSEL R150, R99, RZ, P5 ;  /* 0x000000ff63967208 */ /* 0x000fe20002800000 */
[----:B------:R-:W-:Y:S01]  /*2b00*/  F2F.BF16.F32 R144, R144 ;  /* 0x0000009000907304 */ /* 0x000fe20000202000 */
[----:B------:R-:W-:Y:S01]  /*2b10*/  LOP3.LUT P2, RZ, R102, 0xff0000, RZ, 0xc0, !PT ;  /* 0x00ff000066ff7812 */ /* 0x000fe2000784c0ff */
[----:B-1----:R-:W-:Y:S01]  /*2b20*/  FADD.FTZ R156, R82, -R101 ;  /* 0x80000065529c7221 */ /* 0x002fe20000010000 */
[C---:B------:R-:W-:Y:S02]  /*2b30*/  LOP3.LUT P6, RZ, R102.reuse, 0xff, RZ, 0xc0, !PT ;  /* 0x000000ff66ff7812 */ /* 0x040fe400078cc0ff */
[----:B------:R-:W-:Y:S01]  /*2b40*/  LOP3.LUT P5, RZ, R102, 0xff000000, RZ, 0xc0, !PT ;  /* 0xff00000066ff7812 */ /* 0x000fe200078ac0ff */
[----:B------:R-:W-:Y:S01]  /*2b50*/  FADD.FTZ R102, R83, -R100 ;  /* 0x8000006453667221 */ /* 0x000fe20000010000 */
[----:B------:R-:W-:Y:S01]  /*2b60*/  FMUL.FTZ R100, R95, UR17 ;  /* 0x000000115f647c20 */ /* 0x000fe20008410000 */
[----:B0-----:R-:W-:Y:S01]  /*2b70*/  LOP3.LUT R40, R40, R153, RZ, 0xfc, !PT ;  /* 0x0000009928287212 */ /* 0x001fe200078efcff */
[----:B------:R0:W-:Y:S01]  /*2b80*/  F2F.BF16.F32 R149, R108 ;  /* 0x0000006c00957304 */ /* 0x0001e20000202000 */
[C---:B------:R-:W-:Y:S01]  /*2b90*/  FMUL.FTZ R101, R57.reuse, R102 ;  /* 0x0000006639657220 */ /* 0x040fe20000410000 */
[----:B------:R-:W-:Y:S01]  /*2ba0*/  FMUL.FTZ R102, R57, R156 ;  /* 0x0000009c39667220 */ /* 0x000fe20000410000 */
[----:B------:R-:W-:-:S02]  /*2bb0*/  FSEL R153, R100, RZ, P2 ;  /* 0x000000ff64997208 */ /* 0x000fc40001000000 */
[----:B------:R-:W-:Y:S02]  /*2bc0*/  ISETP.NE.U32.AND P2, PT, RZ, UR18, PT ;  /* 0x00000012ff007c0c */ /* 0x000fe4000bf45070 */
[----:B------:R-:W-:Y:S01]  /*2bd0*/  @P0 SHF.R.U32.HI R57, RZ, 0x10, R77 ;  /* 0x00000010ff390819 */ /* 0x000fe2000001164d */
[----:B------:R-:W-:Y:S01]  /*2be0*/  F2F.BF16.F32 R83, R152 ;  /* 0x0000009800537304 */ /* 0x000fe20000202000 */
[----:B------:R-:W-:Y:S02]  /*2bf0*/  ISETP.NE.AND.EX P2, PT, RZ, UR19, PT, P2 ;  /* 0x00000013ff007c0c */ /* 0x000fe4000bf45320 */
[----:B------:R-:W-:Y:S01]  /*2c00*/  @P0 MOV R82, R76 ;  /* 0x0000004c00520202 */ /* 0x000fe20000000f00 */
[----:B------:R-:W-:Y:S01]  /*2c10*/  @P0 IMAD.U32 R57, R57, 0x10000, RZ ;  /* 0x0001000039390824 */ /* 0x000fe200078e00ff */
[----:B------:R-:W-:Y:S02]  /*2c20*/  @P1 F2FP.BF16.F32.PACK_AB R56, RZ, R56 ;  /* 0x00000038ff38123e */ /* 0x000fe400000010ff */
[----:B------:R-:W-:Y:S01]  /*2c30*/  @P1 F2FP.BF16.F32.PACK_AB R46, RZ, R46 ;  /* 0x0000002eff2e123e */ /* 0x000fe200000010ff */
[----:B------:R-:W-:Y:S01]  /*2c40*/  @P0 FADD.FTZ R102, R102, R57 ;  /* 0x0000003966660221 */ /* 0x000fe20000010000 */
[----:B------:R-:W-:Y:S01]  /*2c50*/  @P0 IMAD.U32 R82, R82, 0x10000, RZ ;  /* 0x0001000052520824 */ /* 0x000fe200078e00ff */
[----:B------:R-:W-:Y:S01]  /*2c60*/  F2F.BF16.F32 R150, R150 ;  /* 0x0000009600967304 */ /* 0x000fe20000202000 */
[----:B------:R-:W-:Y:S01]  /*2c70*/  @P1 PRMT R116, R56, 0x7610, R116 ;  /* 0x0000761038741816 */ /* 0x000fe20000000074 */
[----:B------:R-:W-:-:S04]  /*2c80*/  IMAD.WIDE.U32 R56, R148, 0x10000, RZ ;  /* 0x0001000094387825 */ /* 0x000fc800078e00ff */
[----:B------:R-:W-:Y:S01]  /*2c90*/  @P0 FADD.FTZ R101, R101, R82 ;  /* 0x0000005265650221 */ /* 0x000fe20000010000 */
[----:B------:R-:W-:Y:S02]  /*2ca0*/  @P2 F2FP.BF16.F32.PACK_AB R47, RZ, R47 ;  /* 0x0000002fff2f223e */ /* 0x000fe400000010ff */
[----:B------:R-:W-:Y:S01]  /*2cb0*/  @P2 F2FP.BF16.F32.PACK_AB R78, RZ, R78 ;  /* 0x0000004eff4e223e */ /* 0x000fe200000010ff */
[----:B0-----:R-:W-:Y:S01]  /*2cc0*/  FMUL.FTZ R108, R101, UR17 ;  /* 0x00000011656c7c20 */ /* 0x001fe20008410000 */
[----:B------:R-:W-:Y:S01]  /*2cd0*/  @P2 PRMT R117, R47, 0x7610, R117 ;  /* 0x000076102f752816 */ /* 0x000fe20000000075 */
[----:B------:R-:W0:Y:S01]  /*2ce0*/  F2F.BF16.F32 R82, R154 ;  /* 0x0000009a00527304 */ /* 0x000e220000202000 */
[----:B------:R-:W-:Y:S01]  /*2cf0*/  @P2 F2FP.BF16.F32.PACK_AB R47, RZ, R105 ;  /* 0x00000069ff2f223e */ /* 0x000fe200000010ff */
[----:B------:R-:W-:Y:S01]  /*2d00*/  FMUL.FTZ R105, R102, UR17 ;  /* 0x0000001166697c20 */ /* 0x000fe20008410000 */
[----:B------:R-:W-:Y:S02]  /*2d10*/  @P2 PRMT R118, R78, 0x7610, R118 ;  /* 0x000076104e762816 */ /* 0x000fe40000000076 */
[----:B------:R-:W-:-:S02]  /*2d20*/  @P2 PRMT R115, R47, 0x7610, R115 ;  /* 0x000076102f732816 */ /* 0x000fc40000000073 */
[----:B------:R-:W-:Y:S01]  /*2d30*/  @P1 F2FP.BF16.F32.PACK_AB R47, RZ, R44 ;  /* 0x0000002cff2f123e */ /* 0x000fe200000010ff */
[----:B------:R-:W-:Y:S01]  /*2d40*/  F2F.BF16.F32 R153, R153 ;  /* 0x0000009900997304 */ /* 0x000fe20000202000 */
[----:B------:R-:W-:Y:S02]  /*2d50*/  FSEL R44, R105, RZ, P5 ;  /* 0x000000ff692c7208 */ /* 0x000fe40002800000 */
[----:B------:R-:W-:Y:S02]  /*2d60*/  @P1 LOP3.LUT P5, RZ, R54, 0xff000000, RZ, 0xc0, !PT ;  /* 0xff00000036ff1812 */ /* 0x000fe400078ac0ff */
[----:B------:R-:W-:Y:S02]  /*2d70*/  FSEL R78, R108, RZ, P6 ;  /* 0x000000ff6c4e7208 */ /* 0x000fe40003000000 */
[----:B------:R-:W-:Y:S01]  /*2d80*/  @P1 FSEL R45, R45, RZ, P5 ;  /* 0x000000ff2d2d1208 */ /* 0x000fe20002800000 */
[----:B------:R1:W2:Y:S01]  /*2d90*/  F2F.BF16.F32 R152, R44 ;  /* 0x0000002c00987304 */ /* 0x0002a20000202000 */
[----:B------:R-:W-:Y:S01]  /*2da0*/  @P1 PRMT R142, R47, 0x7610, R142 ;  /* 0x000076102f8e1816 */ /* 0x000fe2000000008e */
[----:B0-----:R-:W-:Y:S01]  /*2db0*/  IMAD.U32 R82, R82, 0x10000, RZ ;  /* 0x0001000052527824 */ /* 0x001fe200078e00ff */
[----:B------:R-:W-:-:S02]  /*2dc0*/  @P1 F2FP.BF16.F32.PACK_AB R45, RZ, R45 ;  /* 0x0000002dff2d123e */ /* 0x000fc400000010ff */
[----:B------:R-:W-:Y:S02]  /*2dd0*/  SHF.L.U32 R144, R144, 0x10, RZ ;  /* 0x0000001090907819 */ /* 0x000fe400000006ff */
[----:B------:R-:W-:Y:S01]  /*2de0*/  @P1 PRMT R143, R46, 0x7610, R143 ;  /* 0x000076102e8f1816 */ /* 0x000fe2000000008f */
[----:B------:R-:W0:Y:S01]  /*2df0*/  F2F.BF16.F32 R151, R151 ;  /* 0x0000009700977304 */ /* 0x000e220000202000 */
[----:B------:R-:W-:Y:S01]  /*2e00*/  IMAD.WIDE.U32 R46, R149, 0x10000, RZ ;  /* 0x00010000952e7825 */ /* 0x000fe200078e00ff */
[----:B------:R-:W-:Y:S02]  /*2e10*/  @P1 PRMT R114, R45, 0x7610, R114 ;  /* 0x000076102d721816 */ /* 0x000fe40000000072 */
[----:B------:R-:W-:Y:S01]  /*2e20*/  LOP3.LUT R57, R57, R144, R147, 0xfe, !PT ;  /* 0x0000009039397212 */ /* 0x000fe200078efe93 */
[----:B-1----:R-:W-:Y:S01]  /*2e30*/  IMAD.WIDE.U32 R44, R150, 0x10000, RZ ;  /* 0x00010000962c7825 */ /* 0x002fe200078e00ff */
[----:B------:R-:W-:Y:S02]  /*2e40*/  LOP3.LUT R47, R47, R82, R83, 0xfe, !PT ;  /* 0x000000522f2f7212 */ /* 0x000fe400078efe53 */
[----:B------:R1:W3:Y:S01]  /*2e50*/  F2F.BF16.F32 R155, R78 ;  /* 0x0000004e009b7304 */ /* 0x0002e20000202000 */
[----:B--2---:R-:W-:Y:S01]  /*2e60*/  IMAD.U32 R144, R152, 0x10000, RZ ;  /* 0x0001000098907824 */ /* 0x004fe200078e00ff */
[----:B------:R-:W-:-:S02]  /*2e70*/  @P2 F2FP.BF16.F32.PACK_AB R82, RZ, R79 ;  /* 0x0000004fff52223e */ /* 0x000fc400000010ff */
[----:B------:R-:W-:Y:S02]  /*2e80*/  LOP3.LUT R56, R56, R145, RZ, 0xfc, !PT ;  /* 0x0000009138387212 */ /* 0x000fe400078efcff */
[----:B------:R-:W-:Y:S02]  /*2e90*/  LOP3.LUT R45, R45, R144, R153, 0xfe, !PT ;  /* 0x000000902d2d7212 */ /* 0x000fe400078efe99 */
[----:B0-----:R-:W-:Y:S02]  /*2ea0*/  LOP3.LUT R46, R46, R151, RZ, 0xfc, !PT ;  /* 0x000000972e2e7212 */ /* 0x001fe400078efcff */
[----:B-1----:R-:W-:Y:S02]  /*2eb0*/  IADD3 R78, P5, R131, UR20, RZ ;  /* 0x00000014834e7c10 */ /* 0x002fe4000ffbe0ff */
[----:B------:R-:W-:Y:S02]  /*2ec0*/  @P1 LOP3.LUT P6, RZ, R53, 0xff00, RZ, 0xc0, !PT ;  /* 0x0000ff0035ff1812 */ /* 0x000fe400078cc0ff */
[----:B------:R-:W-:-:S02]  /*2ed0*/  @P2 F2FP.BF16.F32.PACK_AB R144, RZ, R80 ;  /* 0x00000050ff90223e */ /* 0x000fc400000010ff */
[----:B---3--:R-:W-:Y:S02]  /*2ee0*/  LOP3.LUT R44, R44, R155, RZ, 0xfc, !PT ;  /* 0x0000009b2c2c7212 */ /* 0x008fe400078efcff */
[----:B------:R-:W-:Y:S02]  /*2ef0*/  @P2 F2FP.BF16.F32.PACK_AB R147, RZ, R81 ;  /* 0x00000051ff93223e */ /* 0x000fe400000010ff */
[----:B------:R-:W-:Y:S02]  /*2f00*/  IADD3.X R79, R132, UR21, RZ, P5, !PT ;  /* 0x00000015844f7c10 */ /* 0x000fe4000affe4ff */
[----:B------:R-:W-:Y:S01]  /*2f10*/  @P2 PRMT R120, R82, 0x7610, R120 ;  /* 0x0000761052782816 */ /* 0x000fe20000000078 */
        /* <DEDUP_REMOVED lines=9> */
.L_x_395:
[----:B------:R1:W-:Y:S01]  /*2fb0*/  STG.E.64 desc[UR6][R78.64], R42 ;  /* 0x0000002a4e007986 */ /* 0x0003e2000c101b06 */
[----:B------:R-:W-:Y:S02]  /*2fc0*/  @P2 PRMT R118, R144, 0x7610, R118 ;  /* 0x0000761090762816 */ /* 0x000fe40000000076 */
[----:B------:R-:W-:Y:S01]  /*2fd0*/  @P2 PRMT R115, R147, 0x7610, R115 ;  /* 0x0000761093732816 */ /* 0x000fe20000000073 */
[----:B------:R-:W-:Y:S06]  /*2fe0*/  @!P1 BRA `(.L_x_396) ;  /* 0x0000000000209947 */ /* 0x000fec0003800000 */
[----:B-1----:R-:W-:Y:S02]  /*2ff0*/  LOP3.LUT R78, R116, 0xffff, RZ, 0xc0, !PT ;  /* 0x0000ffff744e7812 */ /* 0x002fe400078ec0ff */
[----:B------:R-:W-:Y:S02]  /*3000*/  IADD3 R42, P5, R131, R66, RZ ;  /* 0x00000042832a7210 */ /* 0x000fe40007fbe0ff */
[----:B0-----:R-:W-:Y:S01]  /*3010*/  PRMT R81, R143, 0x5410, R114 ;  /* 0x000054108f517816 */ /* 0x001fe20000000072 */
[----:B------:R-:W-:Y:S01]  /*3020*/  IMAD.WIDE.U32 R78, R78, 0x10000, RZ ;  /* 0x000100004e4e7825 */ /* 0x000fe200078e00ff */
[----:B------:R-:W-:-:S04]  /*3030*/  IADD3.X R43, R132, R67, RZ, P5, !PT ;  /* 0x00000043842b7210 */ /* 0x000fc80002ffe4ff */
[----:B------:R-:W-:Y:S02]  /*3040*/  LOP3.LUT R79, R81, R79, RZ, 0xfc, !PT ;  /* 0x0000004f514f7212 */ /* 0x000fe400078efcff */
[----:B------:R-:W-:-:S05]  /*3050*/  LOP3.LUT R78, R78, 0xffff, R142, 0xf8, !PT ;  /* 0x0000ffff4e4e7812 */ /* 0x000fca00078ef88e */
[----:B------:R2:W-:Y:S02]  /*3060*/  STG.E.64 desc[UR6][R42.64], R78 ;  /* 0x0000004e2a007986 */ /* 0x0005e4000c101b06 */
.L_x_396:
        /* <DEDUP_REMOVED lines=26> */
[----:B0-----:R-:W-:Y:S02]  /*3210*/  IADD3 R80, P5, R133, UR18, RZ ;  /* 0x0000001285507c10 */ /* 0x001fe4000ffbe0ff */
[----:B------:R-:W-:Y:S01]  /*3220*/  PRMT R83, R115, 0x5410, R120 ;  /* 0x0000541073537816 */ /* 0x000fe20000000078 */
[----:B------:R-:W-:Y:S01]  /*3230*/  IMAD.WIDE.U32 R42, R42, 0x10000, RZ ;  /* 0x000100002a2a7825 */ /* 0x000fe200078e00ff */
[----:B------:R-:W-:-:S04]  /*3240*/  IADD3.X R81, R134, UR19, RZ, P5, !PT ;  /* 0x0000001386517c10 */ /* 0x000fc8000affe4ff */
[----:B------:R-:W-:Y:S02]  /*3250*/  LOP3.LUT R43, R83, R43, RZ, 0xfc, !PT ;  /* 0x0000002b532b7212 */ /* 0x000fe400078efcff */
[----:B------:R-:W-:-:S05]  /*3260*/  LOP3.LUT R42, R42, 0xffff, R117, 0xf8, !PT ;  /* 0x0000ffff2a2a7812 */ /* 0x000fca00078ef875 */
[----:B------:R1:W-:Y:S02]  /*3270*/  STG.E.64 desc[UR6][R80.64], R42 ;  /* 0x0000002a50007986 */ /* 0x0003e4000c101b06 */
.L_x_397:
        /* <DEDUP_REMOVED lines=12> */
.L_x_398:
[C---:B------:R-:W-:Y:S02]  /*3340*/  @P1 LOP3.LUT P5, RZ, R52.reuse, 0xff0000, RZ, 0xc0, !PT ;  /* 0x00ff000034ff1812 */ /* 0x040fe400078ac0ff */
        /* <DEDUP_REMOVED lines=11> */
[----:B--23--:R-:W-:Y:S02]  /*3400*/  IADD3 R40, P5, R135, UR20, RZ ;  /* 0x0000001487287c10 */ /* 0x00cfe4000ffbe0ff */
        /* <DEDUP_REMOVED lines=20> */
.L_x_399:
        /* <DEDUP_REMOVED lines=12> */
.L_x_400:
        /* <DEDUP_REMOVED lines=29> */
.L_x_401:
[----:B-1-34-:R-:W-:Y:S02]  /*37e0*/  IADD3 R40, P6, R137, UR20, RZ ;  /* 0x0000001489287c10 */ /* 0x01afe4000ffde0ff */
[----:B------:R-:W-:Y:S02]  /*37f0*/  @P2 F2FP.BF16.F32.PACK_AB R95, RZ, R95 ;  /* 0x0000005fff5f223e */ /* 0x000fe400000010ff */
[----:B------:R-:W-:Y:S02]  /*3800*/  IADD3.X R41, R138, UR21, RZ, P6, !PT ;  /* 0x000000158a297c10 */ /* 0x000fe4000b7fe4ff */
[----:B------:R-:W-:Y:S02]  /*3810*/  @P2 F2FP.BF16.F32.PACK_AB R101, RZ, R101 ;  /* 0x00000065ff65223e */ /* 0x000fe400000010ff */
[----:B------:R-:W-:Y:S01]  /*3820*/  @P2 F2FP.BF16.F32.PACK_AB R102, RZ, R102 ;  /* 0x00000066ff66223e */ /* 0x000fe200000010ff */
[----:B------:R1:W-:Y:S01]  /*3830*/  STG.E.64 desc[UR6][R40.64], R46 ;  /* 0x0000002e28007986 */ /* 0x0003e2000c101b06 */
[----:B--2---:R-:W-:-:S02]  /*3840*/  IADD3 R42, P6, R139, UR20, RZ ;  /* 0x000000148b2a7c10 */ /* 0x004fc4000ffde0ff */
        /* <DEDUP_REMOVED lines=15> */
.L_x_402:
        /* <DEDUP_REMOVED lines=9> */
.L_x_403:
        /* <DEDUP_REMOVED lines=17> */
[----:B-12---:R-:W-:Y:S02]  /*3ae0*/  LOP3.LUT R40, R116, 0xffff, RZ, 0xc0, !PT ;  /* 0x0000ffff74287812 */ /* 0x006fe400078ec0ff */
[----:B------:R-:W-:Y:S02]  /*3af0*/  IADD3 R66, P1, R139, R66, RZ ;  /* 0x000000428b427210 */ /* 0x000fe40007f3e0ff */
[----:B------:R-:W-:Y:S01]  /*3b00*/  PRMT R43, R143, 0x5410, R114 ;  /* 0x000054108f2b7816 */ /* 0x000fe20000000072 */
[----:B------:R-:W-:-:S04]  /*3b10*/  IMAD.WIDE.U32 R40, R40, 0x10000, RZ ;  /* 0x0001000028287825 */ /* 0x000fc800078e00ff */
[----:B------:R-:W-:Y:S01]  /*3b20*/  IMAD.X R67, R140, 0x1, R67, P1 ;  /* 0x000000018c437824 */ /* 0x000fe200008e0643 */
[----:B------:R-:W-:Y:S02]  /*3b30*/  LOP3.LUT R41, R43, R41, RZ, 0xfc, !PT ;  /* 0x000000292b297212 */ /* 0x000fe400078efcff */
[----:B------:R-:W-:-:S05]  /*3b40*/  LOP3.LUT R40, R40, 0xffff, R142, 0xf8, !PT ;  /* 0x0000ffff28287812 */ /* 0x000fca00078ef88e */
[----:B------:R3:W-:Y:S02]  /*3b50*/  STG.E.64 desc[UR6][R66.64], R40 ;  /* 0x0000002842007986 */ /* 0x0007e4000c101b06 */
.L_x_404:
[----:B------:R-:W-:Y:S01]  /*3b60*/  SEL R147, RZ, 0x1, P4 ;  /* 0x00000001ff937807 */ /* 0x000fe20002000000 */
[----:B------:R-:W-:Y:S06]  /*3b70*/  @!P3 BRA `(.L_x_405) ;  /* 0xffffffc800c4b947 */ /* 0x000fec000383ffff */
        /* <DEDUP_REMOVED lines=10> */
[----:B-12---:R-:W-:Y:S01]  /*3c20*/  MOV R47, R34 ;  /* 0x00000022002f7202 */ /* 0x006fe20000000f00 */
        /* <DEDUP_REMOVED lines=19> */
.L_x_392:
[----:B------:R-:W1:Y:S01]  /*3d60*/  S2UR UR4, SR_CTAID.X ;  /* 0x00000000000479c3 */ /* 0x000e620000002500 */
[----:B------:R-:W-:-:S07]  /*3d70*/  LOP3.LUT R11, R33, 0x7f, RZ, 0xc0, !PT ;  /* 0x0000007f210b7812 */ /* 0x000fce00078ec0ff */
[----:B------:R-:W2:Y:S08]  /*3d80*/  LDC.64 R2, c[0x0][0x2d0] ;  /* 0x0000b400ff027b82 */ /* 0x000eb00000000a00 */
[----:B------:R-:W3:Y:S01]  /*3d90*/  LDC.64 R8, c[0x0][0x2d8] ;  /* 0x0000b600ff087b82 */ /* 0x000ee20000000a00 */
[----:B-1----:R-:W-:Y:S01]  /*3da0*/  LEA.HI R0, R33, UR4, RZ, 0x19 ;  /* 0x0000000421007c11 */ /* 0x002fe2000f8fc8ff */
[----:B------:R-:W-:-:S04]  /*3db0*/  ULDC UR4, c[0x0][0x218] ;  /* 0x0000860000047ab9 */ /* 0x000fc80000000800 */
[----:B------:R-:W-:-:S05]  /*3dc0*/  IMAD R0, R0, UR4, RZ ;  /* 0x0000000400007c24 */ /* 0x000fca000f8e02ff */
[----:B------:R-:W-:-:S05]  /*3dd0*/  LEA.HI R11, R0, R11, RZ, 0x1e ;  /* 0x0000000b000b7211 */ /* 0x000fca00078ff0ff */
[----:B--2---:R-:W-:-:S04]  /*3de0*/  IMAD.WIDE.U32 R2, R11, 0x10, R2 ;  /* 0x000000100b027825 */ /* 0x004fc800078e0002 */
[----:B---3--:R-:W-:Y:S01]  /*3df0*/  IMAD.WIDE.U32 R8, R11, 0x10, R8 ;  /* 0x000000100b087825 */ /* 0x008fe200078e0008 */
        /* <DEDUP_REMOVED lines=11> */
.L_x_393:
[----:B------:R-:W-:Y:S01]  /*3eb0*/  HFMA2.MMA R156, -RZ, RZ, 0, 9.5367431640625e-07 ;  /* 0x00000010ff9c7435 */ /* 0x000fe200000001ff */
[----:B------:R-:W-:Y:S02]  /*3ec0*/  IMAD.MOV.U32 R157, RZ, RZ, R43 ;  /* 0x000000ffff9d7224 */ /* 0x000fe400078e002b */
[----:B------:R-:W-:Y:S02]  /*3ed0*/  IMAD.MOV.U32 R159, RZ, RZ, 0x1f ;  /* 0x0000001fff9f7424 */ /* 0x000fe400078e00ff */
[----:B------:R-:W-:-:S07]  /*3ee0*/  IMAD.MOV.U32 R154, RZ, RZ, -0x1 ;  /* 0xffffffffff9a7424 */ /* 0x000fce00078e00ff */
[----:B-----5:R-:W-:Y:S05]  /*3ef0*/  WARPSYNC.COLLECTIVE R154, `(.L_x_406) ;  /* 0x000000009a087348 */ /* 0x020fea0003c00000 */
[----:B------:R0:W1:Y:S02]  /*3f00*/  SHFL.DOWN P4, R155, R157, R156, R159 ;  /* 0x0800009c9d9b7389 */ /* 0x000064000008009f */
[----:B01---5:R-:W-:Y:S01]  /*3f10*/  ENDCOLLECTIVE ;  /* 0x000000000000791b */ /* 0x023fe20003800000 */
.L_x_406:
[----:B------:R-:W-:Y:S01]  /*3f20*/  IMAD.MOV.U32 R157, RZ, RZ, R45 ;  /* 0x000000ffff9d7224 */ /* 0x000fe200078e002d */
[----:B------:R-:W-:-:S07]  /*3f30*/  MOV R40, R155 ;  /* 0x0000009b00287202 */ /* 0x000fce0000000f00 */
[----:B------:R-:W-:Y:S05]  /*3f40*/  WARPSYNC.COLLECTIVE R154, `(.L_x_407) ;  /* 0x000000009a087348 */ /* 0x000fea0003c00000 */
[----:B------:R0:W1:Y:S02]  /*3f50*/  SHFL.DOWN P4, R155, R157, R156, R159 ;  /* 0x0800009c9d9b7389 */ /* 0x000064000008009f */
[----:B01----:R-:W-:Y:S01]  /*3f60*/  ENDCOLLECTIVE ;  /* 0x000000000000791b */ /* 0x003fe20003800000 */
.L_x_407:
[----:B------:R-:W-:-:S05]  /*3f70*/  FADD.FTZ R40, R43, R40 ;  /* 0x000000282b287221 */ /* 0x000fca0000010000 */
[----:B------:R-:W-:Y:S01]  /*3f80*/  MOV R157, R40 ;  /* 0x00000028009d7202 */ /* 0x000fe20000000f00 */
[----:B------:R-:W-:Y:S02]  /*3f90*/  IMAD.MOV.U32 R156, RZ, RZ, 0x8 ;  /* 0x00000008ff9c7424 */ /* 0x000fe400078e00ff */
[----:B------:R-:W-:-:S07]  /*3fa0*/  IMAD.MOV.U32 R42, RZ, RZ, R155 ;  /* 0x000000ffff2a7224 */ /* 0x000fce00078e009b */
[----:B------:R-:W-:Y:S05]  /*3fb0*/  WARPSYNC.COLLECTIVE R154, `(.L_x_408) ;  /* 0x000000009a087348 */ /* 0x000fea0003c00000 */
[----:B------:R0:W1:Y:S02]  /*3fc0*/  SHFL.DOWN P4, R155, R157, R156, R159 ;  /* 0x0800009c9d9b7389 */ /* 0x000064000008009f */
[----:B01----:R-:W-:Y:S01]  /*3fd0*/  ENDCOLLECTIVE ;  /* 0x000000000000791b */ /* 0x003fe20003800000 */
.L_x_408:
[----:B------:R-:W-:-:S05]  /*3fe0*/  FADD.FTZ R42, R45, R42 ;  /* 0x0000002a2d2a7221 */ /* 0x000fca0000010000 */
[----:B------:R-:W-:Y:S01]  /*3ff0*/  MOV R157, R42 ;  /* 0x0000002a009d7202 */ /* 0x000fe20000000f00 */
[----:B------:R-:W-:-:S07]  /*4000*/  IMAD.MOV.U32 R41, RZ, RZ, R155 ;  /* 0x000000ffff297224 */ /* 0x000fce00078e009b */
[----:B------:R-:W-:Y:S05]  /*4010*/  WARPSYNC.COLLECTIVE R154, `(.L_x_409) ;  /* 0x000000009a087348 */ /* 0x000fea0003c00000 */
[----:B------:R0:W1:Y:S02]  /*4020*/  SHFL.DOWN P4, R155, R157, R156, R159 ;  /* 0x0800009c9d9b7389 */ /* 0x000064000008009f */
[----:B01----:R-:W-:Y:S01]  /*4030*/  ENDCOLLECTIVE ;  /* 0x000000000000791b */ /* 0x003fe20003800000 */
.L_x_409:
[----:B------:R-:W-:Y:S01]  /*4040*/  FADD.FTZ R41, R40, R41 ;  /* 0x0000002928297221 */ /* 0x000fe20000010000 */
[----:B------:R-:W-:-:S03]  /*4050*/  HFMA2.MMA R156, -RZ, RZ, 0, 2.384185791015625e-07 ;  /* 0x00000004ff9c7435 */ /* 0x000fc600000001ff */
[----:B------:R-:W-:Y:S02]  /*4060*/  IMAD.MOV.U32 R157, RZ, RZ, R41 ;  /* 0x000000ffff9d7224 */ /* 0x000fe400078e0029 */
[----:B------:R-:W-:-:S07]  /*4070*/  IMAD.MOV.U32 R47, RZ, RZ, R155 ;  /* 0x000000ffff2f7224 */ /* 0x000fce00078e009b */
[----:B------:R-:W-:Y:S05]  /*4080*/  WARPSYNC.COLLECTIVE R154, `(.L_x_410) ;  /* 0x000000009a087348 */ /* 0x000fea0003c00000 */
[----:B------:R0:W1:Y:S02]  /*4090*/  SHFL.DOWN P4, R155, R157, R156, R159 ;  /* 0x0800009c9d9b7389 */ /* 0x000064000008009f */
[----:B01----:R-:W-:Y:S01]  /*40a0*/  ENDCOLLECTIVE ;  /* 0x000000000000791b */ /* 0x003fe20003800000 */
.L_x_410:
[----:B------:R-:W-:-:S04]  /*40b0*/  FADD.FTZ R47, R42, R47 ;  /* 0x0000002f2a2f7221 */ /* 0x000fc80000010000 */
[----:B------:R-:W-:Y:S02]  /*40c0*/  IMAD.MOV.U32 R157, RZ, RZ, R47 ;  /* 0x000000ffff9d7224 */ /* 0x000fe400078e002f */
[----:B------:R-:W-:-:S07]  /*40d0*/  IMAD.MOV.U32 R44, RZ, RZ, R155 ;  /* 0x000000ffff2c7224 */ /* 0x000fce00078e009b */
[----:B------:R-:W-:Y:S05]  /*40e0*/  WARPSYNC.COLLECTIVE R154, `(.L_x_411) ;  /* 0x000000009a087348 */ /* 0x000fea0003c00000 */
[----:B------:R0:W1:Y:S02]  /*40f0*/  SHFL.DOWN P4, R155, R157, R156, R159 ;  /* 0x0800009c9d9b7389 */ /* 0x000064000008009f */
[----:B01----:R-:W-:Y:S01]  /*4100*/  ENDCOLLECTIVE ;  /* 0x000000000000791b */ /* 0x003fe20003800000 */
.L_x_411:
[----:B------:R-:W-:-:S04]  /*4110*/  FADD.FTZ R44, R41, R44 ;  /* 0x0000002c292c7221 */ /* 0x000fc80000010000 */
[----:B------:R-:W-:Y:S02]  /*4120*/  IMAD.MOV.U32 R157, RZ, RZ, R44 ;  /* 0x000000ffff9d7224 */ /* 0x000fe400078e002c */
[----:B------:R-:W-:Y:S01]  /*4130*/  IMAD.MOV.U32 R156, RZ, RZ, 0x2 ;  /* 0x00000002ff9c7424 */ /* 0x000fe200078e00ff */
[----:B------:R-:W-:-:S07]  /*4140*/  MOV R46, R155 ;  /* 0x0000009b002e7202 */ /* 0x000fce0000000f00 */
[----:B------:R-:W-:Y:S05]  /*4150*/  WARPSYNC.COLLECTIVE R154, `(.L_x_412) ;  /* 0x000000009a087348 */ /* 0x000fea0003c00000 */
[----:B------:R0:W1:Y:S02]  /*4160*/  SHFL.DOWN P4, R155, R157, R156, R159 ;  /* 0x0800009c9d9b7389 */ /* 0x000064000008009f */
[----:B01----:R-:W-:Y:S01]  /*4170*/  ENDCOLLECTIVE ;  /* 0x000000000000791b */ /* 0x003fe20003800000 */
.L_x_412:
[----:B------:R-:W-:-:S04]  /*4180*/  FADD.FTZ R46, R47, R46 ;  /* 0x0000002e2f2e7221 */ /* 0x000fc80000010000 */
[----:B------:R-:W-:Y:S01]  /*4190*/  IMAD.MOV.U32 R157, RZ, RZ, R46 ;  /* 0x000000ffff9d7224 */ /* 0x000fe200078e002e */
[----:B------:R-:W-:-:S07]  /*41a0*/  MOV R43, R155 ;  /* 0x0000009b002b7202 */ /* 0x000fce0000000f00 */
[----:B------:R-:W-:Y:S05]  /*41b0*/  WARPSYNC.COLLECTIVE R154, `(.L_x_413) ;  /* 0x000000009a087348 */ /* 0x000fea0003c00000 */
[----:B------:R0:W1:Y:S02]  /*41c0*/  SHFL.DOWN P4, R155, R157, R156, R159 ;  /* 0x0800009c9d9b7389 */ /* 0x000064000008009f */
[----:B01----:R-:W-:Y:S01]  /*41d0*/  ENDCOLLECTIVE ;  /* 0x000000000000791b */ /* 0x003fe20003800000 */
.L_x_413:
[----:B------:R-:W-:-:S05]  /*41e0*/  FADD.FTZ R43, R44, R43 ;  /* 0x0000002b2c2b7221 */ /* 0x000fca0000010000 */
[----:B------:R-:W-:Y:S01]  /*41f0*/  MOV R157, R43 ;  /* 0x0000002b009d7202 */ /* 0x000fe20000000f00 */
[----:B------:R-:W-:Y:S02]  /*4200*/  IMAD.MOV.U32 R156, RZ, RZ, 0x1 ;  /* 0x00000001ff9c7424 */ /* 0x000fe400078e00ff */
[----:B------:R-:W-:-:S07]  /*4210*/  IMAD.MOV.U32 R45, RZ, RZ, R155 ;  /* 0x000000ffff2d7224 */ /* 0x000fce00078e009b */
[----:B------:R-:W-:Y:S05]  /*4220*/  WARPSYNC.COLLECTIVE R154, `(.L_x_414) ;  /* 0x000000009a087348 */ /* 0x000fea0003c00000 */
[----:B------:R0:W1:Y:S02]  /*4230*/  SHFL.DOWN P4, R155, R157, R156, R159 ;  /* 0x0800009c9d9b7389 */ /* 0x000064000008009f */
[----:B01----:R-:W-:Y:S01]  /*4240*/  ENDCOLLECTIVE ;  /* 0x000000000000791b */ /* 0x003fe20003800000 */
.L_x_414:
[----:B------:R-:W-:-:S05]  /*4250*/  FADD.FTZ R45, R46, R45 ;  /* 0x0000002d2e2d7221 */ /* 0x000fca0000010000 */
[----:B------:R-:W-:Y:S01]  /*4260*/  MOV R157, R45 ;  /* 0x0000002d009d7202 */ /* 0x000fe20000000f00 */
[----:B------:R-:W-:-:S07]  /*4270*/  IMAD.MOV.U32 R40, RZ, RZ, R155 ;  /* 0x000000ffff287224 */ /* 0x000fce00078e009b */
[----:B------:R-:W-:Y:S05]  /*4280*/  WARPSYNC.COLLECTIVE R154, `(.L_x_415) ;  /* 0x000000009a087348 */ /* 0x000fea0003c00000 */
[----:B------:R0:W1:Y:S02]  /*4290*/  SHFL.DOWN P4, R155, R157, R156, R159 ;  /* 0x0800009c9d9b7389 */ /* 0x000064000008009f */
[----:B01----:R-:W-:Y:S01]  /*42a0*/  ENDCOLLECTIVE ;  /* 0x000000000000791b */ /* 0x003fe20003800000 */
.L_x_415:
[----:B------:R-:W-:Y:S01]  /*42b0*/  IMAD.MOV.U32 R42, RZ, RZ, R155 ;  /* 0x000000ffff2a7224 */ /* 0x000fe200078e009b */
[----:B------:R-:W-:Y:S06]  /*42c0*/  BRA `(.L_x_416) ;  /* 0xffffffd8009c7947 */ /* 0x000fec000383ffff */
.L_x_417:
        /* <DEDUP_REMOVED lines=11> */
.L_x_3888:


//--------------------- .text._ZN10layer_norm31ln_parallel_residual_bwd_kernelINS_13Kernel_traitsI6__halfS2_S2_S2_fjLj2560ELj1ELj1ELj4ELj8ENS_18Kernel_traits_baseILj2560ES2_S2_S2_S2_fjLj128EEEEELb0ELb0ELb0EEEvNS_9BwdParamsE --------------------------
	.section	.text._ZN10layer_norm31ln_parallel_residual_bwd_kernelINS_13Kernel_traitsI6__halfS2_S2_S2_fjLj2560ELj1ELj1ELj4ELj8ENS_18Kernel_traits_baseILj2560ES2_S2_S2_S2_fjLj128EEEEELb0ELb0ELb0EEEvNS_9BwdParamsE,"ax",@progbits
	.align	128
        .global         _ZN10layer_norm31ln_parallel_residual_bwd_kernelINS_13Kernel_traitsI6__halfS2_S2_S2_fjLj2560ELj1ELj1ELj4ELj8ENS_18Kernel_traits_baseILj2560ES2_S2_S2_S2_fjLj128EEEEELb0ELb0ELb0EEEvNS_9BwdParamsE
        .type           _ZN10layer_norm31ln_parallel_residual_bwd_kernelINS_13Kernel_traitsI6__halfS2_S2_S2_fjLj2560ELj1ELj1ELj4ELj8ENS_18Kernel_traits_baseILj2560ES2_S2_S2_S2_fjLj128EEEEELb0ELb0ELb0EEEvNS_9BwdParamsE,@function
        .size           _ZN10layer_norm31ln_parallel_residual_bwd_kernelINS_13Kernel_traitsI6__halfS2_S2_S2_fjLj2560ELj1ELj1ELj4ELj8ENS_18Kernel_traits_baseILj2560ES2_S2_S2_S2_fjLj128EEEEELb0ELb0ELb0EEEvNS_9BwdParamsE,(.L_x_3889 - _ZN10layer_norm31ln_parallel_residual_bwd_kernelINS_13Kernel_traitsI6__halfS2_S2_S2_fjLj2560ELj1ELj1ELj4ELj8ENS_18Kernel_traits_baseILj2560ES2_S2_S2_S2_fjLj128EEEEELb0ELb0ELb0EEEvNS_9BwdParamsE)
        .other          _ZN10layer_norm31ln_parallel_residual_bwd_kernelINS_13Kernel_traitsI6__halfS2_S2_S2_fjLj2560ELj1ELj1ELj4ELj8ENS_18Kernel_traits_baseILj2560ES2_S2_S2_S2_fjLj128EEEEELb0ELb0ELb0EEEvNS_9BwdParamsE,@"STO_CUDA_ENTRY STV_DEFAULT"
_ZN10layer_norm31ln_parallel_residual_bwd_kernelINS_13Kernel_traitsI6__halfS2_S2_S2_fjLj2560ELj1ELj1ELj4ELj8ENS_18Kernel_traits_baseILj2560ES2_S2_S2_S2_fjLj128EEEEELb0ELb0ELb0EEEvNS_9BwdParamsE:
.text._ZN10layer_norm31ln_parallel_residual_bwd_kernelINS_13Kernel_traitsI6__halfS2_S2_S2_fjLj2560ELj1ELj1ELj4ELj8ENS_18Kernel_traits_baseILj2560ES2_S2_S2_S2_fjLj128EEEEELb0ELb0ELb0EEEvNS_9BwdParamsE:
        /* <DEDUP_REMOVED lines=17> */
[----:B------:R-:W-:Y:S02]  /*0110*/  LEA.HI.SX32 R0, R0, R3, 0x1e ;  /* 0x0000000300007211 */ /* 0x000fe400078ff2ff */
[----:B------:R-:W-:Y:S02]  /*0120*/  MOV R47, R135 ;  /* 0x00000087002f7202 */ /* 0x000fe40000000f00 */
[C---:B------:R-:W-:Y:S02]  /*0130*/  LOP3.LUT P4, RZ, R0.reuse, 0xffffff80, RZ, 0xc0, !PT ;  /* 0xffffff8000ff7812 */ /* 0x040fe4000788c0ff */
[C---:B------:R-:W-:Y:S02]  /*0140*/  ISETP.GE.U32.AND P3, PT, R0.reuse, 0x100, PT ;  /* 0x000001000000780c */ /* 0x040fe40003f66070 */
[----:B------:R-:W-:-:S02]  /*0150*/  ISETP.GE.U32.AND P2, PT, R0, 0x180, PT ;  /* 0x000001800000780c */ /* 0x000fc40003f46070 */
[C---:B------:R-:W-:Y:S02]  /*0160*/  ISETP.GE.U32.AND P1, PT, R0.reuse, 0x200, PT ;  /* 0x000002000000780c */ /* 0x040fe40003f26070 */
[----:B------:R-:W-:Y:S02]  /*0170*/  ISETP.GE.U32.AND P0, PT, R0, 0x280, PT ;  /* 0x000002800000780c */ /* 0x000fe40003f06070 */
[----:B-1----:R-:W-:Y:S02]  /*0180*/  LEA.HI R134, R136, UR6, RZ, 0x19 ;  /* 0x0000000688867c11 */ /* 0x002fe4000f8fc8ff */
        /* <DEDUP_REMOVED lines=22> */
[----:B------:R-:W-:Y:S01]  /*02f0*/  @P2 IADD3 R47, R47, 0x80, RZ ;  /* 0x000000802f2f2810 */ /* 0x000fe20007ffe0ff */
[----:B------:R-:W1:Y:S03]  /*0300*/  @P0 LDC.64 R42, c[0x0][0x260] ;  /* 0x00009800ff2a0b82 */ /* 0x000e660000000a00 */
[----:B------:R0:W5:Y:S01]  /*0310*/  @P2 LDG.E.64 R16, desc[UR4][R36.64] ;  /* 0x0000000424102981 */ /* 0x000162000c1e1b00 */
[----:B--2---:R-:W-:-:S04]  /*0320*/  @P1 IMAD.WIDE.U32 R38, R47, 0x8, R38 ;  /* 0x000000082f261825 */ /* 0x004fc800078e0026 */
[----:B------:R-:W2:Y:S01]  /*0330*/  @P0 LDC.64 R44, c[0x0][0x268] ;  /* 0x00009a00ff2c0b82 */ /* 0x000ea20000000a00 */
        /* <DEDUP_REMOVED lines=53> */
[----:B------:R-:W-:Y:S01]  /*0690*/  HFMA2.MMA R181, -RZ, RZ, 0, 5.9604644775390625e-08 ;  /* 0x00000001ffb57435 */ /* 0x000fe200000001ff */
[--C-:B------:R-:W-:Y:S02]  /*06a0*/  SHF.R.U64 R43, R4, 0x10, R5.reuse ;  /* 0x00000010042b7819 */ /* 0x100fe40000001205 */
[----:B------:R-:W-:Y:S01]  /*06b0*/  MOV R4, R18 ;  /* 0x0000001200047202 */ /* 0x000fe20000000f00 */
[----:B------:R-:W-:Y:S01]  /*06c0*/  HADD2.F32 R132, -RZ, R132.H0_H0 ;  /* 0x20000084ff847230 */ /* 0x000fe20000004100 */
[----:B------:R-:W-:Y:S01]  /*06d0*/  MOV R42, R5 ;  /* 0x00000005002a7202 */ /* 0x000fe20000000f00 */
[----:B------:R-:W-:Y:S01]  /*06e0*/  HADD2.F32 R43, -RZ, R43.H0_H0 ;  /* 0x2000002bff2b7230 */ /* 0x000fe20000004100 */
[----:B------:R-:W-:Y:S02]  /*06f0*/  SHF.R.U32.HI R41, RZ, 0x10, R5 ;  /* 0x00000010ff297819 */ /* 0x000fe40000011605 */
[----:B------:R-:W-:Y:S01]  /*0700*/  SHF.R.U64 R18, R18, 0x10, R19 ;  /* 0x0000001012127819 */ /* 0x000fe20000001213 */
[----:B------:R-:W-:Y:S01]  /*0710*/  HADD2.F32 R42, -RZ, R42.H0_H0 ;  /* 0x2000002aff2a7230 */ /* 0x000fe20000004100 */
[----:B------:R-:W-:Y:S01]  /*0720*/  MOV R40, R8 ;  /* 0x0000000800287202 */ /* 0x000fe20000000f00 */
[----:B------:R-:W-:Y:S01]  /*0730*/  HADD2.F32 R41, -RZ, R41.H0_H0 ;  /* 0x20000029ff297230 */ /* 0x000fe20000004100 */
[----:B------:R-:W-:-:S02]  /*0740*/  SHF.R.U64 R39, R8, 0x10, R9 ;  /* 0x0000001008277819 */ /* 0x000fc40000001209 */
[----:B------:R-:W-:Y:S01]  /*0750*/  MOV R38, R9 ;  /* 0x0000000900267202 */ /* 0x000fe20000000f00 */
[----:B------:R-:W-:Y:S01]  /*0760*/  HADD2.F32 R40, -RZ, R40.H0_H0 ;  /* 0x20000028ff287230 */ /* 0x000fe20000004100 */
[----:B------:R-:W-:Y:S01]  /*0770*/  SHF.R.U32.HI R37, RZ, 0x10, R9 ;  /* 0x00000010ff257819 */ /* 0x000fe20000011609 */
[----:B------:R-:W-:Y:S01]  /*0780*/  HADD2.F32 R39, -RZ, R39.H0_H0 ;  /* 0x20000027ff277230 */ /* 0x000fe20000004100 */
[----:B------:R-:W-:Y:S01]  /*0790*/  MOV R36, R10 ;  /* 0x0000000a00247202 */ /* 0x000fe20000000f00 */
[----:B------:R-:W-:Y:S01]  /*07a0*/  HADD2.F32 R38, -RZ, R38.H0_H0 ;  /* 0x20000026ff267230 */ /* 0x000fe20000004100 */
[--C-:B------:R-:W-:Y:S01]  /*07b0*/  SHF.R.U64 R35, R10, 0x10, R11.reuse ;  /* 0x000000100a237819 */ /* 0x100fe2000000120b */
[----:B------:R-:W-:Y:S01]  /*07c0*/  HADD2.F32 R37, -RZ, R37.H0_H0 ;  /* 0x20000025ff257230 */ /* 0x000fe20000004100 */
        /* <DEDUP_REMOVED lines=14> */
[----:B------:R-:W-:-:S02]  /*08b0*/  SHF.R.U64 R27, R14, 0x10, R15 ;  /* 0x000000100e1b7819 */ /* 0x000fc4000000120f */
[----:B------:R-:W-:Y:S02]  /*08c0*/  MOV R26, R15 ;  /* 0x0000000f001a7202 */ /* 0x000fe40000000f00 */
[----:B------:R-:W-:Y:S01]  /*08d0*/  SHF.R.U32.HI R23, RZ, 0x10, R15 ;  /* 0x00000010ff177819 */ /* 0x000fe2000001160f */
[----:B------:R-:W-:Y:S01]  /*08e0*/  HADD2.F32 R27, -RZ, R27.H0_H0 ;  /* 0x2000001bff1b7230 */ /* 0x000fe20000004100 */
[----:B------:R-:W-:Y:S01]  /*08f0*/  MOV R3, R16 ;  /* 0x0000001000037202 */ /* 0x000fe20000000f00 */
[----:B------:R-:W-:Y:S01]  /*0900*/  HADD2.F32 R26, -RZ, R26.H0_H0 ;  /* 0x2000001aff1a7230 */ /* 0x000fe20000004100 */
[--C-:B------:R-:W-:Y:S02]  /*0910*/  SHF.R.U64 R126, R16, 0x10, R17.reuse ;  /* 0x00000010107e7819 */ /* 0x100fe40000001211 */
[----:B------:R-:W-:Y:S02]  /*0920*/  MOV R22, R17 ;  /* 0x0000001100167202 */ /* 0x000fe40000000f00 */
[----:B------:R-:W-:-:S02]  /*0930*/  SHF.R.U32.HI R125, RZ, 0x10, R17 ;  /* 0x00000010ff7d7819 */ /* 0x000fc40000011611 */
        /* <DEDUP_REMOVED lines=28> */
[----:B------:R-:W-:Y:S01]  /*0b00*/  MOV R121, RZ ;  /* 0x000000ff00797202 */ /* 0x000fe20000000f00 */
[----:B------:R-:W-:-:S02]  /*0b10*/  HADD2.F32 R13, -RZ, R13.H0_H0 ;  /* 0x2000000dff0d7230 */ /* 0x000fc40000004100 */
[----:B------:R-:W-:Y:S02]  /*0b20*/  HADD2.F32 R12, -RZ, R12.H0_H0 ;  /* 0x2000000cff0c7230 */ /* 0x000fe40000004100 */
[----:B------:R-:W-:Y:S02]  /*0b30*/  HADD2.F32 R11, -RZ, R11.H0_H0 ;  /* 0x2000000bff0b7230 */ /* 0x000fe40000004100 */
[----:B------:R-:W-:Y:S02]  /*0b40*/  HADD2.F32 R10, -RZ, R10.H0_H0 ;  /* 0x2000000aff0a7230 */ /* 0x000fe40000004100 */
[----:B------:R-:W-:Y:S02]  /*0b50*/  HADD2.F32 R9, -RZ, R9.H0_H0 ;  /* 0x20000009ff097230 */ /* 0x000fe40000004100 */
[----:B------:R-:W-:Y:S02]  /*0b60*/  HADD2.F32 R8, -RZ, R8.H0_H0 ;  /* 0x20000008ff087230 */ /* 0x000fe40000004100 */
[----:B------:R-:W-:-:S02]  /*0b70*/  HADD2.F32 R7, -RZ, R7.H0_H0 ;  /* 0x20000007ff077230 */ /* 0x000fc40000004100 */
[----:B------:R-:W-:Y:S02]  /*0b80*/  HADD2.F32 R6, -RZ, R6.H0_H0 ;  /* 0x20000006ff067230 */ /* 0x000fe40000004100 */
[----:B0-----:R-:W-:-:S07]  /*0b90*/  HADD2.F32 R5, -RZ, R124.H0_H0 ;  /* 0x2000007cff057230 */ /* 0x001fce0000004100 */
.L_x_449:
[----:B0123--:R-:W0:Y:S08]  /*0ba0*/  LDC.64 R126, c[0x0][0x250] ;  /* 0x00009400ff7e7b82 */ /* 0x00fe300000000a00 */
[----:B------:R-:W1:Y:S01]  /*0bb0*/  LDC.64 R124, c[0x0][0x258] ;  /* 0x00009600ff7c7b82 */ /* 0x000e620000000a00 */
[----:B0-----:R-:W-:-:S05]  /*0bc0*/  IMAD.WIDE R126, R134, 0x4, R126 ;  /* 0x00000004867e7825 */ /* 0x001fca00078e027e */
[----:B------:R0:W5:Y:S01]  /*0bd0*/  LDG.E R180, desc[UR4][R126.64] ;  /* 0x000000047eb47981 */ /* 0x000162000c1e1900 */
[----:B-1----:R-:W-:-:S05]  /*0be0*/  IMAD.WIDE R124, R134, 0x4, R124 ;  /* 0x00000004867c7825 */ /* 0x002fca00078e027c */
[----:B------:R0:W5:Y:S01]  /*0bf0*/  LDG.E R4, desc[UR4][R124.64] ;  /* 0x000000047c047981 */ /* 0x000162000c1e1900 */
[----:B------:R-:W-:-:S05]  /*0c00*/  MOV R137, UR18 ;  /* 0x0000001200897c02 */ /* 0x000fca0008000f00 */
[----:B------:R-:W-:-:S05]  /*0c10*/  IMAD R2, R134, R137, RZ ;  /* 0x0000008986027224 */ /* 0x000fca00078e02ff */
[----:B------:R-:W-:-:S04]  /*0c20*/  SHF.R.S32.HI R129, RZ, 0x1f, R2 ;  /* 0x0000001fff817819 */ /* 0x000fc80000011402 */
[----:B------:R-:W-:Y:S01]  /*0c30*/  LEA.HI R2, R129, R2, RZ, 0x2 ;  /* 0x0000000281027211 */ /* 0x000fe200078f10ff */
[----:B------:R-:W-:Y:S03]  /*0c40*/  BSSY B0, `(.L_x_419) ;  /* 0x0000055000007945 */ /* 0x000fe60003800000 */
[----:B------:R-:W-:Y:S02]  /*0c50*/  LEA.HI.SX32 R2, R2, R135, 0x1e ;  /* 0x0000008702027211 */ /* 0x000fe400078ff2ff */
[----:B------:R-:W-:Y:S02]  /*0c60*/  MOV R197, RZ ;  /* 0x000000ff00c57202 */ /* 0x000fe40000000f00 */
        /* <DEDUP_REMOVED lines=17> */
[----:B------:R-:W-:Y:S02]  /*0d80*/  ISETP.NE.AND P0, PT, R133, RZ, PT ;  /* 0x000000ff8500720c */ /* 0x000fe40003f05270 */
[----:B------:R-:W-:Y:S02]  /*0d90*/  IADD3 R199, R2, 0x80, RZ ;  /* 0x0000008002c77810 */ /* 0x000fe40007ffe0ff */
[--C-:B--2---:R-:W-:Y:S01]  /*0da0*/  SHF.R.U64 R149, R124, 0x10, R125.reuse ;  /* 0x000000107c957819 */ /* 0x104fe2000000127d */
[----:B------:R-:W-:Y:S01]  /*0db0*/  HADD2.F32 R151, -RZ, R125.H0_H0 ;  /* 0x2000007dff977230 */ /* 0x000fe20000004100 */
[----:B------:R-:W-:-:S03]  /*0dc0*/  SHF.R.U32.HI R197, RZ, 0x10, R125 ;  /* 0x00000010ffc57819 */ /* 0x000fc6000001167d */
[----:B------:R-:W-:Y:S01]  /*0dd0*/  HADD2.F32 R149, -RZ, R149.H0_H0 ;  /* 0x20000095ff957230 */ /* 0x000fe20000004100 */
[----:B---3--:R-:W-:Y:S02]  /*0de0*/  MOV R3, R128 ;  /* 0x0000008000037202 */ /* 0x008fe40000000f00 */
[--C-:B------:R-:W-:Y:S02]  /*0df0*/  SHF.R.U64 R152, R128, 0x10, R129.reuse ;  /* 0x0000001080987819 */ /* 0x100fe40000001281 */
[----:B------:R-:W-:Y:S02]  /*0e00*/  MOV R147, R129 ;  /* 0x0000008100937202 */ /* 0x000fe40000000f00 */
[----:B------:R-:W-:Y:S02]  /*0e10*/  SHF.R.U32.HI R150, RZ, 0x10, R129 ;  /* 0x00000010ff967819 */ /* 0x000fe40000011681 */
[----:B----4-:R-:W-:Y:S02]  /*0e20*/  MOV R128, R126 ;  /* 0x0000007e00807202 */ /* 0x010fe40000000f00 */
[----:B------:R-:W-:-:S02]  /*0e30*/  SHF.R.U64 R126, R126, 0x10, R127 ;  /* 0x000000107e7e7819 */ /* 0x000fc4000000127f */
[----:B------:R-:W-:Y:S02]  /*0e40*/  MOV R129, R127 ;  /* 0x0000007f00817202 */ /* 0x000fe40000000f00 */
[----:B------:R-:W-:Y:S01]  /*0e50*/  SHF.R.U32.HI R198, RZ, 0x10, R127 ;  /* 0x00000010ffc67819 */ /* 0x000fe2000001167f */
[----:B------:R-:W-:Y:S01]  /*0e60*/  HADD2.F32 R127, -RZ, R124.H0_H0 ;  /* 0x2000007cff7f7230 */ /* 0x000fe20000004100 */
[----:B-----5:R-:W-:Y:S01]  /*0e70*/  FSEL R124, R180, RZ, !P0 ;  /* 0x000000ffb47c7208 */ /* 0x020fe20004000000 */
[----:B------:R-:W-:Y:S02]  /*0e80*/  HADD2.F32 R125, -RZ, R3.H0_H0 ;  /* 0x20000003ff7d7230 */ /* 0x000fe40000004100 */
[----:B0-----:R-:W-:Y:S02]  /*0e90*/  HADD2.F32 R131, -RZ, R128.H0_H0 ;  /* 0x20000080ff837230 */ /* 0x001fe40000004100 */
[----:B------:R-:W-:Y:S01]  /*0ea0*/  FADD.FTZ R3, -R124, R127 ;  /* 0x0000007f7c037221 */ /* 0x000fe20000010100 */
[----:B------:R-:W-:-:S02]  /*0eb0*/  HADD2.F32 R197, -RZ, R197.H0_H0 ;  /* 0x200000c5ffc57230 */ /* 0x000fc40000004100 */
[----:B------:R-:W-:Y:S01]  /*0ec0*/  FADD.FTZ R149, -R124, R149 ;  /* 0x000000957c957221 */ /* 0x000fe20000010100 */
[----:B------:R-:W-:Y:S01]  /*0ed0*/  FMUL.FTZ R127, R40, R131 ;  /* 0x00000083287f7220 */ /* 0x000fe20000410000 */
[----:B------:R-:W-:Y:S01]  /*0ee0*/  FMUL.FTZ R3, R4, R3 ;  /* 0x0000000304037220 */ /* 0x000fe20000410000 */
[----:B------:R-:W-:Y:S02]  /*0ef0*/  HADD2.F32 R126, -RZ, R126.H0_H0 ;  /* 0x2000007eff7e7230 */ /* 0x000fe40000004100 */
[C---:B------:R-:W-:Y:S01]  /*0f00*/  FADD.FTZ R151, -R124.reuse, R151 ;  /* 0x000000977c977221 */ /* 0x040fe20000010100 */
[----:B------:R-:W-:Y:S02]  /*0f10*/  HADD2.F32 R129, -RZ, R129.H0_H0 ;  /* 0x20000081ff817230 */ /* 0x000fe40000004100 */
[----:B------:R-:W-:Y:S01]  /*0f20*/  FADD.FTZ R197, -R124, R197 ;  /* 0x000000c57cc57221 */ /* 0x000fe20000010100 */
[----:B------:R-:W-:Y:S01]  /*0f30*/  FADD.FTZ R100, R100, R125 ;  /* 0x0000007d64647221 */ /* 0x000fe20000010000 */
[-C--:B------:R-:W-:Y:S01]  /*0f40*/  FFMA.FTZ R146, R132, R125.reuse, R127 ;  /* 0x0000007d84927223 */ /* 0x080fe2000001007f */
[----:B------:R-:W-:Y:S01]  /*0f50*/  FFMA.FTZ R120, R3, R125, R120 ;  /* 0x0000007d03787223 */ /* 0x000fe20000010078 */
[----:B------:R-:W-:-:S02]  /*0f60*/  HADD2.F32 R124, -RZ, R152.H0_H0 ;  /* 0x20000098ff7c7230 */ /* 0x000fc40000004100 */
[----:B------:R-:W-:Y:S01]  /*0f70*/  FMUL.FTZ R128, R39, R126 ;  /* 0x0000007e27807220 */ /* 0x000fe20000410000 */
[----:B------:R-:W-:Y:S02]  /*0f80*/  HADD2.F32 R130, -RZ, R150.H0_H0 ;  /* 0x20000096ff827230 */ /* 0x000fe40000004100 */
[----:B------:R-:W-:Y:S01]  /*0f90*/  FMUL.FTZ R150, R4, R149 ;  /* 0x0000009504967220 */ /* 0x000fe20000410000 */
[----:B------:R-:W-:Y:S02]  /*0fa0*/  HADD2.F32 R125, -RZ, R147.H0_H0 ;  /* 0x20000093ff7d7230 */ /* 0x000fe40000004100 */
[----:B------:R-:W-:Y:S01]  /*0fb0*/  FMUL.FTZ R127, R38, R129 ;  /* 0x00000081267f7220 */ /* 0x000fe20000410000 */
[----:B------:R-:W-:Y:S01]  /*0fc0*/  FMUL.FTZ R147, R4, R151 ;  /* 0x0000009704937220 */ /* 0x000fe20000410000 */
[----:B------:R-:W-:Y:S02]  /*0fd0*/  HADD2.F32 R198, -RZ, R198.H0_H0 ;  /* 0x200000c6ffc67230 */ /* 0x000fe40000004100 */
        /* <DEDUP_REMOVED lines=27> */
.L_x_420:
[----:B------:R-:W-:Y:S05]  /*1190*/  BSYNC B0 ;  /* 0x0000000000007941 */ /* 0x000fea0003800000 */
.L_x_419:
        /* <DEDUP_REMOVED lines=20> */
[----:B------:R-:W-:-:S04]  /*12e0*/  HADD2.F32 R130, -RZ, R125.H0_H0 ;  /* 0x2000007dff827230 */ /* 0x000fc80000004100 */
[----:B------:R-:W-:Y:S01]  /*12f0*/  HADD2.F32 R131, -RZ, R131.H0_H0 ;  /* 0x20000083ff837230 */ /* 0x000fe20000004100 */
[----:B---3--:R-:W-:Y:S02]  /*1300*/  MOV R153, R128 ;  /* 0x0000008000997202 */ /* 0x008fe40000000f00 */
[----:B------:R-:W-:Y:S02]  /*1310*/  SHF.R.U64 R202, R128, 0x10, R129 ;  /* 0x0000001080ca7819 */ /* 0x000fe40000001281 */
[----:B----4-:R-:W-:Y:S02]  /*1320*/  MOV R128, R126 ;  /* 0x0000007e00807202 */ /* 0x010fe40000000f00 */
[----:B------:R-:W-:Y:S01]  /*1330*/  SHF.R.U64 R158, R126, 0x10, R127 ;  /* 0x000000107e9e7819 */ /* 0x000fe2000000127f */
[----:B------:R-:W-:Y:S01]  /*1340*/  HADD2.F32 R126, -RZ, R124.H0_H0 ;  /* 0x2000007cff7e7230 */ /* 0x000fe20000004100 */
[----:B------:R-:W-:Y:S02]  /*1350*/  SHF.R.U64 R124, R124, 0x10, R125 ;  /* 0x000000107c7c7819 */ /* 0x000fe4000000127d */
[----:B------:R-:W-:-:S02]  /*1360*/  MOV R155, R129 ;  /* 0x00000081009b7202 */ /* 0x000fc40000000f00 */
[----:B------:R-:W-:Y:S01]  /*1370*/  SHF.R.U32.HI R160, RZ, 0x10, R129 ;  /* 0x00000010ffa07819 */ /* 0x000fe20000011681 */
[----:B------:R-:W-:Y:S01]  /*1380*/  HADD2.F32 R124, -RZ, R124.H0_H0 ;  /* 0x2000007cff7c7230 */ /* 0x000fe20000004100 */
[----:B------:R-:W-:Y:S01]  /*1390*/  MOV R129, R127 ;  /* 0x0000007f00817202 */ /* 0x000fe20000000f00 */
[----:B------:R-:W-:Y:S01]  /*13a0*/  HADD2.F32 R125, -RZ, R153.H0_H0 ;  /* 0x20000099ff7d7230 */ /* 0x000fe20000004100 */
[----:B------:R-:W-:Y:S01]  /*13b0*/  SHF.R.U32.HI R200, RZ, 0x10, R127 ;  /* 0x00000010ffc87819 */ /* 0x000fe2000001167f */
[----:B------:R-:W-:Y:S02]  /*13c0*/  HADD2.F32 R127, -RZ, R128.H0_H0 ;  /* 0x20000080ff7f7230 */ /* 0x000fe40000004100 */
[C---:B------:R-:W-:Y:S01]  /*13d0*/  FADD.FTZ R153, -R201.reuse, R126 ;  /* 0x0000007ec9997221 */ /* 0x040fe20000010100 */
[C---:B------:R-:W-:Y:S01]  /*13e0*/  FADD.FTZ R159, -R201.reuse, R130 ;  /* 0x00000082c99f7221 */ /* 0x040fe20000010100 */
[C---:B------:R-:W-:Y:S01]  /*13f0*/  FADD.FTZ R157, -R201.reuse, R124 ;  /* 0x0000007cc99d7221 */ /* 0x040fe20000010100 */
[----:B------:R-:W-:Y:S01]  /*1400*/  FADD.FTZ R201, -R201, R131 ;  /* 0x00000083c9c97221 */ /* 0x000fe20000010100 */
[----:B------:R-:W-:Y:S01]  /*1410*/  FMUL.FTZ R131, R32, R127 ;  /* 0x0000007f20837220 */ /* 0x000fe20000410000 */
[----:B------:R-:W-:Y:S01]  /*1420*/  FMUL.FTZ R153, R4, R153 ;  /* 0x0000009904997220 */ /* 0x000fe20000410000 */
[----:B------:R-:W-:-:S02]  /*1430*/  HADD2.F32 R126, -RZ, R158.H0_H0 ;  /* 0x2000009eff7e7230 */ /* 0x000fc40000004100 */
[----:B------:R-:W-:Y:S02]  /*1440*/  HADD2.F32 R129, -RZ, R129.H0_H0 ;  /* 0x20000081ff817230 */ /* 0x000fe40000004100 */
[----:B------:R-:W-:Y:S01]  /*1450*/  FADD.FTZ R96, R96, R125 ;  /* 0x0000007d60607221 */ /* 0x000fe20000010000 */
[-C--:B------:R-:W-:Y:S01]  /*1460*/  FFMA.FTZ R154, R36, R125.reuse, R131 ;  /* 0x0000007d249a7223 */ /* 0x080fe20000010083 */
[----:B------:R-:W-:Y:S01]  /*1470*/  FFMA.FTZ R116, R153, R125, R116 ;  /* 0x0000007d99747223 */ /* 0x000fe20000010074 */
[----:B------:R-:W-:Y:S02]  /*1480*/  HADD2.F32 R124, -RZ, R202.H0_H0 ;  /* 0x200000caff7c7230 */ /* 0x000fe40000004100 */
[----:B------:R-:W-:Y:S01]  /*1490*/  FMUL.FTZ R128, R31, R126 ;  /* 0x0000007e1f807220 */ /* 0x000fe20000410000 */
[----:B------:R-:W-:Y:S02]  /*14a0*/  HADD2.F32 R125, -RZ, R155.H0_H0 ;  /* 0x2000009bff7d7230 */ /* 0x000fe40000004100 */
[----:B------:R-:W-:Y:S01]  /*14b0*/  FMUL.FTZ R158, R4, R157 ;  /* 0x0000009d049e7220 */ /* 0x000fe20000410000 */
[----:B------:R-:W-:Y:S01]  /*14c0*/  FMUL.FTZ R131, R30, R129 ;  /* 0x000000811e837220 */ /* 0x000fe20000410000 */
[----:B------:R-:W-:Y:S01]  /*14d0*/  FMUL.FTZ R155, R4, R159 ;  /* 0x0000009f049b7220 */ /* 0x000fe20000410000 */
[----:B------:R-:W-:-:S02]  /*14e0*/  HADD2.F32 R200, -RZ, R200.H0_H0 ;  /* 0x200000c8ffc87230 */ /* 0x000fc40000004100 */
        /* <DEDUP_REMOVED lines=10> */
[----:B------:R-:W-:-:S02]  /*1590*/  HADD2.F32 R130, -RZ, R160.H0_H0 ;  /* 0x200000a0ff827230 */ /* 0x000fc40000004100 */
        /* <DEDUP_REMOVED lines=17> */
.L_x_422:
[----:B------:R-:W-:Y:S05]  /*16b0*/  BSYNC B0 ;  /* 0x0000000000007941 */ /* 0x000fea0003800000 */
.L_x_421:
        /* <DEDUP_REMOVED lines=81> */
.L_x_424:
[----:B------:R-:W-:Y:S05]  /*1bd0*/  BSYNC B0 ;  /* 0x0000000000007941 */ /* 0x000fea0003800000 */
.L_x_423:
        /* <DEDUP_REMOVED lines=81> */
.L_x_426:
[----:B------:R-:W-:Y:S05]  /*20f0*/  BSYNC B0 ;  /* 0x0000000000007941 */ /* 0x000fea0003800000 */
.L_x_425:
        /* <DEDUP_REMOVED lines=19> */
[----:B--2---:R-:W-:Y:S01]  /*2230*/  SHF.R.U32.HI R131, RZ, 0x10, R125 ;  /* 0x00000010ff837819 */ /* 0x004fe2000001167d */
[----:B------:R-:W-:-:S04]  /*2240*/  HADD2.F32 R130, -RZ, R125.H0_H0 ;  /* 0x2000007dff827230 */ /* 0x000fc80000004100 */
[----:B------:R-:W-:Y:S01]  /*2250*/  HADD2.F32 R131, -RZ, R131.H0_H0 ;  /* 0x20000083ff837230 */ /* 0x000fe20000004100 */
[----:B---3--:R-:W-:Y:S02]  /*2260*/  MOV R189, R128 ;  /* 0x0000008000bd7202 */ /* 0x008fe40000000f00 */
[----:B------:R-:W-:Y:S02]  /*2270*/  SHF.R.U64 R194, R128, 0x10, R129 ;  /* 0x0000001080c27819 */ /* 0x000fe40000001281 */
[----:B----4-:R-:W-:Y:S02]  /*2280*/  MOV R128, R126 ;  /* 0x0000007e00807202 */ /* 0x010fe40000000f00 */
[----:B------:R-:W-:Y:S02]  /*2290*/  SHF.R.U64 R192, R126, 0x10, R127 ;  /* 0x000000107ec07819 */ /* 0x000fe4000000127f */
[----:B------:R-:W-:Y:S01]  /*22a0*/  SHF.R.U64 R126, R124, 0x10, R125 ;  /* 0x000000107c7e7819 */ /* 0x000fe2000000127d */
[----:B------:R-:W-:Y:S01]  /*22b0*/  HADD2.F32 R124, -RZ, R124.H0_H0 ;  /* 0x2000007cff7c7230 */ /* 0x000fe20000004100 */
        /* <DEDUP_REMOVED lines=17> */
[C---:B------:R-:W-:Y:S01]  /*23d0*/  FFMA.FTZ R104, R189.reuse, R125, R104 ;  /* 0x0000007dbd687223 */ /* 0x040fe20000010068 */
[----:B------:R-:W-:Y:S02]  /*23e0*/  HADD2.F32 R124, -RZ, R194.H0_H0 ;  /* 0x200000c2ff7c7230 */ /* 0x000fe40000004100 */
[----:B------:R-:W-:Y:S01]  /*23f0*/  FADD.FTZ R44, R44, R127 ;  /* 0x0000007f2c2c7221 */ /* 0x000fe20000010000 */
[----:B------:R-:W-:Y:S02]  /*2400*/  HADD2.F32 R125, -RZ, R191.H0_H0 ;  /* 0x200000bfff7d7230 */ /* 0x000fe40000004100 */
[----:B------:R-:W-:Y:S01]  /*2410*/  FFMA.FTZ R64, R189, R127, R64 ;  /* 0x0000007fbd407223 */ /* 0x000fe20000010040 */
[----:B------:R-:W-:Y:S01]  /*2420*/  FMUL.FTZ R128, R7, R126 ;  /* 0x0000007e07807220 */ /* 0x000fe20000410000 */
        /* <DEDUP_REMOVED lines=12> */
[----:B------:R-:W-:Y:S02]  /*24f0*/  HADD2.F32 R128, -RZ, R200.H0_H0 ;  /* 0x200000c8ff807230 */ /* 0x000fe40000004100 */
        /* <DEDUP_REMOVED lines=17> */
.L_x_428:
[----:B------:R-:W-:Y:S05]  /*2610*/  BSYNC B0 ;  /* 0x0000000000007941 */ /* 0x000fea0003800000 */
.L_x_427:
[----:B------:R-:W-:Y:S01]  /*2620*/  LOP3.LUT P0, RZ, R181, 0xff, RZ, 0xc0, !PT ;  /* 0x000000ffb5ff7812 */ /* 0x000fe2000780c0ff */
[----:B------:R-:W-:Y:S01]  /*2630*/  UMOV UR13, 0xffffffff ;  /* 0xffffffff000d7882 */ /* 0x000fe20000000000 */
[----:B------:R-:W-:Y:S02]  /*2640*/  SHF.R.U32.HI R124, RZ, 0x5, R136 ;  /* 0x00000005ff7c7819 */ /* 0x000fe40000011688 */
[----:B------:R-:W-:Y:S02]  /*2650*/  LOP3.LUT P5, RZ, R136, 0x1f, RZ, 0xc0, !PT ;  /* 0x0000001f88ff7812 */ /* 0x000fe400078ac0ff */
[----:B------:R-:W-:-:S07]  /*2660*/  LOP3.LUT R125, R124, 0x7fffffc, RZ, 0xc0, !PT ;  /* 0x07fffffc7c7d7812 */ /* 0x000fce00078ec0ff */
[----:B------:R-:W-:Y:S01]  /*2670*/  @!P0 IADD3 R125, R125, 0x4, RZ ;  /* 0x000000047d7d8810 */ /* 0x000fe20007ffe0ff */
        /* <DEDUP_REMOVED lines=19> */
.L_x_468:
        /* <DEDUP_REMOVED lines=9> */
[-C--:B------:R-:W-:Y:S02]  /*2840*/  @!P5 LEA R197, R124, R128.reuse, 0x3 ;  /* 0x000000807cc5d211 */ /* 0x080fe400078e18ff */
[----:B------:R-:W-:-:S03]  /*2850*/  LEA R198, R125, R128, 0x3 ;  /* 0x000000807dc67211 */ /* 0x000fc600078e18ff */
        /* <DEDUP_REMOVED lines=35> */
[----:B------:R-:W-:Y:S01]  /*2a90*/  @P5 HADD2.F32 R125, -RZ, R124.H0_H0 ;  /* 0x2000007cff7d5230 */ /* 0x000fe20000004100 */
[----:B------:R-:W-:Y:S01]  /*2aa0*/  @P5 SHF.R.U32.HI R130, RZ, 0x10, R175 ;  /* 0x00000010ff825819 */ /* 0x000fe200000116af */
[----:B------:R-:W-:Y:S01]  /*2ab0*/  @P5 HADD2.F32 R124, -RZ, R127.H0_H0 ;  /* 0x2000007fff7c5230 */ /* 0x000fe20000004100 */
[----:B------:R-:W-:Y:S01]  /*2ac0*/  ISETP.NE.AND.EX P6, PT, RZ, UR15, PT, P6 ;  /* 0x0000000fff007c0c */ /* 0x000fe2000bfc5360 */
[----:B------:R-:W-:Y:S02]  /*2ad0*/  @P5 HADD2.F32 R126, -RZ, R126.H0_H0 ;  /* 0x2000007eff7e5230 */ /* 0x000fe40000004100 */
[----:B------:R-:W-:Y:S01]  /*2ae0*/  @P5 FADD.FTZ R128, R128, R125 ;  /* 0x0000007d80805221 */ /* 0x000fe20000010000 */
[----:B------:R-:W-:-:S02]  /*2af0*/  @P5 HADD2.F32 R130, -RZ, R130.H0_H0 ;  /* 0x20000082ff825230 */ /* 0x000fc40000004100 */
[----:B------:R-:W-:Y:S01]  /*2b00*/  @P5 FADD.FTZ R129, R129, R124 ;  /* 0x0000007c81815221 */ /* 0x000fe20000010000 */
[----:B------:R-:W-:Y:S02]  /*2b10*/  @P5 FADD.FTZ R131, R131, R126 ;  /* 0x0000007e83835221 */ /* 0x000fe40000010000 */
[----:B------:R-:W-:Y:S01]  /*2b20*/  @P5 FADD.FTZ R197, R197, R130 ;  /* 0x00000082c5c55221 */ /* 0x000fe20000010000 */
[----:B------:R-:W-:Y:S01]  /*2b30*/  ISETP.NE.U32.AND P5, PT, RZ, UR14, PT ;  /* 0x0000000eff007c0c */ /* 0x000fe2000bfa5070 */
[----:B------:R-:W0:Y:S01]  /*2b40*/  LDC.64 R126, c[0x0][0x2f8] ;  /* 0x0000be00ff7e7b82 */ /* 0x000e220000000a00 */
[----:B------:R-:W1:Y:S02]  /*2b50*/  F2F.F16.F32 R201, R129 ;  /* 0x0000008100c97304 */ /* 0x000e640000200800 */
[----:B------:R-:W-:-:S06]  /*2b60*/  ISETP.NE.AND.EX P5, PT, RZ, UR15, PT, P5 ;  /* 0x0000000fff007c0c */ /* 0x000fcc000bfa5350 */
[----:B------:R-:W2:Y:S07]  /*2b70*/  F2F.F16.F32 R200, R197 ;  /* 0x000000c500c87304 */ /* 0x000eae0000200800 */
[----:B------:R-:W-:Y:S01]  /*2b80*/  @P5 F2FP.F16.F32.PACK_AB R199, RZ, R197 ;  /* 0x000000c5ffc7523e */ /* 0x000fe200000000ff */
[----:B------:R-:W3:Y:S01]  /*2b90*/  F2F.F16.F32 R198, R131 ;  /* 0x0000008300c67304 */ /* 0x000ee20000200800 */
[----:B------:R-:W-:Y:S02]  /*2ba0*/  @P5 F2FP.F16.F32.PACK_AB R124, RZ, R128 ;  /* 0x00000080ff7c523e */ /* 0x000fe400000000ff */
[----:B------:R-:W-:-:S02]  /*2bb0*/  @P5 PRMT R141, R199, 0x7610, R141 ;  /* 0x00007610c78d5816 */ /* 0x000fc4000000008d */
[----:B------:R-:W-:Y:S02]  /*2bc0*/  @P5 F2FP.F16.F32.PACK_AB R125, RZ, R129 ;  /* 0x00000081ff7d523e */ /* 0x000fe400000000ff */
[----:B------:R-:W-:Y:S01]  /*2bd0*/  @P5 F2FP.F16.F32.PACK_AB R130, RZ, R131 ;  /* 0x00000083ff82523e */ /* 0x000fe200000000ff */
[----:B------:R-:W4:Y:S01]  /*2be0*/  F2F.F16.F32 R199, R128 ;  /* 0x0000008000c77304 */ /* 0x000f220000200800 */
        /* <DEDUP_REMOVED lines=19> */
.L_x_432:
        /* <DEDUP_REMOVED lines=14> */
.L_x_433:
[----:B------:R-:W-:-:S07]  /*2e00*/  IADD3 R2, R2, 0x80, RZ ;  /* 0x0000008002027810 */ /* 0x000fce0007ffe0ff */
.L_x_431:
[----:B------:R-:W-:Y:S05]  /*2e10*/  BSYNC B0 ;  /* 0x0000000000007941 */ /* 0x000fea0003800000 */
.L_x_430:
        /* <DEDUP_REMOVED lines=61> */
.L_x_436:
        /* <DEDUP_REMOVED lines=14> */
.L_x_437:
[----:B------:R-:W-:-:S07]  /*32d0*/  IADD3 R2, R2, 0x80, RZ ;  /* 0x0000008002027810 */ /* 0x000fce0007ffe0ff */
.L_x_435:
[----:B------:R-:W-:Y:S05]  /*32e0*/  BSYNC B0 ;  /* 0x0000000000007941 */ /* 0x000fea0003800000 */
.L_x_434:
        /* <DEDUP_REMOVED lines=61> */
.L_x_440:
        /* <DEDUP_REMOVED lines=14> */
.L_x_441:
[----:B------:R-:W-:-:S07]  /*37a0*/  IADD3 R2, R2, 0x80, RZ ;  /* 0x0000008002027810 */ /* 0x000fce0007ffe0ff */
.L_x_439:
[----:B------:R-:W-:Y:S05]  /*37b0*/  BSYNC B0 ;  /* 0x0000000000007941 */ /* 0x000fea0003800000 */
.L_x_438:
        /* <DEDUP_REMOVED lines=61> */
.L_x_444:
        /* <DEDUP_REMOVED lines=14> */
.L_x_445:
[----:B------:R-:W-:-:S07]  /*3c70*/  IADD3 R2, R2, 0x80, RZ ;  /* 0x0000008002027810 */ /* 0x000fce0007ffe0ff */
.L_x_443:
[----:B------:R-:W-:Y:S05]  /*3c80*/  BSYNC B0 ;  /* 0x0000000000007941 */ /* 0x000fea0003800000 */
.L_x_442:
[----:B------:R-:W-:Y:S01]  /*3c90*/  ISETP.NE.AND P5, PT, R0, RZ, PT ;  /* 0x000000ff0000720c */ /* 0x000fe20003fa5270 */
[----:B------:R-:W-:-:S12]  /*3ca0*/  BSSY B0, `(.L_x_446) ;  /* 0x000004b000007945 */ /* 0x000fd80003800000 */
[----:B------:R-:W-:Y:S05]  /*3cb0*/  @!P5 BRA `(.L_x_447) ;  /* 0x000000040024d947 */ /* 0x000fea0003800000 */
[----:B------:R-:W-:Y:S01]  /*3cc0*/  ISETP.NE.U32.AND P5, PT, RZ, UR8, PT ;  /* 0x00000008ff007c0c */ /* 0x000fe2000bfa5070 */
[-CC-:B-12---:R-:W-:Y:S01]  /*3cd0*/  FFMA.FTZ R124, R194, R180.reuse, R181.reuse ;  /* 0x000000b4c27c7223 */ /* 0x186fe200000100b5 */
[-C--:B0-----:R-:W-:Y:S01]  /*3ce0*/  FFMA.FTZ R129, R191, R180.reuse, R181 ;  /* 0x000000b4bf817223 */ /* 0x081fe200000100b5 */
[----:B------:R-:W-:Y:S02]  /*3cf0*/  ISETP.NE.U32.AND P6, PT, RZ, UR14, PT ;  /* 0x0000000eff007c0c */ /* 0x000fe4000bfc5070 */
[----:B------:R-:W-:Y:S01]  /*3d00*/  ISETP.NE.AND.EX P5, PT, RZ, UR9, PT, P5 ;  /* 0x00000009ff007c0c */ /* 0x000fe2000bfa5350 */
[----:B------:R-:W-:Y:S01]  /*3d10*/  FADD.FTZ R125, R193, -R124 ;  /* 0x8000007cc17d7221 */ /* 0x000fe20000010000 */
[----:B------:R-:W-:Y:S01]  /*3d20*/  FADD.FTZ R129, R192, -R129 ;  /* 0x80000081c0817221 */ /* 0x000fe20000010000 */
[----:B------:R-:W-:Y:S02]  /*3d30*/  ISETP.NE.AND.EX P6, PT, RZ, UR15, PT, P6 ;  /* 0x0000000fff007c0c */ /* 0x000fe4000bfc5360 */
[----:B------:R-:W-:Y:S01]  /*3d40*/  FMUL.FTZ R127, R4, R125 ;  /* 0x0000007d047f7220 */ /* 0x000fe20000410000 */
[-CC-:B------:R-:W-:Y:S01]  /*3d50*/  FFMA.FTZ R125, R189, R180.reuse, R181.reuse ;  /* 0x000000b4bd7d7223 */ /* 0x180fe200000100b5 */
[----:B------:R-:W-:Y:S01]  /*3d60*/  FFMA.FTZ R180, R196, R180, R181 ;  /* 0x000000b4c4b47223 */ /* 0x000fe200000100b5 */
[----:B------:R-:W-:-:S02]  /*3d70*/  FMUL.FTZ R129, R4, R129 ;  /* 0x0000008104817220 */ /* 0x000fc40000410000 */
[----:B------:R-:W-:Y:S01]  /*3d80*/  FADD.FTZ R125, R190, -R125 ;  /* 0x8000007dbe7d7221 */ /* 0x000fe20000010000 */
[----:B------:R-:W-:Y:S02]  /*3d90*/  FADD.FTZ R131, R195, -R180 ;  /* 0x800000b4c3837221 */ /* 0x000fe40000010000 */
[--C-:B------:R-:W-:Y:S02]  /*3da0*/  @P5 SHF.R.U64 R126, R166, 0x10, R167.reuse ;  /* 0x00000010a67e5819 */ /* 0x100fe400000012a7 */
[----:B------:R-:W-:Y:S02]  /*3db0*/  @P5 MOV R128, R167 ;  /* 0x000000a700805202 */ /* 0x000fe40000000f00 */
[----:B------:R-:W-:Y:S01]  /*3dc0*/  @P5 SHF.R.U32.HI R181, RZ, 0x10, R167 ;  /* 0x00000010ffb55819 */ /* 0x000fe200000116a7 */
[----:B------:R-:W-:Y:S02]  /*3dd0*/  @P5 HADD2.F32 R124, -RZ, R126.H0_H0 ;  /* 0x2000007eff7c5230 */ /* 0x000fe40000004100 */
[C---:B------:R-:W-:Y:S01]  /*3de0*/  FMUL.FTZ R126, R4.reuse, R125 ;  /* 0x0000007d047e7220 */ /* 0x040fe20000410000 */
[----:B------:R-:W-:Y:S01]  /*3df0*/  FMUL.FTZ R4, R4, R131 ;  /* 0x0000008304047220 */ /* 0x000fe20000410000 */
[----:B------:R-:W-:-:S02]  /*3e00*/  @P5 HADD2.F32 R181, -RZ, R181.H0_H0 ;  /* 0x200000b5ffb55230 */ /* 0x000fc40000004100 */
[----:B------:R-:W-:Y:S01]  /*3e10*/  @P5 FADD.FTZ R127, R127, R124 ;  /* 0x0000007c7f7f5221 */ /* 0x000fe20000010000 */
[----:B------:R-:W-:Y:S01]  /*3e20*/  @P5 MOV R124, R166 ;  /* 0x000000a6007c5202 */ /* 0x000fe20000000f00 */
[----:B------:R-:W0:Y:S01]  /*3e30*/  LDC.64 R130, c[0x0][0x2f8] ;  /* 0x0000be00ff827b82 */ /* 0x000e220000000a00 */
[----:B------:R-:W-:Y:S01]  /*3e40*/  @P5 FADD.FTZ R4, R4, R181 ;  /* 0x000000b504045221 */ /* 0x000fe20000010000 */
[----:B------:R1:W2:Y:S02]  /*3e50*/  F2F.F16.F32 R198, R127 ;  /* 0x0000007f00c67304 */ /* 0x0002a40000200800 */
[----:B------:R-:W-:Y:S02]  /*3e60*/  @P5 HADD2.F32 R125, -RZ, R124.H0_H0 ;  /* 0x2000007cff7d5230 */ /* 0x000fe40000004100 */
[----:B------:R-:W-:-:S03]  /*3e70*/  @P5 HADD2.F32 R124, -RZ, R128.H0_H0 ;  /* 0x20000080ff7c5230 */ /* 0x000fc60000004100 */
[----:B------:R-:W-:Y:S02]  /*3e80*/  @P5 FADD.FTZ R126, R126, R125 ;  /* 0x0000007d7e7e5221 */ /* 0x000fe40000010000 */
[----:B------:R-:W-:Y:S01]  /*3e90*/  @P5 FADD.FTZ R129, R129, R124 ;  /* 0x0000007c81815221 */ /* 0x000fe20000010000 */
[----:B------:R-:W-:Y:S01]  /*3ea0*/  ISETP.NE.U32.AND P5, PT, RZ, UR14, PT ;  /* 0x0000000eff007c0c */ /* 0x000fe2000bfa5070 */
[----:B------:R-:W3:Y:S03]  /*3eb0*/  F2F.F16.F32 R197, R4 ;  /* 0x0000000400c57304 */ /* 0x000ee60000200800 */
[----:B------:R-:W-:-:S05]  /*3ec0*/  ISETP.NE.AND.EX P5, PT, RZ, UR15, PT, P5 ;  /* 0x0000000fff007c0c */ /* 0x000fca000bfa5350 */
[----:B------:R3:W4:Y:S01]  /*3ed0*/  F2F.F16.F32 R180, R129 ;  /* 0x0000008100b47304 */ /* 0x0007220000200800 */
[----:B0-----:R-:W-:-:S07]  /*3ee0*/  IMAD.WIDE.U32 R130, R2, 0x8, R130 ;  /* 0x0000000802827825 */ /* 0x001fce00078e0082 */
[----:B------:R-:W0:Y:S01]  /*3ef0*/  F2F.F16.F32 R181, R126 ;  /* 0x0000007e00b57304 */ /* 0x000e220000200800 */
[----:B------:R-:W-:Y:S02]  /*3f00*/  @P5 F2FP.F16.F32.PACK_AB R124, RZ, R126 ;  /* 0x0000007eff7c523e */ /* 0x000fe400000000ff */
[----:B-1----:R-:W-:Y:S02]  /*3f10*/  @P5 F2FP.F16.F32.PACK_AB R127, RZ, R127 ;  /* 0x0000007fff7f523e */ /* 0x002fe400000000ff */
[----:B------:R-:W-:Y:S02]  /*3f20*/  @P5 F2FP.F16.F32.PACK_AB R125, RZ, R129 ;  /* 0x00000081ff7d523e */ /* 0x000fe400000000ff */
[----:B------:R-:W-:Y:S02]  /*3f30*/  @P5 PRMT R138, R124, 0x7610, R138 ;  /* 0x000076107c8a5816 */ /* 0x000fe4000000008a */
[----:B------:R-:W-:Y:S02]  /*3f40*/  @P5 PRMT R139, R127, 0x7610, R139 ;  /* 0x000076107f8b5816 */ /* 0x000fe4000000008b */
[----:B------:R-:W-:Y:S01]  /*3f50*/  @P5 PRMT R140, R125, 0x7610, R140 ;  /* 0x000076107d8c5816 */ /* 0x000fe2000000008c */
[----:B--2---:R-:W-:Y:S01]  /*3f60*/  IMAD.WIDE.U32 R124, R198, 0x10000, RZ ;  /* 0x00010000c67c7825 */ /* 0x004fe200078e00ff */
[----:B------:R-:W-:-:S02]  /*3f70*/  @P5 F2FP.F16.F32.PACK_AB R127, RZ, R4 ;  /* 0x00000004ff7f523e */ /* 0x000fc400000000ff */
[----:B---3--:R-:W-:Y:S02]  /*3f80*/  SHF.L.U32 R129, R197, 0x10, RZ ;  /* 0x00000010c5817819 */ /* 0x008fe400000006ff */
[----:B------:R-:W-:Y:S02]  /*3f90*/  @P5 PRMT R141, R127, 0x7610, R141 ;  /* 0x000076107f8d5816 */ /* 0x000fe4000000008d */
[----:B----4-:R-:W-:Y:S02]  /*3fa0*/  LOP3.LUT R129, R125, R129, R180, 0xfe, !PT ;  /* 0x000000817d817212 */ /* 0x010fe400078efeb4 */
        /* <DEDUP_REMOVED lines=11> */
.L_x_448:
        /* <DEDUP_REMOVED lines=15> */
.L_x_447:
[----:B------:R-:W-:Y:S05]  /*4150*/  BSYNC B0 ;  /* 0x0000000000007941 */ /* 0x000fea0003800000 */
.L_x_446:
[----:B------:R-:W-:Y:S02]  /*4160*/  IADD3 R134, R134, UR16, RZ ;  /* 0x0000001086867c10 */ /* 0x000fe4000fffe0ff */
[----:B------:R-:W-:Y:S02]  /*4170*/  SEL R181, RZ, 0x1, P0 ;  /* 0x00000001ffb57807 */ /* 0x000fe40000000000 */
[----:B------:R-:W-:-:S13]  /*4180*/  ISETP.GE.AND P5, PT, R134, UR17, PT ;  /* 0x0000001186007c0c */ /* 0x000fda000bfa6270 */
[----:B------:R-:W-:Y:S05]  /*4190*/  @!P5 BRA `(.L_x_449) ;  /* 0xffffffc80080d947 */ /* 0x000fea000383ffff */
.L_x_418:
        /* <DEDUP_REMOVED lines=21> */
.L_x_451:
[----:B------:R-:W-:Y:S05]  /*42f0*/  BSYNC B0 ;  /* 0x0000000000007941 */ /* 0x000fea0003800000 */
.L_x_450:
        /* <DEDUP_REMOVED lines=15> */
.L_x_453:
[----:B------:R-:W-:Y:S05]  /*43f0*/  BSYNC B0 ;  /* 0x0000000000007941 */ /* 0x000fea0003800000 */
.L_x_452:
        /* <DEDUP_REMOVED lines=15> */
.L_x_455:
[----:B------:R-:W-:Y:S05]  /*44f0*/  BSYNC B0 ;  /* 0x0000000000007941 */ /* 0x000fea0003800000 */
.L_x_454:
        /* <DEDUP_REMOVED lines=15> */
.L_x_457:
[----:B------:R-:W-:Y:S05]  /*45f0*/  BSYNC B0 ;  /* 0x0000000000007941 */ /* 0x000fea0003800000 */
.L_x_456:
        /* <DEDUP_REMOVED lines=15> */
.L_x_429:
[----:B------:R-:W-:Y:S01]  /*46f0*/  HFMA2.MMA R201, -RZ, RZ, 0, 9.5367431640625e-07 ;  /* 0x00000010ffc97435 */ /* 0x000fe200000001ff */
[----:B------:R-:W-:Y:S02]  /*4700*/  MOV R202, R197 ;  /* 0x000000c500ca7202 */ /* 0x000fe40000000f00 */
[----:B------:R-:W-:Y:S02]  /*4710*/  MOV R204, 0x1f ;  /* 0x0000001f00cc7802 */ /* 0x000fe40000000f00 */
[----:B------:R-:W-:-:S07]  /*4720*/  MOV R199, 0xffffffff ;  /* 0xffffffff00c77802 */ /* 0x000fce0000000f00 */
[----:B-----5:R-:W-:Y:S05]  /*4730*/  WARPSYNC.COLLECTIVE R199, `(.L_x_458) ;  /* 0x00000000c7087348 */ /* 0x020fea0003c00000 */
[----:B------:R0:W1:Y:S02]  /*4740*/  SHFL.DOWN P6, R200, R202, R201, R204 ;  /* 0x080000c9cac87389 */ /* 0x00006400000c00cc */
[----:B01---5:R-:W-:Y:S01]  /*4750*/  ENDCOLLECTIVE ;  /* 0x000000000000791b */ /* 0x023fe20003800000 */
.L_x_458:
[----:B------:R-:W-:Y:S02]  /*4760*/  MOV R202, R198 ;  /* 0x000000c600ca7202 */ /* 0x000fe40000000f00 */
[----:B------:R-:W-:-:S07]  /*4770*/  MOV R126, R200 ;  /* 0x000000c8007e7202 */ /* 0x000fce0000000f00 */
[----:B------:R-:W-:Y:S05]  /*4780*/  WARPSYNC.COLLECTIVE R199, `(.L_x_459) ;  /* 0x00000000c7087348 */ /* 0x000fea0003c00000 */
[----:B------:R0:W1:Y:S02]  /*4790*/  SHFL.DOWN P6, R200, R202, R201, R204 ;  /* 0x080000c9cac87389 */ /* 0x00006400000c00cc */
[----:B01----:R-:W-:Y:S01]  /*47a0*/  ENDCOLLECTIVE ;  /* 0x000000000000791b */ /* 0x003fe20003800000 */
.L_x_459:
[----:B------:R-:W-:Y:S01]  /*47b0*/  FADD.FTZ R126, R126, R197 ;  /* 0x000000c57e7e7221 */ /* 0x000fe20000010000 */
[----:B------:R-:W-:-:S04]  /*47c0*/  HFMA2.MMA R201, -RZ, RZ, 0, 4.76837158203125e-07 ;  /* 0x00000008ffc97435 */ /* 0x000fc800000001ff */
[----:B------:R-:W-:Y:S02]  /*47d0*/  MOV R202, R126 ;  /* 0x0000007e00ca7202 */ /* 0x000fe40000000f00 */
[----:B------:R-:W-:-:S07]  /*47e0*/  MOV R127, R200 ;  /* 0x000000c8007f7202 */ /* 0x000fce0000000f00 */
[----:B------:R-:W-:Y:S05]  /*47f0*/  WARPSYNC.COLLECTIVE R199, `(.L_x_460) ;  /* 0x00000000c7087348 */ /* 0x000fea0003c00000 */
[----:B------:R0:W1:Y:S02]  /*4800*/  SHFL.DOWN P6, R200, R202, R201, R204 ;  /* 0x080000c9cac87389 */ /* 0x00006400000c00cc */
[----:B01----:R-:W-:Y:S01]  /*4810*/  ENDCOLLECTIVE ;  /* 0x000000000000791b */ /* 0x003fe20003800000 */
.L_x_460:
[----:B------:R-:W-:-:S05]  /*4820*/  FADD.FTZ R127, R127, R198 ;  /* 0x000000c67f7f7221 */ /* 0x000fca0000010000 */
[----:B------:R-:W-:Y:S02]  /*4830*/  MOV R202, R127 ;  /* 0x0000007f00ca7202 */ /* 0x000fe40000000f00 */
[----:B------:R-:W-:-:S07]  /*4840*/  MOV R129, R200 ;  /* 0x000000c800817202 */ /* 0x000fce0000000f00 */
[----:B------:R-:W-:Y:S05]  /*4850*/  WARPSYNC.COLLECTIVE R199, `(.L_x_461) ;  /* 0x00000000c7087348 */ /* 0x000fea0003c00000 */
[----:B------:R0:W1:Y:S02]  /*4860*/  SHFL.DOWN P6, R200, R202, R201, R204 ;  /* 0x080000c9cac87389 */ /* 0x00006400000c00cc */
[----:B01----:R-:W-:Y:S01]  /*4870*/  ENDCOLLECTIVE ;  /* 0x000000000000791b */ /* 0x003fe20003800000 */
.L_x_461:
[----:B------:R-:W-:Y:S01]  /*4880*/  FADD.FTZ R129, R126, R129 ;  /* 0x000000817e817221 */ /* 0x000fe20000010000 */
[----:B------:R-:W-:-:S04]  /*4890*/  HFMA2.MMA R201, -RZ, RZ, 0, 2.384185791015625e-07 ;  /* 0x00000004ffc97435 */ /* 0x000fc800000001ff */
[----:B------:R-:W-:Y:S02]  /*48a0*/  MOV R202, R129 ;  /* 0x0000008100ca7202 */ /* 0x000fe40000000f00 */
[----:B------:R-:W-:-:S07]  /*48b0*/  MOV R128, R200 ;  /* 0x000000c800807202 */ /* 0x000fce0000000f00 */
[----:B------:R-:W-:Y:S05]  /*48c0*/  WARPSYNC.COLLECTIVE R199, `(.L_x_462) ;  /* 0x00000000c7087348 */ /* 0x000fea0003c00000 */
[----:B------:R0:W1:Y:S02]  /*48d0*/  SHFL.DOWN P6, R200, R202, R201, R204 ;  /* 0x080000c9cac87389 */ /* 0x00006400000c00cc */
[----:B01----:R-:W-:Y:S01]  /*48e0*/  ENDCOLLECTIVE ;  /* 0x000000000000791b */ /* 0x003fe20003800000 */
.L_x_462:
[----:B------:R-:W-:-:S05]  /*48f0*/  FADD.FTZ R128, R127, R128 ;  /* 0x000000807f807221 */ /* 0x000fca0000010000 */
[----:B------:R-:W-:Y:S02]  /*4900*/  MOV R202, R128 ;  /* 0x0000008000ca7202 */ /* 0x000fe40000000f00 */
[----:B------:R-:W-:-:S07]  /*4910*/  MOV R130, R200 ;  /* 0x000000c800827202 */ /* 0x000fce0000000f00 */
[----:B------:R-:W-:Y:S05]  /*4920*/  WARPSYNC.COLLECTIVE R199, `(.L_x_463) ;  /* 0x00000000c7087348 */ /* 0x000fea0003c00000 */
[----:B------:R0:W1:Y:S02]  /*4930*/  SHFL.DOWN P6, R200, R202, R201, R204 ;  /* 0x080000c9cac87389 */ /* 0x00006400000c00cc */
[----:B01----:R-:W-:Y:S01]  /*4940*/  ENDCOLLECTIVE ;  /* 0x000000000000791b */ /* 0x003fe20003800000 */
.L_x_463:
[----:B------:R-:W-:Y:S01]  /*4950*/  FADD.FTZ R130, R129, R130 ;  /* 0x0000008281827221 */ /* 0x000fe20000010000 */
[----:B------:R-:W-:-:S04]  /*4960*/  HFMA2.MMA R201, -RZ, RZ, 0, 1.1920928955078125e-07 ;  /* 0x00000002ffc97435 */ /* 0x000fc800000001ff */
[----:B------:R-:W-:Y:S02]  /*4970*/  MOV R202, R130 ;  /* 0x0000008200ca7202 */ /* 0x000fe40000000f00 */
[----:B------:R-:W-:-:S07]  /*4980*/  MOV R131, R200 ;  /* 0x000000c800837202 */ /* 0x000fce0000000f00 */
[----:B------:R-:W-:Y:S05]  /*4990*/  WARPSYNC.COLLECTIVE R199, `(.L_x_464) ;  /* 0x00000000c7087348 */ /* 0x000fea0003c00000 */
[----:B------:R0:W1:Y:S02]  /*49a0*/  SHFL.DOWN P6, R200, R202, R201, R204 ;  /* 0x080000c9cac87389 */ /* 0x00006400000c00cc */
[----:B01----:R-:W-:Y:S01]  /*49b0*/  ENDCOLLECTIVE ;  /* 0x000000000000791b */ /* 0x003fe20003800000 */
.L_x_464:
[----:B------:R-:W-:-:S05]  /*49c0*/  FADD.FTZ R131, R128, R131 ;  /* 0x0000008380837221 */ /* 0x000fca0000010000 */
[----:B------:R-:W-:Y:S02]  /*49d0*/  MOV R202, R131 ;  /* 0x0000008300ca7202 */ /* 0x000fe40000000f00 */
[----:B------:R-:W-:-:S07]  /*49e0*/  MOV R181, R200 ;  /* 0x000000c800b57202 */ /* 0x000fce0000000f00 */
[----:B------:R-:W-:Y:S05]  /*49f0*/  WARPSYNC.COLLECTIVE R199, `(.L_x_465) ;  /* 0x00000000c7087348 */ /* 0x000fea0003c00000 */
[----:B------:R0:W1:Y:S02]  /*4a00*/  SHFL.DOWN P6, R200, R202, R201, R204 ;  /* 0x080000c9cac87389 */ /* 0x00006400000c00cc */
[----:B01----:R-:W-:Y:S01]  /*4a10*/  ENDCOLLECTIVE ;  /* 0x000000000000791b */ /* 0x003fe20003800000 */
.L_x_465:
[----:B------:R-:W-:Y:S01]  /*4a20*/  FADD.FTZ R181, R130, R181 ;  /* 0x000000b582b57221 */ /* 0x000fe20000010000 */
[----:B------:R-:W-:-:S04]  /*4a30*/  HFMA2.MMA R201, -RZ, RZ, 0, 5.9604644775390625e-08 ;  /* 0x00000001ffc97435 */ /* 0x000fc800000001ff */
[----:B------:R-:W-:Y:S02]  /*4a40*/  MOV R202, R181 ;  /* 0x000000b500ca7202 */ /* 0x000fe40000000f00 */
[----:B------:R-:W-:-:S07]  /*4a50*/  MOV R180, R200 ;  /* 0x000000c800b47202 */ /* 0x000fce0000000f00 */
[----:B------:R-:W-:Y:S05]  /*4a60*/  WARPSYNC.COLLECTIVE R199, `(.L_x_466) ;  /* 0x00000000c7087348 */ /* 0x000fea0003c00000 */
[----:B------:R0:W1:Y:S02]  /*4a70*/  SHFL.DOWN P6, R200, R202, R201, R204 ;  /* 0x080000c9cac87389 */ /* 0x00006400000c00cc */
[----:B01----:R-:W-:Y:S01]  /*4a80*/  ENDCOLLECTIVE ;  /* 0x000000000000791b */ /* 0x003fe20003800000 */
.L_x_466:
[----:B------:R-:W-:-:S05]  /*4a90*/  FADD.FTZ R126, R131, R180 ;  /* 0x000000b4837e7221 */ /* 0x000fca0000010000 */
[----:B------:R-:W-:Y:S02]  /*4aa0*/  MOV R202, R126 ;  /* 0x0000007e00ca7202 */ /* 0x000fe40000000f00 */
[----:B------:R-:W-:-:S07]  /*4ab0*/  MOV R180, R200 ;  /* 0x000000c800b47202 */ /* 0x000fce0000000f00 */
[----:B------:R-:W-:Y:S05]  /*4ac0*/  WARPSYNC.COLLECTIVE R199, `(.L_x_467) ;  /* 0x00000000c7087348 */ /* 0x000fea0003c00000 */
[----:B------:R0:W1:Y:S02]  /*4ad0*/  SHFL.DOWN P6, R200, R202, R201, R204 ;  /* 0x080000c9cac87389 */ /* 0x00006400000c00cc */
[----:B01----:R-:W-:Y:S01]  /*4ae0*/  ENDCOLLECTIVE ;  /* 0x000000000000791b */ /* 0x003fe20003800000 */
.L_x_467:
[----:B------:R-:W-:Y:S01]  /*4af0*/  MOV R127, R200 ;  /* 0x000000c8007f7202 */ /* 0x000fe20000000f00 */
[----:B------:R-:W-:Y:S06]  /*4b00*/  BRA `(.L_x_468) ;  /* 0xffffffdc00287947 */ /* 0x000fec000383ffff */
.L_x_469:
        /* <DEDUP_REMOVED lines=15> */
.L_x_3889:


//--------------------- .text._ZN10layer_norm31ln_parallel_residual_bwd_kernelINS_13Kernel_traitsI6__halfS2_S2_S2_fjLj2560ELj1ELj1ELj4ELj8ENS_18Kernel_traits_baseILj2560ES2_S2_S2_S2_fjLj128EEEEELb0ELb0ELb1EEEvNS_9BwdParamsE --------------------------
	.section	.text._ZN10layer_norm31ln_parallel_residual_bwd_kernelINS_13Kernel_traitsI6__halfS2_S2_S2_fjLj2560ELj1ELj1ELj4ELj8ENS_18Kernel_traits_baseILj2560ES2_S2_S2_S2_fjLj128EEEEELb0ELb0ELb1EEEvNS_9BwdParamsE,"ax",@progbits
	.align	128
        .global         _ZN10layer_norm31ln_parallel_residual_bwd_kernelINS_13Kernel_traitsI6__halfS2_S2_S2_fjLj2560ELj1ELj1ELj4ELj8ENS_18Kernel_traits_baseILj2560ES2_S2_S2_S2_fjLj128EEEEELb0ELb0ELb1EEEvNS_9BwdParamsE
        .type           _ZN10layer_norm31ln_parallel_residual_bwd_kernelINS_13Kernel_traitsI6__halfS2_S2_S2_fjLj2560ELj1ELj1ELj4ELj8ENS_18Kernel_traits_baseILj2560ES2_S2_S2_S2_fjLj128EEEEELb0ELb0ELb1EEEvNS_9BwdParamsE,@function
        .size           _ZN10layer_norm31ln_parallel_residual_bwd_kernelINS_13Kernel_traitsI6__halfS2_S2_S2_fjLj2560ELj1ELj1ELj4ELj8ENS_18Kernel_traits_baseILj2560ES2_S2_S2_S2_fjLj128EEEEELb0ELb0ELb1EEEvNS_9BwdParamsE,(.L_x_3890 - _ZN10layer_norm31ln_parallel_residual_bwd_kernelINS_13Kernel_traitsI6__halfS2_S2_S2_fjLj2560ELj1ELj1ELj4ELj8ENS_18Kernel_traits_baseILj2560ES2_S2_S2_S2_fjLj128EEEEELb0ELb0ELb1EEEvNS_9BwdParamsE)
        .other          _ZN10layer_norm31ln_parallel_residual_bwd_kernelINS_13Kernel_traitsI6__halfS2_S2_S2_fjLj2560ELj1ELj1ELj4ELj8ENS_18Kernel_traits_baseILj2560ES2_S2_S2_S2_fjLj128EEEEELb0ELb0ELb1EEEvNS_9BwdParamsE,@"STO_CUDA_ENTRY STV_DEFAULT"
_ZN10layer_norm31ln_parallel_residual_bwd_kernelINS_13Kernel_traitsI6__halfS2_S2_S2_fjLj2560ELj1ELj1ELj4ELj8ENS_18Kernel_traits_baseILj2560ES2_S2_S2_S2_fjLj128EEEEELb0ELb0ELb1EEEvNS_9BwdParamsE:
.text._ZN10layer_norm31ln_parallel_residual_bwd_kernelINS_13Kernel_traitsI6__halfS2_S2_S2_fjLj2560ELj1ELj1ELj4ELj8ENS_18Kernel_traits_baseILj2560ES2_S2_S2_S2_fjLj128EEEEELb0ELb0ELb1EEEvNS_9BwdParamsE:
        /* <DEDUP_REMOVED lines=55> */
.L_x_470:
[----:B------:R-:W-:Y:S01]  /*0370*/  SHF.L.U32 R2, R0, 0x3, RZ ;  /* 0x0000000300027819 */ /* 0x000fe200000006ff */
[----:B------:R-:W-:-:S03]  /*0380*/  ULDC.64 UR4, c[0x0][0x260] ;  /* 0x0000980000047ab9 */ /* 0x000fc60000000a00 */
[----:B------:R-:W-:-:S04]  /*0390*/  LOP3.LUT R4, R2, 0x3f8, RZ, 0xc0, !PT ;  /* 0x000003f802047812 */ /* 0x000fc800078ec0ff */
[----:B------:R-:W-:-:S04]  /*03a0*/  IADD3 R2, P0, R4, UR4, RZ ;  /* 0x0000000404027c10 */ /* 0x000fc8000ff1e0ff */
[----:B------:R-:W-:Y:S01]  /*03b0*/  IADD3.X R3, RZ, UR5, RZ, P0, !PT ;  /* 0x00000005ff037c10 */ /* 0x000fe200087fe4ff */
        /* <DEDUP_REMOVED lines=8> */
[----:B------:R0:W5:Y:S04]  /*0440*/  LDG.E.64 R98, desc[UR6][R2.64+0x1000] ;  /* 0x0010000602627981 */ /* 0x000168000c1e1b00 */
[----:B------:R-:W5:Y:S04]  /*0450*/  LDG.E.64 R100, desc[UR6][R4.64] ;  /* 0x0000000604647981 */ /* 0x000f68000c1e1b00 */
[----:B------:R-:W5:Y:S04]  /*0460*/  LDG.E.64 R102, desc[UR6][R4.64+0x400] ;  /* 0x0004000604667981 */ /* 0x000f68000c1e1b00 */
[----:B------:R-:W5:Y:S04]  /*0470*/  LDG.E.64 R104, desc[UR6][R4.64+0x800] ;  /* 0x0008000604687981 */ /* 0x000f68000c1e1b00 */
[----:B------:R-:W5:Y:S04]  /*0480*/  LDG.E.64 R106, desc[UR6][R4.64+0xc00] ;  /* 0x000c0006046a7981 */ /* 0x000f68000c1e1b00 */
[----:B------:R1:W5:Y:S01]  /*0490*/  LDG.E.64 R108, desc[UR6][R4.64+0x1000] ;  /* 0x00100006046c7981 */ /* 0x000362000c1e1b00 */
[----:B------:R-:W-:Y:S01]  /*04a0*/  ISETP.NE.U32.AND P0, PT, RZ, UR4, PT ;  /* 0x00000004ff007c0c */ /* 0x000fe2000bf05070 */
[----:B------:R-:W-:Y:S01]  /*04b0*/  HFMA2.MMA R186, -RZ, RZ, 0, 5.9604644775390625e-08 ;  /* 0x00000001ffba7435 */ /* 0x000fe200000001ff */
[----:B0-----:R-:W-:Y:S01]  /*04c0*/  CS2R R2, SRZ ;  /* 0x0000000000027805 */ /* 0x001fe2000001ff00 */
[----:B------:R-:W-:Y:S01]  /*04d0*/  HFMA2.MMA R152, -RZ, RZ, 0, 0 ;  /* 0x00000000ff987435 */ /* 0x000fe200000001ff */
[----:B------:R-:W-:-:S02]  /*04e0*/  ISETP.NE.AND.EX P0, PT, RZ, UR5, PT, P0 ;  /* 0x00000005ff007c0c */ /* 0x000fc4000bf05300 */
[----:B------:R-:W-:Y:S02]  /*04f0*/  CS2R R6, SRZ ;  /* 0x0000000000067805 */ /* 0x000fe4000001ff00 */
[----:B------:R-:W-:Y:S02]  /*0500*/  CS2R R8, SRZ ;  /* 0x0000000000087805 */ /* 0x000fe4000001ff00 */
[----:B------:R-:W-:Y:S02]  /*0510*/  CS2R R10, SRZ ;  /* 0x00000000000a7805 */ /* 0x000fe4000001ff00 */
[----:B------:R-:W-:Y:S02]  /*0520*/  CS2R R84, SRZ ;  /* 0x0000000000547805 */ /* 0x000fe4000001ff00 */
[----:B-1----:R-:W-:Y:S02]  /*0530*/  CS2R R4, SRZ ;  /* 0x0000000000047805 */ /* 0x002fe4000001ff00 */
        /* <DEDUP_REMOVED lines=34> */
[----:B------:R-:W-:Y:S02]  /*0760*/  LOP3.LUT R153, R0, 0x7f, RZ, 0xc0, !PT ;  /* 0x0000007f00997812 */ /* 0x000fe400078ec0ff */
[--C-:B--2---:R-:W-:Y:S01]  /*0770*/  SHF.R.U64 R154, R90, 0x10, R91.reuse ;  /* 0x000000105a9a7819 */ /* 0x104fe2000000125b */
[----:B------:R-:W-:Y:S01]  /*0780*/  HADD2.F32 R90, -RZ, R90.H0_H0 ;  /* 0x2000005aff5a7230 */ /* 0x000fe20000004100 */
[----:B------:R-:W-:Y:S01]  /*0790*/  SHF.R.U32.HI R155, RZ, 0x10, R91 ;  /* 0x00000010ff9b7819 */ /* 0x000fe2000001165b */
[----:B------:R-:W-:Y:S01]  /*07a0*/  HADD2.F32 R91, -RZ, R91.H0_H0 ;  /* 0x2000005bff5b7230 */ /* 0x000fe20000004100 */
[--C-:B---3--:R-:W-:Y:S01]  /*07b0*/  SHF.R.U64 R156, R92, 0x10, R93.reuse ;  /* 0x000000105c9c7819 */ /* 0x108fe2000000125d */
[----:B------:R-:W-:Y:S01]  /*07c0*/  HADD2.F32 R92, -RZ, R92.H0_H0 ;  /* 0x2000005cff5c7230 */ /* 0x000fe20000004100 */
[----:B------:R-:W-:Y:S01]  /*07d0*/  SHF.R.U32.HI R157, RZ, 0x10, R93 ;  /* 0x00000010ff9d7819 */ /* 0x000fe2000001165d */
[----:B------:R-:W-:Y:S01]  /*07e0*/  HADD2.F32 R93, -RZ, R93.H0_H0 ;  /* 0x2000005dff5d7230 */ /* 0x000fe20000004100 */
[--C-:B----4-:R-:W-:Y:S01]  /*07f0*/  SHF.R.U64 R158, R94, 0x10, R95.reuse ;  /* 0x000000105e9e7819 */ /* 0x110fe2000000125f */
[----:B------:R-:W-:Y:S01]  /*0800*/  HADD2.F32 R94, -RZ, R94.H0_H0 ;  /* 0x2000005eff5e7230 */ /* 0x000fe20000004100 */
[----:B------:R-:W-:Y:S01]  /*0810*/  SHF.R.U32.HI R159, RZ, 0x10, R95 ;  /* 0x00000010ff9f7819 */ /* 0x000fe2000001165f */
[----:B------:R-:W-:Y:S01]  /*0820*/  HADD2.F32 R95, -RZ, R95.H0_H0 ;  /* 0x2000005fff5f7230 */ /* 0x000fe20000004100 */
[--C-:B-----5:R-:W-:Y:S01]  /*0830*/  SHF.R.U64 R160, R96, 0x10, R97.reuse ;  /* 0x0000001060a07819 */ /* 0x120fe20000001261 */
[----:B------:R-:W-:Y:S01]  /*0840*/  HADD2.F32 R96, -RZ, R96.H0_H0 ;  /* 0x20000060ff607230 */ /* 0x000fe20000004100 */
[----:B------:R-:W-:Y:S01]  /*0850*/  SHF.R.U32.HI R161, RZ, 0x10, R97 ;  /* 0x00000010ffa17819 */ /* 0x000fe20000011661 */
[----:B------:R-:W-:Y:S01]  /*0860*/  HADD2.F32 R97, -RZ, R97.H0_H0 ;  /* 0x20000061ff617230 */ /* 0x000fe20000004100 */
[--C-:B------:R-:W-:Y:S01]  /*0870*/  SHF.R.U64 R162, R98, 0x10, R99.reuse ;  /* 0x0000001062a27819 */ /* 0x100fe20000001263 */
        /* <DEDUP_REMOVED lines=42> */
[----:B------:R-:W-:-:S07]  /*0b20*/  HADD2.F32 R173, -RZ, R173.H0_H0 ;  /* 0x200000adffad7230 */ /* 0x000fce0000004100 */
.L_x_484:
        /* <DEDUP_REMOVED lines=13> */
[----:B--2---:R-:W-:Y:S01]  /*0c00*/  IMAD.WIDE.U32 R56, R187, 0x8, R140 ;  /* 0x00000008bb387825 */ /* 0x004fe200078e008c */
[----:B------:R-:W-:Y:S01]  /*0c10*/  ISETP.NE.AND P2, PT, RZ, UR9, PT ;  /* 0x00000009ff007c0c */ /* 0x000fe2000bf45270 */
[----:B------:R-:W1:Y:S04]  /*0c20*/  @P0 LDC.64 R142, c[0x0][0x2c8] ;  /* 0x0000b200ff8e0b82 */ /* 0x000e680000000a00 */
[----:B------:R-:W2:Y:S01]  /*0c30*/  LDG.E.64 R56, desc[UR6][R56.64] ;  /* 0x0000000638387981 */ /* 0x000ea2000c1e1b00 */
[----:B---3--:R-:W-:-:S03]  /*0c40*/  IMAD.WIDE R124, R89, 0x4, R124 ;  /* 0x00000004597c7825 */ /* 0x008fc600078e027c */
[----:B------:R-:W3:Y:S02]  /*0c50*/  @P0 LDC.64 R144, c[0x0][0x2c8] ;  /* 0x0000b200ff900b82 */ /* 0x000ee40000000a00 */
[----:B------:R1:W2:Y:S01]  /*0c60*/  LDG.E R190, desc[UR6][R124.64] ;  /* 0x000000067cbe7981 */ /* 0x0002a2000c1e1900 */
[----:B0-----:R-:W-:-:S05]  /*0c70*/  IMAD.WIDE R128, R89, 0x4, R66 ;  /* 0x0000000459807825 */ /* 0x001fca00078e0242 */
[----:B------:R-:W0:Y:S01]  /*0c80*/  @P0 LDC.64 R146, c[0x0][0x2c8] ;  /* 0x0000b200ff920b82 */ /* 0x000e220000000a00 */
[----:B------:R1:W2:Y:S01]  /*0c90*/  LDG.E R184, desc[UR6][R128.64] ;  /* 0x0000000680b87981 */ /* 0x0002a2000c1e1900 */
[----:B------:R-:W-:-:S06]  /*0ca0*/  IADD3 R175, R187, 0x80, RZ ;  /* 0x00000080bbaf7810 */ /* 0x000fcc0007ffe0ff */
[----:B------:R-:W0:Y:S01]  /*0cb0*/  @P0 LDC.64 R148, c[0x0][0x2c8] ;  /* 0x0000b200ff940b82 */ /* 0x000e220000000a00 */
[----:B------:R-:W-:-:S04]  /*0cc0*/  IMAD.WIDE.U32 R66, R175, 0x8, R140 ;  /* 0x00000008af427825 */ /* 0x000fc800078e008c */
[C---:B------:R-:W-:Y:S02]  /*0cd0*/  IMAD.WIDE.U32 R122, R175.reuse, 0x8, R138 ;  /* 0x00000008af7a7825 */ /* 0x040fe400078e008a */
[----:B------:R-:W2:Y:S01]  /*0ce0*/  LDG.E.64 R66, desc[UR6][R66.64] ;  /* 0x0000000642427981 */ /* 0x000ea2000c1e1b00 */
[----:B------:R-:W0:Y:S01]  /*0cf0*/  @P0 LDC.64 R150, c[0x0][0x2c8] ;  /* 0x0000b200ff960b82 */ /* 0x000e220000000a00 */
[----:B------:R-:W-:Y:S02]  /*0d00*/  IMAD.WIDE.U32 R120, R175, 0x8, R136 ;  /* 0x00000008af787825 */ /* 0x000fe400078e0088 */
[----:B------:R-:W2:Y:S04]  /*0d10*/  LDG.E.64 R122, desc[UR6][R122.64] ;  /* 0x000000067a7a7981 */ /* 0x000ea8000c1e1b00 */
[----:B------:R-:W2:Y:S01]  /*0d20*/  LDG.E.64 R120, desc[UR6][R120.64] ;  /* 0x0000000678787981 */ /* 0x000ea2000c1e1b00 */
[----:B------:R-:W-:-:S05]  /*0d30*/  IADD3 R177, R187, 0x100, RZ ;  /* 0x00000100bbb17810 */ /* 0x000fca0007ffe0ff */
[----:B-1----:R-:W-:-:S04]  /*0d40*/  IMAD.WIDE.U32 R124, R177, 0x8, R140 ;  /* 0x00000008b17c7825 */ /* 0x002fc800078e008c */
        /* <DEDUP_REMOVED lines=30> */
[----:B------:R-:W-:Y:S02]  /*0f30*/  SHF.R.U64 R197, R58, 0x10, R59 ;  /* 0x000000103ac57819 */ /* 0x000fe4000000123b */
[----:B------:R-:W-:Y:S01]  /*0f40*/  MOV R58, R64 ;  /* 0x00000040003a7202 */ /* 0x000fe20000000f00 */
[----:B--2---:R-:W-:-:S04]  /*0f50*/  HADD2.F32 R191, -RZ, R56.H0_H0 ;  /* 0x20000038ffbf7230 */ /* 0x004fc80000004100 */
[----:B------:R-:W-:Y:S01]  /*0f60*/  HADD2.F32 R193, -RZ, R58.H0_H0 ;  /* 0x2000003affc17230 */ /* 0x000fe20000004100 */
[----:B------:R-:W-:Y:S02]  /*0f70*/  FSEL R190, R190, RZ, !P2 ;  /* 0x000000ffbebe7208 */ /* 0x000fe40005000000 */
[----:B------:R-:W-:-:S03]  /*0f80*/  MOV R192, R59 ;  /* 0x0000003b00c07202 */ /* 0x000fc60000000f00 */
[----:B------:R-:W-:Y:S01]  /*0f90*/  FADD.FTZ R191, -R190, R191 ;  /* 0x000000bfbebf7221 */ /* 0x000fe20000010100 */
[----:B------:R-:W-:Y:S01]  /*0fa0*/  SHF.R.U32.HI R196, RZ, 0x10, R59 ;  /* 0x00000010ffc47819 */ /* 0x000fe2000001163b */
[----:B------:R-:W-:Y:S02]  /*0fb0*/  HADD2.F32 R59, -RZ, R188.H0_H0 ;  /* 0x200000bcff3b7230 */ /* 0x000fe40000004100 */
[----:B------:R-:W-:Y:S01]  /*0fc0*/  FMUL.FTZ R195, R100, R193 ;  /* 0x000000c164c37220 */ /* 0x000fe20000410000 */
[----:B------:R-:W-:Y:S02]  /*0fd0*/  FMUL.FTZ R191, R184, R191 ;  /* 0x000000bfb8bf7220 */ /* 0x000fe40000410000 */
[----:B------:R-:W-:Y:S02]  /*0fe0*/  FADD.FTZ R88, R59, R88 ;  /* 0x000000583b587221 */ /* 0x000fe40000010000 */
[-C--:B------:R-:W-:Y:S01]  /*0ff0*/  FFMA.FTZ R152, R191, R59.reuse, R152 ;  /* 0x0000003bbf987223 */ /* 0x080fe20000010098 */
[----:B------:R-:W-:Y:S01]  /*1000*/  FFMA.FTZ R188, R90, R59, R195 ;  /* 0x0000003b5abc7223 */ /* 0x000fe200000100c3 */
[----:B------:R-:W-:-:S02]  /*1010*/  SHF.R.U64 R59, R56, 0x10, R57 ;  /* 0x00000010383b7819 */ /* 0x000fc40000001239 */
[----:B------:R-:W-:-:S03]  /*1020*/  SHF.R.U64 R64, R64, 0x10, R65 ;  /* 0x0000001040407819 */ /* 0x000fc60000001241 */
[----:B------:R-:W-:Y:S02]  /*1030*/  HADD2.F32 R59, -RZ, R59.H0_H0 ;  /* 0x2000003bff3b7230 */ /* 0x000fe40000004100 */
[----:B------:R-:W-:-:S03]  /*1040*/  HADD2.F32 R56, -RZ, R64.H0_H0 ;  /* 0x20000040ff387230 */ /* 0x000fc60000004100 */
[----:B------:R-:W-:Y:S01]  /*1050*/  FADD.FTZ R59, -R190, R59 ;  /* 0x0000003bbe3b7221 */ /* 0x000fe20000010100 */
[----:B------:R-:W-:Y:S01]  /*1060*/  MOV R58, R65 ;  /* 0x00000041003a7202 */ /* 0x000fe20000000f00 */
[----:B-1----:R-:W-:Y:S01]  /*1070*/  HADD2.F32 R143, -RZ, R197.H0_H0 ;  /* 0x200000c5ff8f7230 */ /* 0x002fe20000004100 */
[----:B------:R-:W-:Y:S01]  /*1080*/  SHF.R.U32.HI R64, RZ, 0x10, R57 ;  /* 0x00000010ff407819 */ /* 0x000fe20000011639 */
[----:B------:R-:W-:Y:S01]  /*1090*/  FMUL.FTZ R142, R184, R59 ;  /* 0x0000003bb88e7220 */ /* 0x000fe20000410000 */
[----:B------:R-:W-:Y:S01]  /*10a0*/  FMUL.FTZ R59, R164, R56 ;  /* 0x00000038a43b7220 */ /* 0x000fe20000410000 */
[----:B------:R-:W-:Y:S01]  /*10b0*/  SHF.R.U32.HI R194, RZ, 0x10, R65 ;  /* 0x00000010ffc27819 */ /* 0x000fe20000011641 */
[----:B------:R-:W-:Y:S02]  /*10c0*/  HADD2.F32 R65, -RZ, R57.H0_H0 ;  /* 0x20000039ff417230 */ /* 0x000fe40000004100 */
[----:B------:R-:W-:Y:S01]  /*10d0*/  FADD.FTZ R82, R143, R82 ;  /* 0x000000528f527221 */ /* 0x000fe20000010000 */
[----:B------:R-:W-:Y:S01]  /*10e0*/  FFMA.FTZ R83, R142, R143, R83 ;  /* 0x0000008f8e537223 */ /* 0x000fe20000010053 */
[----:B------:R-:W-:-:S02]  /*10f0*/  HADD2.F32 R57, -RZ, R58.H0_H0 ;  /* 0x2000003aff397230 */ /* 0x000fc40000004100 */
[----:B------:R-:W-:Y:S01]  /*1100*/  FFMA.FTZ R143, R154, R143, R59 ;  /* 0x0000008f9a8f7223 */ /* 0x000fe2000001003b */
[----:B------:R-:W-:Y:S02]  /*1110*/  HADD2.F32 R59, -RZ, R64.H0_H0 ;  /* 0x20000040ff3b7230 */ /* 0x000fe40000004100 */
[----:B------:R-:W-:Y:S02]  /*1120*/  HADD2.F32 R192, -RZ, R192.H0_H0 ;  /* 0x200000c0ffc07230 */ /* 0x000fe40000004100 */
[----:B------:R-:W-:Y:S01]  /*1130*/  FMUL.FTZ R58, R101, R57 ;  /* 0x00000039653a7220 */ /* 0x000fe20000410000 */
[----:B------:R-:W-:Y:S02]  /*1140*/  HADD2.F32 R64, -RZ, R194.H0_H0 ;  /* 0x200000c2ff407230 */ /* 0x000fe40000004100 */
[----:B------:R-:W-:Y:S01]  /*1150*/  FADD.FTZ R59, -R190, R59 ;  /* 0x0000003bbe3b7221 */ /* 0x000fe20000010100 */
[----:B0-----:R-:W-:Y:S01]  /*1160*/  FFMA.FTZ R145, R91, R192, R58 ;  /* 0x000000c05b917223 */ /* 0x001fe2000001003a */
[----:B------:R-:W-:-:S02]  /*1170*/  HADD2.F32 R58, -RZ, R196.H0_H0 ;  /* 0x200000c4ff3a7230 */ /* 0x000fc40000004100 */
[----:B---3--:R-:W-:Y:S01]  /*1180*/  FMUL.FTZ R146, R184, R59 ;  /* 0x0000003bb8927220 */ /* 0x008fe20000410000 */
[----:B------:R-:W-:Y:S01]  /*1190*/  FMUL.FTZ R148, R165, R64 ;  /* 0x00000040a5947220 */ /* 0x000fe20000410000 */
[----:B------:R-:W-:Y:S01]  /*11a0*/  FADD.FTZ R65, -R190, R65 ;  /* 0x00000041be417221 */ /* 0x000fe20000010100 */
[----:B------:R-:W-:Y:S02]  /*11b0*/  HADD2.F32 R59, -RZ, R66.H0_H0 ;  /* 0x20000042ff3b7230 */ /* 0x000fe40000004100 */
[----:B------:R-:W-:Y:S01]  /*11c0*/  FADD.FTZ R55, R58, R55 ;  /* 0x000000373a377221 */ /* 0x000fe20000010000 */
[-C--:B------:R-:W-:Y:S01]  /*11d0*/  FFMA.FTZ R63, R146, R58.reuse, R63 ;  /* 0x0000003a923f7223 */ /* 0x080fe2000001003f */
[----:B------:R-:W-:Y:S01]  /*11e0*/  FFMA.FTZ R147, R155, R58, R148 ;  /* 0x0000003a9b937223 */ /* 0x000fe20000010094 */
[----:B------:R-:W-:Y:S01]  /*11f0*/  MOV R58, R122 ;  /* 0x0000007a003a7202 */ /* 0x000fe20000000f00 */
[----:B------:R-:W-:Y:S01]  /*1200*/  FMUL.FTZ R144, R184, R65 ;  /* 0x00000041b8907220 */ /* 0x000fe20000410000 */
[----:B------:R-:W-:Y:S01]  /*1210*/  FADD.FTZ R85, R56, R85 ;  /* 0x0000005538557221 */ /* 0x000fe20000010000 */
[----:B------:R-:W-:Y:S01]  /*1220*/  FFMA.FTZ R73, R142, R56, R73 ;  /* 0x000000388e497223 */ /* 0x000fe20000010049 */
[----:B------:R-:W-:Y:S01]  /*1230*/  MOV R56, R120 ;  /* 0x0000007800387202 */ /* 0x000fe20000000f00 */
[----:B------:R-:W-:Y:S01]  /*1240*/  FADD.FTZ R59, -R190, R59 ;  /* 0x0000003bbe3b7221 */ /* 0x000fe20000010100 */
[----:B------:R-:W-:Y:S01]  /*1250*/  HADD2.F32 R149, -RZ, R58.H0_H0 ;  /* 0x2000003aff957230 */ /* 0x000fe20000004100 */
[----:B------:R-:W-:Y:S01]  /*1260*/  SHF.R.U64 R66, R66, 0x10, R67 ;  /* 0x0000001042427819 */ /* 0x000fe20000001243 */
[----:B------:R-:W-:Y:S01]  /*1270*/  FADD.FTZ R86, R57, R86 ;  /* 0x0000005639567221 */ /* 0x000fe20000010000 */
[----:B------:R-:W-:Y:S01]  /*1280*/  FFMA.FTZ R74, R144, R57, R74 ;  /* 0x00000039904a7223 */ /* 0x000fe2000001004a */
[----:B------:R-:W-:Y:S01]  /*1290*/  SHF.R.U64 R148, R120, 0x10, R121 ;  /* 0x0000001078947819 */ /* 0x000fe20000001279 */
[----:B------:R-:W-:Y:S01]  /*12a0*/  FADD.FTZ R87, R64, R87 ;  /* 0x0000005740577221 */ /* 0x000fe20000010000 */
[----:B------:R-:W-:Y:S01]  /*12b0*/  MOV R57, R121 ;  /* 0x0000007900397202 */ /* 0x000fe20000000f00 */
[----:B------:R-:W-:Y:S01]  /*12c0*/  FFMA.FTZ R75, R146, R64, R75 ;  /* 0x00000040924b7223 */ /* 0x000fe2000001004b */
[----:B------:R-:W-:Y:S01]  /*12d0*/  SHF.R.U32.HI R151, RZ, 0x10, R121 ;  /* 0x00000010ff977819 */ /* 0x000fe20000011679 */
[----:B------:R-:W-:-:S02]  /*12e0*/  HADD2.F32 R65, -RZ, R56.H0_H0 ;  /* 0x20000038ff417230 */ /* 0x000fc40000004100 */
[----:B------:R-:W-:Y:S01]  /*12f0*/  FMUL.FTZ R121, R184, R59 ;  /* 0x0000003bb8797220 */ /* 0x000fe20000410000 */
[--C-:B------:R-:W-:Y:S01]  /*1300*/  SHF.R.U64 R120, R122, 0x10, R123.reuse ;  /* 0x000000107a787819 */ /* 0x100fe2000000127b */
[----:B------:R-:W-:Y:S01]  /*1310*/  FMUL.FTZ R59, R102, R149 ;  /* 0x00000095663b7220 */ /* 0x000fe20000410000 */
[----:B------:R-:W-:Y:S02]  /*1320*/  MOV R58, R123 ;  /* 0x0000007b003a7202 */ /* 0x000fe40000000f00 */
[----:B------:R-:W-:Y:S01]  /*1330*/  SHF.R.U32.HI R64, RZ, 0x10, R123 ;  /* 0x00000010ff407819 */ /* 0x000fe2000001167b */
[----:B------:R-:W-:Y:S02]  /*1340*/  HADD2.F32 R123, -RZ, R66.H0_H0 ;  /* 0x20000042ff7b7230 */ /* 0x000fe40000004100 */
[----:B------:R-:W-:Y:S01]  /*1350*/  FADD.FTZ R68, R65, R68 ;  /* 0x0000004441447221 */ /* 0x000fe20000010000 */
[-C--:B------:R-:W-:Y:S01]  /*1360*/  FFMA.FTZ R60, R121, R65.reuse, R60 ;  /* 0x00000041793c7223 */ /* 0x080fe2000001003c */
[----:B------:R-:W-:Y:S01]  /*1370*/  FFMA.FTZ R122, R92, R65, R59 ;  /* 0x000000415c7a7223 */ /* 0x000fe2000001003b */
[----:B------:R-:W-:-:S02]  /*1380*/  HADD2.F32 R65, -RZ, R67.H0_H0 ;  /* 0x20000043ff417230 */ /* 0x000fc40000004100 */
[----:B------:R-:W-:Y:S01]  /*1390*/  FADD.FTZ R123, -R190, R123 ;  /* 0x0000007bbe7b7221 */ /* 0x000fe20000010100 */
[----:B------:R-:W-:Y:S01]  /*13a0*/  HADD2.F32 R59, -RZ, R120.H0_H0 ;  /* 0x20000078ff3b7230 */ /* 0x000fe20000004100 */
[----:B------:R-:W-:Y:S01]  /*13b0*/  SHF.R.U32.HI R67, RZ, 0x10, R67 ;  /* 0x00000010ff437819 */ /* 0x000fe20000011643 */
[----:B------:R-:W-:Y:S02]  /*13c0*/  HADD2.F32 R56, -RZ, R148.H0_H0 ;  /* 0x20000094ff387230 */ /* 0x000fe40000004100 */
[----:B------:R-:W-:Y:S01]  /*13d0*/  FMUL.FTZ R148, R184, R123 ;  /* 0x0000007bb8947220 */ /* 0x000fe20000410000 */
[----:B------:R-:W-:Y:S01]  /*13e0*/  FADD.FTZ R65, -R190, R65 ;  /* 0x00000041be417221 */ /* 0x000fe20000010100 */
[----:B------:R-:W-:Y:S01]  /*13f0*/  FMUL.FTZ R123, R166, R59 ;  /* 0x0000003ba67b7220 */ /* 0x000fe20000410000 */
[----:B------:R-:W-:Y:S02]  /*1400*/  HADD2.F32 R67, -RZ, R67.H0_H0 ;  /* 0x20000043ff437230 */ /* 0x000fe40000004100 */
[----:B------:R-:W-:Y:S01]  /*1410*/  FADD.FTZ R80, R149, R80 ;  /* 0x0000005095507221 */ /* 0x000fe20000010000 */
[----:B------:R-:W-:Y:S01]  /*1420*/  FFMA.FTZ R76, R121, R149, R76 ;  /* 0x00000095794c7223 */ /* 0x000fe2000001004c */
[----:B------:R-:W-:Y:S01]  /*1430*/  FADD.FTZ R69, R56, R69 ;  /* 0x0000004538457221 */ /* 0x000fe20000010000 */
[-C--:B------:R-:W-:Y:S01]  /*1440*/  FFMA.FTZ R61, R148, R56.reuse, R61 ;  /* 0x00000038943d7223 */ /* 0x080fe2000001003d */
[----:B------:R-:W-:Y:S01]  /*1450*/  FFMA.FTZ R123, R156, R56, R123 ;  /* 0x000000389c7b7223 */ /* 0x000fe2000001007b */
[----:B------:R-:W-:-:S02]  /*1460*/  HADD2.F32 R58, -RZ, R58.H0_H0 ;  /* 0x2000003aff3a7230 */ /* 0x000fc40000004100 */
[----:B------:R-:W-:Y:S01]  /*1470*/  FMUL.FTZ R149, R184, R65 ;  /* 0x00000041b8957220 */ /* 0x000fe20000410000 */
[----:B------:R-:W-:Y:S02]  /*1480*/  HADD2.F32 R56, -RZ, R64.H0_H0 ;  /* 0x20000040ff387230 */ /* 0x000fe40000004100 */
[----:B------:R-:W-:Y:S01]  /*1490*/  FADD.FTZ R67, -R190, R67 ;  /* 0x00000043be437221 */ /* 0x000fe20000010100 */
[----:B------:R-:W-:Y:S01]  /*14a0*/  FADD.FTZ R71, R192, R71 ;  /* 0x00000047c0477221 */ /* 0x000fe20000010000 */
[----:B------:R-:W-:Y:S01]  /*14b0*/  FFMA.FTZ R79, R144, R192, R79 ;  /* 0x000000c0904f7223 */ /* 0x000fe2000001004f */
[----:B------:R-:W-:Y:S02]  /*14c0*/  HADD2.F32 R151, -RZ, R151.H0_H0 ;  /* 0x20000097ff977230 */ /* 0x000fe40000004100 */
[----:B------:R-:W-:Y:S01]  /*14d0*/  FADD.FTZ R54, R58, R54 ;  /* 0x000000363a367221 */ /* 0x000fe20000010000 */
[-C--:B------:R-:W-:Y:S01]  /*14e0*/  FFMA.FTZ R78, R149, R58.reuse, R78 ;  /* 0x0000003a954e7223 */ /* 0x080fe2000001004e */
[----:B------:R-:W-:Y:S01]  /*14f0*/  FMUL.FTZ R192, R103, R58 ;  /* 0x0000003a67c07220 */ /* 0x000fe20000410000 */
[----:B------:R-:W-:Y:S01]  /*1500*/  FMUL.FTZ R150, R184, R67 ;  /* 0x00000043b8967220 */ /* 0x000fe20000410000 */
[----:B------:R-:W-:Y:S01]  /*1510*/  FMUL.FTZ R58, R167, R56 ;  /* 0x00000038a73a7220 */ /* 0x000fe20000410000 */
[----:B------:R-:W-:Y:S01]  /*1520*/  FADD.FTZ R52, R151, R52 ;  /* 0x0000003497347221 */ /* 0x000fe20000010000 */
[----:B------:R-:W-:Y:S01]  /*1530*/  FADD.FTZ R81, R59, R81 ;  /* 0x000000513b517221 */ /* 0x000fe20000010000 */
[-C--:B------:R-:W-:Y:S01]  /*1540*/  FFMA.FTZ R53, R150, R151.reuse, R53 ;  /* 0x0000009796357223 */ /* 0x080fe20000010035 */
[----:B------:R-:W-:Y:S01]  /*1550*/  FFMA.FTZ R151, R157, R151, R58 ;  /* 0x000000979d977223 */ /* 0x000fe2000001003a */
[----:B------:R-:W-:Y:S01]  /*1560*/  FFMA.FTZ R77, R148, R59, R77 ;  /* 0x0000003b944d7223 */ /* 0x000fe2000001004d */
[----:B------:R-:W-:Y:S01]  /*1570*/  HADD2.F32 R59, -RZ, R124.H0_H0 ;  /* 0x2000007cff3b7230 */ /* 0x000fe20000004100 */
[----:B------:R-:W-:Y:S01]  /*1580*/  MOV R58, R128 ;  /* 0x00000080003a7202 */ /* 0x000fe20000000f00 */
[----:B------:R-:W-:-:S02]  /*1590*/  HADD2.F32 R57, -RZ, R57.H0_H0 ;  /* 0x20000039ff397230 */ /* 0x000fc40000004100 */
[----:B------:R-:W-:Y:S01]  /*15a0*/  FADD.FTZ R50, R56, R50 ;  /* 0x0000003238327221 */ /* 0x000fe20000010000 */
[----:B------:R-:W-:Y:S01]  /*15b0*/  FFMA.FTZ R51, R150, R56, R51 ;  /* 0x0000003896337223 */ /* 0x000fe20000010033 */
[----:B------:R-:W-:Y:S01]  /*15c0*/  MOV R56, R126 ;  /* 0x0000007e00387202 */ /* 0x000fe20000000f00 */
[----:B------:R-:W-:Y:S01]  /*15d0*/  FADD.FTZ R59, -R190, R59 ;  /* 0x0000003bbe3b7221 */ /* 0x000fe20000010100 */
[----:B------:R-:W-:Y:S01]  /*15e0*/  SHF.R.U64 R67, R124, 0x10, R125 ;  /* 0x000000107c437819 */ /* 0x000fe2000000127d */
[----:B------:R-:W-:Y:S02]  /*15f0*/  HADD2.F32 R64, -RZ, R58.H0_H0 ;  /* 0x2000003aff407230 */ /* 0x000fe40000004100 */
[----:B------:R-:W-:Y:S01]  /*1600*/  FADD.FTZ R84, R193, R84 ;  /* 0x00000054c1547221 */ /* 0x000fe20000010000 */
[----:B------:R-:W-:Y:S01]  /*1610*/  FFMA.FTZ R72, R191, R193, R72 ;  /* 0x000000c1bf487223 */ /* 0x000fe20000010048 */
[----:B------:R-:W-:Y:S01]  /*1620*/  FADD.FTZ R70, R57, R70 ;  /* 0x0000004639467221 */ /* 0x000fe20000010000 */
[-C--:B------:R-:W-:Y:S01]  /*1630*/  FFMA.FTZ R62, R149, R57.reuse, R62 ;  /* 0x00000039953e7223 */ /* 0x080fe2000001003e */
[----:B------:R-:W-:Y:S01]  /*1640*/  FFMA.FTZ R192, R93, R57, R192 ;  /* 0x000000395dc07223 */ /* 0x000fe200000100c0 */
[----:B------:R-:W-:Y:S01]  /*1650*/  SHF.R.U64 R193, R126, 0x10, R127 ;  /* 0x000000107ec17819 */ /* 0x000fe2000000127f */
[----:B------:R-:W-:Y:S01]  /*1660*/  HADD2.F32 R65, -RZ, R56.H0_H0 ;  /* 0x20000038ff417230 */ /* 0x000fe20000004100 */
[----:B------:R-:W-:-:S02]  /*1670*/  MOV R57, R127 ;  /* 0x0000007f00397202 */ /* 0x000fc40000000f00 */
[----:B------:R-:W-:Y:S01]  /*1680*/  SHF.R.U32.HI R120, RZ, 0x10, R127 ;  /* 0x00000010ff787819 */ /* 0x000fe2000001167f */
[----:B------:R-:W-:Y:S01]  /*1690*/  FMUL.FTZ R127, R184, R59 ;  /* 0x0000003bb87f7220 */ /* 0x000fe20000410000 */
[----:B------:R-:W-:Y:S01]  /*16a0*/  SHF.R.U64 R66, R128, 0x10, R129 ;  /* 0x0000001080427819 */ /* 0x000fe20000001281 */
[----:B------:R-:W-:Y:S01]  /*16b0*/  FMUL.FTZ R59, R104, R64 ;  /* 0x00000040683b7220 */ /* 0x000fe20000410000 */
[----:B------:R-:W-:-:S03]  /*16c0*/  HADD2.F32 R67, -RZ, R67.H0_H0 ;  /* 0x20000043ff437230 */ /* 0x000fc60000004100 */
[----:B------:R-:W-:Y:S01]  /*16d0*/  FFMA.FTZ R126, R94, R65, R59 ;  /* 0x000000415e7e7223 */ /* 0x000fe2000001003b */
[----:B------:R-:W-:Y:S02]  /*16e0*/  HADD2.F32 R59, -RZ, R66.H0_H0 ;  /* 0x20000042ff3b7230 */ /* 0x000fe40000004100 */
[----:B------:R-:W-:Y:S01]  /*16f0*/  FADD.FTZ R67, -R190, R67 ;  /* 0x00000043be437221 */ /* 0x000fe20000010100 */
[----:B------:R-:W-:Y:S02]  /*1700*/  MOV R58, R129 ;  /* 0x00000081003a7202 */ /* 0x000fe40000000f00 */
[----:B------:R-:W-:Y:S01]  /*1710*/  SHF.R.U32.HI R56, RZ, 0x10, R129 ;  /* 0x00000010ff387819 */ /* 0x000fe20000011681 */
[----:B------:R-:W-:Y:S02]  /*1720*/  HADD2.F32 R129, -RZ, R193.H0_H0 ;  /* 0x200000c1ff817230 */ /* 0x000fe40000004100 */
[----:B------:R-:W-:Y:S01]  /*1730*/  FADD.FTZ R36, R65, R36 ;  /* 0x0000002441247221 */ /* 0x000fe20000010000 */
[----:B------:R-:W-:Y:S01]  /*1740*/  FFMA.FTZ R48, R127, R65, R48 ;  /* 0x000000417f307223 */ /* 0x000fe20000010030 */
[----:B------:R-:W-:-:S02]  /*1750*/  HADD2.F32 R193, -RZ, R125.H0_H0 ;  /* 0x2000007dffc17230 */ /* 0x000fc40000004100 */
[----:B------:R-:W-:Y:S01]  /*1760*/  FMUL.FTZ R128, R184, R67 ;  /* 0x00000043b8807220 */ /* 0x000fe20000410000 */
[----:B------:R-:W-:Y:S01]  /*1770*/  FMUL.FTZ R65, R168, R59 ;  /* 0x0000003ba8417220 */ /* 0x000fe20000410000 */
[----:B------:R-:W-:Y:S01]  /*1780*/  SHF.R.U32.HI R125, RZ, 0x10, R125 ;  /* 0x00000010ff7d7819 */ /* 0x000fe2000001167d */
[----:B------:R-:W-:Y:S01]  /*1790*/  FADD.FTZ R37, R129, R37 ;  /* 0x0000002581257221 */ /* 0x000fe20000010000 */
[-C--:B------:R-:W-:Y:S01]  /*17a0*/  FFMA.FTZ R49, R128, R129.reuse, R49 ;  /* 0x0000008180317223 */ /* 0x080fe20000010031 */
[----:B------:R-:W-:Y:S01]  /*17b0*/  FFMA.FTZ R129, R158, R129, R65 ;  /* 0x000000819e817223 */ /* 0x000fe20000010041 */
[----:B------:R-:W-:Y:S01]  /*17c0*/  FADD.FTZ R193, -R190, R193 ;  /* 0x000000c1bec17221 */ /* 0x000fe20000010100 */
[----:B------:R-:W-:Y:S02]  /*17d0*/  HADD2.F32 R65, -RZ, R125.H0_H0 ;  /* 0x2000007dff417230 */ /* 0x000fe40000004100 */
[----:B------:R-:W-:Y:S02]  /*17e0*/  HADD2.F32 R58, -RZ, R58.H0_H0 ;  /* 0x2000003aff3a7230 */ /* 0x000fe40000004100 */
[----:B------:R-:W-:Y:S01]  /*17f0*/  FMUL.FTZ R195, R184, R193 ;  /* 0x000000c1b8c37220 */ /* 0x000fe20000410000 */
[----:B------:R-:W-:-:S02]  /*1800*/  HADD2.F32 R56, -RZ, R56.H0_H0 ;  /* 0x20000038ff387230 */ /* 0x000fc40000004100 */
[----:B------:R-:W-:Y:S01]  /*1810*/  FADD.FTZ R65, -R190, R65 ;  /* 0x00000041be417221 */ /* 0x000fe20000010100 */
        /* <DEDUP_REMOVED lines=13> */
[----:B------:R-:W-:Y:S01]  /*18f0*/  FADD.FTZ R14, R56, R14 ;  /* 0x0000000e380e7221 */ /* 0x000fe20000010000 */
[----:B------:R-:W-:Y:S01]  /*1900*/  FFMA.FTZ R2, R193, R56, R2 ;  /* 0x00000038c1027223 */ /* 0x000fe20000010002 */
[----:B------:R-:W-:Y:S01]  /*1910*/  MOV R56, R132 ;  /* 0x0000008400387202 */ /* 0x000fe20000000f00 */
[----:B------:R-:W-:Y:S01]  /*1920*/  FADD.FTZ R13, R64, R13 ;  /* 0x0000000d400d7221 */ /* 0x000fe20000010000 */
[----:B------:R-:W-:Y:S01]  /*1930*/  FFMA.FTZ R24, R127, R64, R24 ;  /* 0x000000407f187223 */ /* 0x000fe20000010018 */
[----:B------:R-:W-:Y:S01]  /*1940*/  SHF.R.U64 R67, R130, 0x10, R131 ;  /* 0x0000001082437819 */ /* 0x000fe20000001283 */
[----:B------:R-:W-:Y:S01]  /*1950*/  FADD.FTZ R59, -R190, R59 ;  /* 0x0000003bbe3b7221 */ /* 0x000fe20000010100 */
[----:B------:R-:W-:Y:S01]  /*1960*/  HADD2.F32 R64, -RZ, R58.H0_H0 ;  /* 0x2000003aff407230 */ /* 0x000fe20000004100 */
[----:B------:R-:W-:Y:S01]  /*1970*/  SHF.R.U64 R66, R134, 0x10, R135 ;  /* 0x0000001086427819 */ /* 0x000fe20000001287 */
[----:B------:R-:W-:Y:S01]  /*1980*/  HADD2.F32 R65, -RZ, R56.H0_H0 ;  /* 0x20000038ff417230 */ /* 0x000fe20000004100 */
[----:B------:R-:W-:-:S02]  /*1990*/  MOV R58, R135 ;  /* 0x00000087003a7202 */ /* 0x000fc40000000f00 */
[----:B------:R-:W-:Y:S01]  /*19a0*/  SHF.R.U32.HI R56, RZ, 0x10, R135 ;  /* 0x00000010ff387819 */ /* 0x000fe20000011687 */
[----:B------:R-:W-:Y:S01]  /*19b0*/  FMUL.FTZ R135, R184, R59 ;  /* 0x0000003bb8877220 */ /* 0x000fe20000410000 */
[----:B------:R-:W-:Y:S01]  /*19c0*/  FMUL.FTZ R59, R106, R64 ;  /* 0x000000406a3b7220 */ /* 0x000fe20000410000 */
[----:B------:R-:W-:Y:S02]  /*19d0*/  HADD2.F32 R67, -RZ, R67.H0_H0 ;  /* 0x20000043ff437230 */ /* 0x000fe40000004100 */
[----:B------:R-:W-:Y:S01]  /*19e0*/  HADD2.F32 R57, -RZ, R57.H0_H0 ;  /* 0x20000039ff397230 */ /* 0x000fe20000004100 */
[----:B------:R-:W-:Y:S01]  /*19f0*/  SHF.R.U64 R125, R132, 0x10, R133 ;  /* 0x00000010847d7819 */ /* 0x000fe20000001285 */
[----:B------:R-:W-:Y:S01]  /*1a00*/  FFMA.FTZ R132, R96, R65, R59 ;  /* 0x0000004160847223 */ /* 0x000fe2000001003b */
[----:B------:R-:W-:Y:S02]  /*1a10*/  HADD2.F32 R59, -RZ, R66.H0_H0 ;  /* 0x20000042ff3b7230 */ /* 0x000fe40000004100 */
[----:B------:R-:W-:Y:S01]  /*1a20*/  FADD.FTZ R67, -R190, R67 ;  /* 0x00000043be437221 */ /* 0x000fe20000010100 */
[----:B------:R-:W-:Y:S01]  /*1a30*/  FADD.FTZ R34, R57, R34 ;  /* 0x0000002239227221 */ /* 0x000fe20000010000 */
[-C--:B------:R-:W-:Y:S01]  /*1a40*/  FFMA.FTZ R46, R195, R57.reuse, R46 ;  /* 0x00000039c32e7223 */ /* 0x080fe2000001002e */
[----:B------:R-:W-:Y:S01]  /*1a50*/  FFMA.FTZ R194, R95, R57, R194 ;  /* 0x000000395fc27223 */ /* 0x000fe200000100c2 */
[----:B------:R-:W-:-:S02]  /*1a60*/  MOV R57, R133 ;  /* 0x0000008500397202 */ /* 0x000fc40000000f00 */
[----:B------:R-:W-:Y:S01]  /*1a70*/  SHF.R.U32.HI R120, RZ, 0x10, R133 ;  /* 0x00000010ff787819 */ /* 0x000fe20000011685 */
[----:B------:R-:W-:Y:S02]  /*1a80*/  HADD2.F32 R133, -RZ, R125.H0_H0 ;  /* 0x2000007dff857230 */ /* 0x000fe40000004100 */
[----:B------:R-:W-:Y:S01]  /*1a90*/  FADD.FTZ R32, R65, R32 ;  /* 0x0000002041207221 */ /* 0x000fe20000010000 */
[----:B------:R-:W-:Y:S01]  /*1aa0*/  FFMA.FTZ R44, R135, R65, R44 ;  /* 0x00000041872c7223 */ /* 0x000fe2000001002c */
[----:B------:R-:W-:Y:S02]  /*1ab0*/  HADD2.F32 R125, -RZ, R131.H0_H0 ;  /* 0x20000083ff7d7230 */ /* 0x000fe40000004100 */
[----:B------:R-:W-:Y:S01]  /*1ac0*/  FMUL.FTZ R134, R184, R67 ;  /* 0x00000043b8867220 */ /* 0x000fe20000410000 */
[----:B------:R-:W-:Y:S01]  /*1ad0*/  FMUL.FTZ R65, R170, R59 ;  /* 0x0000003baa417220 */ /* 0x000fe20000410000 */
[----:B------:R-:W-:Y:S01]  /*1ae0*/  SHF.R.U32.HI R131, RZ, 0x10, R131 ;  /* 0x00000010ff837819 */ /* 0x000fe20000011683 */
[----:B------:R-:W-:Y:S01]  /*1af0*/  FADD.FTZ R33, R133, R33 ;  /* 0x0000002185217221 */ /* 0x000fe20000010000 */
[-C--:B------:R-:W-:Y:S01]  /*1b00*/  FFMA.FTZ R45, R134, R133.reuse, R45 ;  /* 0x00000085862d7223 */ /* 0x080fe2000001002d */
[----:B------:R-:W-:Y:S01]  /*1b10*/  FFMA.FTZ R133, R160, R133, R65 ;  /* 0x00000085a0857223 */ /* 0x000fe20000010041 */
[----:B------:R-:W-:Y:S01]  /*1b20*/  FADD.FTZ R125, -R190, R125 ;  /* 0x0000007dbe7d7221 */ /* 0x000fe20000010100 */
[----:B------:R-:W-:-:S02]  /*1b30*/  HADD2.F32 R65, -RZ, R131.H0_H0 ;  /* 0x20000083ff417230 */ /* 0x000fc40000004100 */
[----:B------:R-:W-:Y:S02]  /*1b40*/  HADD2.F32 R58, -RZ, R58.H0_H0 ;  /* 0x2000003aff3a7230 */ /* 0x000fe40000004100 */
[----:B------:R-:W-:Y:S01]  /*1b50*/  FMUL.FTZ R131, R184, R125 ;  /* 0x0000007db8837220 */ /* 0x000fe20000410000 */
[----:B------:R-:W-:Y:S02]  /*1b60*/  HADD2.F32 R56, -RZ, R56.H0_H0 ;  /* 0x20000038ff387230 */ /* 0x000fe40000004100 */
        /* <DEDUP_REMOVED lines=8> */
[----:B------:R-:W-:-:S02]  /*1bf0*/  HADD2.F32 R57, -RZ, R57.H0_H0 ;  /* 0x20000039ff397230 */ /* 0x000fc40000004100 */
[-C--:B------:R-:W-:Y:S01]  /*1c00*/  FFMA.FTZ R43, R125, R120.reuse, R43 ;  /* 0x000000787d2b7223 */ /* 0x080fe2000001002b */
[----:B------:R-:W-:Y:S01]  /*1c10*/  FFMA.FTZ R120, R161, R120, R58 ;  /* 0x00000078a1787223 */ /* 0x000fe2000001003a */
[----:B------:R-:W-:Y:S01]  /*1c20*/  FADD.FTZ R16, R59, R16 ;  /* 0x000000103b107221 */ /* 0x000fe20000010000 */
[----:B------:R-:W-:Y:S01]  /*1c30*/  FFMA.FTZ R4, R134, R59, R4 ;  /* 0x0000003b86047223 */ /* 0x000fe20000010004 */
[----:B------:R-:W-:Y:S01]  /*1c40*/  MOV R58, R136 ;  /* 0x00000088003a7202 */ /* 0x000fe20000000f00 */
[----:B------:R-:W-:Y:S02]  /*1c50*/  HADD2.F32 R59, -RZ, R140.H0_H0 ;  /* 0x2000008cff3b7230 */ /* 0x000fe40000004100 */
[----:B------:R-:W-:Y:S01]  /*1c60*/  FADD.FTZ R17, R64, R17 ;  /* 0x0000001140117221 */ /* 0x000fe20000010000 */
[----:B------:R-:W-:Y:S01]  /*1c70*/  FFMA.FTZ R5, R135, R64, R5 ;  /* 0x0000004087057223 */ /* 0x000fe20000010005 */
[----:B------:R-:W-:Y:S01]  /*1c80*/  SHF.R.U64 R67, R140, 0x10, R141 ;  /* 0x000000108c437819 */ /* 0x000fe2000000128d */
[----:B------:R-:W-:Y:S01]  /*1c90*/  FADD.FTZ R18, R56, R18 ;  /* 0x0000001238127221 */ /* 0x000fe20000010000 */
[----:B------:R-:W-:Y:S01]  /*1ca0*/  FFMA.FTZ R6, R125, R56, R6 ;  /* 0x000000387d067223 */ /* 0x000fe20000010006 */
[----:B------:R-:W-:Y:S01]  /*1cb0*/  MOV R64, R138 ;  /* 0x0000008a00407202 */ /* 0x000fe20000000f00 */
[----:B------:R-:W-:Y:S01]  /*1cc0*/  FADD.FTZ R30, R57, R30 ;  /* 0x0000001e391e7221 */ /* 0x000fe20000010000 */
[-C--:B------:R-:W-:Y:S01]  /*1cd0*/  FFMA.FTZ R42, R131, R57.reuse, R42 ;  /* 0x00000039832a7223 */ /* 0x080fe2000001002a */
[----:B------:R-:W-:Y:S01]  /*1ce0*/  FFMA.FTZ R130, R97, R57, R130 ;  /* 0x0000003961827223 */ /* 0x000fe20000010082 */
[----:B------:R-:W-:Y:S01]  /*1cf0*/  SHF.R.U64 R196, R136, 0x10, R137 ;  /* 0x0000001088c47819 */ /* 0x000fe20000001289 */
[----:B------:R-:W-:Y:S01]  /*1d00*/  HADD2.F32 R65, -RZ, R58.H0_H0 ;  /* 0x2000003aff417230 */ /* 0x000fe20000004100 */
[----:B------:R-:W-:-:S02]  /*1d10*/  MOV R66, R137 ;  /* 0x0000008900427202 */ /* 0x000fc40000000f00 */
[----:B------:R-:W-:Y:S01]  /*1d20*/  SHF.R.U32.HI R56, RZ, 0x10, R137 ;  /* 0x00000010ff387819 */ /* 0x000fe20000011689 */
[----:B------:R-:W-:Y:S01]  /*1d30*/  FADD.FTZ R58, RZ, R188 ;  /* 0x000000bcff3a7221 */ /* 0x000fe20000010000 */
[--C-:B------:R-:W-:Y:S02]  /*1d40*/  SHF.R.U64 R137, R138, 0x10, R139.reuse ;  /* 0x000000108a897819 */ /* 0x100fe4000000128b */
[----:B------:R-:W-:Y:S02]  /*1d50*/  MOV R136, R139 ;  /* 0x0000008b00887202 */ /* 0x000fe40000000f00 */
[----:B------:R-:W-:Y:S01]  /*1d60*/  SHF.R.U32.HI R57, RZ, 0x10, R139 ;  /* 0x00000010ff397819 */ /* 0x000fe2000001168b */
[----:B------:R-:W-:Y:S01]  /*1d70*/  FADD.FTZ R139, -R190, R59 ;  /* 0x0000003bbe8b7221 */ /* 0x000fe20000010100 */
[----:B------:R-:W-:Y:S02]  /*1d80*/  HADD2.F32 R67, -RZ, R67.H0_H0 ;  /* 0x20000043ff437230 */ /* 0x000fe40000004100 */
[----:B------:R-:W-:Y:S01]  /*1d90*/  FFMA.FTZ R59, R191, R188, RZ ;  /* 0x000000bcbf3b7223 */ /* 0x000fe200000100ff */
[----:B------:R-:W-:-:S02]  /*1da0*/  HADD2.F32 R64, -RZ, R64.H0_H0 ;  /* 0x20000040ff407230 */ /* 0x000fc40000004100 */
        /* <DEDUP_REMOVED lines=12> */
[----:B------:R-:W-:-:S02]  /*1e70*/  SHF.R.U32.HI R201, RZ, 0x10, R141 ;  /* 0x00000010ffc97819 */ /* 0x000fc4000001168d */
[----:B------:R-:W-:Y:S01]  /*1e80*/  FADD.FTZ R58, R122, R65 ;  /* 0x000000417a3a7221 */ /* 0x000fe20000010000 */
[----:B------:R-:W-:-:S03]  /*1e90*/  FFMA.FTZ R59, R121, R122, R140 ;  /* 0x0000007a793b7223 */ /* 0x000fc6000001008c */
[----:B------:R-:W-:Y:S01]  /*1ea0*/  FADD.FTZ R65, R123, R58 ;  /* 0x0000003a7b417221 */ /* 0x000fe20000010000 */
[----:B------:R-:W-:Y:S01]  /*1eb0*/  FFMA.FTZ R58, R148, R123, R59 ;  /* 0x0000007b943a7223 */ /* 0x000fe2000001003b */
[----:B------:R-:W-:Y:S02]  /*1ec0*/  HADD2.F32 R141, -RZ, R141.H0_H0 ;  /* 0x2000008dff8d7230 */ /* 0x000fe40000004100 */
[----:B------:R-:W-:Y:S01]  /*1ed0*/  FADD.FTZ R21, R64, R21 ;  /* 0x0000001540157221 */ /* 0x000fe20000010000 */
[----:B------:R-:W-:Y:S02]  /*1ee0*/  HADD2.F32 R201, -RZ, R201.H0_H0 ;  /* 0x200000c9ffc97230 */ /* 0x000fe40000004100 */
[----:B------:R-:W-:Y:S01]  /*1ef0*/  FFMA.FTZ R9, R139, R64, R9 ;  /* 0x000000408b097223 */ /* 0x000fe20000010009 */
[----:B------:R-:W-:Y:S01]  /*1f00*/  FADD.FTZ R64, R192, R65 ;  /* 0x00000041c0407221 */ /* 0x000fe20000010000 */
[----:B------:R-:W-:Y:S01]  /*1f10*/  FFMA.FTZ R59, R149, R192, R58 ;  /* 0x000000c0953b7223 */ /* 0x000fe2000001003a */
[C---:B------:R-:W-:Y:S01]  /*1f20*/  FADD.FTZ R141, -R190.reuse, R141 ;  /* 0x0000008dbe8d7221 */ /* 0x040fe20000010100 */
[----:B------:R-:W-:Y:S01]  /*1f30*/  FADD.FTZ R201, -R190, R201 ;  /* 0x000000c9bec97221 */ /* 0x000fe20000010100 */
[----:B------:R-:W-:Y:S01]  /*1f40*/  FADD.FTZ R65, R151, R64 ;  /* 0x0000004097417221 */ /* 0x000fe20000010000 */
[----:B------:R-:W-:-:S03]  /*1f50*/  FFMA.FTZ R190, R150, R151, R59 ;  /* 0x0000009796be7223 */ /* 0x000fc6000001003b */
[----:B------:R-:W-:Y:S01]  /*1f60*/  FADD.FTZ R58, R126, R65 ;  /* 0x000000417e3a7221 */ /* 0x000fe20000010000 */
[----:B------:R-:W-:Y:S01]  /*1f70*/  FFMA.FTZ R59, R127, R126, R190 ;  /* 0x0000007e7f3b7223 */ /* 0x000fe200000100be */
[----:B------:R-:W-:Y:S02]  /*1f80*/  HADD2.F32 R136, -RZ, R136.H0_H0 ;  /* 0x20000088ff887230 */ /* 0x000fe40000004100 */
[----:B------:R-:W-:Y:S01]  /*1f90*/  FADD.FTZ R65, R129, R58 ;  /* 0x0000003a81417221 */ /* 0x000fe20000010000 */
[----:B------:R-:W-:Y:S01]  /*1fa0*/  FFMA.FTZ R58, R128, R129, R59 ;  /* 0x00000081803a7223 */ /* 0x000fe2000001003b */
[----:B------:R-:W-:Y:S02]  /*1fb0*/  HADD2.F32 R67, -RZ, R137.H0_H0 ;  /* 0x20000089ff437230 */ /* 0x000fe40000004100 */
[----:B------:R-:W-:Y:S01]  /*1fc0*/  FMUL.FTZ R140, R109, R136 ;  /* 0x000000886d8c7220 */ /* 0x000fe20000410000 */
[----:B------:R-:W-:Y:S02]  /*1fd0*/  HADD2.F32 R66, -RZ, R66.H0_H0 ;  /* 0x20000042ff427230 */ /* 0x000fe40000004100 */
[----:B------:R-:W-:Y:S01]  /*1fe0*/  FMUL.FTZ R197, R184, R141 ;  /* 0x0000008db8c57220 */ /* 0x000fe20000410000 */
[----:B------:R-:W-:Y:S01]  /*1ff0*/  FADD.FTZ R65, R194, R65 ;  /* 0x00000041c2417221 */ /* 0x000fe20000010000 */
[----:B------:R-:W-:Y:S01]  /*2000*/  FFMA.FTZ R58, R195, R194, R58 ;  /* 0x000000c2c33a7223 */ /* 0x000fe2000001003a */
[----:B------:R-:W-:-:S02]  /*2010*/  HADD2.F32 R64, -RZ, R196.H0_H0 ;  /* 0x200000c4ff407230 */ /* 0x000fc40000004100 */
[----:B------:R-:W-:Y:S01]  /*2020*/  FMUL.FTZ R59, R172, R67 ;  /* 0x00000043ac3b7220 */ /* 0x000fe20000410000 */
[----:B------:R-:W-:Y:S01]  /*2030*/  FADD.FTZ R26, R66, R26 ;  /* 0x0000001a421a7221 */ /* 0x000fe20000010000 */
[-C--:B------:R-:W-:Y:S01]  /*2040*/  FFMA.FTZ R140, R99, R66.reuse, R140 ;  /* 0x00000042638c7223 */ /* 0x080fe2000001008c */
[----:B------:R-:W-:Y:S01]  /*2050*/  FFMA.FTZ R38, R197, R66, R38 ;  /* 0x00000042c5267223 */ /* 0x000fe20000010026 */
        /* <DEDUP_REMOVED lines=8> */
[----:B------:R-:W-:-:S02]  /*20e0*/  HADD2.F32 R66, -RZ, R56.H0_H0 ;  /* 0x20000038ff427230 */ /* 0x000fc40000004100 */
[----:B------:R-:W-:Y:S02]  /*20f0*/  HADD2.F32 R59, -RZ, R57.H0_H0 ;  /* 0x20000039ff3b7230 */ /* 0x000fe40000004100 */
[----:B------:R-:W-:Y:S01]  /*2100*/  FADD.FTZ R57, R133, R58 ;  /* 0x0000003a85397221 */ /* 0x000fe20000010000 */
[----:B------:R-:W-:Y:S01]  /*2110*/  FFMA.FTZ R56, R134, R133, R41 ;  /* 0x0000008586387223 */ /* 0x000fe20000010029 */
[----:B------:R-:W-:Y:S02]  /*2120*/  FADD.FTZ R20, R67, R20 ;  /* 0x0000001443147221 */ /* 0x000fe40000010000 */
[----:B------:R-:W-:Y:S01]  /*2130*/  FADD.FTZ R57, R130, R57 ;  /* 0x0000003982397221 */ /* 0x000fe20000010000 */
[----:B------:R-:W-:Y:S01]  /*2140*/  FFMA.FTZ R56, R131, R130, R56 ;  /* 0x0000008283387223 */ /* 0x000fe20000010038 */
[----:B------:R-:W-:Y:S02]  /*2150*/  FFMA.FTZ R67, R199, R67, R8 ;  /* 0x00000043c7437223 */ /* 0x000fe40000010008 */
[----:B------:R-:W-:Y:S01]  /*2160*/  FADD.FTZ R57, R120, R57 ;  /* 0x0000003978397221 */ /* 0x000fe20000010000 */
[----:B------:R-:W-:-:S03]  /*2170*/  FFMA.FTZ R8, R125, R120, R56 ;  /* 0x000000787d087223 */ /* 0x000fc60000010038 */
[----:B------:R-:W-:Y:S01]  /*2180*/  FADD.FTZ R57, R138, R57 ;  /* 0x000000398a397221 */ /* 0x000fe20000010000 */
[----:B------:R-:W-:Y:S01]  /*2190*/  FFMA.FTZ R8, R139, R138, R8 ;  /* 0x0000008a8b087223 */ /* 0x000fe20000010008 */
[----:B------:R-:W-:Y:S02]  /*21a0*/  FMUL.FTZ R196, R173, R59 ;  /* 0x0000003badc47220 */ /* 0x000fe40000410000 */
        /* <DEDUP_REMOVED lines=38> */
[----:B------:R0:W1:Y:S04]  /*2410*/  SHFL.DOWN PT, R56, R65, 0x1, 0x1f ;  /* 0x08201f0041387f89 */ /* 0x00006800000e0000 */
[----:B------:R0:W2:Y:S02]  /*2420*/  SHFL.DOWN PT, R198, R57, 0x1, 0x1f ;  /* 0x08201f0039c67f89 */ /* 0x0000a400000e0000 */
.L_x_495:
[----:B------:R-:W-:Y:S01]  /*2430*/  LOP3.LUT P4, RZ, R186, 0xff, RZ, 0xc0, !PT ;  /* 0x000000ffbaff7812 */ /* 0x000fe2000788c0ff */
[----:B-1----:R-:W-:Y:S01]  /*2440*/  FADD.FTZ R56, R65, R56 ;  /* 0x0000003841387221 */ /* 0x002fe20000010000 */
[----:B0-2---:R-:W-:Y:S01]  /*2450*/  FADD.FTZ R57, R57, R198 ;  /* 0x000000c639397221 */ /* 0x005fe20000010000 */
[----:B------:R-:W-:Y:S10]  /*2460*/  @P1 BRA `(.L_x_473) ;  /* 0x0000000000241947 */ /* 0x000ff40003800000 */
        /* <DEDUP_REMOVED lines=9> */
.L_x_473:
[----:B------:R-:W-:Y:S05]  /*2500*/  WARPSYNC.ALL ;  /* 0x0000000000007948 */ /* 0x000fea0003800000 */
[----:B------:R-:W1:Y:S08]  /*2510*/  S2UR UR5, SR_CgaCtaId ;  /* 0x00000000000579c3 */ /* 0x000e700000008800 */
[----:B------:R-:W-:Y:S01]  /*2520*/  BAR.SYNC.DEFER_BLOCKING 0x0 ;  /* 0x0000000000007b1d */ /* 0x000fe20000010000 */
[----:B0-----:R-:W-:-:S02]  /*2530*/  SHF.R.U32.HI R56, RZ, 0x5, R0 ;  /* 0x00000005ff387819 */ /* 0x001fc40000011600 */
[----:B------:R-:W-:Y:S02]  /*2540*/  ISETP.NE.U32.AND P1, PT, RZ, UR14, PT ;  /* 0x0000000eff007c0c */ /* 0x000fe4000bf25070 */
[----:B------:R-:W-:Y:S01]  /*2550*/  LOP3.LUT R56, R56, 0x7fffffc, RZ, 0xc0, !PT ;  /* 0x07fffffc38387812 */ /* 0x000fe200078ec0ff */
[----:B------:R-:W-:Y:S01]  /*2560*/  UMOV UR4, 0x400 ;  /* 0x0000040000047882 */ /* 0x000fe20000000000 */
[----:B------:R-:W-:Y:S02]  /*2570*/  ISETP.NE.AND.EX P1, PT, RZ, UR15, PT, P1 ;  /* 0x0000000fff007c0c */ /* 0x000fe4000bf25310 */
[----:B------:R-:W-:Y:S01]  /*2580*/  @!P4 IADD3 R56, R56, 0x4, RZ ;  /* 0x000000043838c810 */ /* 0x000fe20007ffe0ff */
[----:B-1----:R-:W-:-:S06]  /*2590*/  ULEA UR4, UR5, UR4, 0x18 ;  /* 0x0000000405047291 */ /* 0x002fcc000f8ec03f */
[----:B------:R-:W-:-:S05]  /*25a0*/  LEA R136, R56, UR4, 0x3 ;  /* 0x0000000438887c11 */ /* 0x000fca000f8e18ff */
[----:B------:R-:W0:Y:S04]  /*25b0*/  LDS.128 R56, [R136+0x2800] ;  /* 0x0028000088387984 */ /* 0x000e280000000c00 */
[----:B------:R1:W2:Y:S02]  /*25c0*/  LDS.128 R64, [R136+0x2810] ;  /* 0x0028100088407984 */ /* 0x0002a40000000c00 */
[----:B-1---5:R-:W-:Y:S01]  /*25d0*/  @P0 SHF.R.U64 R136, R112, 0x10, R113 ;  /* 0x0000001070880819 */ /* 0x022fe20000001271 */
        /* <DEDUP_REMOVED lines=9> */
[----:B------:R-:W-:Y:S01]  /*2670*/  @P0 SHF.R.U32.HI R137, RZ, 0x10, R111 ;  /* 0x00000010ff890819 */ /* 0x000fe2000001166f */
[----:B------:R-:W-:Y:S02]  /*2680*/  @P0 HADD2.F32 R64, -RZ, R64.H0_H0 ;  /* 0x20000040ff400230 */ /* 0x000fe40000004100 */
[----:B------:R-:W-:Y:S01]  /*2690*/  FMUL.FTZ R58, R66, UR12 ;  /* 0x0000000c423a7c20 */ /* 0x000fe20008410000 */
[----:B------:R-:W-:Y:S01]  /*26a0*/  FMUL.FTZ R57, R56, UR12 ;  /* 0x0000000c38397c20 */ /* 0x000fe20008410000 */
[----:B------:R-:W-:Y:S01]  /*26b0*/  @P0 MOV R66, R111 ;  /* 0x0000006f00420202 */ /* 0x000fe20000000f00 */
[----:B------:R-:W-:Y:S01]  /*26c0*/  @P0 HADD2.F32 R137, -RZ, R137.H0_H0 ;  /* 0x20000089ff890230 */ /* 0x000fe20000004100 */
[----:B------:R-:W-:-:S02]  /*26d0*/  @P0 MOV R56, R110 ;  /* 0x0000006e00380202 */ /* 0x000fc40000000f00 */
[----:B------:R-:W-:Y:S01]  /*26e0*/  FSEL R58, R58, RZ, !P2 ;  /* 0x000000ff3a3a7208 */ /* 0x000fe20005000000 */
[----:B------:R-:W-:Y:S01]  /*26f0*/  @P0 HADD2.F32 R66, -RZ, R66.H0_H0 ;  /* 0x20000042ff420230 */ /* 0x000fe20000004100 */
[----:B------:R-:W-:Y:S01]  /*2700*/  ISETP.NE.U32.AND P2, PT, RZ, UR16, PT ;  /* 0x00000010ff007c0c */ /* 0x000fe2000bf45070 */
[----:B------:R-:W-:Y:S02]  /*2710*/  @P0 HADD2.F32 R59, -RZ, R56.H0_H0 ;  /* 0x20000038ff3b0230 */ /* 0x000fe40000004100 */
        /* <DEDUP_REMOVED lines=8> */
[----:B------:R-:W-:Y:S01]  /*27a0*/  FMUL.FTZ R65, R184, R65 ;  /* 0x00000041b8417220 */ /* 0x000fe20000410000 */
[----:B------:R-:W-:Y:S01]  /*27b0*/  FFMA.FTZ R148, R148, R57, R58 ;  /* 0x0000003994947223 */ /* 0x000fe2000001003a */
[C---:B------:R-:W-:Y:S01]  /*27c0*/  FMUL.FTZ R186, R184.reuse, R147 ;  /* 0x00000093b8ba7220 */ /* 0x040fe20000410000 */
[----:B------:R-:W-:Y:S01]  /*27d0*/  FMUL.FTZ R188, R184, R141 ;  /* 0x0000008db8bc7220 */ /* 0x000fe20000410000 */
[----:B------:R-:W-:Y:S01]  /*27e0*/  @P0 FADD.FTZ R65, R65, R66 ;  /* 0x0000004241410221 */ /* 0x000fe20000010000 */
[----:B------:R-:W-:Y:S01]  /*27f0*/  @P0 MOV R66, R112 ;  /* 0x0000007000420202 */ /* 0x000fe20000000f00 */
[----:B------:R-:W-:Y:S01]  /*2800*/  FFMA.FTZ R141, R149, R57, R58 ;  /* 0x00000039958d7223 */ /* 0x000fe2000001003a */
[----:B------:R-:W-:Y:S01]  /*2810*/  FADD.FTZ R123, R123, -R148 ;  /* 0x800000947b7b7221 */ /* 0x000fe20000010000 */
[----:B------:R-:W-:Y:S01]  /*2820*/  @P0 MOV R122, R113 ;  /* 0x00000071007a0202 */ /* 0x000fe20000000f00 */
[----:B------:R-:W-:Y:S01]  /*2830*/  @P0 FADD.FTZ R186, R186, R137 ;  /* 0x00000089baba0221 */ /* 0x000fe20000010000 */
[----:B------:R-:W-:-:S02]  /*2840*/  @P0 HADD2.F32 R137, -RZ, R66.H0_H0 ;  /* 0x20000042ff890230 */ /* 0x000fc40000004100 */
[----:B------:R-:W-:Y:S01]  /*2850*/  FADD.FTZ R141, R192, -R141 ;  /* 0x8000008dc08d7221 */ /* 0x000fe20000010000 */
[----:B------:R-:W-:Y:S01]  /*2860*/  FMUL.FTZ R200, R184, R123 ;  /* 0x0000007bb8c87220 */ /* 0x000fe20000410000 */
[----:B------:R-:W-:Y:S02]  /*2870*/  @P0 HADD2.F32 R123, -RZ, R122.H0_H0 ;  /* 0x2000007aff7b0230 */ /* 0x000fe40000004100 */
[--C-:B------:R-:W-:Y:S01]  /*2880*/  FFMA.FTZ R122, R150, R57, R58.reuse ;  /* 0x00000039967a7223 */ /* 0x100fe2000001003a */
[----:B------:R-:W-:Y:S01]  /*2890*/  FMUL.FTZ R202, R184, R141 ;  /* 0x0000008db8ca7220 */ /* 0x000fe20000410000 */
[----:B------:R-:W-:Y:S01]  /*28a0*/  @P0 FADD.FTZ R188, R188, R137 ;  /* 0x00000089bcbc0221 */ /* 0x000fe20000010000 */
[----:B------:R-:W-:Y:S01]  /*28b0*/  @P0 HADD2.F32 R137, -RZ, R136.H0_H0 ;  /* 0x20000088ff890230 */ /* 0x000fe20000004100 */
[----:B------:R-:W-:Y:S01]  /*28c0*/  @P0 SHF.R.U32.HI R136, RZ, 0x10, R113 ;  /* 0x00000010ff880819 */ /* 0x000fe20000011671 */
[----:B------:R-:W-:Y:S01]  /*28d0*/  FFMA.FTZ R127, R127, R57, R58 ;  /* 0x000000397f7f7223 */ /* 0x000fe2000001003a */
[----:B------:R-:W-:Y:S01]  /*28e0*/  @P0 FADD.FTZ R202, R202, R123 ;  /* 0x0000007bcaca0221 */ /* 0x000fe20000010000 */
[----:B------:R-:W-:Y:S01]  /*28f0*/  FADD.FTZ R151, R151, -R122 ;  /* 0x8000007a97977221 */ /* 0x000fe20000010000 */
[----:B------:R-:W-:Y:S01]  /*2900*/  @P0 MOV R123, R114 ;  /* 0x00000072007b0202 */ /* 0x000fe20000000f00 */
[----:B------:R-:W-:Y:S01]  /*2910*/  FADD.FTZ R127, R126, -R127 ;  /* 0x8000007f7e7f7221 */ /* 0x000fe20000010000 */
[----:B------:R-:W-:-:S02]  /*2920*/  @P0 HADD2.F32 R122, -RZ, R136.H0_H0 ;  /* 0x20000088ff7a0230 */ /* 0x000fc40000004100 */
[----:B------:R-:W-:Y:S01]  /*2930*/  FMUL.FTZ R151, R184, R151 ;  /* 0x00000097b8977220 */ /* 0x000fe20000410000 */
[----:B------:R-:W-:Y:S01]  /*2940*/  FFMA.FTZ R128, R128, R57, R58 ;  /* 0x0000003980807223 */ /* 0x000fe2000001003a */
[----:B------:R-:W-:Y:S02]  /*2950*/  @P0 HADD2.F32 R123, -RZ, R123.H0_H0 ;  /* 0x2000007bff7b0230 */ /* 0x000fe40000004100 */
[----:B------:R-:W-:Y:S01]  /*2960*/  FMUL.FTZ R198, R184, R127 ;  /* 0x0000007fb8c67220 */ /* 0x000fe20000410000 */
[----:B------:R-:W-:Y:S01]  /*2970*/  @P0 FADD.FTZ R151, R151, R122 ;  /* 0x0000007a97970221 */ /* 0x000fe20000010000 */
[----:B------:R-:W-:Y:S01]  /*2980*/  @P0 SHF.R.U64 R122, R114, 0x10, R115 ;  /* 0x00000010727a0819 */ /* 0x000fe20000001273 */
[----:B------:R-:W-:Y:S01]  /*2990*/  FADD.FTZ R129, R129, -R128 ;  /* 0x8000008081817221 */ /* 0x000fe20000010000 */
[----:B------:R-:W-:Y:S01]  /*29a0*/  @P0 FADD.FTZ R198, R198, R123 ;  /* 0x0000007bc6c60221 */ /* 0x000fe20000010000 */
[----:B------:R-:W-:Y:S01]  /*29b0*/  FFMA.FTZ R123, R195, R57, R58 ;  /* 0x00000039c37b7223 */ /* 0x000fe2000001003a */
[----:B------:R-:W-:Y:S01]  /*29c0*/  @P0 MOV R126, R115 ;  /* 0x00000073007e0202 */ /* 0x000fe20000000f00 */
[----:B------:R-:W-:-:S02]  /*29d0*/  @P0 HADD2.F32 R122, -RZ, R122.H0_H0 ;  /* 0x2000007aff7a0230 */ /* 0x000fc40000004100 */
[----:B------:R-:W-:Y:S01]  /*29e0*/  FMUL.FTZ R195, R184, R129 ;  /* 0x00000081b8c37220 */ /* 0x000fe20000410000 */
[----:B------:R-:W-:Y:S01]  /*29f0*/  FADD.FTZ R123, R194, -R123 ;  /* 0x8000007bc27b7221 */ /* 0x000fe20000010000 */
[-CC-:B------:R-:W-:Y:S01]  /*2a00*/  FFMA.FTZ R127, R193, R57.reuse, R58.reuse ;  /* 0x00000039c17f7223 */ /* 0x180fe2000001003a */
[----:B------:R-:W-:Y:S01]  /*2a10*/  FFMA.FTZ R135, R135, R57, R58 ;  /* 0x0000003987877223 */ /* 0x000fe2000001003a */
[----:B------:R-:W-:Y:S01]  /*2a20*/  @P0 FADD.FTZ R195, R195, R122 ;  /* 0x0000007ac3c30221 */ /* 0x000fe20000010000 */
[----:B------:R-:W-:Y:S01]  /*2a30*/  FMUL.FTZ R193, R184, R123 ;  /* 0x0000007bb8c17220 */ /* 0x000fe20000410000 */
[----:B------:R-:W-:Y:S01]  /*2a40*/  @P0 HADD2.F32 R122, -RZ, R126.H0_H0 ;  /* 0x2000007eff7a0230 */ /* 0x000fe20000004100 */
[----:B------:R-:W-:Y:S01]  /*2a50*/  @P0 SHF.R.U32.HI R123, RZ, 0x10, R115 ;  /* 0x00000010ff7b0819 */ /* 0x000fe20000011673 */
[----:B------:R-:W-:Y:S01]  /*2a60*/  FADD.FTZ R127, R124, -R127 ;  /* 0x8000007f7c7f7221 */ /* 0x000fe20000010000 */
[----:B------:R-:W-:Y:S01]  /*2a70*/  FFMA.FTZ R131, R131, R57, R58 ;  /* 0x0000003983837223 */ /* 0x000fe2000001003a */
[----:B------:R-:W-:Y:S01]  /*2a80*/  FADD.FTZ R135, R132, -R135 ;  /* 0x8000008784877221 */ /* 0x000fe20000010000 */
[----:B------:R-:W-:Y:S01]  /*2a90*/  @P0 FADD.FTZ R193, R193, R122 ;  /* 0x0000007ac1c10221 */ /* 0x000fe20000010000 */
[----:B------:R-:W-:Y:S01]  /*2aa0*/  @P0 HADD2.F32 R123, -RZ, R123.H0_H0 ;  /* 0x2000007bff7b0230 */ /* 0x000fe20000004100 */
[----:B------:R-:W-:Y:S01]  /*2ab0*/  @P0 MOV R122, R116 ;  /* 0x00000074007a0202 */ /* 0x000fe20000000f00 */
[----:B------:R-:W-:Y:S01]  /*2ac0*/  FMUL.FTZ R144, R184, R127 ;  /* 0x0000007fb8907220 */ /* 0x000fe20000410000 */
[----:B------:R-:W-:Y:S01]  /*2ad0*/  FADD.FTZ R131, R130, -R131 ;  /* 0x8000008382837221 */ /* 0x000fe20000010000 */
[-CC-:B------:R-:W-:Y:S01]  /*2ae0*/  FFMA.FTZ R142, R142, R57.reuse, R58.reuse ;  /* 0x000000398e8e7223 */ /* 0x180fe2000001003a */
[--C-:B------:R-:W-:Y:S01]  /*2af0*/  FFMA.FTZ R134, R134, R57, R58.reuse ;  /* 0x0000003986867223 */ /* 0x100fe2000001003a */
[----:B------:R-:W-:Y:S01]  /*2b00*/  @P0 FADD.FTZ R144, R144, R123 ;  /* 0x0000007b90900221 */ /* 0x000fe20000010000 */
[----:B------:R-:W-:Y:S01]  /*2b10*/  @P0 HADD2.F32 R123, -RZ, R122.H0_H0 ;  /* 0x2000007aff7b0230 */ /* 0x000fe20000004100 */
[----:B------:R-:W-:Y:S01]  /*2b20*/  @P0 MOV R122, R117 ;  /* 0x00000075007a0202 */ /* 0x000fe20000000f00 */
[-CC-:B------:R-:W-:Y:S01]  /*2b30*/  FFMA.FTZ R125, R125, R57.reuse, R58.reuse ;  /* 0x000000397d7d7223 */ /* 0x180fe2000001003a */
[-CC-:B------:R-:W-:Y:S01]  /*2b40*/  FFMA.FTZ R139, R139, R57.reuse, R58.reuse ;  /* 0x000000398b8b7223 */ /* 0x180fe2000001003a */
[-CC-:B------:R-:W-:Y:S01]  /*2b50*/  FFMA.FTZ R199, R199, R57.reuse, R58.reuse ;  /* 0x00000039c7c77223 */ /* 0x180fe2000001003a */
[-CC-:B------:R-:W-:Y:S01]  /*2b60*/  FFMA.FTZ R197, R197, R57.reuse, R58.reuse ;  /* 0x00000039c5c57223 */ /* 0x180fe2000001003a */
[----:B------:R-:W-:Y:S01]  /*2b70*/  FFMA.FTZ R201, R201, R57, R58 ;  /* 0x00000039c9c97223 */ /* 0x000fe2000001003a */
[----:B------:R-:W-:-:S02]  /*2b80*/  @P0 HADD2.F32 R57, -RZ, R122.H0_H0 ;  /* 0x2000007aff390230 */ /* 0x000fc40000004100 */
[C---:B------:R-:W-:Y:S01]  /*2b90*/  FMUL.FTZ R146, R184.reuse, R135 ;  /* 0x00000087b8927220 */ /* 0x040fe20000410000 */
[----:B------:R-:W-:Y:S01]  /*2ba0*/  FMUL.FTZ R194, R184, R131 ;  /* 0x00000083b8c27220 */ /* 0x000fe20000410000 */
[----:B------:R-:W-:Y:S01]  /*2bb0*/  @P0 SHF.R.U32.HI R58, RZ, 0x10, R117 ;  /* 0x00000010ff3a0819 */ /* 0x000fe20000011675 */
[----:B------:R-:W-:Y:S01]  /*2bc0*/  FADD.FTZ R125, R120, -R125 ;  /* 0x8000007d787d7221 */ /* 0x000fe20000010000 */
[----:B------:R-:W-:Y:S01]  /*2bd0*/  @P0 FADD.FTZ R146, R146, R123 ;  /* 0x0000007b92920221 */ /* 0x000fe20000010000 */
[----:B------:R-:W-:Y:S01]  /*2be0*/  @P0 FADD.FTZ R194, R194, R57 ;  /* 0x00000039c2c20221 */ /* 0x000fe20000010000 */
[----:B------:R-:W-:Y:S01]  /*2bf0*/  FADD.FTZ R123, R138, -R139 ;  /* 0x8000008b8a7b7221 */ /* 0x000fe20000010000 */
[----:B------:R-:W-:Y:S02]  /*2c00*/  @P0 HADD2.F32 R57, -RZ, R58.H0_H0 ;  /* 0x2000003aff390230 */ /* 0x000fe40000004100 */
[C---:B------:R-:W-:Y:S01]  /*2c10*/  FMUL.FTZ R138, R184.reuse, R125 ;  /* 0x0000007db88a7220 */ /* 0x040fe20000410000 */
[----:B------:R-:W-:Y:S01]  /*2c20*/  @P0 MOV R58, R118 ;  /* 0x00000076003a0202 */ /* 0x000fe20000000f00 */
[----:B------:R-:W-:Y:S01]  /*2c30*/  FMUL.FTZ R56, R184, R191 ;  /* 0x000000bfb8387220 */ /* 0x000fe20000410000 */
[----:B------:R-:W-:Y:S01]  /*2c40*/  FADD.FTZ R143, R143, -R142 ;  /* 0x8000008e8f8f7221 */ /* 0x000fe20000010000 */
[----:B------:R-:W-:Y:S01]  /*2c50*/  @P0 FADD.FTZ R138, R138, R57 ;  /* 0x000000398a8a0221 */ /* 0x000fe20000010000 */
[----:B------:R-:W-:Y:S01]  /*2c60*/  FADD.FTZ R197, R140, -R197 ;  /* 0x800000c58cc57221 */ /* 0x000fe20000010000 */
[----:B------:R-:W-:Y:S01]  /*2c70*/  @P0 FADD.FTZ R56, R56, R59 ;  /* 0x0000003b38380221 */ /* 0x000fe20000010000 */
[----:B------:R-:W-:-:S02]  /*2c80*/  @P0 HADD2.F32 R57, -RZ, R58.H0_H0 ;  /* 0x2000003aff390230 */ /* 0x000fc40000004100 */
[C---:B------:R-:W-:Y:S01]  /*2c90*/  FMUL.FTZ R59, R184.reuse, R143 ;  /* 0x0000008fb83b7220 */ /* 0x040fe20000410000 */
[----:B------:R-:W-:Y:S01]  /*2ca0*/  FMUL.FTZ R140, R184, R123 ;  /* 0x0000007bb88c7220 */ /* 0x000fe20000410000 */
[----:B------:R-:W-:Y:S01]  /*2cb0*/  @P0 SHF.R.U64 R120, R118, 0x10, R119 ;  /* 0x0000001076780819 */ /* 0x000fe20000001277 */
[----:B------:R-:W-:Y:S01]  /*2cc0*/  FADD.FTZ R133, R133, -R134 ;  /* 0x8000008685857221 */ /* 0x000fe20000010000 */
[----:B------:R-:W-:Y:S01]  /*2cd0*/  @P0 FADD.FTZ R59, R59, R64 ;  /* 0x000000403b3b0221 */ /* 0x000fe20000010000 */
[----:B------:R-:W-:Y:S01]  /*2ce0*/  @P0 FADD.FTZ R140, R140, R57 ;  /* 0x000000398c8c0221 */ /* 0x000fe20000010000 */
[----:B------:R-:W-:Y:S01]  /*2cf0*/  @P0 SHF.R.U64 R127, R116, 0x10, R117 ;  /* 0x00000010747f0819 */ /* 0x000fe20000001275 */
[----:B------:R-:W-:Y:S01]  /*2d00*/  @P0 HADD2.F32 R123, -RZ, R120.H0_H0 ;  /* 0x20000078ff7b0230 */ /* 0x000fe20000004100 */
[----:B------:R-:W-:Y:S01]  /*2d10*/  @P0 MOV R57, R119 ;  /* 0x0000007700390202 */ /* 0x000fe20000000f00 */
[----:B------:R0:W1:Y:S01]  /*2d20*/  F2F.F16.F32 R64, R59 ;  /* 0x0000003b00407304 */ /* 0x0000620000200800 */
[----:B------:R-:W-:Y:S01]  /*2d30*/  @P0 SHF.R.U32.HI R120, RZ, 0x10, R119 ;  /* 0x00000010ff780819 */ /* 0x000fe20000011677 */
[----:B------:R-:W-:Y:S01]  /*2d40*/  FADD.FTZ R199, R190, -R199 ;  /* 0x800000c7bec77221 */ /* 0x000fe20000010000 */
[----:B------:R-:W-:Y:S01]  /*2d50*/  @P0 FADD.FTZ R200, R200, R137 ;  /* 0x00000089c8c80221 */ /* 0x000fe20000010000 */
[----:B------:R-:W-:Y:S01]  /*2d60*/  FADD.FTZ R201, R196, -R201 ;  /* 0x800000c9c4c97221 */ /* 0x000fe20000010000 */
[----:B------:R-:W-:Y:S01]  /*2d70*/  @P0 HADD2.F32 R127, -RZ, R127.H0_H0 ;  /* 0x2000007fff7f0230 */ /* 0x000fe20000004100 */
[----:B------:R-:W-:Y:S01]  /*2d80*/  ISETP.NE.AND.EX P2, PT, RZ, UR17, PT, P2 ;  /* 0x00000011ff007c0c */ /* 0x000fe2000bf45320 */
[----:B------:R-:W-:Y:S01]  /*2d90*/  @P0 HADD2.F32 R58, -RZ, R57.H0_H0 ;  /* 0x20000039ff3a0230 */ /* 0x000fe20000004100 */
[----:B------:R-:W2:Y:S01]  /*2da0*/  F2F.F16.F32 R66, R186 ;  /* 0x000000ba00427304 */ /* 0x000ea20000200800 */
[----:B0-----:R-:W-:Y:S01]  /*2db0*/  @P1 F2FP.F16.F32.PACK_AB R59, RZ, R59 ;  /* 0x0000003bff3b123e */ /* 0x001fe200000000ff */
[C---:B------:R-:W-:Y:S01]  /*2dc0*/  FMUL.FTZ R148, R184.reuse, R133 ;  /* 0x00000085b8947220 */ /* 0x040fe20000410000 */
[C---:B------:R-:W-:Y:S01]  /*2dd0*/  FMUL.FTZ R135, R184.reuse, R197 ;  /* 0x000000c5b8877220 */ /* 0x040fe20000410000 */
[----:B------:R-:W-:Y:S01]  /*2de0*/  FMUL.FTZ R134, R184, R199 ;  /* 0x000000c7b8867220 */ /* 0x000fe20000410000 */
[----:B------:R-:W-:-:S02]  /*2df0*/  @P0 HADD2.F32 R57, -RZ, R120.H0_H0 ;  /* 0x20000078ff390230 */ /* 0x000fc40000004100 */
[----:B------:R-:W-:Y:S01]  /*2e00*/  FMUL.FTZ R184, R184, R201 ;  /* 0x000000c9b8b87220 */ /* 0x000fe20000410000 */
[----:B------:R-:W-:Y:S01]  /*2e10*/  @P0 FADD.FTZ R148, R148, R127 ;  /* 0x0000007f94940221 */ /* 0x000fe20000010000 */
[----:B------:R0:W3:Y:S01]  /*2e20*/  F2F.F16.F32 R121, R65 ;  /* 0x0000004100797304 */ /* 0x0000e20000200800 */
[----:B------:R-:W-:Y:S01]  /*2e30*/  @P0 FADD.FTZ R135, R135, R58 ;  /* 0x0000003a87870221 */ /* 0x000fe20000010000 */
[----:B------:R-:W-:Y:S01]  /*2e40*/  @P1 PRMT R178, R59, 0x7610, R178 ;  /* 0x000076103bb21816 */ /* 0x000fe200000000b2 */
[----:B------:R-:W-:Y:S01]  /*2e50*/  @P0 FADD.FTZ R134, R134, R123 ;  /* 0x0000007b86860221 */ /* 0x000fe20000010000 */
[----:B------:R-:W4:Y:S01]  /*2e60*/  LDC.64 R58, c[0x0][0x2f8] ;  /* 0x0000be00ff3a7b82 */ /* 0x000f220000000a00 */
[----:B------:R-:W-:Y:S01]  /*2e70*/  @P0 FADD.FTZ R184, R184, R57 ;  /* 0x00000039b8b80221 */ /* 0x000fe20000010000 */
[----:B-1----:R-:W-:Y:S02]  /*2e80*/  @P2 PRMT R174, R64, 0x7610, R174 ;  /* 0x0000761040ae2816 */ /* 0x002fe400000000ae */
[----:B------:R1:W-:Y:S01]  /*2e90*/  F2F.F16.F32 R150, R200 ;  /* 0x000000c800967304 */ /* 0x0003e20000200800 */
[----:B0-----:R-:W-:-:S02]  /*2ea0*/  @P1 F2FP.F16.F32.PACK_AB R65, RZ, R65 ;  /* 0x00000041ff41123e */ /* 0x001fc400000000ff */
[C---:B--2---:R-:W-:Y:S02]  /*2eb0*/  @P2 PRMT R176, R66.reuse, 0x7610, R176 ;  /* 0x0000761042b02816 */ /* 0x044fe400000000b0 */
[----:B------:R-:W-:Y:S02]  /*2ec0*/  SHF.L.U32 R66, R66, 0x10, RZ ;  /* 0x0000001042427819 */ /* 0x000fe400000006ff */
[----:B------:R-:W-:Y:S01]  /*2ed0*/  @P1 PRMT R180, R65, 0x7610, R180 ;  /* 0x0000761041b41816 */ /* 0x000fe200000000b4 */
[----:B------:R-:W-:Y:S01]  /*2ee0*/  F2F.F16.F32 R192, R151 ;  /* 0x0000009700c07304 */ /* 0x000fe20000200800 */
[----:B---3--:R-:W-:Y:S02]  /*2ef0*/  @P2 PRMT R181, R121, 0x7610, R181 ;  /* 0x0000761079b52816 */ /* 0x008fe400000000b5 */
[----:B------:R-:W-:Y:S02]  /*2f00*/  @P1 F2FP.F16.F32.PACK_AB R186, RZ, R186 ;  /* 0x000000baffba123e */ /* 0x000fe400000000ff */
[----:B-1----:R-:W-:-:S02]  /*2f10*/  @P1 F2FP.F16.F32.PACK_AB R200, RZ, R200 ;  /* 0x000000c8ffc8123e */ /* 0x002fc400000000ff */
[----:B------:R-:W-:Y:S01]  /*2f20*/  @P1 PRMT R183, R186, 0x7610, R183 ;  /* 0x00007610bab71816 */ /* 0x000fe200000000b7 */
[----:B------:R0:W1:Y:S08]  /*2f30*/  F2F.F16.F32 R67, R56 ;  /* 0x0000003800437304 */ /* 0x0000700000200800 */
[----:B------:R2:W3:Y:S01]  /*2f40*/  F2F.F16.F32 R191, R202 ;  /* 0x000000ca00bf7304 */ /* 0x0004e20000200800 */
[----:B0-----:R-:W-:-:S04]  /*2f50*/  @P1 F2FP.F16.F32.PACK_AB R56, RZ, R56 ;  /* 0x00000038ff38123e */ /* 0x001fc800000000ff */
[----:B------:R-:W-:Y:S01]  /*2f60*/  @P1 PRMT R179, R56, 0x7610, R179 ;  /* 0x0000761038b31816 */ /* 0x000fe200000000b3 */
[----:B------:R-:W-:Y:S01]  /*2f70*/  IMAD.WIDE.U32 R56, R64, 0x10000, RZ ;  /* 0x0001000040387825 */ /* 0x000fe200078e00ff */
[----:B-1----:R-:W-:Y:S01]  /*2f80*/  @P2 PRMT R182, R67, 0x7610, R182 ;  /* 0x0000761043b62816 */ /* 0x002fe200000000b6 */
[----:B------:R-:W0:Y:S01]  /*2f90*/  F2F.F16.F32 R143, R195 ;  /* 0x000000c3008f7304 */ /* 0x000e220000200800 */
[----:B--2---:R-:W-:Y:S01]  /*2fa0*/  @P1 F2FP.F16.F32.PACK_AB R202, RZ, R202 ;  /* 0x000000caffca123e */ /* 0x004fe200000000ff */
[----:B------:R-:W-:Y:S01]  /*2fb0*/  IMAD.WIDE.U32 R64, R150, 0x10000, RZ ;  /* 0x0001000096407825 */ /* 0x000fe200078e00ff */
[----:B------:R-:W-:Y:S02]  /*2fc0*/  LOP3.LUT R57, R57, R66, R121, 0xfe, !PT ;  /* 0x0000004239397212 */ /* 0x000fe400078efe79 */
[----:B------:R-:W-:Y:S02]  /*2fd0*/  SHF.L.U32 R66, R192, 0x10, RZ ;  /* 0x00000010c0427819 */ /* 0x000fe400000006ff */
[----:B------:R-:W-:Y:S01]  /*2fe0*/  LOP3.LUT R56, R56, R67, RZ, 0xfc, !PT ;  /* 0x0000004338387212 */ /* 0x000fe200078efcff */
[----:B------:R-:W1:Y:S01]  /*2ff0*/  F2F.F16.F32 R136, R148 ;  /* 0x0000009400887304 */ /* 0x000e620000200800 */
[----:B---3--:R-:W-:Y:S01]  /*3000*/  LOP3.LUT R65, R65, R66, R191, 0xfe, !PT ;  /* 0x0000004241417212 */ /* 0x008fe200078efebf */
[----:B0-----:R-:W-:-:S06]  /*3010*/  IMAD.WIDE.U32 R66, R143, 0x10000, RZ ;  /* 0x000100008f427825 */ /* 0x001fcc00078e00ff */
[----:B------:R-:W0:Y:S01]  /*3020*/  F2F.F16.F32 R147, R144 ;  /* 0x0000009000937304 */ /* 0x000e220000200800 */
[----:B-1----:R-:W-:-:S07]  /*3030*/  IMAD.WIDE.U32 R120, R136, 0x10000, RZ ;  /* 0x0001000088787825 */ /* 0x002fce00078e00ff */
[----:B------:R-:W1:Y:S01]  /*3040*/  F2F.F16.F32 R142, R138 ;  /* 0x0000008a008e7304 */ /* 0x000e620000200800 */
[----:B0-----:R-:W-:-:S07]  /*3050*/  SHF.L.U32 R124, R147, 0x10, RZ ;  /* 0x00000010937c7819 */ /* 0x001fce00000006ff */
[----:B------:R-:W0:Y:S01]  /*3060*/  F2F.F16.F32 R130, R134 ;  /* 0x0000008600827304 */ /* 0x000e220000200800 */
[----:B-1----:R-:W-:-:S07]  /*3070*/  SHF.L.U32 R125, R142, 0x10, RZ ;  /* 0x000000108e7d7819 */ /* 0x002fce00000006ff */
[----:B------:R-:W1:Y:S01]  /*3080*/  F2F.F16.F32 R132, R184 ;  /* 0x000000b800847304 */ /* 0x000e620000200800 */
[----:B0-----:R-:W-:-:S07]  /*3090*/  IMAD.WIDE.U32 R122, R130, 0x10000, RZ ;  /* 0x00010000827a7825 */ /* 0x001fce00078e00ff */
[----:B------:R-:W0:Y:S01]  /*30a0*/  F2F.F16.F32 R145, R193 ;  /* 0x000000c100917304 */ /* 0x000e220000200800 */
[----:B-1----:R-:W-:-:S07]  /*30b0*/  SHF.L.U32 R126, R132, 0x10, RZ ;  /* 0x00000010847e7819 */ /* 0x002fce00000006ff */
[----:B------:R-:W1:Y:S01]  /*30c0*/  F2F.F16.F32 R139, R194 ;  /* 0x000000c2008b7304 */ /* 0x000e620000200800 */
[----:B0-----:R-:W-:-:S07]  /*30d0*/  LOP3.LUT R67, R67, R124, R145, 0xfe, !PT ;  /* 0x0000007c43437212 */ /* 0x001fce00078efe91 */
[----:B------:R0:W2:Y:S01]  /*30e0*/  F2F.F16.F32 R149, R188 ;  /* 0x000000bc00957304 */ /* 0x0000a20000200800 */
[----:B-1----:R-:W-:-:S07]  /*30f0*/  LOP3.LUT R121, R121, R125, R139, 0xfe, !PT ;  /* 0x0000007d79797212 */ /* 0x002fce00078efe8b */
[----:B------:R-:W1:Y:S01]  /*3100*/  F2F.F16.F32 R141, R198 ;  /* 0x000000c6008d7304 */ /* 0x000e620000200800 */
[----:B0-----:R-:W-:Y:S01]  /*3110*/  @P1 F2FP.F16.F32.PACK_AB R188, RZ, R188 ;  /* 0x000000bcffbc123e */ /* 0x001fe200000000ff */
[----:B----4-:R-:W-:Y:S01]  /*3120*/  IMAD.WIDE.U32 R124, R187, 0x8, R58 ;  /* 0x00000008bb7c7825 */ /* 0x010fe200078e003a */
[----:B--2---:R-:W-:-:S05]  /*3130*/  LOP3.LUT R64, R64, R149, RZ, 0xfc, !PT ;  /* 0x0000009540407212 */ /* 0x004fca00078efcff */
[----:B------:R-:W0:Y:S01]  /*3140*/  F2F.F16.F32 R137, R146 ;  /* 0x0000009200897304 */ /* 0x000e220000200800 */
[----:B-1----:R-:W-:-:S07]  /*3150*/  LOP3.LUT R66, R66, R141, RZ, 0xfc, !PT ;  /* 0x0000008d42427212 */ /* 0x002fce00078efcff */
[----:B------:R-:W1:Y:S01]  /*3160*/  F2F.F16.F32 R131, R140 ;  /* 0x0000008c00837304 */ /* 0x000e620000200800 */
[----:B0-----:R-:W-:-:S07]  /*3170*/  LOP3.LUT R120, R120, R137, RZ, 0xfc, !PT ;  /* 0x0000008978787212 */ /* 0x001fce00078efcff */
[----:B------:R-:W0:Y:S01]  /*3180*/  F2F.F16.F32 R133, R135 ;  /* 0x0000008700857304 */ /* 0x000e220000200800 */
        /* <DEDUP_REMOVED lines=11> */
.L_x_474:
        /* <DEDUP_REMOVED lines=13> */
.L_x_475:
[----:B------:R-:W-:Y:S01]  /*3310*/  @P1 F2FP.F16.F32.PACK_AB R151, RZ, R151 ;  /* 0x00000097ff97123e */ /* 0x000fe200000000ff */
[----:B0-----:R-:W-:Y:S01]  /*3320*/  IMAD.WIDE.U32 R126, R175, 0x8, R58 ;  /* 0x00000008af7e7825 */ /* 0x001fe200078e003a */
[----:B------:R-:W-:Y:S02]  /*3330*/  @P2 PRMT R182, R149, 0x7610, R182 ;  /* 0x0000761095b62816 */ /* 0x000fe400000000b6 */
[----:B------:R-:W-:Y:S02]  /*3340*/  @P2 PRMT R174, R150, 0x7610, R174 ;  /* 0x0000761096ae2816 */ /* 0x000fe400000000ae */
[----:B------:R-:W-:Y:S02]  /*3350*/  @P2 PRMT R181, R191, 0x7610, R181 ;  /* 0x00007610bfb52816 */ /* 0x000fe400000000b5 */
[----:B------:R-:W-:Y:S02]  /*3360*/  @P2 PRMT R176, R192, 0x7610, R176 ;  /* 0x00007610c0b02816 */ /* 0x000fe400000000b0 */
[----:B------:R-:W-:-:S02]  /*3370*/  @P1 F2FP.F16.F32.PACK_AB R198, RZ, R198 ;  /* 0x000000c6ffc6123e */ /* 0x000fc400000000ff */
[----:B------:R-:W-:Y:S02]  /*3380*/  @P1 F2FP.F16.F32.PACK_AB R195, RZ, R195 ;  /* 0x000000c3ffc3123e */ /* 0x000fe400000000ff */
[----:B------:R-:W-:Y:S02]  /*3390*/  @P1 F2FP.F16.F32.PACK_AB R193, RZ, R193 ;  /* 0x000000c1ffc1123e */ /* 0x000fe400000000ff */
        /* <DEDUP_REMOVED lines=10> */
.L_x_476:
        /* <DEDUP_REMOVED lines=13> */
.L_x_477:
[----:B------:R-:W-:Y:S01]  /*3510*/  @P1 F2FP.F16.F32.PACK_AB R144, RZ, R144 ;  /* 0x00000090ff90123e */ /* 0x000fe200000000ff */
[----:B012---:R-:W-:Y:S01]  /*3520*/  IMAD.WIDE.U32 R124, R177, 0x8, R58 ;  /* 0x00000008b17c7825 */ /* 0x007fe200078e003a */
        /* <DEDUP_REMOVED lines=17> */
.L_x_478:
        /* <DEDUP_REMOVED lines=13> */
.L_x_479:
[----:B------:R-:W-:Y:S02]  /*3710*/  @P1 F2FP.F16.F32.PACK_AB R138, RZ, R138 ;  /* 0x0000008aff8a123e */ /* 0x000fe400000000ff */
[----:B------:R-:W-:Y:S02]  /*3720*/  @P2 PRMT R182, R137, 0x7610, R182 ;  /* 0x0000761089b62816 */ /* 0x000fe400000000b6 */
[----:B------:R-:W-:Y:S02]  /*3730*/  @P2 PRMT R174, R136, 0x7610, R174 ;  /* 0x0000761088ae2816 */ /* 0x000fe400000000ae */
[----:B------:R-:W-:Y:S02]  /*3740*/  @P2 PRMT R181, R139, 0x7610, R181 ;  /* 0x000076108bb52816 */ /* 0x000fe400000000b5 */
[----:B------:R-:W-:Y:S02]  /*3750*/  @P2 PRMT R176, R142, 0x7610, R176 ;  /* 0x000076108eb02816 */ /* 0x000fe400000000b0 */
[----:B------:R-:W-:-:S02]  /*3760*/  @P1 F2FP.F16.F32.PACK_AB R140, RZ, R140 ;  /* 0x0000008cff8c123e */ /* 0x000fc400000000ff */
        /* <DEDUP_REMOVED lines=10> */
.L_x_480:
[----:B0-2-4-:R-:W-:Y:S01]  /*3810*/  IMAD.WIDE.U32 R56, R185, 0x8, R58 ;  /* 0x00000008b9387825 */ /* 0x015fe200078e003a */
[----:B------:R-:W-:Y:S02]  /*3820*/  @P1 F2FP.F16.F32.PACK_AB R134, RZ, R134 ;  /* 0x00000086ff86123e */ /* 0x000fe400000000ff */
[----:B------:R-:W-:Y:S02]  /*3830*/  @P1 F2FP.F16.F32.PACK_AB R135, RZ, R135 ;  /* 0x00000087ff87123e */ /* 0x000fe400000000ff */
[----:B------:R0:W-:Y:S01]  /*3840*/  STG.E.64 desc[UR6][R56.64], R120 ;  /* 0x0000007838007986 */ /* 0x0001e2000c101b06 */
[----:B------:R-:W-:Y:S02]  /*3850*/  @P1 F2FP.F16.F32.PACK_AB R184, RZ, R184 ;  /* 0x000000b8ffb8123e */ /* 0x000fe400000000ff */
        /* <DEDUP_REMOVED lines=13> */
.L_x_481:
        /* <DEDUP_REMOVED lines=10> */
.L_x_482:
        /* <DEDUP_REMOVED lines=14> */
.L_x_483:
[----:B------:R-:W-:Y:S01]  /*3ab0*/  SEL R186, RZ, 0x1, P4 ;  /* 0x00000001ffba7807 */ /* 0x000fe20002000000 */
[----:B------:R-:W-:Y:S06]  /*3ac0*/  @!P3 BRA `(.L_x_484) ;  /* 0xffffffd00018b947 */ /* 0x000fec000383ffff */
[----:B---3--:R-:W-:Y:S02]  /*3ad0*/  MOV R65, R82 ;  /* 0x0000005200417202 */ /* 0x008fe40000000f00 */
[----:B------:R-:W-:Y:S02]  /*3ae0*/  MOV R64, R88 ;  /* 0x0000005800407202 */ /* 0x000fe40000000f00 */
[----:B0-2-4-:R-:W-:Y:S02]  /*3af0*/  MOV R57, R83 ;  /* 0x0000005300397202 */ /* 0x015fe40000000f00 */
[----:B------:R-:W-:Y:S02]  /*3b00*/  MOV R58, R79 ;  /* 0x0000004f003a7202 */ /* 0x000fe40000000f00 */
[----:B-1----:R-:W-:Y:S02]  /*3b10*/  MOV R66, R71 ;  /* 0x0000004700427202 */ /* 0x002fe40000000f00 */
        /* <DEDUP_REMOVED lines=45> */
[----:B------:R-:W-:-:S07]  /*3df0*/  MOV R31, R22 ;  /* 0x00000016001f7202 */ /* 0x000fce0000000f00 */
.L_x_471:
        /* <DEDUP_REMOVED lines=35> */
.L_x_472:
[----:B------:R-:W-:Y:S01]  /*4030*/  HFMA2.MMA R141, -RZ, RZ, 0, 9.5367431640625e-07 ;  /* 0x00000010ff8d7435 */ /* 0x000fe200000001ff */
[----:B------:R-:W-:Y:S02]  /*4040*/  MOV R200, R57 ;  /* 0x0000003900c87202 */ /* 0x000fe40000000f00 */
[----:B------:R-:W-:Y:S02]  /*4050*/  MOV R202, 0x1f ;  /* 0x0000001f00ca7802 */ /* 0x000fe40000000f00 */
[----:B------:R-:W-:-:S07]  /*4060*/  MOV R137, 0xffffffff ;  /* 0xffffffff00897802 */ /* 0x000fce0000000f00 */
[----:B-----5:R-:W-:Y:S05]  /*4070*/  WARPSYNC.COLLECTIVE R137, `(.L_x_485) ;  /* 0x0000000089087348 */ /* 0x020fea0003c00000 */
[----:B------:R0:W1:Y:S02]  /*4080*/  SHFL.DOWN P4, R198, R200, R141, R202 ;  /* 0x0800008dc8c67389 */ /* 0x00006400000800ca */
[----:B01---5:R-:W-:Y:S01]  /*4090*/  ENDCOLLECTIVE ;  /* 0x000000000000791b */ /* 0x023fe20003800000 */
.L_x_485:
[----:B------:R-:W-:Y:S02]  /*40a0*/  MOV R200, R27 ;  /* 0x0000001b00c87202 */ /* 0x000fe40000000f00 */
[----:B------:R-:W-:-:S07]  /*40b0*/  MOV R8, R198 ;  /* 0x000000c600087202 */ /* 0x000fce0000000f00 */
[----:B------:R-:W-:Y:S05]  /*40c0*/  WARPSYNC.COLLECTIVE R137, `(.L_x_486) ;  /* 0x0000000089087348 */ /* 0x000fea0003c00000 */
[----:B------:R0:W1:Y:S02]  /*40d0*/  SHFL.DOWN P4, R198, R200, R141, R202 ;  /* 0x0800008dc8c67389 */ /* 0x00006400000800ca */
[----:B01----:R-:W-:Y:S01]  /*40e0*/  ENDCOLLECTIVE ;  /* 0x000000000000791b */ /* 0x003fe20003800000 */
.L_x_486:
[----:B------:R-:W-:Y:S01]  /*40f0*/  FADD.FTZ R8, R57, R8 ;  /* 0x0000000839087221 */ /* 0x000fe20000010000 */
[----:B------:R-:W-:-:S04]  /*4100*/  HFMA2.MMA R141, -RZ, RZ, 0, 4.76837158203125e-07 ;  /* 0x00000008ff8d7435 */ /* 0x000fc800000001ff */
[----:B------:R-:W-:Y:S02]  /*4110*/  MOV R200, R8 ;  /* 0x0000000800c87202 */ /* 0x000fe40000000f00 */
[----:B------:R-:W-:-:S07]  /*4120*/  MOV R56, R198 ;  /* 0x000000c600387202 */ /* 0x000fce0000000f00 */
[----:B------:R-:W-:Y:S05]  /*4130*/  WARPSYNC.COLLECTIVE R137, `(.L_x_487) ;  /* 0x0000000089087348 */ /* 0x000fea0003c00000 */
[----:B------:R0:W1:Y:S02]  /*4140*/  SHFL.DOWN P4, R198, R200, R141, R202 ;  /* 0x0800008dc8c67389 */ /* 0x00006400000800ca */
[----:B01----:R-:W-:Y:S01]  /*4150*/  ENDCOLLECTIVE ;  /* 0x000000000000791b */ /* 0x003fe20003800000 */
.L_x_487:
[----:B------:R-:W-:-:S05]  /*4160*/  FADD.FTZ R56, R27, R56 ;  /* 0x000000381b387221 */ /* 0x000fca0000010000 */
[----:B------:R-:W-:Y:S02]  /*4170*/  MOV R200, R56 ;  /* 0x0000003800c87202 */ /* 0x000fe40000000f00 */
[----:B------:R-:W-:-:S07]  /*4180*/  MOV R41, R198 ;  /* 0x000000c600297202 */ /* 0x000fce0000000f00 */
[----:B------:R-:W-:Y:S05]  /*4190*/  WARPSYNC.COLLECTIVE R137, `(.L_x_488) ;  /* 0x0000000089087348 */ /* 0x000fea0003c00000 */
[----:B------:R0:W1:Y:S02]  /*41a0*/  SHFL.DOWN P4, R198, R200, R141, R202 ;  /* 0x0800008dc8c67389 */ /* 0x00006400000800ca */
[----:B01----:R-:W-:Y:S01]  /*41b0*/  ENDCOLLECTIVE ;  /* 0x000000000000791b */ /* 0x003fe20003800000 */
.L_x_488:
[----:B------:R-:W-:Y:S01]  /*41c0*/  FADD.FTZ R41, R8, R41 ;  /* 0x0000002908297221 */ /* 0x000fe20000010000 */
[----:B------:R-:W-:Y:S01]  /*41d0*/  MOV R8, R67 ;  /* 0x0000004300087202 */ /* 0x000fe20000000f00 */
[----:B------:R-:W-:-:S03]  /*41e0*/  HFMA2.MMA R141, -RZ, RZ, 0, 2.384185791015625e-07 ;  /* 0x00000004ff8d7435 */ /* 0x000fc600000001ff */
[----:B------:R-:W-:Y:S02]  /*41f0*/  MOV R200, R41 ;  /* 0x0000002900c87202 */ /* 0x000fe40000000f00 */
[----:B------:R-:W-:-:S07]  /*4200*/  MOV R59, R198 ;  /* 0x000000c6003b7202 */ /* 0x000fce0000000f00 */
[----:B------:R-:W-:Y:S05]  /*4210*/  WARPSYNC.COLLECTIVE R137, `(.L_x_489) ;  /* 0x0000000089087348 */ /* 0x000fea0003c00000 */
[----:B------:R0:W1:Y:S02]  /*4220*/  SHFL.DOWN P4, R198, R200, R141, R202 ;  /* 0x0800008dc8c67389 */ /* 0x00006400000800ca */
[----:B01----:R-:W-:Y:S01]  /*4230*/  ENDCOLLECTIVE ;  /* 0x000000000000791b */ /* 0x003fe20003800000 */
.L_x_489:
[----:B------:R-:W-:-:S05]  /*4240*/  FADD.FTZ R59, R56, R59 ;  /* 0x0000003b383b7221 */ /* 0x000fca0000010000 */
[----:B------:R-:W-:Y:S02]  /*4250*/  MOV R200, R59 ;  /* 0x0000003b00c87202 */ /* 0x000fe40000000f00 */
[----:B------:R-:W-:-:S07]  /*4260*/  MOV R66, R198 ;  /* 0x000000c600427202 */ /* 0x000fce0000000f00 */
[----:B------:R-:W-:Y:S05]  /*4270*/  WARPSYNC.COLLECTIVE R137, `(.L_x_490) ;  /* 0x0000000089087348 */ /* 0x000fea0003c00000 */
[----:B------:R0:W1:Y:S02]  /*4280*/  SHFL.DOWN P4, R198, R200, R141, R202 ;  /* 0x0800008dc8c67389 */ /* 0x00006400000800ca */
[----:B01----:R-:W-:Y:S01]  /*4290*/  ENDCOLLECTIVE ;  /* 0x000000000000791b */ /* 0x003fe20003800000 */
.L_x_490:
[----:B------:R-:W-:Y:S01]  /*42a0*/  FADD.FTZ R66, R41, R66 ;  /* 0x0000004229427221 */ /* 0x000fe20000010000 */
[----:B------:R-:W-:Y:S01]  /*42b0*/  MOV R41, R64 ;  /* 0x0000004000297202 */ /* 0x000fe20000000f00 */
[----:B------:R-:W-:-:S03]  /*42c0*/  HFMA2.MMA R141, -RZ, RZ, 0, 1.1920928955078125e-07 ;  /* 0x00000002ff8d7435 */ /* 0x000fc600000001ff */
[----:B------:R-:W-:Y:S02]  /*42d0*/  MOV R200, R66 ;  /* 0x0000004200c87202 */ /* 0x000fe40000000f00 */
[----:B------:R-:W-:-:S07]  /*42e0*/  MOV R136, R198 ;  /* 0x000000c600887202 */ /* 0x000fce0000000f00 */
[----:B------:R-:W-:Y:S05]  /*42f0*/  WARPSYNC.COLLECTIVE R137, `(.L_x_491) ;  /* 0x0000000089087348 */ /* 0x000fea0003c00000 */
[----:B------:R0:W1:Y:S02]  /*4300*/  SHFL.DOWN P4, R198, R200, R141, R202 ;  /* 0x0800008dc8c67389 */ /* 0x00006400000800ca */
[----:B01----:R-:W-:Y:S01]  /*4310*/  ENDCOLLECTIVE ;  /* 0x000000000000791b */ /* 0x003fe20003800000 */
.L_x_491:
[----:B------:R-:W-:-:S05]  /*4320*/  FADD.FTZ R136, R59, R136 ;  /* 0x000000883b887221 */ /* 0x000fca0000010000 */
[----:B------:R-:W-:Y:S02]  /*4330*/  MOV R200, R136 ;  /* 0x0000008800c87202 */ /* 0x000fe40000000f00 */
[----:B------:R-:W-:-:S07]  /*4340*/  MOV R27, R198 ;  /* 0x000000c6001b7202 */ /* 0x000fce0000000f00 */
[----:B------:R-:W-:Y:S05]  /*4350*/  WARPSYNC.COLLECTIVE R137, `(.L_x_492) ;  /* 0x0000000089087348 */ /* 0x000fea0003c00000 */
[----:B------:R0:W1:Y:S02]  /*4360*/  SHFL.DOWN P4, R198, R200, R141, R202 ;  /* 0x0800008dc8c67389 */ /* 0x00006400000800ca */
[----:B01----:R-:W-:Y:S01]  /*4370*/  ENDCOLLECTIVE ;  /* 0x000000000000791b */ /* 0x003fe20003800000 */
.L_x_492:
[----:B------:R-:W-:Y:S01]  /*4380*/  FADD.FTZ R65, R66, R27 ;  /* 0x0000001b42417221 */ /* 0x000fe20000010000 */
[----:B------:R-:W-:Y:S01]  /*4390*/  MOV R27, R58 ;  /* 0x0000003a001b7202 */ /* 0x000fe20000000f00 */
[----:B------:R-:W-:-:S03]  /*43a0*/  HFMA2.MMA R141, -RZ, RZ, 0, 5.9604644775390625e-08 ;  /* 0x00000001ff8d7435 */ /* 0x000fc600000001ff */
[----:B------:R-:W-:Y:S02]  /*43b0*/  MOV R200, R65 ;  /* 0x0000004100c87202 */ /* 0x000fe40000000f00 */
[----:B------:R-:W-:-:S07]  /*43c0*/  MOV R57, R198 ;  /* 0x000000c600397202 */ /* 0x000fce0000000f00 */
[----:B------:R-:W-:Y:S05]  /*43d0*/  WARPSYNC.COLLECTIVE R137, `(.L_x_493) ;  /* 0x0000000089087348 */ /* 0x000fea0003c00000 */
[----:B------:R0:W1:Y:S02]  /*43e0*/  SHFL.DOWN P4, R198, R200, R141, R202 ;  /* 0x0800008dc8c67389 */ /* 0x00006400000800ca */
[----:B01----:R-:W-:Y:S01]  /*43f0*/  ENDCOLLECTIVE ;  /* 0x000000000000791b */ /* 0x003fe20003800000 */
.L_x_493:
[----:B------:R-:W-:-:S05]  /*4400*/  FADD.FTZ R57, R136, R57 ;  /* 0x0000003988397221 */ /* 0x000fca0000010000 */
[----:B------:R-:W-:Y:S02]  /*4410*/  MOV R200, R57 ;  /* 0x0000003900c87202 */ /* 0x000fe40000000f00 */
[----:B------:R-:W-:-:S07]  /*4420*/  MOV R56, R198 ;  /* 0x000000c600387202 */ /* 0x000fce0000000f00 */
[----:B------:R-:W-:Y:S05]  /*4430*/  WARPSYNC.COLLECTIVE R137, `(.L_x_494) ;  /* 0x0000000089087348 */ /* 0x000fea0003c00000 */
[----:B------:R0:W1:Y:S02]  /*4440*/  SHFL.DOWN P4, R198, R200, R141, R202 ;  /* 0x0800008dc8c67389 */ /* 0x00006400000800ca */
[----:B01----:R-:W-:Y:S01]  /*4450*/  ENDCOLLECTIVE ;  /* 0x000000000000791b */ /* 0x003fe20003800000 */
.L_x_494:
[----:B------:R-:W-:Y:S05]  /*4460*/  BRA `(.L_x_495) ;  /* 0xffffffdc00f07947 */ /* 0x000fea000383ffff */
.L_x_496:
        /* <DEDUP_REMOVED lines=9> */
.L_x_3890:


//--------------------- .text._ZN10layer_norm31ln_parallel_residual_bwd_kernelINS_13Kernel_traitsI6__halfS2_S2_S2_fjLj2560ELj1ELj1ELj4ELj8ENS_18Kernel_traits_baseILj2560ES2_S2_S2_S2_fjLj128EEEEELb0ELb1ELb0EEEvNS_9BwdParamsE --------------------------
	.section	.text._ZN10layer_norm31ln_parallel_residual_bwd_kernelINS_13Kernel_traitsI6__halfS2_S2_S2_fjLj2560ELj1ELj1ELj4ELj8ENS_18Kernel_traits_baseILj2560ES2_S2_S2_S2_fjLj128EEEEELb0ELb1ELb0EEEvNS_9BwdParamsE,"ax",@progbits
	.align	128
        .global         _ZN10layer_norm31ln_parallel_residual_bwd_kernelINS_13Kernel_traitsI6__halfS2_S2_S2_fjLj2560ELj1ELj1ELj4ELj8ENS_18Kernel_traits_baseILj2560ES2_S2_S2_S2_fjLj128EEEEELb0ELb1ELb0EEEvNS_9BwdParamsE
        .type           _ZN10layer_norm31ln_parallel_residual_bwd_kernelINS_13Kernel_traitsI6__halfS2_S2_S2_fjLj2560ELj1ELj1ELj4ELj8ENS_18Kernel_traits_baseILj2560ES2_S2_S2_S2_fjLj128EEEEELb0ELb1ELb0EEEvNS_9BwdParamsE,@function
        .size           _ZN10layer_norm31ln_parallel_residual_bwd_kernelINS_13Kernel_traitsI6__halfS2_S2_S2_fjLj2560ELj1ELj1ELj4ELj8ENS_18Kernel_traits_baseILj2560ES2_S2_S2_S2_fjLj128EEEEELb0ELb1ELb0EEEvNS_9BwdParamsE,(.L_x_3891 - _ZN10layer_norm31ln_parallel_residual_bwd_kernelINS_13Kernel_traitsI6__halfS2_S2_S2_fjLj2560ELj1ELj1ELj4ELj8ENS_18Kernel_traits_baseILj2560ES2_S2_S2_S2_fjLj128EEEEELb0ELb1ELb0EEEvNS_9BwdParamsE)
        .other          _ZN10layer_norm31ln_parallel_residual_bwd_kernelINS_13Kernel_traitsI6__halfS2_S2_S2_fjLj2560ELj1ELj1ELj4ELj8ENS_18Kernel_traits_baseILj2560ES2_S2_S2_S2_fjLj128EEEEELb0ELb1ELb0EEEvNS_9BwdParamsE,@"STO_CUDA_ENTRY STV_DEFAULT"
_ZN10layer_norm31ln_parallel_residual_bwd_kernelINS_13Kernel_traitsI6__halfS2_S2_S2_fjLj2560ELj1ELj1ELj4ELj8ENS_18Kernel_traits_baseILj2560ES2_S2_S2_S2_fjLj128EEEEELb0ELb1ELb0EEEvNS_9BwdParamsE:
.text._ZN10layer_norm31ln_parallel_residual_bwd_kernelINS_13Kernel_traitsI6__halfS2_S2_S2_fjLj2560ELj1ELj1ELj4ELj8ENS_18Kernel_traits_baseILj2560ES2_S2_S2_S2_fjLj128EEEEELb0ELb1ELb0EEEvNS_9BwdParamsE:
        /* <DEDUP_REMOVED lines=40> */
[C---:B--2---:R-:W-:Y:S01]  /*0280*/  @P3 IMAD.WIDE.U32 R20, R31.reuse, 0x8, R20 ;  /* 0x000000081f143825 */ /* 0x044fe200078e0014 */
[----:B------:R-:W-:-:S04]  /*0290*/  @P3 IADD3 R31, R31, 0x80, RZ ;  /* 0x000000801f1f3810 */ /* 0x000fc80007ffe0ff */
[----:B------:R0:W5:Y:S01]  /*02a0*/  @P3 LDG.E.64 R10, desc[UR4][R20.64] ;  /* 0x00000004140a3981 */ /* 0x000162000c1e1b00 */
        /* <DEDUP_REMOVED lines=28> */
[----:B-----5:R-:W-:Y:S01]  /*0470*/  MOV R25, R6 ;  /* 0x0000000600197202 */ /* 0x020fe20000000f00 */
[----:B------:R-:W-:Y:S01]  /*0480*/  UISETP.NE.AND UP0, UPT, UR6, URZ, UPT ;  /* 0x0000003f0600728c */ /* 0x000fe2000bf05270 */
[--C-:B------:R-:W-:Y:S01]  /*0490*/  SHF.R.U64 R24, R6, 0x10, R7.reuse ;  /* 0x0000001006187819 */ /* 0x100fe20000001207 */
[----:B------:R-:W-:Y:S01]  /*04a0*/  HFMA2.MMA R78, -RZ, RZ, 0, 5.9604644775390625e-08 ;  /* 0x00000001ff4e7435 */ /* 0x000fe200000001ff */
        /* <DEDUP_REMOVED lines=14> */
[----:B------:R-:W-:Y:S01]  /*0590*/  SHF.R.U64 R4, R10, 0x10, R11 ;  /* 0x000000100a047819 */ /* 0x000fe2000000120b */
[----:B------:R-:W-:Y:S01]  /*05a0*/  HADD2.F32 R18, -RZ, R18.H0_H0 ;  /* 0x20000012ff127230 */ /* 0x000fe20000004100 */
[----:B------:R-:W-:-:S02]  /*05b0*/  MOV R15, R11 ;  /* 0x0000000b000f7202 */ /* 0x000fc40000000f00 */
[----:B------:R-:W-:Y:S02]  /*05c0*/  SHF.R.U32.HI R14, RZ, 0x10, R11 ;  /* 0x00000010ff0e7819 */ /* 0x000fe4000001160b */
[----:B------:R-:W-:Y:S01]  /*05d0*/  MOV R3, R12 ;  /* 0x0000000c00037202 */ /* 0x000fe20000000f00 */
[----:B------:R-:W-:Y:S01]  /*05e0*/  HADD2.F32 R15, -RZ, R15.H0_H0 ;  /* 0x2000000fff0f7230 */ /* 0x000fe20000004100 */
[--C-:B------:R-:W-:Y:S01]  /*05f0*/  SHF.R.U64 R12, R12, 0x10, R13.reuse ;  /* 0x000000100c0c7819 */ /* 0x100fe2000000120d */
[----:B------:R-:W-:Y:S01]  /*0600*/  HADD2.F32 R14, -RZ, R14.H0_H0 ;  /* 0x2000000eff0e7230 */ /* 0x000fe20000004100 */
[----:B------:R-:W-:Y:S02]  /*0610*/  MOV R11, R13 ;  /* 0x0000000d000b7202 */ /* 0x000fe40000000f00 */
        /* <DEDUP_REMOVED lines=11> */
[----:B------:R-:W-:Y:S01]  /*06d0*/  HADD2.F32 R10, -RZ, R10.H0_H0 ;  /* 0x2000000aff0a7230 */ /* 0x000fe20000004100 */
[----:B------:R-:W-:Y:S01]  /*06e0*/  PLOP3.LUT P1, PT, PT, PT, UP0, 0x80, 0x0 ;  /* 0x000000000000781c */ /* 0x000fe20003f2f008 */
[----:B------:R-:W-:-:S02]  /*06f0*/  HADD2.F32 R9, -RZ, R9.H0_H0 ;  /* 0x20000009ff097230 */ /* 0x000fc40000004100 */
[----:B------:R-:W-:Y:S02]  /*0700*/  HADD2.F32 R8, -RZ, R8.H0_H0 ;  /* 0x20000008ff087230 */ /* 0x000fe40000004100 */
[----:B------:R-:W-:Y:S02]  /*0710*/  HADD2.F32 R7, -RZ, R7.H0_H0 ;  /* 0x20000007ff077230 */ /* 0x000fe40000004100 */
[----:B------:R-:W-:-:S07]  /*0720*/  HADD2.F32 R6, -RZ, R6.H0_H0 ;  /* 0x20000006ff067230 */ /* 0x000fce0000004100 */
.L_x_528:
[----:B--23--:R-:W0:Y:S01]  /*0730*/  LDC.64 R72, c[0x0][0x250] ;  /* 0x00009400ff487b82 */ /* 0x00ce220000000a00 */
[----:B------:R-:W-:Y:S01]  /*0740*/  ISETP.NE.AND P0, PT, R5, RZ, PT ;  /* 0x000000ff0500720c */ /* 0x000fe20003f05270 */
[----:B0-----:R-:W-:-:S06]  /*0750*/  IMAD.WIDE R74, R26, 0x4, R72 ;  /* 0x000000041a4a7825 */ /* 0x001fcc00078e0248 */
[----:B------:R-:W0:Y:S01]  /*0760*/  LDC.64 R72, c[0x0][0x258] ;  /* 0x00009600ff487b82 */ /* 0x000e220000000a00 */
[----:B------:R-:W2:Y:S01]  /*0770*/  LDG.E R74, desc[UR4][R74.64] ;  /* 0x000000044a4a7981 */ /* 0x000ea2000c1e1900 */
[----:B0-----:R-:W-:-:S05]  /*0780*/  IMAD.WIDE R72, R26, 0x4, R72 ;  /* 0x000000041a487825 */ /* 0x001fca00078e0248 */
[----:B-----5:R0:W5:Y:S01]  /*0790*/  LDG.E R4, desc[UR4][R72.64] ;  /* 0x0000000448047981 */ /* 0x020162000c1e1900 */
[----:B------:R-:W-:Y:S01]  /*07a0*/  MOV R29, UR20 ;  /* 0x00000014001d7c02 */ /* 0x000fe20008000f00 */
[----:B------:R-:W-:Y:S01]  /*07b0*/  BSSY B0, `(.L_x_498) ;  /* 0x0000040000007945 */ /* 0x000fe20003800000 */
[----:B------:R-:W-:Y:S02]  /*07c0*/  MOV R137, RZ ;  /* 0x000000ff00897202 */ /* 0x000fe40000000f00 */
[----:B------:R-:W-:Y:S01]  /*07d0*/  MOV R116, RZ ;  /* 0x000000ff00747202 */ /* 0x000fe20000000f00 */
        /* <DEDUP_REMOVED lines=19> */
[----:B--2---:R-:W-:Y:S01]  /*0910*/  HADD2.F32 R90, -RZ, R73.H0_H0 ;  /* 0x20000049ff5a7230 */ /* 0x004fe20000004100 */
[----:B---3--:R-:W-:Y:S02]  /*0920*/  MOV R3, R74 ;  /* 0x0000004a00037202 */ /* 0x008fe40000000f00 */
[----:B------:R-:W-:Y:S02]  /*0930*/  SHF.R.U64 R89, R74, 0x10, R75 ;  /* 0x000000104a597819 */ /* 0x000fe4000000124b */
[----:B------:R-:W-:Y:S01]  /*0940*/  SHF.R.U64 R74, R72, 0x10, R73 ;  /* 0x00000010484a7819 */ /* 0x000fe20000001249 */
[----:B------:R-:W-:Y:S01]  /*0950*/  HADD2.F32 R72, -RZ, R72.H0_H0 ;  /* 0x20000048ff487230 */ /* 0x000fe20000004100 */
[----:B------:R-:W-:Y:S01]  /*0960*/  SHF.R.U32.HI R87, RZ, 0x10, R75 ;  /* 0x00000010ff577819 */ /* 0x000fe2000001164b */
[----:B------:R-:W-:-:S02]  /*0970*/  HADD2.F32 R88, -RZ, R3.H0_H0 ;  /* 0x20000003ff587230 */ /* 0x000fc40000004100 */
[----:B------:R-:W-:Y:S02]  /*0980*/  HADD2.F32 R74, -RZ, R74.H0_H0 ;  /* 0x2000004aff4a7230 */ /* 0x000fe40000004100 */
[C---:B------:R-:W-:Y:S01]  /*0990*/  FADD.FTZ R3, -R79.reuse, R72 ;  /* 0x000000484f037221 */ /* 0x040fe20000010100 */
[----:B------:R-:W-:Y:S01]  /*09a0*/  MOV R86, R75 ;  /* 0x0000004b00567202 */ /* 0x000fe20000000f00 */
[----:B0-----:R-:W-:Y:S01]  /*09b0*/  HADD2.F32 R76, -RZ, R87.H0_H0 ;  /* 0x20000057ff4c7230 */ /* 0x001fe20000004100 */
[----:B------:R-:W-:Y:S01]  /*09c0*/  SHF.R.U32.HI R75, RZ, 0x10, R73 ;  /* 0x00000010ff4b7819 */ /* 0x000fe20000011649 */
[C---:B------:R-:W-:Y:S01]  /*09d0*/  FADD.FTZ R73, -R79.reuse, R74 ;  /* 0x0000004a4f497221 */ /* 0x040fe20000010100 */
[----:B-----5:R-:W-:Y:S01]  /*09e0*/  FMUL.FTZ R3, R4, R3 ;  /* 0x0000000304037220 */ /* 0x020fe20000410000 */
[----:B------:R-:W-:Y:S01]  /*09f0*/  FADD.FTZ R87, -R79, R90 ;  /* 0x0000005a4f577221 */ /* 0x000fe20000010100 */
[----:B------:R-:W-:Y:S02]  /*0a00*/  HADD2.F32 R89, -RZ, R89.H0_H0 ;  /* 0x20000059ff597230 */ /* 0x000fe40000004100 */
[----:B------:R-:W-:Y:S01]  /*0a10*/  FADD.FTZ R52, R52, R88 ;  /* 0x0000005834347221 */ /* 0x000fe20000010000 */
[----:B------:R-:W-:-:S02]  /*0a20*/  HADD2.F32 R72, -RZ, R86.H0_H0 ;  /* 0x20000056ff487230 */ /* 0x000fc40000004100 */
        /* <DEDUP_REMOVED lines=10> */
[----:B------:R-:W-:-:S02]  /*0ad0*/  HADD2.F32 R74, -RZ, R75.H0_H0 ;  /* 0x2000004bff4a7230 */ /* 0x000fc40000004100 */
        /* <DEDUP_REMOVED lines=13> */
.L_x_499:
[----:B------:R-:W-:Y:S05]  /*0bb0*/  BSYNC B0 ;  /* 0x0000000000007941 */ /* 0x000fea0003800000 */
.L_x_498:
        /* <DEDUP_REMOVED lines=56> */
.L_x_501:
[----:B------:R-:W-:Y:S05]  /*0f40*/  BSYNC B0 ;  /* 0x0000000000007941 */ /* 0x000fea0003800000 */
.L_x_500:
        /* <DEDUP_REMOVED lines=56> */
.L_x_503:
[----:B------:R-:W-:Y:S05]  /*12d0*/  BSYNC B0 ;  /* 0x0000000000007941 */ /* 0x000fea0003800000 */
.L_x_502:
        /* <DEDUP_REMOVED lines=56> */
.L_x_505:
[----:B------:R-:W-:Y:S05]  /*1660*/  BSYNC B0 ;  /* 0x0000000000007941 */ /* 0x000fea0003800000 */
.L_x_504:
        /* <DEDUP_REMOVED lines=14> */
[--C-:B--2---:R-:W-:Y:S01]  /*1750*/  SHF.R.U64 R117, R72, 0x10, R73.reuse ;  /* 0x0000001048757819 */ /* 0x104fe20000001249 */
[----:B------:R-:W-:Y:S01]  /*1760*/  HADD2.F32 R130, -RZ, R72.H0_H0 ;  /* 0x20000048ff827230 */ /* 0x000fe20000004100 */
[----:B------:R-:W-:Y:S01]  /*1770*/  SHF.R.U32.HI R134, RZ, 0x10, R73 ;  /* 0x00000010ff867819 */ /* 0x000fe20000011649 */
[----:B------:R-:W-:-:S03]  /*1780*/  HADD2.F32 R132, -RZ, R73.H0_H0 ;  /* 0x20000049ff847230 */ /* 0x000fc60000004100 */
[C---:B------:R-:W-:Y:S01]  /*1790*/  FADD.FTZ R129, -R79.reuse, R130 ;  /* 0x000000824f817221 */ /* 0x040fe20000010100 */
[----:B------:R-:W-:Y:S02]  /*17a0*/  HADD2.F32 R134, -RZ, R134.H0_H0 ;  /* 0x20000086ff867230 */ /* 0x000fe40000004100 */
[----:B------:R-:W-:Y:S01]  /*17b0*/  FADD.FTZ R133, -R79, R132 ;  /* 0x000000844f857221 */ /* 0x000fe20000010100 */
[----:B---3--:R-:W-:Y:S02]  /*17c0*/  MOV R72, R74 ;  /* 0x0000004a00487202 */ /* 0x008fe40000000f00 */
[--C-:B------:R-:W-:Y:S01]  /*17d0*/  SHF.R.U64 R131, R74, 0x10, R75.reuse ;  /* 0x000000104a837819 */ /* 0x100fe2000000124b */
[----:B------:R-:W-:Y:S01]  /*17e0*/  HADD2.F32 R74, -RZ, R117.H0_H0 ;  /* 0x20000075ff4a7230 */ /* 0x000fe20000004100 */
[----:B------:R-:W-:Y:S01]  /*17f0*/  MOV R73, R75 ;  /* 0x0000004b00497202 */ /* 0x000fe20000000f00 */
[----:B------:R-:W-:Y:S01]  /*1800*/  HADD2.F32 R72, -RZ, R72.H0_H0 ;  /* 0x20000048ff487230 */ /* 0x000fe20000004100 */
[----:B------:R-:W-:-:S02]  /*1810*/  SHF.R.U32.HI R117, RZ, 0x10, R75 ;  /* 0x00000010ff757819 */ /* 0x000fc4000001164b */
[----:B------:R-:W-:Y:S01]  /*1820*/  FADD.FTZ R75, -R79, R74 ;  /* 0x0000004a4f4b7221 */ /* 0x000fe20000010100 */
[----:B------:R-:W-:Y:S02]  /*1830*/  HADD2.F32 R131, -RZ, R131.H0_H0 ;  /* 0x20000083ff837230 */ /* 0x000fe40000004100 */
[C---:B-----5:R-:W-:Y:S01]  /*1840*/  FMUL.FTZ R129, R4.reuse, R129 ;  /* 0x0000008104817220 */ /* 0x060fe20000410000 */
[-C--:B------:R-:W-:Y:S01]  /*1850*/  FMUL.FTZ R132, R9, R72.reuse ;  /* 0x0000004809847220 */ /* 0x080fe20000410000 */
[----:B------:R-:W-:Y:S01]  /*1860*/  FMUL.FTZ R130, R4, R75 ;  /* 0x0000004b04827220 */ /* 0x000fe20000410000 */
[----:B------:R-:W-:Y:S01]  /*1870*/  FADD.FTZ R79, -R79, R134 ;  /* 0x000000864f4f7221 */ /* 0x000fe20000010100 */
[----:B------:R-:W-:Y:S02]  /*1880*/  HADD2.F32 R134, -RZ, R73.H0_H0 ;  /* 0x20000049ff867230 */ /* 0x000fe40000004100 */
[----:B------:R-:W-:Y:S01]  /*1890*/  FADD.FTZ R68, R68, R72 ;  /* 0x0000004844447221 */ /* 0x000fe20000010000 */
[----:B------:R-:W-:Y:S01]  /*18a0*/  FFMA.FTZ R48, R129, R72, R48 ;  /* 0x0000004881307223 */ /* 0x000fe20000010030 */
[----:B------:R-:W-:Y:S01]  /*18b0*/  FADD.FTZ R69, R69, R131 ;  /* 0x0000008345457221 */ /* 0x000fe20000010000 */
[-C--:B------:R-:W-:Y:S01]  /*18c0*/  FFMA.FTZ R49, R130, R131.reuse, R49 ;  /* 0x0000008382317223 */ /* 0x080fe20000010031 */
[----:B------:R-:W-:Y:S01]  /*18d0*/  FMUL.FTZ R131, R8, R131 ;  /* 0x0000008308837220 */ /* 0x000fe20000410000 */
[----:B------:R-:W-:Y:S01]  /*18e0*/  FMUL.FTZ R133, R4, R133 ;  /* 0x0000008504857220 */ /* 0x000fe20000410000 */
[----:B------:R-:W-:Y:S01]  /*18f0*/  FADD.FTZ R72, R137, R132 ;  /* 0x0000008489487221 */ /* 0x000fe20000010000 */
[----:B------:R-:W-:Y:S01]  /*1900*/  FFMA.FTZ R73, R129, R132, R116 ;  /* 0x0000008481497223 */ /* 0x000fe20000010074 */
[----:B0-----:R-:W-:-:S02]  /*1910*/  HADD2.F32 R76, -RZ, R117.H0_H0 ;  /* 0x20000075ff4c7230 */ /* 0x001fc40000004100 */
        /* <DEDUP_REMOVED lines=13> */
.L_x_507:
[----:B------:R-:W-:Y:S05]  /*19f0*/  BSYNC B0 ;  /* 0x0000000000007941 */ /* 0x000fea0003800000 */
.L_x_506:
        /* <DEDUP_REMOVED lines=25> */
.L_x_539:
        /* <DEDUP_REMOVED lines=9> */
[-C--:B------:R-:W-:Y:S02]  /*1c20*/  @!P1 LEA R137, R72, R76.reuse, 0x3 ;  /* 0x0000004c48899211 */ /* 0x080fe400078e18ff */
[----:B------:R-:W-:-:S03]  /*1c30*/  LEA R138, R73, R76, 0x3 ;  /* 0x0000004c498a7211 */ /* 0x000fc600078e18ff */
        /* <DEDUP_REMOVED lines=33> */
[----:B------:R-:W-:Y:S02]  /*1e50*/  ISETP.NE.AND.EX P6, PT, RZ, UR15, PT, P6 ;  /* 0x0000000fff007c0c */ /* 0x000fe4000bfc5360 */
[----:B------:R-:W-:Y:S02]  /*1e60*/  @P5 MOV R72, R110 ;  /* 0x0000006e00485202 */ /* 0x000fe40000000f00 */
[----:B------:R-:W-:Y:S02]  /*1e70*/  @P5 MOV R78, R111 ;  /* 0x0000006f004e5202 */ /* 0x000fe40000000f00 */
[--C-:B------:R-:W-:Y:S01]  /*1e80*/  @P5 SHF.R.U64 R75, R110, 0x10, R111.reuse ;  /* 0x000000106e4b5819 */ /* 0x100fe2000000126f */
[----:B------:R-:W-:Y:S01]  /*1e90*/  @P5 HADD2.F32 R73, -RZ, R72.H0_H0 ;  /* 0x20000048ff495230 */ /* 0x000fe20000004100 */
[----:B------:R-:W-:Y:S01]  /*1ea0*/  @P5 SHF.R.U32.HI R137, RZ, 0x10, R111 ;  /* 0x00000010ff895819 */ /* 0x000fe2000001166f */
[----:B------:R-:W-:-:S02]  /*1eb0*/  @P5 HADD2.F32 R72, -RZ, R78.H0_H0 ;  /* 0x2000004eff485230 */ /* 0x000fc40000004100 */
[----:B------:R-:W-:Y:S02]  /*1ec0*/  @P5 HADD2.F32 R75, -RZ, R75.H0_H0 ;  /* 0x2000004bff4b5230 */ /* 0x000fe40000004100 */
[----:B------:R-:W-:Y:S01]  /*1ed0*/  @P5 FADD.FTZ R74, R74, R73 ;  /* 0x000000494a4a5221 */ /* 0x000fe20000010000 */
[----:B------:R-:W-:Y:S02]  /*1ee0*/  @P5 HADD2.F32 R78, -RZ, R137.H0_H0 ;  /* 0x20000089ff4e5230 */ /* 0x000fe40000004100 */
[----:B------:R-:W-:Y:S01]  /*1ef0*/  FMUL.FTZ R137, R4, R79 ;  /* 0x0000004f04897220 */ /* 0x000fe20000410000 */
[----:B------:R-:W-:Y:S01]  /*1f00*/  @P5 FADD.FTZ R77, R77, R72 ;  /* 0x000000484d4d5221 */ /* 0x000fe20000010000 */
[----:B------:R-:W-:Y:S01]  /*1f10*/  @P5 FADD.FTZ R76, R76, R75 ;  /* 0x0000004b4c4c5221 */ /* 0x000fe20000010000 */
[----:B------:R-:W-:Y:S01]  /*1f20*/  F2F.F16.F32 R139, R74 ;  /* 0x0000004a008b7304 */ /* 0x000fe20000200800 */
[----:B------:R-:W-:Y:S01]  /*1f30*/  @P5 FADD.FTZ R137, R137, R78 ;  /* 0x0000004e89895221 */ /* 0x000fe20000010000 */
[----:B------:R-:W-:-:S04]  /*1f40*/  ISETP.NE.U32.AND P5, PT, RZ, UR14, PT ;  /* 0x0000000eff007c0c */ /* 0x000fc8000bfa5070 */
[----:B------:R-:W-:Y:S02]  /*1f50*/  ISETP.NE.AND.EX P5, PT, RZ, UR15, PT, P5 ;  /* 0x0000000fff007c0c */ /* 0x000fe4000bfa5350 */
[----:B------:R-:W0:Y:S08]  /*1f60*/  F2F.F16.F32 R138, R76 ;  /* 0x0000004c008a7304 */ /* 0x000e300000200800 */
[----:B------:R-:W1:Y:S03]  /*1f70*/  F2F.F16.F32 R141, R137 ;  /* 0x00000089008d7304 */ /* 0x000e660000200800 */
[----:B------:R-:W-:-:S02]  /*1f80*/  @P5 F2FP.F16.F32.PACK_AB R78, RZ, R137 ;  /* 0x00000089ff4e523e */ /* 0x000fc400000000ff */
[----:B------:R-:W-:Y:S02]  /*1f90*/  @P5 F2FP.F16.F32.PACK_AB R72, RZ, R74 ;  /* 0x0000004aff48523e */ /* 0x000fe400000000ff */
[----:B------:R-:W-:Y:S01]  /*1fa0*/  @P5 PRMT R81, R78, 0x7610, R81 ;  /* 0x000076104e515816 */ /* 0x000fe20000000051 */
[----:B------:R-:W2:Y:S01]  /*1fb0*/  F2F.F16.F32 R140, R77 ;  /* 0x0000004d008c7304 */ /* 0x000ea20000200800 */
[----:B------:R-:W3:Y:S01]  /*1fc0*/  LDC.64 R78, c[0x0][0x2f8] ;  /* 0x0000be00ff4e7b82 */ /* 0x000ee20000000a00 */
[----:B------:R-:W-:Y:S02]  /*1fd0*/  @P5 F2FP.F16.F32.PACK_AB R73, RZ, R76 ;  /* 0x0000004cff49523e */ /* 0x000fe400000000ff */
[----:B------:R-:W-:Y:S02]  /*1fe0*/  @P5 F2FP.F16.F32.PACK_AB R75, RZ, R77 ;  /* 0x0000004dff4b523e */ /* 0x000fe400000000ff */
[----:B------:R-:W-:Y:S02]  /*1ff0*/  @P5 PRMT R30, R72, 0x7610, R30 ;  /* 0x00007610481e5816 */ /* 0x000fe4000000001e */
[----:B------:R-:W-:Y:S01]  /*2000*/  @P5 PRMT R31, R73, 0x7610, R31 ;  /* 0x00007610491f5816 */ /* 0x000fe2000000001f */
[----:B0-----:R-:W-:Y:S01]  /*2010*/  IMAD.WIDE.U32 R72, R138, 0x10000, RZ ;  /* 0x000100008a487825 */ /* 0x001fe200078e00ff */
[----:B------:R-:W-:-:S02]  /*2020*/  @P5 PRMT R80, R75, 0x7610, R80 ;  /* 0x000076104b505816 */ /* 0x000fc40000000050 */
[----:B------:R-:W-:Y:S02]  /*2030*/  ISETP.NE.U32.AND P5, PT, RZ, UR16, PT ;  /* 0x00000010ff007c0c */ /* 0x000fe4000bfa5070 */
[----:B-1----:R-:W-:Y:S02]  /*2040*/  SHF.L.U32 R75, R141, 0x10, RZ ;  /* 0x000000108d4b7819 */ /* 0x002fe400000006ff */
[----:B------:R-:W-:Y:S02]  /*2050*/  ISETP.NE.AND.EX P5, PT, RZ, UR17, PT, P5 ;  /* 0x00000011ff007c0c */ /* 0x000fe4000bfa5350 */
[----:B--2---:R-:W-:Y:S02]  /*2060*/  LOP3.LUT R75, R73, R75, R140, 0xfe, !PT ;  /* 0x0000004b494b7212 */ /* 0x004fe400078efe8c */
[----:B------:R-:W-:Y:S01]  /*2070*/  LOP3.LUT R74, R72, R139, RZ, 0xfc, !PT ;  /* 0x0000008b484a7212 */ /* 0x000fe200078efcff */
[----:B---3--:R-:W-:Y:S01]  /*2080*/  IMAD.WIDE.U32 R78, R2, 0x8, R78 ;  /* 0x00000008024e7825 */ /* 0x008fe200078e004e */
[----:B------:R-:W-:Y:S07]  /*2090*/  @!P6 BRA `(.L_x_511) ;  /* 0x000000000020e947 */ /* 0x000fee0003800000 */
        /* <DEDUP_REMOVED lines=8> */
.L_x_511:
        /* <DEDUP_REMOVED lines=14> */
.L_x_512:
[----:B------:R-:W-:-:S07]  /*2200*/  IADD3 R2, R2, 0x80, RZ ;  /* 0x0000008002027810 */ /* 0x000fce0007ffe0ff */
.L_x_510:
[----:B------:R-:W-:Y:S05]  /*2210*/  BSYNC B0 ;  /* 0x0000000000007941 */ /* 0x000fea0003800000 */
.L_x_509:
        /* <DEDUP_REMOVED lines=28> */
[----:B------:R-:W-:Y:S01]  /*23e0*/  @P5 FADD.FTZ R137, R137, R74 ;  /* 0x0000004a89895221 */ /* 0x000fe20000010000 */
[----:B------:R-:W-:Y:S01]  /*23f0*/  F2F.F16.F32 R141, R76 ;  /* 0x0000004c008d7304 */ /* 0x000fe20000200800 */
[----:B------:R-:W-:Y:S01]  /*2400*/  @P5 FADD.FTZ R139, R139, R78 ;  /* 0x0000004e8b8b5221 */ /* 0x000fe20000010000 */
[----:B------:R-:W-:-:S04]  /*2410*/  ISETP.NE.U32.AND P5, PT, RZ, UR14, PT ;  /* 0x0000000eff007c0c */ /* 0x000fc8000bfa5070 */
[----:B------:R-:W-:Y:S02]  /*2420*/  ISETP.NE.AND.EX P5, PT, RZ, UR15, PT, P5 ;  /* 0x0000000fff007c0c */ /* 0x000fe4000bfa5350 */
[----:B------:R-:W0:Y:S11]  /*2430*/  F2F.F16.F32 R138, R77 ;  /* 0x0000004d008a7304 */ /* 0x000e360000200800 */
[----:B------:R-:W-:-:S02]  /*2440*/  @P5 F2FP.F16.F32.PACK_AB R72, RZ, R76 ;  /* 0x0000004cff48523e */ /* 0x000fc400000000ff */
[----:B------:R-:W-:Y:S02]  /*2450*/  @P5 F2FP.F16.F32.PACK_AB R73, RZ, R77 ;  /* 0x0000004dff49523e */ /* 0x000fe400000000ff */
[----:B------:R-:W-:Y:S02]  /*2460*/  @P5 PRMT R30, R72, 0x7610, R30 ;  /* 0x00007610481e5816 */ /* 0x000fe4000000001e */
[----:B------:R-:W-:Y:S02]  /*2470*/  @P5 PRMT R31, R73, 0x7610, R31 ;  /* 0x00007610491f5816 */ /* 0x000fe4000000001f */
[----:B------:R-:W1:Y:S01]  /*2480*/  LDC.64 R72, c[0x0][0x2f8] ;  /* 0x0000be00ff487b82 */ /* 0x000e620000000a00 */
[----:B------:R-:W-:Y:S02]  /*2490*/  @P5 F2FP.F16.F32.PACK_AB R75, RZ, R139 ;  /* 0x0000008bff4b523e */ /* 0x000fe400000000ff */
[----:B------:R-:W2:Y:S01]  /*24a0*/  F2F.F16.F32 R139, R139 ;  /* 0x0000008b008b7304 */ /* 0x000ea20000200800 */
[----:B------:R-:W-:-:S02]  /*24b0*/  @P5 F2FP.F16.F32.PACK_AB R74, RZ, R137 ;  /* 0x00000089ff4a523e */ /* 0x000fc400000000ff */
[----:B------:R-:W-:Y:S02]  /*24c0*/  @P5 PRMT R81, R75, 0x7610, R81 ;  /* 0x000076104b515816 */ /* 0x000fe40000000051 */
[----:B------:R-:W-:Y:S01]  /*24d0*/  @P5 PRMT R80, R74, 0x7610, R80 ;  /* 0x000076104a505816 */ /* 0x000fe20000000050 */
[----:B0-----:R-:W-:Y:S01]  /*24e0*/  IMAD.WIDE.U32 R74, R138, 0x10000, RZ ;  /* 0x000100008a4a7825 */ /* 0x001fe200078e00ff */
[----:B------:R-:W-:Y:S01]  /*24f0*/  ISETP.NE.U32.AND P5, PT, RZ, UR16, PT ;  /* 0x00000010ff007c0c */ /* 0x000fe2000bfa5070 */
[----:B------:R-:W0:Y:S03]  /*2500*/  F2F.F16.F32 R137, R137 ;  /* 0x0000008900897304 */ /* 0x000e260000200800 */
[----:B------:R-:W-:Y:S02]  /*2510*/  ISETP.NE.AND.EX P5, PT, RZ, UR17, PT, P5 ;  /* 0x00000011ff007c0c */ /* 0x000fe4000bfa5350 */
[----:B------:R-:W-:-:S02]  /*2520*/  LOP3.LUT R78, R74, R141, RZ, 0xfc, !PT ;  /* 0x0000008d4a4e7212 */ /* 0x000fc400078efcff */
[----:B--2---:R-:W-:Y:S01]  /*2530*/  SHF.L.U32 R79, R139, 0x10, RZ ;  /* 0x000000108b4f7819 */ /* 0x004fe200000006ff */
[----:B-1----:R-:W-:-:S03]  /*2540*/  IMAD.WIDE.U32 R72, R2, 0x8, R72 ;  /* 0x0000000802487825 */ /* 0x002fc600078e0048 */
        /* <DEDUP_REMOVED lines=10> */
.L_x_515:
        /* <DEDUP_REMOVED lines=14> */
.L_x_516:
[----:B------:R-:W-:-:S07]  /*26d0*/  IADD3 R2, R2, 0x80, RZ ;  /* 0x0000008002027810 */ /* 0x000fce0007ffe0ff */
.L_x_514:
[----:B------:R-:W-:Y:S05]  /*26e0*/  BSYNC B0 ;  /* 0x0000000000007941 */ /* 0x000fea0003800000 */
.L_x_513:
        /* <DEDUP_REMOVED lines=33> */
[----:B------:R-:W0:Y:S08]  /*2900*/  F2F.F16.F32 R138, R77 ;  /* 0x0000004d008a7304 */ /* 0x000e300000200800 */
[----:B------:R-:W-:Y:S03]  /*2910*/  F2F.F16.F32 R140, R79 ;  /* 0x0000004f008c7304 */ /* 0x000fe60000200800 */
[----:B------:R-:W-:-:S02]  /*2920*/  @P5 F2FP.F16.F32.PACK_AB R74, RZ, R79 ;  /* 0x0000004fff4a523e */ /* 0x000fc400000000ff */
[----:B------:R-:W-:Y:S02]  /*2930*/  @P5 F2FP.F16.F32.PACK_AB R75, RZ, R137 ;  /* 0x00000089ff4b523e */ /* 0x000fe400000000ff */
[----:B------:R-:W-:Y:S01]  /*2940*/  @P5 PRMT R80, R74, 0x7610, R80 ;  /* 0x000076104a505816 */ /* 0x000fe20000000050 */
[----:B------:R-:W1:Y:S01]  /*2950*/  F2F.F16.F32 R137, R137 ;  /* 0x0000008900897304 */ /* 0x000e620000200800 */
[----:B------:R-:W-:Y:S02]  /*2960*/  @P5 PRMT R81, R75, 0x7610, R81 ;  /* 0x000076104b515816 */ /* 0x000fe40000000051 */
[----:B------:R-:W2:Y:S01]  /*2970*/  LDC.64 R74, c[0x0][0x2f8] ;  /* 0x0000be00ff4a7b82 */ /* 0x000ea20000000a00 */
[----:B------:R-:W-:Y:S02]  /*2980*/  @P5 F2FP.F16.F32.PACK_AB R72, RZ, R76 ;  /* 0x0000004cff48523e */ /* 0x000fe400000000ff */
[----:B------:R-:W-:Y:S02]  /*2990*/  @P5 F2FP.F16.F32.PACK_AB R73, RZ, R77 ;  /* 0x0000004dff49523e */ /* 0x000fe400000000ff */
[----:B------:R-:W-:-:S02]  /*29a0*/  @P5 PRMT R30, R72, 0x7610, R30 ;  /* 0x00007610481e5816 */ /* 0x000fc4000000001e */
[----:B------:R-:W-:Y:S01]  /*29b0*/  @P5 PRMT R31, R73, 0x7610, R31 ;  /* 0x00007610491f5816 */ /* 0x000fe2000000001f */
[----:B0-----:R-:W-:Y:S01]  /*29c0*/  IMAD.WIDE.U32 R72, R138, 0x10000, RZ ;  /* 0x000100008a487825 */ /* 0x001fe200078e00ff */
[----:B------:R-:W-:Y:S02]  /*29d0*/  ISETP.NE.U32.AND P5, PT, RZ, UR16, PT ;  /* 0x00000010ff007c0c */ /* 0x000fe4000bfa5070 */
[----:B-1----:R-:W-:Y:S02]  /*29e0*/  SHF.L.U32 R139, R137, 0x10, RZ ;  /* 0x00000010898b7819 */ /* 0x002fe400000006ff */
[----:B------:R-:W-:Y:S02]  /*29f0*/  ISETP.NE.AND.EX P5, PT, RZ, UR17, PT, P5 ;  /* 0x00000011ff007c0c */ /* 0x000fe4000bfa5350 */
[----:B------:R-:W-:Y:S02]  /*2a00*/  LOP3.LUT R73, R73, R139, R140, 0xfe, !PT ;  /* 0x0000008b49497212 */ /* 0x000fe400078efe8c */
[----:B------:R-:W-:Y:S01]  /*2a10*/  LOP3.LUT R72, R72, R141, RZ, 0xfc, !PT ;  /* 0x0000008d48487212 */ /* 0x000fe200078efcff */
[----:B--2---:R-:W-:Y:S01]  /*2a20*/  IMAD.WIDE.U32 R74, R2, 0x8, R74 ;  /* 0x00000008024a7825 */ /* 0x004fe200078e004a */
        /* <DEDUP_REMOVED lines=9> */
.L_x_519:
        /* <DEDUP_REMOVED lines=14> */
.L_x_520:
[----:B------:R-:W-:-:S07]  /*2ba0*/  IADD3 R2, R2, 0x80, RZ ;  /* 0x0000008002027810 */ /* 0x000fce0007ffe0ff */
.L_x_518:
[----:B------:R-:W-:Y:S05]  /*2bb0*/  BSYNC B0 ;  /* 0x0000000000007941 */ /* 0x000fea0003800000 */
.L_x_517:
        /* <DEDUP_REMOVED lines=61> */
.L_x_523:
        /* <DEDUP_REMOVED lines=14> */
.L_x_524:
[----:B------:R-:W-:-:S07]  /*3070*/  IADD3 R2, R2, 0x80, RZ ;  /* 0x0000008002027810 */ /* 0x000fce0007ffe0ff */
.L_x_522:
[----:B------:R-:W-:Y:S05]  /*3080*/  BSYNC B0 ;  /* 0x0000000000007941 */ /* 0x000fea0003800000 */
.L_x_521:
[----:B------:R-:W-:Y:S01]  /*3090*/  ISETP.NE.AND P5, PT, R0, RZ, PT ;  /* 0x000000ff0000720c */ /* 0x000fe20003fa5270 */
[----:B------:R-:W-:-:S12]  /*30a0*/  BSSY B0, `(.L_x_525) ;  /* 0x000004b000007945 */ /* 0x000fd80003800000 */
        /* <DEDUP_REMOVED lines=14> */
[----:B------:R-:W-:-:S04]  /*3190*/  FMUL.FTZ R4, R4, R79 ;  /* 0x0000004f04047220 */ /* 0x000fc80000410000 */
[----:B------:R-:W-:Y:S02]  /*31a0*/  @P5 MOV R72, R102 ;  /* 0x0000006600485202 */ /* 0x000fe40000000f00 */
[--C-:B------:R-:W-:Y:S02]  /*31b0*/  @P5 SHF.R.U64 R78, R102, 0x10, R103.reuse ;  /* 0x00000010664e5819 */ /* 0x100fe40000001267 */
[----:B------:R-:W-:Y:S01]  /*31c0*/  @P5 MOV R76, R103 ;  /* 0x00000067004c5202 */ /* 0x000fe20000000f00 */
[----:B------:R-:W-:Y:S01]  /*31d0*/  @P5 HADD2.F32 R73, -RZ, R72.H0_H0 ;  /* 0x20000048ff495230 */ /* 0x000fe20000004100 */
[----:B------:R-:W-:Y:S01]  /*31e0*/  @P5 SHF.R.U32.HI R117, RZ, 0x10, R103 ;  /* 0x00000010ff755819 */ /* 0x000fe20000011667 */
[----:B------:R-:W-:Y:S02]  /*31f0*/  @P5 HADD2.F32 R72, -RZ, R78.H0_H0 ;  /* 0x2000004eff485230 */ /* 0x000fe40000004100 */
[----:B------:R-:W-:Y:S02]  /*3200*/  @P5 HADD2.F32 R77, -RZ, R76.H0_H0 ;  /* 0x2000004cff4d5230 */ /* 0x000fe40000004100 */
[----:B------:R-:W-:Y:S01]  /*3210*/  @P5 FADD.FTZ R74, R74, R73 ;  /* 0x000000494a4a5221 */ /* 0x000fe20000010000 */
[----:B------:R-:W-:-:S02]  /*3220*/  @P5 HADD2.F32 R117, -RZ, R117.H0_H0 ;  /* 0x20000075ff755230 */ /* 0x000fc40000004100 */
[----:B------:R-:W-:Y:S01]  /*3230*/  @P5 FADD.FTZ R75, R75, R72 ;  /* 0x000000484b4b5221 */ /* 0x000fe20000010000 */
[----:B------:R-:W0:Y:S01]  /*3240*/  LDC.64 R78, c[0x0][0x2f8] ;  /* 0x0000be00ff4e7b82 */ /* 0x000e220000000a00 */
[----:B------:R-:W-:Y:S01]  /*3250*/  @P5 FADD.FTZ R116, R116, R77 ;  /* 0x0000004d74745221 */ /* 0x000fe20000010000 */
[----:B------:R-:W-:Y:S01]  /*3260*/  @P5 FADD.FTZ R4, R4, R117 ;  /* 0x0000007504045221 */ /* 0x000fe20000010000 */
[----:B------:R-:W-:Y:S01]  /*3270*/  ISETP.NE.U32.AND P5, PT, RZ, UR14, PT ;  /* 0x0000000eff007c0c */ /* 0x000fe2000bfa5070 */
[----:B------:R-:W1:Y:S03]  /*3280*/  F2F.F16.F32 R137, R75 ;  /* 0x0000004b00897304 */ /* 0x000e660000200800 */
[----:B------:R-:W-:-:S05]  /*3290*/  ISETP.NE.AND.EX P5, PT, RZ, UR15, PT, P5 ;  /* 0x0000000fff007c0c */ /* 0x000fca000bfa5350 */
[----:B------:R-:W2:Y:S08]  /*32a0*/  F2F.F16.F32 R117, R74 ;  /* 0x0000004a00757304 */ /* 0x000eb00000200800 */
[----:B------:R-:W-:Y:S02]  /*32b0*/  @P5 F2FP.F16.F32.PACK_AB R72, RZ, R74 ;  /* 0x0000004aff48523e */ /* 0x000fe400000000ff */
[----:B------:R-:W-:Y:S01]  /*32c0*/  @P5 F2FP.F16.F32.PACK_AB R73, RZ, R75 ;  /* 0x0000004bff49523e */ /* 0x000fe200000000ff */
[----:B0-----:R-:W-:Y:S01]  /*32d0*/  IMAD.WIDE.U32 R78, R2, 0x8, R78 ;  /* 0x00000008024e7825 */ /* 0x001fe200078e004e */
[----:B------:R-:W-:-:S02]  /*32e0*/  @P5 F2FP.F16.F32.PACK_AB R76, RZ, R116 ;  /* 0x00000074ff4c523e */ /* 0x000fc400000000ff */
[----:B------:R-:W-:Y:S01]  /*32f0*/  @P5 F2FP.F16.F32.PACK_AB R77, RZ, R4 ;  /* 0x00000004ff4d523e */ /* 0x000fe200000000ff */
[----:B------:R-:W-:Y:S01]  /*3300*/  F2F.F16.F32 R116, R116 ;  /* 0x0000007400747304 */ /* 0x000fe20000200800 */
[----:B------:R-:W-:Y:S02]  /*3310*/  @P5 PRMT R30, R72, 0x7610, R30 ;  /* 0x00007610481e5816 */ /* 0x000fe4000000001e */
[----:B------:R-:W-:Y:S01]  /*3320*/  @P5 PRMT R31, R73, 0x7610, R31 ;  /* 0x00007610491f5816 */ /* 0x000fe2000000001f */
[----:B-1----:R-:W-:Y:S01]  /*3330*/  IMAD.WIDE.U32 R72, R137, 0x10000, RZ ;  /* 0x0001000089487825 */ /* 0x002fe200078e00ff */
[----:B------:R-:W-:Y:S02]  /*3340*/  @P5 PRMT R80, R76, 0x7610, R80 ;  /* 0x000076104c505816 */ /* 0x000fe40000000050 */
[----:B------:R-:W-:Y:S01]  /*3350*/  @P5 PRMT R81, R77, 0x7610, R81 ;  /* 0x000076104d515816 */ /* 0x000fe20000000051 */
[----:B------:R-:W0:Y:S01]  /*3360*/  F2F.F16.F32 R4, R4 ;  /* 0x0000000400047304 */ /* 0x000e220000200800 */
[----:B------:R-:W-:-:S02]  /*3370*/  ISETP.NE.U32.AND P5, PT, RZ, UR14, PT ;  /* 0x0000000eff007c0c */ /* 0x000fc4000bfa5070 */
[----:B--2---:R-:W-:Y:S02]  /*3380*/  LOP3.LUT R76, R72, R117, RZ, 0xfc, !PT ;  /* 0x00000075484c7212 */ /* 0x004fe400078efcff */
[----:B------:R-:W-:Y:S02]  /*3390*/  ISETP.NE.AND.EX P5, PT, RZ, UR15, PT, P5 ;  /* 0x0000000fff007c0c */ /* 0x000fe4000bfa5350 */
        /* <DEDUP_REMOVED lines=11> */
.L_x_527:
        /* <DEDUP_REMOVED lines=16> */
.L_x_526:
[----:B------:R-:W-:Y:S05]  /*3550*/  BSYNC B0 ;  /* 0x0000000000007941 */ /* 0x000fea0003800000 */
.L_x_525:
[----:B------:R-:W-:Y:S02]  /*3560*/  IADD3 R26, R26, UR18, RZ ;  /* 0x000000121a1a7c10 */ /* 0x000fe4000fffe0ff */
[----:B01----:R-:W-:Y:S02]  /*3570*/  SEL R78, RZ, 0x1, P0 ;  /* 0x00000001ff4e7807 */ /* 0x003fe40000000000 */
[----:B------:R-:W-:-:S13]  /*3580*/  ISETP.GE.AND P0, PT, R26, UR19, PT ;  /* 0x000000131a007c0c */ /* 0x000fda000bf06270 */
[----:B------:R-:W-:Y:S05]  /*3590*/  @!P0 BRA `(.L_x_528) ;  /* 0xffffffd000648947 */ /* 0x000fea000383ffff */
.L_x_497:
        /* <DEDUP_REMOVED lines=16> */
[----:B------:R-:W-:Y:S01]  /*36a0*/  @P5 IADD3 R29, R29, 0x80, RZ ;  /* 0x000000801d1d5810 */ /* 0x000fe20007ffe0ff */
[----:B------:R2:W-:Y:S01]  /*36b0*/  @P5 STG.E.128 desc[UR4][R2.64], R52 ;  /* 0x0000003402005986 */ /* 0x0005e2000c101d04 */
[----:B------:R-:W4:Y:S03]  /*36c0*/  @P2 LDC.64 R14, c[0x0][0x2d0] ;  /* 0x0000b400ff0e2b82 */ /* 0x000f260000000a00 */
[C---:B-1----:R-:W-:Y:S01]  /*36d0*/  @P4 IMAD.WIDE.U32 R6, R29.reuse, 0x10, R6 ;  /* 0x000000101d064825 */ /* 0x042fe200078e0006 */
[----:B------:R2:W-:Y:S03]  /*36e0*/  @P5 STG.E.128 desc[UR4][R4.64], R32 ;  /* 0x0000002004005986 */ /* 0x0005e6000c101d04 */
[C---:B---3--:R-:W-:Y:S01]  /*36f0*/  @P4 IMAD.WIDE.U32 R8, R29.reuse, 0x10, R8 ;  /* 0x000000101d084825 */ /* 0x048fe200078e0008 */
[----:B------:R-:W1:Y:S01]  /*3700*/  @P2 LDC.64 R16, c[0x0][0x2d8] ;  /* 0x0000b600ff102b82 */ /* 0x000e620000000a00 */
[----:B------:R-:W-:Y:S01]  /*3710*/  @P4 IADD3 R29, R29, 0x80, RZ ;  /* 0x000000801d1d4810 */ /* 0x000fe20007ffe0ff */
[----:B------:R2:W-:Y:S04]  /*3720*/  @P4 STG.E.128 desc[UR4][R6.64], R56 ;  /* 0x0000003806004986 */ /* 0x0005e8000c101d04 */
[C---:B0-----:R-:W-:Y:S01]  /*3730*/  @P3 IMAD.WIDE.U32 R10, R29.reuse, 0x10, R10 ;  /* 0x000000101d0a3825 */ /* 0x041fe200078e000a */
[----:B------:R2:W-:Y:S03]  /*3740*/  @P4 STG.E.128 desc[UR4][R8.64], R36 ;  /* 0x0000002408004986 */ /* 0x0005e6000c101d04 */
[C---:B------:R-:W-:Y:S01]  /*3750*/  @P3 IMAD.WIDE.U32 R12, R29.reuse, 0x10, R12 ;  /* 0x000000101d0c3825 */ /* 0x040fe200078e000c */
[----:B------:R-:W-:Y:S01]  /*3760*/  @P3 IADD3 R29, R29, 0x80, RZ ;  /* 0x000000801d1d3810 */ /* 0x000fe20007ffe0ff */
[----:B------:R2:W-:Y:S04]  /*3770*/  @P3 STG.E.128 desc[UR4][R10.64], R60 ;  /* 0x0000003c0a003986 */ /* 0x0005e8000c101d04 */
[C---:B----4-:R-:W-:Y:S01]  /*3780*/  @P2 IMAD.WIDE.U32 R14, R29.reuse, 0x10, R14 ;  /* 0x000000101d0e2825 */ /* 0x050fe200078e000e */
[----:B------:R2:W-:Y:S04]  /*3790*/  @P3 STG.E.128 desc[UR4][R12.64], R40 ;  /* 0x000000280c003986 */ /* 0x0005e8000c101d04 */
[----:B------:R2:W-:Y:S01]  /*37a0*/  @P2 STG.E.128 desc[UR4][R14.64], R64 ;  /* 0x000000400e002986 */ /* 0x0005e2000c101d04 */
[----:B-1----:R-:W-:-:S05]  /*37b0*/  @P2 IMAD.WIDE.U32 R16, R29, 0x10, R16 ;  /* 0x000000101d102825 */ /* 0x002fca00078e0010 */
        /* <DEDUP_REMOVED lines=10> */
.L_x_508:
[----:B------:R-:W-:Y:S01]  /*3860*/  HFMA2.MMA R140, -RZ, RZ, 0, 9.5367431640625e-07 ;  /* 0x00000010ff8c7435 */ /* 0x000fe200000001ff */
[----:B------:R-:W-:Y:S02]  /*3870*/  MOV R141, R137 ;  /* 0x00000089008d7202 */ /* 0x000fe40000000f00 */
[----:B------:R-:W-:Y:S02]  /*3880*/  MOV R143, 0x1f ;  /* 0x0000001f008f7802 */ /* 0x000fe40000000f00 */
[----:B------:R-:W-:-:S07]  /*3890*/  MOV R138, 0xffffffff ;  /* 0xffffffff008a7802 */ /* 0x000fce0000000f00 */
[----:B-----5:R-:W-:Y:S05]  /*38a0*/  WARPSYNC.COLLECTIVE R138, `(.L_x_529) ;  /* 0x000000008a087348 */ /* 0x020fea0003c00000 */
[----:B------:R0:W1:Y:S02]  /*38b0*/  SHFL.DOWN P5, R139, R141, R140, R143 ;  /* 0x0800008c8d8b7389 */ /* 0x00006400000a008f */
[----:B01---5:R-:W-:Y:S01]  /*38c0*/  ENDCOLLECTIVE ;  /* 0x000000000000791b */ /* 0x023fe20003800000 */
.L_x_529:
[----:B------:R-:W-:Y:S02]  /*38d0*/  MOV R141, R116 ;  /* 0x00000074008d7202 */ /* 0x000fe40000000f00 */
[----:B------:R-:W-:-:S07]  /*38e0*/  MOV R74, R139 ;  /* 0x0000008b004a7202 */ /* 0x000fce0000000f00 */
[----:B------:R-:W-:Y:S05]  /*38f0*/  WARPSYNC.COLLECTIVE R138, `(.L_x_530) ;  /* 0x000000008a087348 */ /* 0x000fea0003c00000 */
[----:B------:R0:W1:Y:S02]  /*3900*/  SHFL.DOWN P5, R139, R141, R140, R143 ;  /* 0x0800008c8d8b7389 */ /* 0x00006400000a008f */
[----:B01----:R-:W-:Y:S01]  /*3910*/  ENDCOLLECTIVE ;  /* 0x000000000000791b */ /* 0x003fe20003800000 */
.L_x_530:
[----:B------:R-:W-:Y:S01]  /*3920*/  FADD.FTZ R74, R74, R137 ;  /* 0x000000894a4a7221 */ /* 0x000fe20000010000 */
[----:B------:R-:W-:-:S04]  /*3930*/  HFMA2.MMA R140, -RZ, RZ, 0, 4.76837158203125e-07 ;  /* 0x00000008ff8c7435 */ /* 0x000fc800000001ff */
[----:B------:R-:W-:Y:S02]  /*3940*/  MOV R141, R74 ;  /* 0x0000004a008d7202 */ /* 0x000fe40000000f00 */
[----:B------:R-:W-:-:S07]  /*3950*/  MOV R75, R139 ;  /* 0x0000008b004b7202 */ /* 0x000fce0000000f00 */
[----:B------:R-:W-:Y:S05]  /*3960*/  WARPSYNC.COLLECTIVE R138, `(.L_x_531) ;  /* 0x000000008a087348 */ /* 0x000fea0003c00000 */
[----:B------:R0:W1:Y:S02]  /*3970*/  SHFL.DOWN P5, R139, R141, R140, R143 ;  /* 0x0800008c8d8b7389 */ /* 0x00006400000a008f */
[----:B01----:R-:W-:Y:S01]  /*3980*/  ENDCOLLECTIVE ;  /* 0x000000000000791b */ /* 0x003fe20003800000 */
.L_x_531:
[----:B------:R-:W-:-:S05]  /*3990*/  FADD.FTZ R75, R75, R116 ;  /* 0x000000744b4b7221 */ /* 0x000fca0000010000 */
[----:B------:R-:W-:Y:S02]  /*39a0*/  MOV R141, R75 ;  /* 0x0000004b008d7202 */ /* 0x000fe40000000f00 */
[----:B------:R-:W-:-:S07]  /*39b0*/  MOV R77, R139 ;  /* 0x0000008b004d7202 */ /* 0x000fce0000000f00 */
[----:B------:R-:W-:Y:S05]  /*39c0*/  WARPSYNC.COLLECTIVE R138, `(.L_x_532) ;  /* 0x000000008a087348 */ /* 0x000fea0003c00000 */
[----:B------:R0:W1:Y:S02]  /*39d0*/  SHFL.DOWN P5, R139, R141, R140, R143 ;  /* 0x0800008c8d8b7389 */ /* 0x00006400000a008f */
[----:B01----:R-:W-:Y:S01]  /*39e0*/  ENDCOLLECTIVE ;  /* 0x000000000000791b */ /* 0x003fe20003800000 */
.L_x_532:
[----:B------:R-:W-:Y:S01]  /*39f0*/  FADD.FTZ R77, R74, R77 ;  /* 0x0000004d4a4d7221 */ /* 0x000fe20000010000 */
[----:B------:R-:W-:-:S04]  /*3a00*/  HFMA2.MMA R140, -RZ, RZ, 0, 2.384185791015625e-07 ;  /* 0x00000004ff8c7435 */ /* 0x000fc800000001ff */
[----:B------:R-:W-:Y:S02]  /*3a10*/  MOV R141, R77 ;  /* 0x0000004d008d7202 */ /* 0x000fe40000000f00 */
[----:B------:R-:W-:-:S07]  /*3a20*/  MOV R76, R139 ;  /* 0x0000008b004c7202 */ /* 0x000fce0000000f00 */
[----:B------:R-:W-:Y:S05]  /*3a30*/  WARPSYNC.COLLECTIVE R138, `(.L_x_533) ;  /* 0x000000008a087348 */ /* 0x000fea0003c00000 */
[----:B------:R0:W1:Y:S02]  /*3a40*/  SHFL.DOWN P5, R139, R141, R140, R143 ;  /* 0x0800008c8d8b7389 */ /* 0x00006400000a008f */
[----:B01----:R-:W-:Y:S01]  /*3a50*/  ENDCOLLECTIVE ;  /* 0x000000000000791b */ /* 0x003fe20003800000 */
.L_x_533:
[----:B------:R-:W-:-:S05]  /*3a60*/  FADD.FTZ R76, R75, R76 ;  /* 0x0000004c4b4c7221 */ /* 0x000fca0000010000 */
[----:B------:R-:W-:Y:S02]  /*3a70*/  MOV R141, R76 ;  /* 0x0000004c008d7202 */ /* 0x000fe40000000f00 */
[----:B------:R-:W-:-:S07]  /*3a80*/  MOV R78, R139 ;  /* 0x0000008b004e7202 */ /* 0x000fce0000000f00 */
[----:B------:R-:W-:Y:S05]  /*3a90*/  WARPSYNC.COLLECTIVE R138, `(.L_x_534) ;  /* 0x000000008a087348 */ /* 0x000fea0003c00000 */
[----:B------:R0:W1:Y:S02]  /*3aa0*/  SHFL.DOWN P5, R139, R141, R140, R143 ;  /* 0x0800008c8d8b7389 */ /* 0x00006400000a008f */
[----:B01----:R-:W-:Y:S01]  /*3ab0*/  ENDCOLLECTIVE ;  /* 0x000000000000791b */ /* 0x003fe20003800000 */
.L_x_534:
[----:B------:R-:W-:Y:S01]  /*3ac0*/  FADD.FTZ R78, R77, R78 ;  /* 0x0000004e4d4e7221 */ /* 0x000fe20000010000 */
[----:B------:R-:W-:-:S04]  /*3ad0*/  HFMA2.MMA R140, -RZ, RZ, 0, 1.1920928955078125e-07 ;  /* 0x00000002ff8c7435 */ /* 0x000fc800000001ff */
[----:B------:R-:W-:Y:S02]  /*3ae0*/  MOV R141, R78 ;  /* 0x0000004e008d7202 */ /* 0x000fe40000000f00 */
[----:B------:R-:W-:-:S07]  /*3af0*/  MOV R79, R139 ;  /* 0x0000008b004f7202 */ /* 0x000fce0000000f00 */
[----:B------:R-:W-:Y:S05]  /*3b00*/  WARPSYNC.COLLECTIVE R138, `(.L_x_535) ;  /* 0x000000008a087348 */ /* 0x000fea0003c00000 */
[----:B------:R0:W1:Y:S02]  /*3b10*/  SHFL.DOWN P5, R139, R141, R140, R143 ;  /* 0x0800008c8d8b7389 */ /* 0x00006400000a008f */
[----:B01----:R-:W-:Y:S01]  /*3b20*/  ENDCOLLECTIVE ;  /* 0x000000000000791b */ /* 0x003fe20003800000 */
.L_x_535:
[----:B------:R-:W-:-:S05]  /*3b30*/  FADD.FTZ R79, R76, R79 ;  /* 0x0000004f4c4f7221 */ /* 0x000fca0000010000 */
[----:B------:R-:W-:Y:S02]  /*3b40*/  MOV R141, R79 ;  /* 0x0000004f008d7202 */ /* 0x000fe40000000f00 */
[----:B------:R-:W-:-:S07]  /*3b50*/  MOV R117, R139 ;  /* 0x0000008b00757202 */ /* 0x000fce0000000f00 */
[----:B------:R-:W-:Y:S05]  /*3b60*/  WARPSYNC.COLLECTIVE R138, `(.L_x_536) ;  /* 0x000000008a087348 */ /* 0x000fea0003c00000 */
[----:B------:R0:W1:Y:S02]  /*3b70*/  SHFL.DOWN P5, R139, R141, R140, R143 ;  /* 0x0800008c8d8b7389 */ /* 0x00006400000a008f */
[----:B01----:R-:W-:Y:S01]  /*3b80*/  ENDCOLLECTIVE ;  /* 0x000000000000791b */ /* 0x003fe20003800000 */
.L_x_536:
[----:B------:R-:W-:Y:S01]  /*3b90*/  FADD.FTZ R117, R78, R117 ;  /* 0x000000754e757221 */ /* 0x000fe20000010000 */
[----:B------:R-:W-:-:S04]  /*3ba0*/  HFMA2.MMA R140, -RZ, RZ, 0, 5.9604644775390625e-08 ;  /* 0x00000001ff8c7435 */ /* 0x000fc800000001ff */
[----:B------:R-:W-:Y:S02]  /*3bb0*/  MOV R141, R117 ;  /* 0x00000075008d7202 */ /* 0x000fe40000000f00 */
[----:B------:R-:W-:-:S07]  /*3bc0*/  MOV R116, R139 ;  /* 0x0000008b00747202 */ /* 0x000fce0000000f00 */
[----:B------:R-:W-:Y:S05]  /*3bd0*/  WARPSYNC.COLLECTIVE R138, `(.L_x_537) ;  /* 0x000000008a087348 */ /* 0x000fea0003c00000 */
[----:B------:R0:W1:Y:S02]  /*3be0*/  SHFL.DOWN P5, R139, R141, R140, R143 ;  /* 0x0800008c8d8b7389 */ /* 0x00006400000a008f */
[----:B01----:R-:W-:Y:S01]  /*3bf0*/  ENDCOLLECTIVE ;  /* 0x000000000000791b */ /* 0x003fe20003800000 */
.L_x_537:
[----:B------:R-:W-:-:S05]  /*3c00*/  FADD.FTZ R74, R79, R116 ;  /* 0x000000744f4a7221 */ /* 0x000fca0000010000 */
[----:B------:R-:W-:Y:S02]  /*3c10*/  MOV R141, R74 ;  /* 0x0000004a008d7202 */ /* 0x000fe40000000f00 */
[----:B------:R-:W-:-:S07]  /*3c20*/  MOV R116, R139 ;  /* 0x0000008b00747202 */ /* 0x000fce0000000f00 */
[----:B------:R-:W-:Y:S05]  /*3c30*/  WARPSYNC.COLLECTIVE R138, `(.L_x_538) ;  /* 0x000000008a087348 */ /* 0x000fea0003c00000 */
[----:B------:R0:W1:Y:S02]  /*3c40*/  SHFL.DOWN P5, R139, R141, R140, R143 ;  /* 0x0800008c8d8b7389 */ /* 0x00006400000a008f */
[----:B01----:R-:W-:Y:S01]  /*3c50*/  ENDCOLLECTIVE ;  /* 0x000000000000791b */ /* 0x003fe20003800000 */
.L_x_538:
[----:B------:R-:W-:Y:S01]  /*3c60*/  MOV R75, R139 ;  /* 0x0000008b004b7202 */ /* 0x000fe20000000f00 */
[----:B------:R-:W-:Y:S06]  /*3c70*/  BRA `(.L_x_539) ;  /* 0xffffffdc00c47947 */ /* 0x000fec000383ffff */
.L_x_540:
        /* <DEDUP_REMOVED lines=16> */
.L_x_3891:


//--------------------- .text._ZN10layer_norm31ln_parallel_residual_bwd_kernelINS_13Kernel_traitsI6__halfS2_S2_S2_fjLj2560ELj1ELj1ELj4ELj8ENS_18Kernel_traits_baseILj2560ES2_S2_S2_S2_fjLj128EEEEELb0ELb1ELb1EEEvNS_9BwdParamsE --------------------------
	.section	.text._ZN10layer_norm31ln_parallel_residual_bwd_kernelINS_13Kernel_traitsI6__halfS2_S2_S2_fjLj2560ELj1ELj1ELj4ELj8ENS_18Kernel_traits_baseILj2560ES2_S2_S2_S2_fjLj128EEEEELb0ELb1ELb1EEEvNS_9BwdParamsE,"ax",@progbits
	.align	128
        .global         _ZN10layer_norm31ln_parallel_residual_bwd_kernelINS_13Kernel_traitsI6__halfS2_S2_S2_fjLj2560ELj1ELj1ELj4ELj8ENS_18Kernel_traits_baseILj2560ES2_S2_S2_S2_fjLj128EEEEELb0ELb1ELb1EEEvNS_9BwdParamsE
        .type           _ZN10layer_norm31ln_parallel_residual_bwd_kernelINS_13Kernel_traitsI6__halfS2_S2_S2_fjLj2560ELj1ELj1ELj4ELj8ENS_18Kernel_traits_baseILj2560ES2_S2_S2_S2_fjLj128EEEEELb0ELb1ELb1EEEvNS_9BwdParamsE,@function
        .size           _ZN10layer_norm31ln_parallel_residual_bwd_kernelINS_13Kernel_traitsI6__halfS2_S2_S2_fjLj2560ELj1ELj1ELj4ELj8ENS_18Kernel_traits_baseILj2560ES2_S2_S2_S2_fjLj128EEEEELb0ELb1ELb1EEEvNS_9BwdParamsE,(.L_x_3892 - _ZN10layer_norm31ln_parallel_residual_bwd_kernelINS_13Kernel_traitsI6__halfS2_S2_S2_fjLj2560ELj1ELj1ELj4ELj8ENS_18Kernel_traits_baseILj2560ES2_S2_S2_S2_fjLj128EEEEELb0ELb1ELb1EEEvNS_9BwdParamsE)
        .other          _ZN10layer_norm31ln_parallel_residual_bwd_kernelINS_13Kernel_traitsI6__halfS2_S2_S2_fjLj2560ELj1ELj1ELj4ELj8ENS_18Kernel_traits_baseILj2560ES2_S2_S2_S2_fjLj128EEEEELb0ELb1ELb1EEEvNS_9BwdParamsE,@"STO_CUDA_ENTRY STV_DEFAULT"
_ZN10layer_norm31ln_parallel_residual_bwd_kernelINS_13Kernel_traitsI6__halfS2_S2_S2_fjLj2560ELj1ELj1ELj4ELj8ENS_18Kernel_traits_baseILj2560ES2_S2_S2_S2_fjLj128EEEEELb0ELb1ELb1EEEvNS_9BwdParamsE:
.text._ZN10layer_norm31ln_parallel_residual_bwd_kernelINS_13Kernel_traitsI6__halfS2_S2_S2_fjLj2560ELj1ELj1ELj4ELj8ENS_18Kernel_traits_baseILj2560ES2_S2_S2_S2_fjLj128EEEEELb0ELb1ELb1EEEvNS_9BwdParamsE:
        /* <DEDUP_REMOVED lines=35> */
.L_x_541:
        /* <DEDUP_REMOVED lines=12> */
[----:B------:R-:W-:Y:S01]  /*02f0*/  ULDC.U8 UR4, c[0x0][0x2a0] ;  /* 0x0000a80000047ab9 */ /* 0x000fe20000000000 */
[----:B------:R-:W-:Y:S01]  /*0300*/  HFMA2.MMA R118, -RZ, RZ, 0, 5.9604644775390625e-08 ;  /* 0x00000001ff767435 */ /* 0x000fe200000001ff */
[----:B------:R-:W-:Y:S01]  /*0310*/  UISETP.NE.AND UP0, UPT, UR4, URZ, UPT ;  /* 0x0000003f0400728c */ /* 0x000fe2000bf05270 */
[----:B------:R-:W-:Y:S01]  /*0320*/  HFMA2.MMA R60, -RZ, RZ, 0, 0 ;  /* 0x00000000ff3c7435 */ /* 0x000fe200000001ff */
[----:B------:R-:W-:-:S02]  /*0330*/  ISETP.NE.AND.EX P0, PT, RZ, UR5, PT, P0 ;  /* 0x00000005ff007c0c */ /* 0x000fc4000bf05300 */
        /* <DEDUP_REMOVED lines=16> */
[----:B------:R-:W-:Y:S02]  /*0440*/  CS2R R38, SRZ ;  /* 0x0000000000267805 */ /* 0x000fe4000001ff00 */
[----:B0-----:R-:W-:-:S02]  /*0450*/  CS2R R2, SRZ ;  /* 0x0000000000027805 */ /* 0x001fc4000001ff00 */
[----:B------:R-:W-:Y:S02]  /*0460*/  CS2R R4, SRZ ;  /* 0x0000000000047805 */ /* 0x000fe4000001ff00 */
[----:B------:R-:W-:Y:S02]  /*0470*/  CS2R R8, SRZ ;  /* 0x0000000000087805 */ /* 0x000fe4000001ff00 */
[----:B------:R-:W-:Y:S02]  /*0480*/  LOP3.LUT R61, R0, 0x7f, RZ, 0xc0, !PT ;  /* 0x0000007f003d7812 */ /* 0x000fe400078ec0ff */
[----:B------:R-:W-:Y:S02]  /*0490*/  PLOP3.LUT P3, PT, PT, PT, UP0, 0x80, 0x0 ;  /* 0x000000000000781c */ /* 0x000fe40003f6f008 */
        /* <DEDUP_REMOVED lines=29> */
[----:B------:R-:W-:-:S07]  /*0670*/  HADD2.F32 R71, -RZ, R71.H0_H0 ;  /* 0x20000047ff477230 */ /* 0x000fce0000004100 */
.L_x_555:
[----:B0-2---:R-:W0:Y:S01]  /*0680*/  LDC.64 R88, c[0x0][0x238] ;  /* 0x00008e00ff587b82 */ /* 0x005e220000000a00 */
[----:B---3--:R-:W-:-:S05]  /*0690*/  IMAD R40, R49, UR8, RZ ;  /* 0x0000000831287c24 */ /* 0x008fca000f8e02ff */
[----:B------:R-:W-:Y:S02]  /*06a0*/  SHF.R.S32.HI R41, RZ, 0x1f, R40 ;  /* 0x0000001fff297819 */ /* 0x000fe40000011428 */
[----:B-1----:R-:W1:Y:S02]  /*06b0*/  LDC.64 R104, c[0x0][0x2b8] ;  /* 0x0000ae00ff687b82 */ /* 0x002e640000000a00 */
[----:B------:R-:W-:-:S04]  /*06c0*/  LEA.HI R40, R41, R40, RZ, 0x2 ;  /* 0x0000002829287211 */ /* 0x000fc800078f10ff */
[----:B------:R-:W-:Y:S02]  /*06d0*/  LEA.HI.SX32 R119, R40, R61, 0x1e ;  /* 0x0000003d28777211 */ /* 0x000fe400078ff2ff */
[----:B------:R-:W2:Y:S02]  /*06e0*/  LDC.64 R116, c[0x0][0x250] ;  /* 0x00009400ff747b82 */ /* 0x000ea40000000a00 */
[C---:B------:R-:W-:Y:S02]  /*06f0*/  IADD3 R103, R119.reuse, 0x80, RZ ;  /* 0x0000008077677810 */ /* 0x040fe40007ffe0ff */
[----:B------:R-:W-:-:S04]  /*0700*/  IADD3 R72, R119, 0x100, RZ ;  /* 0x0000010077487810 */ /* 0x000fc80007ffe0ff */
[----:B----4-:R-:W3:Y:S01]  /*0710*/  LDC.64 R90, c[0x0][0x258] ;  /* 0x00009600ff5a7b82 */ /* 0x010ee20000000a00 */
[C---:B------:R-:W-:Y:S02]  /*0720*/  IADD3 R73, R119.reuse, 0x180, RZ ;  /* 0x0000018077497810 */ /* 0x040fe40007ffe0ff */
[C---:B------:R-:W-:Y:S01]  /*0730*/  IADD3 R74, R119.reuse, 0x200, RZ ;  /* 0x00000200774a7810 */ /* 0x040fe20007ffe0ff */
[----:B0-----:R-:W-:-:S04]  /*0740*/  IMAD.WIDE.U32 R40, R119, 0x8, R88 ;  /* 0x0000000877287825 */ /* 0x001fc800078e0058 */
[--C-:B-1----:R-:W-:Y:S01]  /*0750*/  IMAD.WIDE.U32 R112, R119, 0x8, R104.reuse ;  /* 0x0000000877707825 */ /* 0x102fe200078e0068 */
[----:B------:R-:W0:Y:S01]  /*0760*/  @P0 LDC.64 R94, c[0x0][0x2c8] ;  /* 0x0000b200ff5e0b82 */ /* 0x000e220000000a00 */
[----:B------:R-:W4:Y:S02]  /*0770*/  LDG.E.64 R40, desc[UR6][R40.64] ;  /* 0x0000000628287981 */ /* 0x000f24000c1e1b00 */
[--C-:B------:R-:W-:Y:S02]  /*0780*/  IMAD.WIDE.U32 R110, R103, 0x8, R104.reuse ;  /* 0x00000008676e7825 */ /* 0x100fe400078e0068 */
[----:B------:R-:W4:Y:S02]  /*0790*/  LDG.E.64 R112, desc[UR6][R112.64] ;  /* 0x0000000670707981 */ /* 0x000f24000c1e1b00 */
[--C-:B------:R-:W-:Y:S01]  /*07a0*/  IMAD.WIDE.U32 R108, R72, 0x8, R104.reuse ;  /* 0x00000008486c7825 */ /* 0x100fe200078e0068 */
[----:B------:R-:W1:Y:S01]  /*07b0*/  @P0 LDC.64 R92, c[0x0][0x2c8] ;  /* 0x0000b200ff5c0b82 */ /* 0x000e620000000a00 */
[----:B------:R-:W4:Y:S02]  /*07c0*/  LDG.E.64 R110, desc[UR6][R110.64] ;  /* 0x000000066e6e7981 */ /* 0x000f24000c1e1b00 */
[----:B------:R-:W-:-:S02]  /*07d0*/  IMAD.WIDE.U32 R106, R73, 0x8, R104 ;  /* 0x00000008496a7825 */ /* 0x000fc400078e0068 */
[----:B------:R-:W4:Y:S02]  /*07e0*/  LDG.E.64 R108, desc[UR6][R108.64] ;  /* 0x000000066c6c7981 */ /* 0x000f24000c1e1b00 */
[----:B------:R-:W-:Y:S01]  /*07f0*/  IMAD.WIDE.U32 R104, R74, 0x8, R104 ;  /* 0x000000084a687825 */ /* 0x000fe200078e0068 */
[----:B------:R-:W1:Y:S01]  /*0800*/  @P0 LDC.64 R96, c[0x0][0x2c8] ;  /* 0x0000b200ff600b82 */ /* 0x000e620000000a00 */
[----:B------:R-:W4:Y:S02]  /*0810*/  LDG.E.64 R106, desc[UR6][R106.64] ;  /* 0x000000066a6a7981 */ /* 0x000f24000c1e1b00 */
[----:B--2---:R-:W-:Y:S02]  /*0820*/  IMAD.WIDE R116, R49, 0x4, R116 ;  /* 0x0000000431747825 */ /* 0x004fe400078e0274 */
[----:B------:R-:W2:Y:S02]  /*0830*/  LDG.E.64 R104, desc[UR6][R104.64] ;  /* 0x0000000668687981 */ /* 0x000ea4000c1e1b00 */
[--C-:B------:R-:W-:Y:S01]  /*0840*/  IMAD.WIDE.U32 R42, R103, 0x8, R88.reuse ;  /* 0x00000008672a7825 */ /* 0x100fe200078e0058 */
[----:B------:R-:W1:Y:S01]  /*0850*/  @P0 LDC.64 R114, c[0x0][0x2c8] ;  /* 0x0000b200ff720b82 */ /* 0x000e620000000a00 */
[----:B------:R-:W2:Y:S02]  /*0860*/  LDG.E R117, desc[UR6][R116.64] ;  /* 0x0000000674757981 */ /* 0x000ea4000c1e1900 */
[----:B------:R-:W-:-:S02]  /*0870*/  IMAD.WIDE.U32 R44, R72, 0x8, R88 ;  /* 0x00000008482c7825 */ /* 0x000fc400078e0058 */
[----:B------:R-:W2:Y:S02]  /*0880*/  LDG.E.64 R42, desc[UR6][R42.64] ;  /* 0x000000062a2a7981 */ /* 0x000ea4000c1e1b00 */
[--C-:B------:R-:W-:Y:S02]  /*0890*/  IMAD.WIDE.U32 R46, R73, 0x8, R88.reuse ;  /* 0x00000008492e7825 */ /* 0x100fe400078e0058 */
[----:B------:R-:W2:Y:S02]  /*08a0*/  LDG.E.64 R44, desc[UR6][R44.64] ;  /* 0x000000062c2c7981 */ /* 0x000ea4000c1e1b00 */
[----:B------:R-:W-:Y:S02]  /*08b0*/  IMAD.WIDE.U32 R88, R74, 0x8, R88 ;  /* 0x000000084a587825 */ /* 0x000fe400078e0058 */
[----:B------:R-:W2:Y:S02]  /*08c0*/  LDG.E.64 R46, desc[UR6][R46.64] ;  /* 0x000000062e2e7981 */ /* 0x000ea4000c1e1b00 */
[----:B---3--:R-:W-:-:S02]  /*08d0*/  IMAD.WIDE R120, R49, 0x4, R90 ;  /* 0x0000000431787825 */ /* 0x008fc400078e025a */
[----:B------:R-:W3:Y:S01]  /*08e0*/  LDG.E.64 R88, desc[UR6][R88.64] ;  /* 0x0000000658587981 */ /* 0x000ee2000c1e1b00 */
[----:B------:R-:W1:Y:S03]  /*08f0*/  @P0 LDC.64 R90, c[0x0][0x2c8] ;  /* 0x0000b200ff5a0b82 */ /* 0x000e660000000a00 */
[----:B------:R-:W3:Y:S01]  /*0900*/  LDG.E R126, desc[UR6][R120.64] ;  /* 0x00000006787e7981 */ /* 0x000ee2000c1e1900 */
[----:B0-----:R-:W-:-:S04]  /*0910*/  @P0 IMAD.WIDE.U32 R94, R72, 0x8, R94 ;  /* 0x00000008485e0825 */ /* 0x001fc800078e005e */
[----:B-1----:R-:W-:Y:S01]  /*0920*/  @P0 IMAD.WIDE.U32 R92, R73, 0x8, R92 ;  /* 0x00000008495c0825 */ /* 0x002fe200078e005c */
[----:B------:R4:W5:Y:S03]  /*0930*/  @P0 LDG.E.64 R82, desc[UR6][R94.64] ;  /* 0x000000065e520981 */ /* 0x000966000c1e1b00 */
[----:B------:R-:W-:Y:S01]  /*0940*/  @P0 IMAD.WIDE.U32 R96, R103, 0x8, R96 ;  /* 0x0000000867600825 */ /* 0x000fe200078e0060 */
[----:B------:R0:W5:Y:S04]  /*0950*/  @P0 LDG.E.64 R80, desc[UR6][R92.64] ;  /* 0x000000065c500981 */ /* 0x000168000c1e1b00 */
[----:B------:R-:W5:Y:S01]  /*0960*/  @P0 LDG.E.64 R84, desc[UR6][R96.64] ;  /* 0x0000000660540981 */ /* 0x000f62000c1e1b00 */
[----:B------:R-:W-:-:S05]  /*0970*/  @P0 IMAD.WIDE.U32 R114, R119, 0x8, R114 ;  /* 0x0000000877720825 */ /* 0x000fca00078e0072 */
[----:B------:R-:W5:Y:S01]  /*0980*/  @P0 LDG.E.64 R86, desc[UR6][R114.64] ;  /* 0x0000000672560981 */ /* 0x000f62000c1e1b00 */
[----:B------:R-:W-:-:S05]  /*0990*/  @P0 IMAD.WIDE.U32 R90, R74, 0x8, R90 ;  /* 0x000000084a5a0825 */ /* 0x000fca00078e005a */
[----:B------:R1:W5:Y:S01]  /*09a0*/  @P0 LDG.E.64 R78, desc[UR6][R90.64] ;  /* 0x000000065a4e0981 */ /* 0x000362000c1e1b00 */
[----:B------:R-:W-:Y:S01]  /*09b0*/  UMOV UR4, 0xffffffff ;  /* 0xffffffff00047882 */ /* 0x000fe20000000000 */
[----:B------:R-:W-:Y:S02]  /*09c0*/  IADD3 R49, R49, UR10, RZ ;  /* 0x0000000a31317c10 */ /* 0x000fe4000fffe0ff */
[----:B------:R-:W-:Y:S02]  /*09d0*/  LOP3.LUT P1, RZ, R0, 0x1f, RZ, 0xc0, !PT ;  /* 0x0000001f00ff7812 */ /* 0x000fe4000782c0ff */
[----:B------:R-:W-:Y:S02]  /*09e0*/  ISETP.GE.AND P4, PT, R49, UR11, PT ;  /* 0x0000000b31007c0c */ /* 0x000fe4000bf86270 */
[--C-:B----4-:R-:W-:Y:S02]  /*09f0*/  SHF.R.U64 R94, R40, 0x10, R41.reuse ;  /* 0x00000010285e7819 */ /* 0x110fe40000001229 */
[----:B0-----:R-:W-:-:S02]  /*0a00*/  SHF.R.U32.HI R93, RZ, 0x10, R41 ;  /* 0x00000010ff5d7819 */ /* 0x001fc40000011629 */
[----:B------:R-:W-:Y:S01]  /*0a10*/  MOV R132, R112 ;  /* 0x0000007000847202 */ /* 0x000fe20000000f00 */
[----:B------:R-:W-:Y:S01]  /*0a20*/  HADD2.F32 R40, -RZ, R40.H0_H0 ;  /* 0x20000028ff287230 */ /* 0x000fe20000004100 */
[----:B------:R-:W-:Y:S01]  /*0a30*/  SHF.R.U64 R130, R112, 0x10, R113 ;  /* 0x0000001070827819 */ /* 0x000fe20000001271 */
[----:B-1----:R-:W-:Y:S01]  /*0a40*/  HADD2.F32 R91, -RZ, R41.H0_H0 ;  /* 0x20000029ff5b7230 */ /* 0x002fe20000004100 */
[--C-:B------:R-:W-:Y:S02]  /*0a50*/  SHF.R.U64 R116, R108, 0x10, R109.reuse ;  /* 0x000000106c747819 */ /* 0x100fe4000000126d */
[----:B------:R-:W-:Y:S02]  /*0a60*/  MOV R96, R109 ;  /* 0x0000006d00607202 */ /* 0x000fe40000000f00 */
[----:B------:R-:W-:Y:S01]  /*0a70*/  SHF.R.U32.HI R124, RZ, 0x10, R109 ;  /* 0x00000010ff7c7819 */ /* 0x000fe2000001166d */
[----:B------:R-:W-:Y:S01]  /*0a80*/  HADD2.F32 R41, -RZ, R94.H0_H0 ;  /* 0x2000005eff297230 */ /* 0x000fe20000004100 */
[----:B--2---:R-:W-:-:S02]  /*0a90*/  MOV R120, R104 ;  /* 0x0000006800787202 */ /* 0x004fc40000000f00 */
[----:B------:R-:W-:Y:S02]  /*0aa0*/  SHF.R.U64 R109, R104, 0x10, R105 ;  /* 0x00000010686d7819 */ /* 0x000fe40000001269 */
[----:B------:R-:W-:Y:S02]  /*0ab0*/  FSEL R104, R117, RZ, !P3 ;  /* 0x000000ff75687208 */ /* 0x000fe40005800000 */
        /* <DEDUP_REMOVED lines=9> */
[----:B------:R-:W-:Y:S01]  /*0b50*/  HADD2.F32 R93, -RZ, R132.H0_H0 ;  /* 0x20000084ff5d7230 */ /* 0x000fe20000004100 */
[--C-:B---3--:R-:W-:Y:S01]  /*0b60*/  SHF.R.U64 R45, R88, 0x10, R89.reuse ;  /* 0x00000010582d7819 */ /* 0x108fe20000001259 */
[----:B------:R-:W-:Y:S01]  /*0b70*/  HADD2.F32 R43, -RZ, R89.H0_H0 ;  /* 0x20000059ff2b7230 */ /* 0x000fe20000004100 */
[----:B------:R-:W-:Y:S01]  /*0b80*/  SHF.R.U32.HI R44, RZ, 0x10, R89 ;  /* 0x00000010ff2c7819 */ /* 0x000fe20000011659 */
[----:B------:R-:W-:Y:S01]  /*0b90*/  FADD.FTZ R89, -R104, R40 ;  /* 0x0000002868597221 */ /* 0x000fe20000010100 */
[----:B------:R-:W-:Y:S01]  /*0ba0*/  SHF.R.U64 R115, R46, 0x10, R47 ;  /* 0x000000102e737819 */ /* 0x000fe2000000122f */
[----:B------:R-:W-:Y:S01]  /*0bb0*/  HADD2.F32 R46, -RZ, R46.H0_H0 ;  /* 0x2000002eff2e7230 */ /* 0x000fe20000004100 */
[----:B------:R-:W-:Y:S01]  /*0bc0*/  MOV R127, R113 ;  /* 0x00000071007f7202 */ /* 0x000fe20000000f00 */
[----:B------:R-:W-:Y:S01]  /*0bd0*/  FADD.FTZ R95, -R104, R41 ;  /* 0x00000029685f7221 */ /* 0x000fe20000010100 */
[----:B------:R-:W-:Y:S01]  /*0be0*/  MOV R90, R105 ;  /* 0x00000069005a7202 */ /* 0x000fe20000000f00 */
[----:B------:R-:W-:Y:S01]  /*0bf0*/  HADD2.F32 R133, -RZ, R130.H0_H0 ;  /* 0x20000082ff857230 */ /* 0x000fe20000004100 */
[----:B------:R-:W-:-:S02]  /*0c00*/  SHF.R.U32.HI R97, RZ, 0x10, R47 ;  /* 0x00000010ff617819 */ /* 0x000fc4000001162f */
[----:B------:R-:W-:Y:S02]  /*0c10*/  SHF.R.U32.HI R128, RZ, 0x10, R113 ;  /* 0x00000010ff807819 */ /* 0x000fe40000011671 */
[----:B------:R-:W-:Y:S02]  /*0c20*/  MOV R125, R106 ;  /* 0x0000006a007d7202 */ /* 0x000fe40000000f00 */
[----:B------:R-:W-:Y:S01]  /*0c30*/  SHF.R.U64 R123, R106, 0x10, R107 ;  /* 0x000000106a7b7819 */ /* 0x000fe2000000126b */
[----:B------:R-:W-:Y:S01]  /*0c40*/  FMUL.FTZ R106, R50, R93 ;  /* 0x0000005d326a7220 */ /* 0x000fe20000410000 */
[----:B------:R-:W-:Y:S01]  /*0c50*/  SHF.R.U32.HI R105, RZ, 0x10, R105 ;  /* 0x00000010ff697819 */ /* 0x000fe20000011669 */
[----:B------:R-:W-:Y:S01]  /*0c60*/  FMUL.FTZ R89, R126, R89 ;  /* 0x000000597e597220 */ /* 0x000fe20000410000 */
[----:B------:R-:W-:Y:S01]  /*0c70*/  MOV R113, R110 ;  /* 0x0000006e00717202 */ /* 0x000fe20000000f00 */
[----:B------:R-:W-:Y:S01]  /*0c80*/  FADD.FTZ R135, -R104, R91 ;  /* 0x0000005b68877221 */ /* 0x000fe20000010100 */
[----:B------:R-:W-:-:S02]  /*0c90*/  SHF.R.U64 R110, R110, 0x10, R111 ;  /* 0x000000106e6e7819 */ /* 0x000fc4000000126f */
[----:B------:R-:W-:Y:S02]  /*0ca0*/  MOV R112, R111 ;  /* 0x0000006f00707202 */ /* 0x000fe40000000f00 */
[----:B------:R-:W-:Y:S01]  /*0cb0*/  SHF.R.U32.HI R114, RZ, 0x10, R111 ;  /* 0x00000010ff727819 */ /* 0x000fe2000001166f */
[----:B------:R-:W-:Y:S01]  /*0cc0*/  HADD2.F32 R47, -RZ, R47.H0_H0 ;  /* 0x2000002fff2f7230 */ /* 0x000fe20000004100 */
[----:B------:R-:W-:Y:S01]  /*0cd0*/  MOV R111, R108 ;  /* 0x0000006c006f7202 */ /* 0x000fe20000000f00 */
[----:B------:R-:W-:Y:S01]  /*0ce0*/  HADD2.F32 R147, -RZ, R147.H0_H0 ;  /* 0x20000093ff937230 */ /* 0x000fe20000004100 */
[----:B------:R-:W-:Y:S01]  /*0cf0*/  MOV R121, R107 ;  /* 0x0000006b00797202 */ /* 0x000fe20000000f00 */
[----:B------:R-:W-:Y:S01]  /*0d00*/  HADD2.F32 R145, -RZ, R145.H0_H0 ;  /* 0x20000091ff917230 */ /* 0x000fe20000004100 */
[----:B------:R-:W-:Y:S01]  /*0d10*/  SHF.R.U32.HI R122, RZ, 0x10, R107 ;  /* 0x00000010ff7a7819 */ /* 0x000fe2000001166b */
[----:B------:R-:W-:Y:S02]  /*0d20*/  HADD2.F32 R107, -RZ, R88.H0_H0 ;  /* 0x20000058ff6b7230 */ /* 0x000fe40000004100 */
[----:B------:R-:W-:Y:S01]  /*0d30*/  FADD.FTZ R91, -R104, R46 ;  /* 0x0000002e685b7221 */ /* 0x000fe20000010100 */
[----:B------:R-:W-:-:S02]  /*0d40*/  HADD2.F32 R143, -RZ, R143.H0_H0 ;  /* 0x2000008fff8f7230 */ /* 0x000fc40000004100 */
[----:B------:R-:W-:Y:S01]  /*0d50*/  FMUL.FTZ R108, R126, R95 ;  /* 0x0000005f7e6c7220 */ /* 0x000fe20000410000 */
[----:B------:R-:W-:Y:S02]  /*0d60*/  HADD2.F32 R117, -RZ, R92.H0_H0 ;  /* 0x2000005cff757230 */ /* 0x000fe40000004100 */
[----:B------:R-:W-:Y:S01]  /*0d70*/  FMUL.FTZ R95, R62, R133 ;  /* 0x000000853e5f7220 */ /* 0x000fe20000410000 */
[----:B------:R-:W-:Y:S02]  /*0d80*/  HADD2.F32 R115, -RZ, R115.H0_H0 ;  /* 0x20000073ff737230 */ /* 0x000fe40000004100 */
[----:B------:R-:W-:Y:S01]  /*0d90*/  FADD.FTZ R46, RZ, R106 ;  /* 0x0000006aff2e7221 */ /* 0x000fe20000010000 */
[----:B------:R-:W-:Y:S02]  /*0da0*/  HADD2.F32 R97, -RZ, R97.H0_H0 ;  /* 0x20000061ff617230 */ /* 0x000fe40000004100 */
[----:B------:R-:W-:Y:S02]  /*0db0*/  HADD2.F32 R45, -RZ, R45.H0_H0 ;  /* 0x2000002dff2d7230 */ /* 0x000fe40000004100 */
[----:B------:R-:W-:-:S02]  /*0dc0*/  HADD2.F32 R41, -RZ, R44.H0_H0 ;  /* 0x2000002cff297230 */ /* 0x000fc40000004100 */
[----:B------:R-:W-:Y:S02]  /*0dd0*/  HADD2.F32 R127, -RZ, R127.H0_H0 ;  /* 0x2000007fff7f7230 */ /* 0x000fe40000004100 */
[C---:B------:R-:W-:Y:S01]  /*0de0*/  FADD.FTZ R139, -R104.reuse, R42 ;  /* 0x0000002a688b7221 */ /* 0x040fe20000010100 */
[----:B------:R-:W-:Y:S02]  /*0df0*/  HADD2.F32 R40, -RZ, R105.H0_H0 ;  /* 0x20000069ff287230 */ /* 0x000fe40000004100 */
[----:B------:R-:W-:Y:S01]  /*0e00*/  FFMA.FTZ R105, R89, R106, RZ ;  /* 0x0000006a59697223 */ /* 0x000fe200000100ff */
[----:B------:R-:W-:Y:S02]  /*0e10*/  HADD2.F32 R128, -RZ, R128.H0_H0 ;  /* 0x20000080ff807230 */ /* 0x000fe40000004100 */
[----:B------:R-:W-:Y:S01]  /*0e20*/  FADD.FTZ R48, R93, R48 ;  /* 0x000000305d307221 */ /* 0x000fe20000010000 */
[----:B------:R-:W-:Y:S01]  /*0e30*/  FFMA.FTZ R60, R89, R93, R60 ;  /* 0x0000005d593c7223 */ /* 0x000fe2000001003c */
        /* <DEDUP_REMOVED lines=17> */
[C---:B------:R-:W-:Y:S01]  /*0f50*/  FMUL.FTZ R104, R126.reuse, R135 ;  /* 0x000000877e687220 */ /* 0x040fe20000410000 */
[----:B------:R-:W-:Y:S01]  /*0f60*/  FMUL.FTZ R94, R126, R139 ;  /* 0x0000008b7e5e7220 */ /* 0x000fe20000410000 */
[C---:B------:R-:W-:Y:S01]  /*0f70*/  FFMA.FTZ R105, R108.reuse, R95, R105 ;  /* 0x0000005f6c697223 */ /* 0x040fe20000010069 */
[----:B------:R-:W-:Y:S01]  /*0f80*/  FADD.FTZ R38, R133, R38 ;  /* 0x0000002685267221 */ /* 0x000fe20000010000 */
[----:B------:R-:W-:Y:S01]  /*0f90*/  FFMA.FTZ R39, R108, R133, R39 ;  /* 0x000000856c277223 */ /* 0x000fe20000010027 */
[----:B------:R-:W-:-:S02]  /*0fa0*/  HADD2.F32 R113, -RZ, R113.H0_H0 ;  /* 0x20000071ff717230 */ /* 0x000fc40000004100 */
[-C--:B------:R-:W-:Y:S01]  /*0fb0*/  FMUL.FTZ R92, R63, R128.reuse ;  /* 0x000000803f5c7220 */ /* 0x080fe20000410000 */
[----:B------:R-:W-:Y:S02]  /*0fc0*/  HADD2.F32 R133, -RZ, R109.H0_H0 ;  /* 0x2000006dff857230 */ /* 0x000fe40000004100 */
[----:B------:R-:W-:Y:S01]  /*0fd0*/  FADD.FTZ R109, R46, R93 ;  /* 0x0000005d2e6d7221 */ /* 0x000fe20000010000 */
[----:B------:R-:W-:Y:S01]  /*0fe0*/  FADD.FTZ R34, R128, R34 ;  /* 0x0000002280227221 */ /* 0x000fe20000010000 */
[----:B------:R-:W-:Y:S01]  /*0ff0*/  FFMA.FTZ R35, R94, R128, R35 ;  /* 0x000000805e237223 */ /* 0x000fe20000010023 */
[----:B------:R-:W-:Y:S02]  /*1000*/  HADD2.F32 R112, -RZ, R112.H0_H0 ;  /* 0x20000070ff707230 */ /* 0x000fe40000004100 */
[----:B------:R-:W-:Y:S01]  /*1010*/  FFMA.FTZ R105, R104, R93, R105 ;  /* 0x0000005d68697223 */ /* 0x000fe20000010069 */
[----:B------:R-:W-:Y:S01]  /*1020*/  FMUL.FTZ R128, R126, R129 ;  /* 0x000000817e807220 */ /* 0x000fe20000410000 */
[----:B------:R-:W-:-:S02]  /*1030*/  HADD2.F32 R110, -RZ, R110.H0_H0 ;  /* 0x2000006eff6e7230 */ /* 0x000fc40000004100 */
[----:B------:R-:W-:Y:S01]  /*1040*/  FMUL.FTZ R132, R52, R113 ;  /* 0x0000007134847220 */ /* 0x000fe20000410000 */
[----:B------:R-:W-:Y:S01]  /*1050*/  FADD.FTZ R109, R109, R92 ;  /* 0x0000005c6d6d7221 */ /* 0x000fe20000010000 */
[----:B------:R-:W-:Y:S02]  /*1060*/  HADD2.F32 R134, -RZ, R124.H0_H0 ;  /* 0x2000007cff867230 */ /* 0x000fe40000004100 */
[----:B------:R-:W-:Y:S01]  /*1070*/  FMUL.FTZ R131, R126, R131 ;  /* 0x000000837e837220 */ /* 0x000fe20000410000 */
[----:B------:R-:W-:Y:S01]  /*1080*/  FFMA.FTZ R46, R94, R92, R105 ;  /* 0x0000005c5e2e7223 */ /* 0x000fe20000010069 */
[----:B------:R-:W-:Y:S01]  /*1090*/  FADD.FTZ R23, R112, R23 ;  /* 0x0000001770177221 */ /* 0x000fe20000010000 */
[-C--:B------:R-:W-:Y:S01]  /*10a0*/  FFMA.FTZ R9, R128, R112.reuse, R9 ;  /* 0x0000007080097223 */ /* 0x080fe20000010009 */
[----:B------:R-:W-:Y:S01]  /*10b0*/  FMUL.FTZ R124, R53, R112 ;  /* 0x00000070357c7220 */ /* 0x000fe20000410000 */
[----:B------:R-:W-:Y:S01]  /*10c0*/  FMUL.FTZ R112, R126, R91 ;  /* 0x0000005b7e707220 */ /* 0x000fe20000410000 */
[----:B------:R-:W-:Y:S01]  /*10d0*/  FADD.FTZ R36, R127, R36 ;  /* 0x000000247f247221 */ /* 0x000fe20000010000 */
[----:B------:R-:W-:Y:S01]  /*10e0*/  FFMA.FTZ R37, R104, R127, R37 ;  /* 0x0000007f68257223 */ /* 0x000fe20000010025 */
[----:B------:R-:W-:Y:S01]  /*10f0*/  FMUL.FTZ R130, R64, R110 ;  /* 0x0000006e40827220 */ /* 0x000fe20000410000 */
[----:B------:R-:W-:Y:S01]  /*1100*/  FADD.FTZ R91, R109, R132 ;  /* 0x000000846d5b7221 */ /* 0x000fe20000010000 */
[----:B------:R-:W-:Y:S01]  /*1110*/  FMUL.FTZ R127, R126, R147 ;  /* 0x000000937e7f7220 */ /* 0x000fe20000410000 */
[----:B------:R-:W-:Y:S01]  /*1120*/  FFMA.FTZ R46, R131, R132, R46 ;  /* 0x00000084832e7223 */ /* 0x000fe2000001002e */
[----:B------:R-:W-:-:S02]  /*1130*/  HADD2.F32 R88, -RZ, R96.H0_H0 ;  /* 0x20000060ff587230 */ /* 0x000fc40000004100 */
[----:B------:R-:W-:Y:S01]  /*1140*/  FADD.FTZ R91, R91, R130 ;  /* 0x000000825b5b7221 */ /* 0x000fe20000010000 */
[----:B------:R-:W-:Y:S02]  /*1150*/  HADD2.F32 R114, -RZ, R114.H0_H0 ;  /* 0x20000072ff727230 */ /* 0x000fe40000004100 */
[----:B------:R-:W-:Y:S02]  /*1160*/  HADD2.F32 R96, -RZ, R121.H0_H0 ;  /* 0x20000079ff607230 */ /* 0x000fe40000004100 */
[----:B------:R-:W-:Y:S01]  /*1170*/  FMUL.FTZ R121, R126, R137 ;  /* 0x000000897e797220 */ /* 0x000fe20000410000 */
[----:B------:R-:W-:Y:S01]  /*1180*/  FFMA.FTZ R109, R127, R130, R46 ;  /* 0x000000827f6d7223 */ /* 0x000fe2000001002e */
[----:B------:R-:W-:Y:S02]  /*1190*/  HADD2.F32 R111, -RZ, R111.H0_H0 ;  /* 0x2000006fff6f7230 */ /* 0x000fe40000004100 */
[----:B------:R-:W-:Y:S01]  /*11a0*/  FADD.FTZ R7, R113, R7 ;  /* 0x0000000771077221 */ /* 0x000fe20000010000 */
[----:B------:R-:W-:-:S02]  /*11b0*/  HADD2.F32 R44, -RZ, R123.H0_H0 ;  /* 0x2000007bff2c7230 */ /* 0x000fc40000004100 */
        /* <DEDUP_REMOVED lines=8> */
[----:B------:R-:W-:Y:S02]  /*1240*/  HADD2.F32 R139, -RZ, R120.H0_H0 ;  /* 0x20000078ff8b7230 */ /* 0x000fe40000004100 */
[----:B------:R-:W-:Y:S01]  /*1250*/  FMUL.FTZ R120, R54, R111 ;  /* 0x0000006f36787220 */ /* 0x000fe20000410000 */
[----:B------:R-:W-:-:S02]  /*1260*/  HADD2.F32 R149, -RZ, R116.H0_H0 ;  /* 0x20000074ff957230 */ /* 0x000fc40000004100 */
[----:B------:R-:W-:Y:S01]  /*1270*/  FADD.FTZ R91, R46, R123 ;  /* 0x0000007b2e5b7221 */ /* 0x000fe20000010000 */
[----:B------:R-:W-:Y:S02]  /*1280*/  HADD2.F32 R151, -RZ, R125.H0_H0 ;  /* 0x2000007dff977230 */ /* 0x000fe40000004100 */
[----:B------:R-:W-:Y:S01]  /*1290*/  FMUL.FTZ R125, R126, R141 ;  /* 0x0000008d7e7d7220 */ /* 0x000fe20000410000 */
[----:B------:R-:W-:Y:S01]  /*12a0*/  FFMA.FTZ R88, R129, R123, R88 ;  /* 0x0000007b81587223 */ /* 0x000fe20000010058 */
[----:B------:R-:W-:Y:S01]  /*12b0*/  FADD.FTZ R21, R110, R21 ;  /* 0x000000156e157221 */ /* 0x000fe20000010000 */
[----:B------:R-:W-:Y:S01]  /*12c0*/  FFMA.FTZ R22, R127, R110, R22 ;  /* 0x0000006e7f167223 */ /* 0x000fe20000010016 */
[C---:B------:R-:W-:Y:S01]  /*12d0*/  FMUL.FTZ R110, R126.reuse, R47 ;  /* 0x0000002f7e6e7220 */ /* 0x040fe20000410000 */
[----:B------:R-:W-:Y:S02]  /*12e0*/  HADD2.F32 R42, -RZ, R122.H0_H0 ;  /* 0x2000007aff2a7230 */ /* 0x000fe40000004100 */
        /* <DEDUP_REMOVED lines=17> */
[----:B------:R-:W-:-:S02]  /*1400*/  HADD2.F32 R135, -RZ, R90.H0_H0 ;  /* 0x2000005aff877230 */ /* 0x000fc40000004100 */
        /* <DEDUP_REMOVED lines=68> */
.L_x_566:
        /* <DEDUP_REMOVED lines=13> */
.L_x_544:
        /* <DEDUP_REMOVED lines=8> */
[----:B------:R-:W-:-:S02]  /*19a0*/  @!P5 IADD3 R40, R40, 0x4, RZ ;  /* 0x000000042828d810 */ /* 0x000fc40007ffe0ff */
[----:B------:R-:W-:Y:S02]  /*19b0*/  ISETP.NE.AND.EX P1, PT, RZ, UR13, PT, P1 ;  /* 0x0000000dff007c0c */ /* 0x000fe4000bf25310 */
[----:B------:R-:W-:Y:S01]  /*19c0*/  ISETP.NE.U32.AND P2, PT, RZ, UR14, PT ;  /* 0x0000000eff007c0c */ /* 0x000fe2000bf45070 */
[----:B------:R-:W-:-:S03]  /*19d0*/  UMOV UR4, 0x400 ;  /* 0x0000040000047882 */ /* 0x000fc60000000000 */
        /* <DEDUP_REMOVED lines=13> */
[----:B------:R-:W-:Y:S02]  /*1ab0*/  FADD.FTZ R40, R47, R40 ;  /* 0x000000282f287221 */ /* 0x000fe40000010000 */
[----:B------:R-:W-:Y:S02]  /*1ac0*/  @P0 HADD2.F32 R44, -RZ, R44.H0_H0 ;  /* 0x2000002cff2c0230 */ /* 0x000fe40000004100 */
[----:B------:R-:W-:Y:S01]  /*1ad0*/  FMUL.FTZ R42, R46, UR9 ;  /* 0x000000092e2a7c20 */ /* 0x000fe20008410000 */
[----:B------:R-:W-:Y:S01]  /*1ae0*/  FMUL.FTZ R41, R40, UR9 ;  /* 0x0000000928297c20 */ /* 0x000fe20008410000 */
[----:B------:R-:W-:-:S02]  /*1af0*/  @P0 MOV R40, R86 ;  /* 0x0000005600280202 */ /* 0x000fc40000000f00 */
[----:B------:R-:W-:Y:S02]  /*1b00*/  @P0 MOV R46, R87 ;  /* 0x00000057002e0202 */ /* 0x000fe40000000f00 */
[----:B------:R-:W-:Y:S01]  /*1b10*/  FSEL R42, R42, RZ, !P3 ;  /* 0x000000ff2a2a7208 */ /* 0x000fe20005800000 */
[----:B------:R-:W-:Y:S02]  /*1b20*/  @P0 HADD2.F32 R43, -RZ, R40.H0_H0 ;  /* 0x20000028ff2b0230 */ /* 0x000fe40000004100 */
[----:B------:R-:W-:Y:S02]  /*1b30*/  @P0 HADD2.F32 R46, -RZ, R46.H0_H0 ;  /* 0x2000002eff2e0230 */ /* 0x000fe40000004100 */
        /* <DEDUP_REMOVED lines=11> */
[----:B------:R-:W-:-:S02]  /*1bf0*/  @P0 HADD2.F32 R93, -RZ, R93.H0_H0 ;  /* 0x2000005dff5d0230 */ /* 0x000fc40000004100 */
[----:B------:R-:W-:Y:S01]  /*1c00*/  FADD.FTZ R131, R132, -R131 ;  /* 0x8000008384837221 */ /* 0x000fe20000010000 */
[----:B------:R-:W-:Y:S01]  /*1c10*/  FADD.FTZ R89, R92, -R89 ;  /* 0x800000595c597221 */ /* 0x000fe20000010000 */
[----:B------:R-:W-:Y:S01]  /*1c20*/  @P0 FADD.FTZ R45, R45, R46 ;  /* 0x0000002e2d2d0221 */ /* 0x000fe20000010000 */
[----:B------:R-:W-:Y:S01]  /*1c30*/  @P0 MOV R46, R84 ;  /* 0x00000054002e0202 */ /* 0x000fe20000000f00 */
[----:B------:R-:W-:Y:S01]  /*1c40*/  @P0 FADD.FTZ R40, R40, R43 ;  /* 0x0000002b28280221 */ /* 0x000fe20000010000 */
[C---:B------:R-:W-:Y:S01]  /*1c50*/  FMUL.FTZ R92, R126.reuse, R89 ;  /* 0x000000597e5c7220 */ /* 0x040fe20000410000 */
[--C-:B------:R-:W-:Y:S01]  /*1c60*/  FFMA.FTZ R127, R127, R41, R42.reuse ;  /* 0x000000297f7f7223 */ /* 0x100fe2000001002a */
[----:B------:R-:W-:Y:S01]  /*1c70*/  FMUL.FTZ R43, R126, R95 ;  /* 0x0000005f7e2b7220 */ /* 0x000fe20000410000 */
[----:B------:R-:W-:Y:S02]  /*1c80*/  @P0 HADD2.F32 R94, -RZ, R46.H0_H0 ;  /* 0x2000002eff5e0230 */ /* 0x000fe40000004100 */
[----:B------:R-:W-:Y:S01]  /*1c90*/  @P0 FADD.FTZ R92, R92, R93 ;  /* 0x0000005d5c5c0221 */ /* 0x000fe20000010000 */
[----:B------:R-:W-:Y:S01]  /*1ca0*/  @P0 SHF.R.U64 R95, R84, 0x10, R85 ;  /* 0x00000010545f0819 */ /* 0x000fe20000001255 */
[----:B------:R-:W-:Y:S01]  /*1cb0*/  FMUL.FTZ R93, R126, R131 ;  /* 0x000000837e5d7220 */ /* 0x000fe20000410000 */
[----:B------:R-:W-:Y:S01]  /*1cc0*/  FADD.FTZ R127, R130, -R127 ;  /* 0x8000007f827f7221 */ /* 0x000fe20000010000 */
[----:B------:R-:W-:Y:S01]  /*1cd0*/  FFMA.FTZ R131, R128, R41, R42 ;  /* 0x0000002980837223 */ /* 0x000fe2000001002a */
[----:B------:R-:W-:Y:S01]  /*1ce0*/  @P0 MOV R104, R85 ;  /* 0x0000005500680202 */ /* 0x000fe20000000f00 */
[----:B------:R-:W-:Y:S01]  /*1cf0*/  @P0 FADD.FTZ R93, R93, R94 ;  /* 0x0000005e5d5d0221 */ /* 0x000fe20000010000 */
[----:B------:R-:W-:-:S02]  /*1d00*/  @P0 HADD2.F32 R95, -RZ, R95.H0_H0 ;  /* 0x2000005fff5f0230 */ /* 0x000fc40000004100 */
[----:B------:R-:W-:Y:S01]  /*1d10*/  FMUL.FTZ R94, R126, R127 ;  /* 0x0000007f7e5e7220 */ /* 0x000fe20000410000 */
[----:B------:R-:W-:Y:S01]  /*1d20*/  FADD.FTZ R131, R124, -R131 ;  /* 0x800000837c837221 */ /* 0x000fe20000010000 */
[----:B------:R-:W-:Y:S01]  /*1d30*/  FFMA.FTZ R106, R129, R41, R42 ;  /* 0x00000029816a7223 */ /* 0x000fe2000001002a */
[----:B------:R-:W-:Y:S02]  /*1d40*/  @P0 HADD2.F32 R104, -RZ, R104.H0_H0 ;  /* 0x20000068ff680230 */ /* 0x000fe40000004100 */
[----:B------:R-:W-:Y:S01]  /*1d50*/  @P0 FADD.FTZ R94, R94, R95 ;  /* 0x0000005f5e5e0221 */ /* 0x000fe20000010000 */
[----:B------:R-:W-:Y:S01]  /*1d60*/  FMUL.FTZ R95, R126, R131 ;  /* 0x000000837e5f7220 */ /* 0x000fe20000410000 */
[----:B------:R-:W-:Y:S01]  /*1d70*/  @P0 SHF.R.U32.HI R108, RZ, 0x10, R85 ;  /* 0x00000010ff6c0819 */ /* 0x000fe20000011655 */
[----:B------:R-:W-:Y:S01]  /*1d80*/  FADD.FTZ R123, R123, -R106 ;  /* 0x8000006a7b7b7221 */ /* 0x000fe20000010000 */
[----:B------:R-:W-:Y:S01]  /*1d90*/  @P0 MOV R106, R82 ;  /* 0x00000052006a0202 */ /* 0x000fe20000000f00 */
[----:B------:R-:W-:Y:S01]  /*1da0*/  @P0 FADD.FTZ R95, R95, R104 ;  /* 0x000000685f5f0221 */ /* 0x000fe20000010000 */
[----:B------:R-:W-:Y:S01]  /*1db0*/  FFMA.FTZ R133, R122, R41, R42 ;  /* 0x000000297a857223 */ /* 0x000fe2000001002a */
[----:B------:R-:W-:-:S02]  /*1dc0*/  @P0 HADD2.F32 R104, -RZ, R108.H0_H0 ;  /* 0x2000006cff680230 */ /* 0x000fc40000004100 */
[----:B------:R-:W-:Y:S01]  /*1dd0*/  FMUL.FTZ R129, R126, R123 ;  /* 0x0000007b7e817220 */ /* 0x000fe20000410000 */
[----:B------:R-:W-:Y:S02]  /*1de0*/  @P0 HADD2.F32 R123, -RZ, R106.H0_H0 ;  /* 0x2000006aff7b0230 */ /* 0x000fe40000004100 */
[----:B------:R-:W-:Y:S01]  /*1df0*/  FADD.FTZ R133, R116, -R133 ;  /* 0x8000008574857221 */ /* 0x000fe20000010000 */
[-C--:B------:R-:W-:Y:S01]  /*1e00*/  FFMA.FTZ R106, R121, R41.reuse, R42 ;  /* 0x00000029796a7223 */ /* 0x080fe2000001002a */
[----:B------:R-:W-:Y:S01]  /*1e10*/  @P0 FADD.FTZ R129, R129, R104 ;  /* 0x0000006881810221 */ /* 0x000fe20000010000 */
[----:B------:R-:W-:Y:S01]  /*1e20*/  @P0 SHF.R.U64 R104, R82, 0x10, R83 ;  /* 0x0000001052680819 */ /* 0x000fe20000001253 */
[----:B------:R-:W-:Y:S01]  /*1e30*/  FFMA.FTZ R125, R125, R41, R42 ;  /* 0x000000297d7d7223 */ /* 0x000fe2000001002a */
[----:B------:R-:W-:Y:S01]  /*1e40*/  FMUL.FTZ R133, R126, R133 ;  /* 0x000000857e857220 */ /* 0x000fe20000410000 */
[----:B------:R-:W-:Y:S01]  /*1e50*/  FADD.FTZ R113, R113, -R106 ;  /* 0x8000006a71717221 */ /* 0x000fe20000010000 */
[----:B------:R-:W-:Y:S01]  /*1e60*/  FFMA.FTZ R112, R112, R41, R42 ;  /* 0x0000002970707223 */ /* 0x000fe2000001002a */
[----:B------:R-:W-:-:S02]  /*1e70*/  @P0 HADD2.F32 R104, -RZ, R104.H0_H0 ;  /* 0x20000068ff680230 */ /* 0x000fc40000004100 */
[----:B------:R-:W-:Y:S01]  /*1e80*/  FADD.FTZ R125, R120, -R125 ;  /* 0x8000007d787d7221 */ /* 0x000fe20000010000 */
[C---:B------:R-:W-:Y:S01]  /*1e90*/  FMUL.FTZ R134, R126.reuse, R113 ;  /* 0x000000717e867220 */ /* 0x040fe20000410000 */
[----:B------:R-:W-:Y:S01]  /*1ea0*/  @P0 MOV R108, R83 ;  /* 0x00000053006c0202 */ /* 0x000fe20000000f00 */
[----:B------:R-:W-:Y:S01]  /*1eb0*/  FADD.FTZ R105, R105, -R112 ;  /* 0x8000007069697221 */ /* 0x000fe20000010000 */
[----:B------:R-:W-:Y:S01]  /*1ec0*/  @P0 FADD.FTZ R133, R133, R104 ;  /* 0x0000006885850221 */ /* 0x000fe20000010000 */
[--C-:B------:R-:W-:Y:S01]  /*1ed0*/  FFMA.FTZ R104, R117, R41, R42.reuse ;  /* 0x0000002975687223 */ /* 0x100fe2000001002a */
[----:B------:R-:W-:Y:S01]  /*1ee0*/  FMUL.FTZ R130, R126, R125 ;  /* 0x0000007d7e827220 */ /* 0x000fe20000410000 */
[----:B------:R-:W-:Y:S01]  /*1ef0*/  @P0 SHF.R.U32.HI R113, RZ, 0x10, R83 ;  /* 0x00000010ff710819 */ /* 0x000fe20000011653 */
[----:B------:R-:W-:Y:S01]  /*1f00*/  FFMA.FTZ R106, R115, R41, R42 ;  /* 0x00000029736a7223 */ /* 0x000fe2000001002a */
[----:B------:R-:W-:Y:S01]  /*1f10*/  FADD.FTZ R111, R111, -R104 ;  /* 0x800000686f6f7221 */ /* 0x000fe20000010000 */
[----:B------:R-:W-:Y:S01]  /*1f20*/  @P0 FADD.FTZ R130, R130, R123 ;  /* 0x0000007b82820221 */ /* 0x000fe20000010000 */
[----:B------:R-:W-:Y:S01]  /*1f30*/  @P0 HADD2.F32 R123, -RZ, R108.H0_H0 ;  /* 0x2000006cff7b0230 */ /* 0x000fe20000004100 */
[----:B------:R-:W-:Y:S01]  /*1f40*/  @P0 SHF.R.U64 R108, R80, 0x10, R81 ;  /* 0x00000010506c0819 */ /* 0x000fe20000001251 */
[----:B------:R-:W-:-:S02]  /*1f50*/  @P0 HADD2.F32 R113, -RZ, R113.H0_H0 ;  /* 0x20000071ff710230 */ /* 0x000fc40000004100 */
[C---:B------:R-:W-:Y:S01]  /*1f60*/  FMUL.FTZ R118, R126.reuse, R111 ;  /* 0x0000006f7e767220 */ /* 0x040fe20000410000 */
[----:B------:R-:W-:Y:S01]  /*1f70*/  FMUL.FTZ R120, R126, R105 ;  /* 0x000000697e787220 */ /* 0x000fe20000410000 */
[----:B------:R-:W-:Y:S01]  /*1f80*/  FADD.FTZ R111, R109, -R106 ;  /* 0x8000006a6d6f7221 */ /* 0x000fe20000010000 */
[--C-:B------:R-:W-:Y:S01]  /*1f90*/  FFMA.FTZ R105, R110, R41, R42.reuse ;  /* 0x000000296e697223 */ /* 0x100fe2000001002a */
[----:B------:R-:W-:Y:S01]  /*1fa0*/  @P0 FADD.FTZ R118, R118, R113 ;  /* 0x0000007176760221 */ /* 0x000fe20000010000 */
[----:B------:R-:W-:Y:S02]  /*1fb0*/  @P0 HADD2.F32 R113, -RZ, R108.H0_H0 ;  /* 0x2000006cff710230 */ /* 0x000fe40000004100 */
[----:B------:R-:W-:Y:S01]  /*1fc0*/  FMUL.FTZ R124, R126, R111 ;  /* 0x0000006f7e7c7220 */ /* 0x000fe20000410000 */
[----:B------:R-:W-:Y:S01]  /*1fd0*/  FADD.FTZ R125, R96, -R105 ;  /* 0x80000069607d7221 */ /* 0x000fe20000010000 */
[----:B------:R-:W-:Y:S01]  /*1fe0*/  @P0 MOV R96, R81 ;  /* 0x0000005100600202 */ /* 0x000fe20000000f00 */
[-CC-:B------:R-:W-:Y:S01]  /*1ff0*/  FFMA.FTZ R97, R97, R41.reuse, R42.reuse ;  /* 0x0000002961617223 */ /* 0x180fe2000001002a */
[----:B------:R-:W-:Y:S01]  /*2000*/  @P0 FADD.FTZ R124, R124, R113 ;  /* 0x000000717c7c0221 */ /* 0x000fe20000010000 */
[-CC-:B------:R-:W-:Y:S01]  /*2010*/  FFMA.FTZ R106, R107, R41.reuse, R42.reuse ;  /* 0x000000296b6a7223 */ /* 0x180fe2000001002a */
[-CC-:B------:R-:W-:Y:S01]  /*2020*/  FFMA.FTZ R107, R136, R41.reuse, R42.reuse ;  /* 0x00000029886b7223 */ /* 0x180fe2000001002a */
[-CC-:B------:R-:W-:Y:S01]  /*2030*/  FFMA.FTZ R108, R137, R41.reuse, R42.reuse ;  /* 0x00000029896c7223 */ /* 0x180fe2000001002a */
[----:B------:R-:W-:Y:S01]  /*2040*/  FFMA.FTZ R113, R138, R41, R42 ;  /* 0x000000298a717223 */ /* 0x000fe2000001002a */
[----:B------:R-:W-:Y:S01]  /*2050*/  @P0 HADD2.F32 R42, -RZ, R96.H0_H0 ;  /* 0x20000060ff2a0230 */ /* 0x000fe20000004100 */
[----:B------:R-:W-:Y:S01]  /*2060*/  @P0 SHF.R.U32.HI R41, RZ, 0x10, R81 ;  /* 0x00000010ff290819 */ /* 0x000fe20000011651 */
[----:B------:R-:W-:Y:S01]  /*2070*/  FMUL.FTZ R125, R126, R125 ;  /* 0x0000007d7e7d7220 */ /* 0x000fe20000410000 */
[----:B------:R-:W-:Y:S01]  /*2080*/  FADD.FTZ R97, R90, -R97 ;  /* 0x800000615a617221 */ /* 0x000fe20000010000 */
[----:B------:R-:W-:Y:S01]  /*2090*/  FADD.FTZ R91, R91, -R106 ;  /* 0x8000006a5b5b7221 */ /* 0x000fe20000010000 */
[----:B------:R-:W-:Y:S01]  /*20a0*/  @P0 FADD.FTZ R43, R43, R44 ;  /* 0x0000002c2b2b0221 */ /* 0x000fe20000010000 */
[----:B------:R-:W-:Y:S01]  /*20b0*/  @P0 FADD.FTZ R125, R125, R42 ;  /* 0x0000002a7d7d0221 */ /* 0x000fe20000010000 */
[----:B------:R-:W-:-:S02]  /*20c0*/  @P0 HADD2.F32 R41, -RZ, R41.H0_H0 ;  /* 0x20000029ff290230 */ /* 0x000fc40000004100 */
[C---:B------:R-:W-:Y:S01]  /*20d0*/  FMUL.FTZ R106, R126.reuse, R97 ;  /* 0x000000617e6a7220 */ /* 0x040fe20000410000 */
[----:B------:R-:W-:Y:S01]  /*20e0*/  @P0 MOV R42, R78 ;  /* 0x0000004e002a0202 */ /* 0x000fe20000000f00 */
[----:B------:R-:W-:Y:S01]  /*20f0*/  FADD.FTZ R135, R135, -R108 ;  /* 0x8000006c87877221 */ /* 0x000fe20000010000 */
[----:B------:R-:W-:Y:S01]  /*2100*/  FMUL.FTZ R108, R126, R91 ;  /* 0x0000005b7e6c7220 */ /* 0x000fe20000410000 */
[----:B------:R-:W-:Y:S01]  /*2110*/  @P0 FADD.FTZ R106, R106, R41 ;  /* 0x000000296a6a0221 */ /* 0x000fe20000010000 */
[----:B------:R0:W-:Y:S01]  /*2120*/  F2F.F16.F32 R44, R43 ;  /* 0x0000002b002c7304 */ /* 0x0001e20000200800 */
[----:B------:R-:W-:Y:S01]  /*2130*/  @P0 HADD2.F32 R41, -RZ, R42.H0_H0 ;  /* 0x2000002aff290230 */ /* 0x000fe20000004100 */
[----:B------:R-:W-:Y:S01]  /*2140*/  @P0 SHF.R.U64 R90, R78, 0x10, R79 ;  /* 0x000000104e5a0819 */ /* 0x000fe2000000124f */
[----:B------:R-:W-:Y:S01]  /*2150*/  FADD.FTZ R111, R114, -R107 ;  /* 0x8000006b726f7221 */ /* 0x000fe20000010000 */
[----:B------:R-:W-:Y:S01]  /*2160*/  @P0 SHF.R.U32.HI R42, RZ, 0x10, R79 ;  /* 0x00000010ff2a0819 */ /* 0x000fe2000001164f */
[----:B------:R-:W-:Y:S01]  /*2170*/  FADD.FTZ R113, R88, -R113 ;  /* 0x8000007158717221 */ /* 0x000fe20000010000 */
[----:B------:R-:W-:Y:S01]  /*2180*/  @P0 FADD.FTZ R108, R108, R41 ;  /* 0x000000296c6c0221 */ /* 0x000fe20000010000 */
[----:B------:R-:W-:Y:S01]  /*2190*/  @P0 MOV R41, R79 ;  /* 0x0000004f00290202 */ /* 0x000fe20000000f00 */
[----:B------:R-:W1:Y:S01]  /*21a0*/  F2F.F16.F32 R46, R92 ;  /* 0x0000005c002e7304 */ /* 0x000e620000200800 */
[----:B------:R-:W-:Y:S01]  /*21b0*/  @P0 HADD2.F32 R91, -RZ, R90.H0_H0 ;  /* 0x2000005aff5b0230 */ /* 0x000fe20000004100 */
[----:B------:R-:W-:Y:S01]  /*21c0*/  @P0 MOV R104, R80 ;  /* 0x0000005000680202 */ /* 0x000fe20000000f00 */
[C---:B------:R-:W-:Y:S01]  /*21d0*/  FMUL.FTZ R110, R126.reuse, R111 ;  /* 0x0000006f7e6e7220 */ /* 0x040fe20000410000 */
[----:B------:R-:W-:Y:S01]  /*21e0*/  @P0 HADD2.F32 R42, -RZ, R42.H0_H0 ;  /* 0x2000002aff2a0230 */ /* 0x000fe20000004100 */
[----:B0-----:R-:W-:Y:S01]  /*21f0*/  @P1 F2FP.F16.F32.PACK_AB R43, RZ, R43 ;  /* 0x0000002bff2b123e */ /* 0x001fe200000000ff */
[----:B------:R-:W-:Y:S01]  /*2200*/  FMUL.FTZ R113, R126, R113 ;  /* 0x000000717e717220 */ /* 0x000fe20000410000 */
[----:B------:R-:W-:Y:S01]  /*2210*/  @P0 HADD2.F32 R41, -RZ, R41.H0_H0 ;  /* 0x20000029ff290230 */ /* 0x000fe20000004100 */
[----:B------:R0:W2:Y:S01]  /*2220*/  F2F.F16.F32 R89, R45 ;  /* 0x0000002d00597304 */ /* 0x0000a20000200800 */
[----:B------:R-:W-:Y:S01]  /*2230*/  @P0 FADD.FTZ R110, R110, R91 ;  /* 0x0000005b6e6e0221 */ /* 0x000fe20000010000 */
[----:B------:R-:W-:Y:S01]  /*2240*/  FMUL.FTZ R112, R126, R135 ;  /* 0x000000877e707220 */ /* 0x000fe20000410000 */
[----:B------:R-:W-:-:S02]  /*2250*/  @P0 HADD2.F32 R109, -RZ, R104.H0_H0 ;  /* 0x20000068ff6d0230 */ /* 0x000fc40000004100 */
[----:B------:R-:W-:Y:S01]  /*2260*/  @P0 FADD.FTZ R113, R113, R42 ;  /* 0x0000002a71710221 */ /* 0x000fe20000010000 */
[----:B------:R-:W-:Y:S01]  /*2270*/  @P1 PRMT R98, R43, 0x7610, R98 ;  /* 0x000076102b621816 */ /* 0x000fe20000000062 */
[----:B------:R-:W-:Y:S01]  /*2280*/  @P0 FADD.FTZ R134, R134, R123 ;  /* 0x0000007b86860221 */ /* 0x000fe20000010000 */
[----:B------:R-:W3:Y:S01]  /*2290*/  LDC.64 R42, c[0x0][0x2f8] ;  /* 0x0000be00ff2a7b82 */ /* 0x000ee20000000a00 */
[----:B------:R-:W-:Y:S01]  /*22a0*/  F2F.F16.F32 R128, R94 ;  /* 0x0000005e00807304 */ /* 0x000fe20000200800 */
[----:B------:R-:W-:Y:S01]  /*22b0*/  @P0 FADD.FTZ R112, R112, R41 ;  /* 0x0000002970700221 */ /* 0x000fe20000010000 */
[----:B0-----:R-:W-:Y:S01]  /*22c0*/  @P1 F2FP.F16.F32.PACK_AB R45, RZ, R45 ;  /* 0x0000002dff2d123e */ /* 0x001fe200000000ff */
[----:B------:R-:W-:Y:S01]  /*22d0*/  @P0 FADD.FTZ R120, R120, R109 ;  /* 0x0000006d78780221 */ /* 0x000fe20000010000 */
[C---:B-1----:R-:W-:Y:S02]  /*22e0*/  @P2 PRMT R77, R46.reuse, 0x7610, R77 ;  /* 0x000076102e4d2816 */ /* 0x042fe4000000004d */
[----:B------:R-:W-:-:S02]  /*22f0*/  SHF.L.U32 R46, R46, 0x10, RZ ;  /* 0x000000102e2e7819 */ /* 0x000fc400000006ff */
[----:B------:R-:W-:Y:S01]  /*2300*/  F2F.F16.F32 R132, R129 ;  /* 0x0000008100847304 */ /* 0x000fe20000200800 */
[----:B------:R-:W-:Y:S02]  /*2310*/  @P2 PRMT R76, R44, 0x7610, R76 ;  /* 0x000076102c4c2816 */ /* 0x000fe4000000004c */
[----:B------:R-:W-:Y:S02]  /*2320*/  @P1 PRMT R99, R45, 0x7610, R99 ;  /* 0x000076102d631816 */ /* 0x000fe40000000063 */
[----:B--2---:R-:W-:Y:S02]  /*2330*/  @P2 PRMT R100, R89, 0x7610, R100 ;  /* 0x0000761059642816 */ /* 0x004fe40000000064 */
[----:B------:R-:W-:Y:S01]  /*2340*/  @P1 F2FP.F16.F32.PACK_AB R136, RZ, R94 ;  /* 0x0000005eff88123e */ /* 0x000fe200000000ff */
[----:B------:R0:W1:Y:S01]  /*2350*/  F2F.F16.F32 R47, R40 ;  /* 0x00000028002f7304 */ /* 0x0000620000200800 */
[----:B------:R-:W-:-:S07]  /*2360*/  @P1 F2FP.F16.F32.PACK_AB R137, RZ, R95 ;  /* 0x0000005fff89123e */ /* 0x000fce00000000ff */
[----:B------:R-:W2:Y:S01]  /*2370*/  F2F.F16.F32 R131, R95 ;  /* 0x0000005f00837304 */ /* 0x000ea20000200800 */
[----:B0-----:R-:W-:-:S04]  /*2380*/  @P1 F2FP.F16.F32.PACK_AB R40, RZ, R40 ;  /* 0x00000028ff28123e */ /* 0x001fc800000000ff */
[----:B------:R-:W-:Y:S01]  /*2390*/  @P1 PRMT R75, R40, 0x7610, R75 ;  /* 0x00007610284b1816 */ /* 0x000fe2000000004b */
[----:B------:R-:W-:Y:S01]  /*23a0*/  IMAD.WIDE.U32 R40, R44, 0x10000, RZ ;  /* 0x000100002c287825 */ /* 0x000fe200078e00ff */
[----:B-1----:R-:W-:Y:S01]  /*23b0*/  @P2 PRMT R101, R47, 0x7610, R101 ;  /* 0x000076102f652816 */ /* 0x002fe20000000065 */
[----:B------:R-:W0:Y:S02]  /*23c0*/  F2F.F16.F32 R116, R133 ;  /* 0x0000008500747304 */ /* 0x000e240000200800 */
[----:B------:R-:W-:Y:S01]  /*23d0*/  IMAD.WIDE.U32 R44, R128, 0x10000, RZ ;  /* 0x00010000802c7825 */ /* 0x000fe200078e00ff */
[----:B------:R-:W-:Y:S02]  /*23e0*/  LOP3.LUT R41, R41, R46, R89, 0xfe, !PT ;  /* 0x0000002e29297212 */ /* 0x000fe400078efe59 */
[----:B------:R-:W-:Y:S02]  /*23f0*/  SHF.L.U32 R46, R132, 0x10, RZ ;  /* 0x00000010842e7819 */ /* 0x000fe400000006ff */
[----:B------:R-:W-:Y:S01]  /*2400*/  LOP3.LUT R40, R40, R47, RZ, 0xfc, !PT ;  /* 0x0000002f28287212 */ /* 0x000fe200078efcff */
[----:B------:R-:W1:Y:S01]  /*2410*/  F2F.F16.F32 R122, R118 ;  /* 0x00000076007a7304 */ /* 0x000e620000200800 */
[----:B--2---:R-:W-:Y:S01]  /*2420*/  LOP3.LUT R45, R45, R46, R131, 0xfe, !PT ;  /* 0x0000002e2d2d7212 */ /* 0x004fe200078efe83 */
[----:B0-----:R-:W-:-:S06]  /*2430*/  IMAD.WIDE.U32 R46, R116, 0x10000, RZ ;  /* 0x00010000742e7825 */ /* 0x001fcc00078e00ff */
        /* <DEDUP_REMOVED lines=8> */
[----:B------:R-:W0:Y:S01]  /*24c0*/  F2F.F16.F32 R109, R106 ;  /* 0x0000006a006d7304 */ /* 0x000e220000200800 */
[----:B------:R-:W-:-:S04]  /*24d0*/  @P1 F2FP.F16.F32.PACK_AB R96, RZ, R92 ;  /* 0x0000005cff60123e */ /* 0x000fc800000000ff */
[----:B------:R-:W-:Y:S01]  /*24e0*/  @P1 PRMT R102, R96, 0x7610, R102 ;  /* 0x0000761060661816 */ /* 0x000fe20000000066 */
[----:B-1----:R-:W-:Y:S02]  /*24f0*/  IMAD.WIDE.U32 R88, R104, 0x10000, RZ ;  /* 0x0001000068587825 */ /* 0x002fe400078e00ff */
[----:B------:R-:W1:Y:S01]  /*2500*/  F2F.F16.F32 R117, R112 ;  /* 0x0000007000757304 */ /* 0x000e620000200800 */
[----:B0-----:R-:W-:-:S07]  /*2510*/  SHF.L.U32 R97, R109, 0x10, RZ ;  /* 0x000000106d617819 */ /* 0x001fce00000006ff */
[----:B------:R3:W0:Y:S01]  /*2520*/  F2F.F16.F32 R127, R93 ;  /* 0x0000005d007f7304 */ /* 0x0006220000200800 */
[----:B-1----:R-:W-:-:S07]  /*2530*/  LOP3.LUT R91, R91, R126, R117, 0xfe, !PT ;  /* 0x0000007e5b5b7212 */ /* 0x002fce00078efe75 */
[----:B------:R-:W1:Y:S01]  /*2540*/  F2F.F16.F32 R121, R130 ;  /* 0x0000008200797304 */ /* 0x000e620000200800 */
[----:B------:R-:W-:Y:S01]  /*2550*/  @P1 F2FP.F16.F32.PACK_AB R126, RZ, R93 ;  /* 0x0000005dff7e123e */ /* 0x000fe200000000ff */
[----:B---3--:R-:W-:Y:S01]  /*2560*/  IMAD.WIDE.U32 R92, R119, 0x8, R42 ;  /* 0x00000008775c7825 */ /* 0x008fe200078e002a */
[----:B0-----:R-:W-:-:S05]  /*2570*/  LOP3.LUT R44, R44, R127, RZ, 0xfc, !PT ;  /* 0x0000007f2c2c7212 */ /* 0x001fca00078efcff */
[----:B------:R-:W0:Y:S01]  /*2580*/  F2F.F16.F32 R105, R120 ;  /* 0x0000007800697304 */ /* 0x000e220000200800 */
[----:B-1----:R-:W-:-:S07]  /*2590*/  LOP3.LUT R46, R46, R121, RZ, 0xfc, !PT ;  /* 0x000000792e2e7212 */ /* 0x002fce00078efcff */
[----:B------:R-:W1:Y:S01]  /*25a0*/  F2F.F16.F32 R107, R125 ;  /* 0x0000007d006b7304 */ /* 0x000e620000200800 */
[----:B0-----:R-:W-:-:S07]  /*25b0*/  LOP3.LUT R88, R88, R105, RZ, 0xfc, !PT ;  /* 0x0000006958587212 */ /* 0x001fce00078efcff */
[----:B------:R-:W0:Y:S01]  /*25c0*/  F2F.F16.F32 R111, R108 ;  /* 0x0000006c006f7304 */ /* 0x000e220000200800 */
        /* <DEDUP_REMOVED lines=11> */
.L_x_545:
        /* <DEDUP_REMOVED lines=13> */
.L_x_546:
[----:B------:R-:W-:Y:S01]  /*2750*/  @P1 F2FP.F16.F32.PACK_AB R129, RZ, R129 ;  /* 0x00000081ff81123e */ /* 0x000fe200000000ff */
[----:B-12---:R-:W-:Y:S01]  /*2760*/  IMAD.WIDE.U32 R40, R103, 0x8, R42 ;  /* 0x0000000867287825 */ /* 0x006fe200078e002a */
        /* <DEDUP_REMOVED lines=17> */
.L_x_547:
        /* <DEDUP_REMOVED lines=13> */
.L_x_548:
[----:B------:R-:W-:Y:S01]  /*2950*/  @P1 F2FP.F16.F32.PACK_AB R118, RZ, R118 ;  /* 0x00000076ff76123e */ /* 0x000fe200000000ff */
[----:B--23--:R-:W-:Y:S01]  /*2960*/  IMAD.WIDE.U32 R40, R72, 0x8, R42 ;  /* 0x0000000848287825 */ /* 0x00cfe200078e002a */
        /* <DEDUP_REMOVED lines=17> */
.L_x_549:
        /* <DEDUP_REMOVED lines=13> */
.L_x_550:
        /* <DEDUP_REMOVED lines=16> */
.L_x_551:
[----:B--234-:R-:W-:Y:S01]  /*2c50*/  IMAD.WIDE.U32 R40, R73, 0x8, R42 ;  /* 0x0000000849287825 */ /* 0x01cfe200078e002a */
        /* <DEDUP_REMOVED lines=17> */
.L_x_552:
        /* <DEDUP_REMOVED lines=10> */
.L_x_553:
        /* <DEDUP_REMOVED lines=14> */
.L_x_554:
[----:B------:R-:W-:Y:S01]  /*2ef0*/  SEL R118, RZ, 0x1, P5 ;  /* 0x00000001ff767807 */ /* 0x000fe20002800000 */
[----:B------:R-:W-:Y:S06]  /*2f00*/  @!P4 BRA `(.L_x_555) ;  /* 0xffffffd400dcc947 */ /* 0x000fec000383ffff */
[----:B--23--:R-:W-:Y:S02]  /*2f10*/  MOV R41, R39 ;  /* 0x0000002700297202 */ /* 0x00cfe40000000f00 */
[----:B----4-:R-:W-:Y:S02]  /*2f20*/  MOV R45, R38 ;  /* 0x00000026002d7202 */ /* 0x010fe40000000f00 */
        /* <DEDUP_REMOVED lines=34> */
[----:B------:R-:W-:-:S07]  /*3150*/  MOV R31, R17 ;  /* 0x00000011001f7202 */ /* 0x000fce0000000f00 */
.L_x_542:
        /* <DEDUP_REMOVED lines=21> */
.L_x_543:
[----:B------:R-:W-:Y:S01]  /*32b0*/  HFMA2.MMA R139, -RZ, RZ, 0, 9.5367431640625e-07 ;  /* 0x00000010ff8b7435 */ /* 0x000fe200000001ff */
[----:B------:R-:W-:Y:S02]  /*32c0*/  MOV R140, R41 ;  /* 0x00000029008c7202 */ /* 0x000fe40000000f00 */
[----:B------:R-:W-:Y:S02]  /*32d0*/  MOV R142, 0x1f ;  /* 0x0000001f008e7802 */ /* 0x000fe40000000f00 */
[----:B------:R-:W-:-:S07]  /*32e0*/  MOV R133, 0xffffffff ;  /* 0xffffffff00857802 */ /* 0x000fce0000000f00 */
[----:B-----5:R-:W-:Y:S05]  /*32f0*/  WARPSYNC.COLLECTIVE R133, `(.L_x_556) ;  /* 0x0000000085087348 */ /* 0x020fea0003c00000 */
[----:B------:R0:W1:Y:S02]  /*3300*/  SHFL.DOWN P2, R134, R140, R139, R142 ;  /* 0x0800008b8c867389 */ /* 0x000064000004008e */
[----:B01---5:R-:W-:Y:S01]  /*3310*/  ENDCOLLECTIVE ;  /* 0x000000000000791b */ /* 0x023fe20003800000 */
.L_x_556:
[----:B------:R-:W-:Y:S02]  /*3320*/  MOV R140, R43 ;  /* 0x0000002b008c7202 */ /* 0x000fe40000000f00 */
[----:B------:R-:W-:-:S07]  /*3330*/  MOV R40, R134 ;  /* 0x0000008600287202 */ /* 0x000fce0000000f00 */
[----:B------:R-:W-:Y:S05]  /*3340*/  WARPSYNC.COLLECTIVE R133, `(.L_x_557) ;  /* 0x0000000085087348 */ /* 0x000fea0003c00000 */
[----:B------:R0:W1:Y:S02]  /*3350*/  SHFL.DOWN P2, R134, R140, R139, R142 ;  /* 0x0800008b8c867389 */ /* 0x000064000004008e */
[----:B01----:R-:W-:Y:S01]  /*3360*/  ENDCOLLECTIVE ;  /* 0x000000000000791b */ /* 0x003fe20003800000 */
.L_x_557:
[----:B------:R-:W-:Y:S01]  /*3370*/  FADD.FTZ R40, R41, R40 ;  /* 0x0000002829287221 */ /* 0x000fe20000010000 */
[----:B------:R-:W-:-:S04]  /*3380*/  HFMA2.MMA R139, -RZ, RZ, 0, 4.76837158203125e-07 ;  /* 0x00000008ff8b7435 */ /* 0x000fc800000001ff */
[----:B------:R-:W-:Y:S02]  /*3390*/  MOV R140, R40 ;  /* 0x00000028008c7202 */ /* 0x000fe40000000f00 */
[----:B------:R-:W-:-:S07]  /*33a0*/  MOV R42, R134 ;  /* 0x00000086002a7202 */ /* 0x000fce0000000f00 */
[----:B------:R-:W-:Y:S05]  /*33b0*/  WARPSYNC.COLLECTIVE R133, `(.L_x_558) ;  /* 0x0000000085087348 */ /* 0x000fea0003c00000 */
[----:B------:R0:W1:Y:S02]  /*33c0*/  SHFL.DOWN P2, R134, R140, R139, R142 ;  /* 0x0800008b8c867389 */ /* 0x000064000004008e */
[----:B01----:R-:W-:Y:S01]  /*33d0*/  ENDCOLLECTIVE ;  /* 0x000000000000791b */ /* 0x003fe20003800000 */
.L_x_558:
[----:B------:R-:W-:-:S05]  /*33e0*/  FADD.FTZ R42, R43, R42 ;  /* 0x0000002a2b2a7221 */ /* 0x000fca0000010000 */
[----:B------:R-:W-:Y:S02]  /*33f0*/  MOV R140, R42 ;  /* 0x0000002a008c7202 */ /* 0x000fe40000000f00 */
[----:B------:R-:W-:-:S07]  /*3400*/  MOV R45, R134 ;  /* 0x00000086002d7202 */ /* 0x000fce0000000f00 */
[----:B------:R-:W-:Y:S05]  /*3410*/  WARPSYNC.COLLECTIVE R133, `(.L_x_559) ;  /* 0x0000000085087348 */ /* 0x000fea0003c00000 */
[----:B------:R0:W1:Y:S02]  /*3420*/  SHFL.DOWN P2, R134, R140, R139, R142 ;  /* 0x0800008b8c867389 */ /* 0x000064000004008e */
[----:B01----:R-:W-:Y:S01]  /*3430*/  ENDCOLLECTIVE ;  /* 0x000000000000791b */ /* 0x003fe20003800000 */
.L_x_559:
[----:B------:R-:W-:Y:S01]  /*3440*/  FADD.FTZ R45, R40, R45 ;  /* 0x0000002d282d7221 */ /* 0x000fe20000010000 */
[----:B------:R-:W-:-:S04]  /*3450*/  HFMA2.MMA R139, -RZ, RZ, 0, 2.384185791015625e-07 ;  /* 0x00000004ff8b7435 */ /* 0x000fc800000001ff */
[----:B------:R-:W-:Y:S02]  /*3460*/  MOV R140, R45 ;  /* 0x0000002d008c7202 */ /* 0x000fe40000000f00 */
[----:B------:R-:W-:-:S07]  /*3470*/  MOV R47, R134 ;  /* 0x00000086002f7202 */ /* 0x000fce0000000f00 */
[----:B------:R-:W-:Y:S05]  /*3480*/  WARPSYNC.COLLECTIVE R133, `(.L_x_560) ;  /* 0x0000000085087348 */ /* 0x000fea0003c00000 */
[----:B------:R0:W1:Y:S02]  /*3490*/  SHFL.DOWN P2, R134, R140, R139, R142 ;  /* 0x0800008b8c867389 */ /* 0x000064000004008e */
[----:B01----:R-:W-:Y:S01]  /*34a0*/  ENDCOLLECTIVE ;  /* 0x000000000000791b */ /* 0x003fe20003800000 */
.L_x_560:
[----:B------:R-:W-:-:S05]  /*34b0*/  FADD.FTZ R47, R42, R47 ;  /* 0x0000002f2a2f7221 */ /* 0x000fca0000010000 */
[----:B------:R-:W-:Y:S02]  /*34c0*/  MOV R140, R47 ;  /* 0x0000002f008c7202 */ /* 0x000fe40000000f00 */
[----:B------:R-:W-:-:S07]  /*34d0*/  MOV R44, R134 ;  /* 0x00000086002c7202 */ /* 0x000fce0000000f00 */
[----:B------:R-:W-:Y:S05]  /*34e0*/  WARPSYNC.COLLECTIVE R133, `(.L_x_561) ;  /* 0x0000000085087348 */ /* 0x000fea0003c00000 */
[----:B------:R0:W1:Y:S02]  /*34f0*/  SHFL.DOWN P2, R134, R140, R139, R142 ;  /* 0x0800008b8c867389 */ /* 0x000064000004008e */
[----:B01----:R-:W-:Y:S01]  /*3500*/  ENDCOLLECTIVE ;  /* 0x000000000000791b */ /* 0x003fe20003800000 */
.L_x_561:
[----:B------:R-:W-:Y:S01]  /*3510*/  FADD.FTZ R44, R45, R44 ;  /* 0x0000002c2d2c7221 */ /* 0x000fe20000010000 */
[----:B------:R-:W-:-:S04]  /*3520*/  HFMA2.MMA R139, -RZ, RZ, 0, 1.1920928955078125e-07 ;  /* 0x00000002ff8b7435 */ /* 0x000fc800000001ff */
[----:B------:R-:W-:Y:S02]  /*3530*/  MOV R140, R44 ;  /* 0x0000002c008c7202 */ /* 0x000fe40000000f00 */
[----:B------:R-:W-:-:S07]  /*3540*/  MOV R46, R134 ;  /* 0x00000086002e7202 */ /* 0x000fce0000000f00 */
[----:B------:R-:W-:Y:S05]  /*3550*/  WARPSYNC.COLLECTIVE R133, `(.L_x_562) ;  /* 0x0000000085087348 */ /* 0x000fea0003c00000 */
[----:B------:R0:W1:Y:S02]  /*3560*/  SHFL.DOWN P2, R134, R140, R139, R142 ;  /* 0x0800008b8c867389 */ /* 0x000064000004008e */
[----:B01----:R-:W-:Y:S01]  /*3570*/  ENDCOLLECTIVE ;  /* 0x000000000000791b */ /* 0x003fe20003800000 */
.L_x_562:
[----:B------:R-:W-:-:S05]  /*3580*/  FADD.FTZ R46, R47, R46 ;  /* 0x0000002e2f2e7221 */ /* 0x000fca0000010000 */
[----:B------:R-:W-:Y:S02]  /*3590*/  MOV R140, R46 ;  /* 0x0000002e008c7202 */ /* 0x000fe40000000f00 */
[----:B------:R-:W-:-:S07]  /*35a0*/  MOV R41, R134 ;  /* 0x0000008600297202 */ /* 0x000fce0000000f00 */
[----:B------:R-:W-:Y:S05]  /*35b0*/  WARPSYNC.COLLECTIVE R133, `(.L_x_563) ;  /* 0x0000000085087348 */ /* 0x000fea0003c00000 */
[----:B------:R0:W1:Y:S02]  /*35c0*/  SHFL.DOWN P2, R134, R140, R139, R142 ;  /* 0x0800008b8c867389 */ /* 0x000064000004008e */
[----:B01----:R-:W-:Y:S01]  /*35d0*/  ENDCOLLECTIVE ;  /* 0x000000000000791b */ /* 0x003fe20003800000 */
.L_x_563:
[----:B------:R-:W-:Y:S01]  /*35e0*/  FADD.FTZ R41, R44, R41 ;  /* 0x000000292c297221 */ /* 0x000fe20000010000 */
[----:B------:R-:W-:-:S04]  /*35f0*/  HFMA2.MMA R139, -RZ, RZ, 0, 5.9604644775390625e-08 ;  /* 0x00000001ff8b7435 */ /* 0x000fc800000001ff */
[----:B------:R-:W-:Y:S02]  /*3600*/  MOV R140, R41 ;  /* 0x00000029008c7202 */ /* 0x000fe40000000f00 */
[----:B------:R-:W-:-:S07]  /*3610*/  MOV R43, R134 ;  /* 0x00000086002b7202 */ /* 0x000fce0000000f00 */
[----:B------:R-:W-:Y:S05]  /*3620*/  WARPSYNC.COLLECTIVE R133, `(.L_x_564) ;  /* 0x0000000085087348 */ /* 0x000fea0003c00000 */
[----:B------:R0:W1:Y:S02]  /*3630*/  SHFL.DOWN P2, R134, R140, R139, R142 ;  /* 0x0800008b8c867389 */ /* 0x000064000004008e */
[----:B01----:R-:W-:Y:S01]  /*3640*/  ENDCOLLECTIVE ;  /* 0x000000000000791b */ /* 0x003fe20003800000 */
.L_x_564:
[----:B------:R-:W-:-:S05]  /*3650*/  FADD.FTZ R43, R46, R43 ;  /* 0x0000002b2e2b7221 */ /* 0x000fca0000010000 */
[----:B------:R-:W-:Y:S02]  /*3660*/  MOV R140, R43 ;  /* 0x0000002b008c7202 */ /* 0x000fe40000000f00 */
[----:B------:R-:W-:-:S07]  /*3670*/  MOV R40, R134 ;  /* 0x0000008600287202 */ /* 0x000fce0000000f00 */
[----:B------:R-:W-:Y:S05]  /*3680*/  WARPSYNC.COLLECTIVE R133, `(.L_x_565) ;  /* 0x0000000085087348 */ /* 0x000fea0003c00000 */
[----:B------:R0:W1:Y:S02]  /*3690*/  SHFL.DOWN P2, R134, R140, R139, R142 ;  /* 0x0800008b8c867389 */ /* 0x000064000004008e */
[----:B01----:R-:W-:Y:S01]  /*36a0*/  ENDCOLLECTIVE ;  /* 0x000000000000791b */ /* 0x003fe20003800000 */
.L_x_565:
[----:B------:R-:W-:Y:S01]  /*36b0*/  MOV R42, R134 ;  /* 0x00000086002a7202 */ /* 0x000fe20000000f00 */
[----:B------:R-:W-:Y:S06]  /*36c0*/  BRA `(.L_x_566) ;  /* 0xffffffe000607947 */ /* 0x000fec000383ffff */
.L_x_567:
        /* <DEDUP_REMOVED lines=11> */
.L_x_3892:


//--------------------- .text._ZN10layer_norm31ln_parallel_residual_bwd_kernelINS_13Kernel_traitsI6__halfS2_S2_S2_fjLj2560ELj1ELj1ELj4ELj8ENS_18Kernel_traits_baseILj2560ES2_S2_S2_S2_fjLj128EEEEELb1ELb0ELb0EEEvNS_9BwdParamsE --------------------------
	.section	.text._ZN10layer_norm31ln_parallel_residual_bwd_kernelINS_13Kernel_traitsI6__halfS2_S2_S2_fjLj2560ELj1ELj1ELj4ELj8ENS_18Kernel_traits_baseILj2560ES2_S2_S2_S2_fjLj128EEEEELb1ELb0ELb0EEEvNS_9BwdParamsE,"ax",@progbits
	.align	128
        .global         _ZN10layer_norm31ln_parallel_residual_bwd_kernelINS_13Kernel_traitsI6__halfS2_S2_S2_fjLj2560ELj1ELj1ELj4ELj8ENS_18Kernel_traits_baseILj2560ES2_S2_S2_S2_fjLj128EEEEELb1ELb0ELb0EEEvNS_9BwdParamsE
        .type           _ZN10layer_norm31ln_parallel_residual_bwd_kernelINS_13Kernel_traitsI6__halfS2_S2_S2_fjLj2560ELj1ELj1ELj4ELj8ENS_18Kernel_traits_baseILj2560ES2_S2_S2_S2_fjLj128EEEEELb1ELb0ELb0EEEvNS_9BwdParamsE,@function
        .size           _ZN10layer_norm31ln_parallel_residual_bwd_kernelINS_13Kernel_traitsI6__halfS2_S2_S2_fjLj2560ELj1ELj1ELj4ELj8ENS_18Kernel_traits_baseILj2560ES2_S2_S2_S2_fjLj128EEEEELb1ELb0ELb0EEEvNS_9BwdParamsE,(.L_x_3893 - _ZN10layer_norm31ln_parallel_residual_bwd_kernelINS_13Kernel_traitsI6__halfS2_S2_S2_fjLj2560ELj1ELj1ELj4ELj8ENS_18Kernel_traits_baseILj2560ES2_S2_S2_S2_fjLj128EEEEELb1ELb0ELb0EEEvNS_9BwdParamsE)
        .other          _ZN10layer_norm31ln_parallel_residual_bwd_kernelINS_13Kernel_traitsI6__halfS2_S2_S2_fjLj2560ELj1ELj1ELj4ELj8ENS_18Kernel_traits_baseILj2560ES2_S2_S2_S2_fjLj128EEEEELb1ELb0ELb0EEEvNS_9BwdParamsE,@"STO_CUDA_ENTRY STV_DEFAULT"
_ZN10layer_norm31ln_parallel_residual_bwd_kernelINS_13Kernel_traitsI6__halfS2_S2_S2_fjLj2560ELj1ELj1ELj4ELj8ENS_18Kernel_traits_baseILj2560ES2_S2_S2_S2_fjLj128EEEEELb1ELb0ELb0EEEvNS_9BwdParamsE:
.text._ZN10layer_norm31ln_parallel_residual_bwd_kernelINS_13Kernel_traitsI6__halfS2_S2_S2_fjLj2560ELj1ELj1ELj4ELj8ENS_18Kernel_traits_baseILj2560ES2_S2_S2_S2_fjLj128EEEEELb1ELb0ELb0EEEvNS_9BwdParamsE:
        /* <DEDUP_REMOVED lines=42> */
[----:B---3--:R-:W-:-:S04]  /*02a0*/  @P1 IMAD.WIDE.U32 R32, R47, 0x8, R26 ;  /* 0x000000082f201825 */ /* 0x008fc800078e001a */
[----:B------:R-:W-:Y:S01]  /*02b0*/  @P1 VIADD R47, R47, 0x80 ;  /* 0x000000802f2f1836 */ /* 0x000fe20000000000 */
        /* <DEDUP_REMOVED lines=69> */
[----:B------:R-:W-:Y:S01]  /*0710*/  MOV R40, R8 ;  /* 0x0000000800287202 */ /* 0x000fe20000000f00 */
[----:B------:R-:W-:Y:S01]  /*0720*/  IMAD.MOV.U32 R26, RZ, RZ, R15 ;  /* 0x000000ffff1a7224 */ /* 0x000fe200078e000f */
[--C-:B------:R-:W-:Y:S01]  /*0730*/  SHF.R.U64 R39, R8, 0x10, R9.reuse ;  /* 0x0000001008277819 */ /* 0x100fe20000001209 */
[----:B------:R-:W-:Y:S01]  /*0740*/  IMAD.MOV.U32 R8, RZ, RZ, R28 ;  /* 0x000000ffff087224 */ /* 0x000fe200078e001c */
[----:B------:R-:W-:Y:S01]  /*0750*/  SHF.R.U32.HI R37, RZ, 0x10, R9 ;  /* 0x00000010ff257819 */ /* 0x000fe20000011609 */
[----:B------:R-:W-:Y:S01]  /*0760*/  HFMA2.MMA R208, -RZ, RZ, 0, 5.9604644775390625e-08 ;  /* 0x00000001ffd07435 */ /* 0x000fe200000001ff */
[----:B------:R-:W-:Y:S01]  /*0770*/  MOV R36, R10 ;  /* 0x0000000a00247202 */ /* 0x000fe20000000f00 */
[----:B------:R-:W-:Y:S01]  /*0780*/  IMAD.MOV.U32 R121, RZ, RZ, RZ ;  /* 0x000000ffff797224 */ /* 0x000fe200078e00ff */
[--C-:B------:R-:W-:Y:S01]  /*0790*/  SHF.R.U64 R35, R10, 0x10, R11.reuse ;  /* 0x000000100a237819 */ /* 0x100fe2000000120b */
[----:B------:R-:W-:Y:S01]  /*07a0*/  HADD2.F32 R132, -RZ, R132.H0_H0 ;  /* 0x20000084ff847230 */ /* 0x000fe20000004100 */
[----:B------:R-:W-:Y:S01]  /*07b0*/  MOV R34, R11 ;  /* 0x0000000b00227202 */ /* 0x000fe20000000f00 */
[----:B------:R-:W-:Y:S01]  /*07c0*/  HADD2.F32 R43, -RZ, R43.H0_H0 ;  /* 0x2000002bff2b7230 */ /* 0x000fe20000004100 */
[----:B------:R-:W-:Y:S01]  /*07d0*/  SHF.R.U32.HI R33, RZ, 0x10, R11 ;  /* 0x00000010ff217819 */ /* 0x000fe2000001160b */
        /* <DEDUP_REMOVED lines=10> */
[----:B------:R-:W-:Y:S01]  /*0880*/  IMAD.MOV.U32 R14, RZ, RZ, R21 ;  /* 0x000000ffff0e7224 */ /* 0x000fe200078e0015 */
        /* <DEDUP_REMOVED lines=50> */
[----:B0-----:R-:W-:-:S07]  /*0bb0*/  HADD2.F32 R5, -RZ, R5.H0_H0 ;  /* 0x20000005ff057230 */ /* 0x001fce0000004100 */
.L_x_599:
[----:B012---:R-:W0:Y:S08]  /*0bc0*/  LDC.64 R126, c[0x0][0x250] ;  /* 0x00009400ff7e7b82 */ /* 0x007e300000000a00 */
        /* <DEDUP_REMOVED lines=31> */
[----:B------:R-:W5:Y:S02]  /*0dc0*/  @P4 LDG.E R2, desc[UR4][R124.64] ;  /* 0x000000047c024981 */ /* 0x000f64000c1e1900 */
[C---:B-1----:R-:W-:Y:S01]  /*0dd0*/  IMAD.WIDE.U32 R130, R3.reuse, 0x8, R130 ;  /* 0x0000000803827825 */ /* 0x042fe200078e0082 */
[----:B------:R-:W-:Y:S01]  /*0de0*/  ISETP.NE.AND.EX P5, PT, RZ, UR9, PT, P5 ;  /* 0x00000009ff007c0c */ /* 0x000fe2000bfa5350 */
[----:B------:R-:W2:Y:S04]  /*0df0*/  LDG.E.64 R126, desc[UR4][R126.64] ;  /* 0x000000047e7e7981 */ /* 0x000ea8000c1e1b00 */
[----:B------:R-:W3:Y:S04]  /*0e00*/  LDG.E.64 R128, desc[UR4][R128.64] ;  /* 0x0000000480807981 */ /* 0x000ee8000c1e1b00 */
[----:B------:R-:W4:Y:S04]  /*0e10*/  LDG.E.64 R130, desc[UR4][R130.64] ;  /* 0x0000000482827981 */ /* 0x000f28000c1e1b00 */
[----:B------:R-:W-:-:S02]  /*0e20*/  @P5 LEA R200, P6, R3, UR8, 0x3 ;  /* 0x0000000803c85c11 */ /* 0x000fc4000f8c18ff */
[----:B------:R-:W-:Y:S02]  /*0e30*/  ISETP.NE.AND P4, PT, R133, RZ, PT ;  /* 0x000000ff8500720c */ /* 0x000fe40003f85270 */
[----:B------:R-:W-:Y:S02]  /*0e40*/  @P5 LEA.HI.X R201, R3, UR9, RZ, 0x3, P6 ;  /* 0x0000000903c95c11 */ /* 0x000fe4000b0f1cff */
[----:B-----5:R-:W-:-:S03]  /*0e50*/  FSEL R0, R207, RZ, !P4 ;  /* 0x000000ffcf007208 */ /* 0x020fc60006000000 */
[----:B------:R0:W5:Y:S01]  /*0e60*/  @P5 LDG.E.64 R174, desc[UR4][R200.64] ;  /* 0x00000004c8ae5981 */ /* 0x000162000c1e1b00 */
[----:B--2---:R-:W-:Y:S02]  /*0e70*/  MOV R199, R126 ;  /* 0x0000007e00c77202 */ /* 0x004fe40000000f00 */
[--C-:B------:R-:W-:Y:S02]  /*0e80*/  SHF.R.U64 R203, R126, 0x10, R127.reuse ;  /* 0x000000107ecb7819 */ /* 0x100fe4000000127f */
[----:B------:R-:W-:Y:S02]  /*0e90*/  MOV R202, R127 ;  /* 0x0000007f00ca7202 */ /* 0x000fe40000000f00 */
[----:B------:R-:W-:Y:S01]  /*0ea0*/  SHF.R.U32.HI R126, RZ, 0x10, R127 ;  /* 0x00000010ff7e7819 */ /* 0x000fe2000001167f */
[----:B------:R-:W-:Y:S02]  /*0eb0*/  HADD2.F32 R127, -RZ, R203.H0_H0 ;  /* 0x200000cbff7f7230 */ /* 0x000fe40000004100 */
[----:B------:R-:W-:-:S02]  /*0ec0*/  HADD2.F32 R199, -RZ, R199.H0_H0 ;  /* 0x200000c7ffc77230 */ /* 0x000fc40000004100 */
[----:B------:R-:W-:Y:S02]  /*0ed0*/  HADD2.F32 R203, -RZ, R202.H0_H0 ;  /* 0x200000caffcb7230 */ /* 0x000fe40000004100 */
[----:B0-----:R-:W-:Y:S02]  /*0ee0*/  HADD2.F32 R201, -RZ, R126.H0_H0 ;  /* 0x2000007effc97230 */ /* 0x001fe40000004100 */
[----:B---3--:R-:W-:Y:S02]  /*0ef0*/  IMAD.MOV.U32 R125, RZ, RZ, R128 ;  /* 0x000000ffff7d7224 */ /* 0x008fe400078e0080 */
[C---:B------:R-:W-:Y:S01]  /*0f00*/  FADD.FTZ R199, -R0.reuse, R199 ;  /* 0x000000c700c77221 */ /* 0x040fe20000010100 */
[C---:B------:R-:W-:Y:S01]  /*0f10*/  FADD.FTZ R179, -R0.reuse, R127 ;  /* 0x0000007f00b37221 */ /* 0x040fe20000010100 */
[C---:B------:R-:W-:Y:S01]  /*0f20*/  FADD.FTZ R203, -R0.reuse, R203 ;  /* 0x000000cb00cb7221 */ /* 0x040fe20000010100 */
[----:B------:R-:W-:Y:S01]  /*0f30*/  FADD.FTZ R209, -R0, R201 ;  /* 0x000000c900d17221 */ /* 0x000fe20000010100 */
[----:B----4-:R-:W-:-:S02]  /*0f40*/  MOV R0, R130 ;  /* 0x0000008200007202 */ /* 0x010fc40000000f00 */
[--C-:B------:R-:W-:Y:S02]  /*0f50*/  SHF.R.U64 R126, R130, 0x10, R131.reuse ;  /* 0x00000010827e7819 */ /* 0x100fe40000001283 */
[----:B------:R-:W-:Y:S02]  /*0f60*/  MOV R124, R131 ;  /* 0x00000083007c7202 */ /* 0x000fe40000000f00 */
[----:B------:R-:W-:Y:S01]  /*0f70*/  SHF.R.U32.HI R178, RZ, 0x10, R131 ;  /* 0x00000010ffb27819 */ /* 0x000fe20000011683 */
[----:B------:R-:W-:Y:S01]  /*0f80*/  HADD2.F32 R131, -RZ, R125.H0_H0 ;  /* 0x2000007dff837230 */ /* 0x000fe20000004100 */
[--C-:B------:R-:W-:Y:S01]  /*0f90*/  SHF.R.U64 R128, R128, 0x10, R129.reuse ;  /* 0x0000001080807819 */ /* 0x100fe20000001281 */
[--C-:B------:R-:W-:Y:S01]  /*0fa0*/  IMAD.MOV.U32 R125, RZ, RZ, R129.reuse ;  /* 0x000000ffff7d7224 */ /* 0x100fe200078e0081 */
[----:B------:R-:W-:Y:S01]  /*0fb0*/  SHF.R.U32.HI R130, RZ, 0x10, R129 ;  /* 0x00000010ff827819 */ /* 0x000fe20000011681 */
[----:B------:R-:W-:Y:S02]  /*0fc0*/  HADD2.F32 R127, -RZ, R0.H0_H0 ;  /* 0x20000000ff7f7230 */ /* 0x000fe40000004100 */
[----:B------:R-:W-:Y:S01]  /*0fd0*/  FMUL.FTZ R129, R40, R131 ;  /* 0x0000008328817220 */ /* 0x000fe20000410000 */
[----:B------:R-:W-:-:S03]  /*0fe0*/  HADD2.F32 R128, -RZ, R128.H0_H0 ;  /* 0x20000080ff807230 */ /* 0x000fc60000004100 */
[----:B------:R-:W-:Y:S01]  /*0ff0*/  FFMA.FTZ R0, R132, R127, R129 ;  /* 0x0000007f84007223 */ /* 0x000fe20000010081 */
[----:B------:R-:W-:Y:S02]  /*1000*/  HADD2.F32 R129, -RZ, R125.H0_H0 ;  /* 0x2000007dff817230 */ /* 0x000fe40000004100 */
[----:B------:R-:W-:Y:S01]  /*1010*/  FMUL.FTZ R202, R39, R128 ;  /* 0x0000008027ca7220 */ /* 0x000fe20000410000 */
[----:B------:R-:W-:Y:S02]  /*1020*/  HADD2.F32 R126, -RZ, R126.H0_H0 ;  /* 0x2000007eff7e7230 */ /* 0x000fe40000004100 */
[C---:B------:R-:W-:Y:S01]  /*1030*/  FMUL.FTZ R204, R4.reuse, R179 ;  /* 0x000000b304cc7220 */ /* 0x040fe20000410000 */
[----:B------:R-:W-:Y:S02]  /*1040*/  HADD2.F32 R130, -RZ, R130.H0_H0 ;  /* 0x20000082ff827230 */ /* 0x000fe40000004100 */
[----:B------:R-:W-:Y:S01]  /*1050*/  FMUL.FTZ R205, R4, R199 ;  /* 0x000000c704cd7220 */ /* 0x000fe20000410000 */
[----:B------:R-:W-:-:S02]  /*1060*/  HADD2.F32 R125, -RZ, R124.H0_H0 ;  /* 0x2000007cff7d7230 */ /* 0x000fc40000004100 */
[----:B------:R-:W-:Y:S01]  /*1070*/  FMUL.FTZ R201, R38, R129 ;  /* 0x0000008126c97220 */ /* 0x000fe20000410000 */
[----:B------:R-:W-:Y:S01]  /*1080*/  FMUL.FTZ R203, R4, R203 ;  /* 0x000000cb04cb7220 */ /* 0x000fe20000410000 */
[----:B------:R-:W-:Y:S01]  /*1090*/  FADD.FTZ R101, R101, R126 ;  /* 0x0000007e65657221 */ /* 0x000fe20000010000 */
[-C--:B------:R-:W-:Y:S01]  /*10a0*/  FFMA.FTZ R202, R43, R126.reuse, R202 ;  /* 0x0000007e2bca7223 */ /* 0x080fe200000100ca */
        /* <DEDUP_REMOVED lines=26> */
[----:B------:R-:W-:Y:S01]  /*1250*/  IADD3 R209, R3, 0x80, RZ ;  /* 0x0000008003d17810 */ /* 0x000fe20007ffe0ff */
[----:B------:R-:W-:Y:S01]  /*1260*/  FADD.FTZ R210, R124, R199 ;  /* 0x000000c77cd27221 */ /* 0x000fe20000010000 */
[----:B------:R-:W-:-:S07]  /*1270*/  FFMA.FTZ R212, R200, R199, R126 ;  /* 0x000000c7c8d47223 */ /* 0x000fce000001007e */
.L_x_570:
[----:B------:R-:W-:Y:S05]  /*1280*/  BSYNC B0 ;  /* 0x0000000000007941 */ /* 0x000fea0003800000 */
.L_x_569:
        /* <DEDUP_REMOVED lines=18> */
[----:B------:R-:W5:Y:S02]  /*13b0*/  @P4 LDG.E R138, desc[UR4][R124.64] ;  /* 0x000000047c8a4981 */ /* 0x000f64000c1e1900 */
[----:B-1----:R-:W-:Y:S01]  /*13c0*/  IMAD.WIDE.U32 R130, R209, 0x8, R130 ;  /* 0x00000008d1827825 */ /* 0x002fe200078e0082 */
[----:B------:R-:W-:Y:S01]  /*13d0*/  ISETP.NE.AND.EX P5, PT, RZ, UR9, PT, P5 ;  /* 0x00000009ff007c0c */ /* 0x000fe2000bfa5350 */
[----:B------:R-:W2:Y:S04]  /*13e0*/  LDG.E.64 R126, desc[UR4][R126.64] ;  /* 0x000000047e7e7981 */ /* 0x000ea8000c1e1b00 */
[----:B------:R-:W4:Y:S04]  /*13f0*/  LDG.E.64 R128, desc[UR4][R128.64] ;  /* 0x0000000480807981 */ /* 0x000f28000c1e1b00 */
[----:B------:R-:W4:Y:S01]  /*1400*/  LDG.E.64 R130, desc[UR4][R130.64] ;  /* 0x0000000482827981 */ /* 0x000f22000c1e1b00 */
[----:B------:R-:W-:-:S03]  /*1410*/  ISETP.NE.AND P4, PT, R133, RZ, PT ;  /* 0x000000ff8500720c */ /* 0x000fc60003f85270 */
[----:B------:R-:W-:Y:S02]  /*1420*/  @P5 LEA R190, P6, R209, UR8, 0x3 ;  /* 0x00000008d1be5c11 */ /* 0x000fe4000f8c18ff */
[----:B-----5:R-:W-:Y:S02]  /*1430*/  FSEL R211, R207, RZ, !P4 ;  /* 0x000000ffcfd37208 */ /* 0x020fe40006000000 */
[----:B------:R-:W-:-:S05]  /*1440*/  @P5 LEA.HI.X R191, R209, UR9, RZ, 0x3, P6 ;  /* 0x00000009d1bf5c11 */ /* 0x000fca000b0f1cff */
[----:B------:R0:W5:Y:S01]  /*1450*/  @P5 LDG.E.64 R172, desc[UR4][R190.64] ;  /* 0x00000004beac5981 */ /* 0x000162000c1e1b00 */
[----:B------:R-:W-:Y:S02]  /*1460*/  IADD3 R209, R209, 0x80, RZ ;  /* 0x00000080d1d17810 */ /* 0x000fe40007ffe0ff */
[----:B--2---:R-:W-:Y:S02]  /*1470*/  SHF.R.U64 R194, R126, 0x10, R127 ;  /* 0x000000107ec27819 */ /* 0x004fe4000000127f */
[----:B------:R-:W-:-:S03]  /*1480*/  MOV R192, R126 ;  /* 0x0000007e00c07202 */ /* 0x000fc60000000f00 */
[----:B------:R-:W-:Y:S01]  /*1490*/  HADD2.F32 R126, -RZ, R194.H0_H0 ;  /* 0x200000c2ff7e7230 */ /* 0x000fe20000004100 */
[----:B------:R-:W-:Y:S02]  /*14a0*/  MOV R193, R127 ;  /* 0x0000007f00c17202 */ /* 0x000fe40000000f00 */
[----:B------:R-:W-:Y:S02]  /*14b0*/  SHF.R.U32.HI R127, RZ, 0x10, R127 ;  /* 0x00000010ff7f7819 */ /* 0x000fe4000001167f */
[----:B---3--:R-:W-:Y:S01]  /*14c0*/  FADD.FTZ R179, -R211, R126 ;  /* 0x0000007ed3b37221 */ /* 0x008fe20000010100 */
[----:B----4-:R-:W-:Y:S01]  /*14d0*/  IMAD.MOV.U32 R126, RZ, RZ, R128 ;  /* 0x000000ffff7e7224 */ /* 0x010fe200078e0080 */
[--C-:B0-----:R-:W-:Y:S01]  /*14e0*/  SHF.R.U64 R190, R130, 0x10, R131.reuse ;  /* 0x0000001082be7819 */ /* 0x101fe20000001283 */
        /* <DEDUP_REMOVED lines=8> */
[----:B------:R-:W-:-:S02]  /*1570*/  IMAD.MOV.U32 R126, RZ, RZ, R129 ;  /* 0x000000ffff7e7224 */ /* 0x000fc400078e0081 */
[C---:B------:R-:W-:Y:S01]  /*1580*/  FADD.FTZ R197, -R211.reuse, R192 ;  /* 0x000000c0d3c57221 */ /* 0x040fe20000010100 */
[----:B------:R-:W-:Y:S02]  /*1590*/  HADD2.F32 R128, -RZ, R128.H0_H0 ;  /* 0x20000080ff807230 */ /* 0x000fe40000004100 */
[C---:B------:R-:W-:Y:S01]  /*15a0*/  FADD.FTZ R193, -R211.reuse, R193 ;  /* 0x000000c1d3c17221 */ /* 0x040fe20000010100 */
[----:B------:R-:W-:Y:S01]  /*15b0*/  SHF.R.U32.HI R130, RZ, 0x10, R129 ;  /* 0x00000010ff827819 */ /* 0x000fe20000011681 */
[----:B------:R-:W-:Y:S01]  /*15c0*/  FADD.FTZ R211, -R211, R127 ;  /* 0x0000007fd3d37221 */ /* 0x000fe20000010100 */
[----:B------:R-:W-:Y:S02]  /*15d0*/  HADD2.F32 R129, -RZ, R126.H0_H0 ;  /* 0x2000007eff817230 */ /* 0x000fe40000004100 */
[----:B------:R-:W-:Y:S01]  /*15e0*/  FMUL.FTZ R195, R32, R131 ;  /* 0x0000008320c37220 */ /* 0x000fe20000410000 */
[----:B------:R-:W-:Y:S02]  /*15f0*/  HADD2.F32 R127, -RZ, R124.H0_H0 ;  /* 0x2000007cff7f7230 */ /* 0x000fe40000004100 */
[----:B------:R-:W-:Y:S01]  /*1600*/  FMUL.FTZ R194, R31, R128 ;  /* 0x000000801fc27220 */ /* 0x000fe20000410000 */
[----:B------:R-:W-:-:S02]  /*1610*/  HADD2.F32 R124, -RZ, R190.H0_H0 ;  /* 0x200000beff7c7230 */ /* 0x000fc40000004100 */
[C---:B------:R-:W-:Y:S01]  /*1620*/  FMUL.FTZ R196, R4.reuse, R179 ;  /* 0x000000b304c47220 */ /* 0x040fe20000410000 */
[----:B------:R-:W-:Y:S02]  /*1630*/  HADD2.F32 R130, -RZ, R130.H0_H0 ;  /* 0x20000082ff827230 */ /* 0x000fe40000004100 */
[----:B------:R-:W-:Y:S01]  /*1640*/  FMUL.FTZ R197, R4, R197 ;  /* 0x000000c504c57220 */ /* 0x000fe20000410000 */
[----:B------:R-:W-:Y:S02]  /*1650*/  HADD2.F32 R125, -RZ, R125.H0_H0 ;  /* 0x2000007dff7d7230 */ /* 0x000fe40000004100 */
[----:B------:R-:W-:Y:S01]  /*1660*/  FMUL.FTZ R191, R30, R129 ;  /* 0x000000811ebf7220 */ /* 0x000fe20000410000 */
[----:B------:R-:W-:Y:S01]  /*1670*/  FMUL.FTZ R193, R4, R193 ;  /* 0x000000c104c17220 */ /* 0x000fe20000410000 */
[----:B------:R-:W-:Y:S01]  /*1680*/  FFMA.FTZ R195, R36, R127, R195 ;  /* 0x0000007f24c37223 */ /* 0x000fe200000100c3 */
[----:B------:R-:W-:Y:S01]  /*1690*/  FADD.FTZ R97, R97, R124 ;  /* 0x0000007c61617221 */ /* 0x000fe20000010000 */
[-C--:B------:R-:W-:Y:S01]  /*16a0*/  FFMA.FTZ R194, R35, R124.reuse, R194 ;  /* 0x0000007c23c27223 */ /* 0x080fe200000100c2 */
        /* <DEDUP_REMOVED lines=28> */
.L_x_572:
[----:B------:R-:W-:Y:S05]  /*1870*/  BSYNC B0 ;  /* 0x0000000000007941 */ /* 0x000fea0003800000 */
.L_x_571:
        /* <DEDUP_REMOVED lines=29> */
[----:B------:R-:W-:Y:S02]  /*1a50*/  IADD3 R209, R209, 0x80, RZ ;  /* 0x00000080d1d17810 */ /* 0x000fe40007ffe0ff */
[--C-:B--2---:R-:W-:Y:S02]  /*1a60*/  SHF.R.U64 R183, R130, 0x10, R131.reuse ;  /* 0x0000001082b77819 */ /* 0x104fe40000001283 */
[----:B------:R-:W-:Y:S02]  /*1a70*/  MOV R181, R130 ;  /* 0x0000008200b57202 */ /* 0x000fe40000000f00 */
[----:B------:R-:W-:Y:S01]  /*1a80*/  MOV R182, R131 ;  /* 0x0000008300b67202 */ /* 0x000fe20000000f00 */
[----:B------:R-:W-:Y:S01]  /*1a90*/  HADD2.F32 R130, -RZ, R183.H0_H0 ;  /* 0x200000b7ff827230 */ /* 0x000fe20000004100 */
[----:B------:R-:W-:Y:S01]  /*1aa0*/  SHF.R.U32.HI R131, RZ, 0x10, R131 ;  /* 0x00000010ff837819 */ /* 0x000fe20000011683 */
[----:B------:R-:W-:-:S02]  /*1ab0*/  HADD2.F32 R181, -RZ, R181.H0_H0 ;  /* 0x200000b5ffb57230 */ /* 0x000fc40000004100 */
[----:B------:R-:W-:Y:S02]  /*1ac0*/  HADD2.F32 R182, -RZ, R182.H0_H0 ;  /* 0x200000b6ffb67230 */ /* 0x000fe40000004100 */
[C---:B0-----:R-:W-:Y:S01]  /*1ad0*/  FADD.FTZ R179, -R211.reuse, R130 ;  /* 0x00000082d3b37221 */ /* 0x041fe20000010100 */
[----:B------:R-:W-:Y:S02]  /*1ae0*/  HADD2.F32 R131, -RZ, R131.H0_H0 ;  /* 0x20000083ff837230 */ /* 0x000fe40000004100 */
[C---:B------:R-:W-:Y:S01]  /*1af0*/  FADD.FTZ R181, -R211.reuse, R181 ;  /* 0x000000b5d3b57221 */ /* 0x040fe20000010100 */
[----:B---3--:R-:W-:Y:S01]  /*1b00*/  MOV R124, R128 ;  /* 0x00000080007c7202 */ /* 0x008fe20000000f00 */
[C---:B------:R-:W-:Y:S01]  /*1b10*/  FADD.FTZ R185, -R211.reuse, R182 ;  /* 0x000000b6d3b97221 */ /* 0x040fe20000010100 */
[----:B------:R-:W-:Y:S01]  /*1b20*/  FADD.FTZ R211, -R211, R131 ;  /* 0x00000083d3d37221 */ /* 0x000fe20000010100 */
[----:B----4-:R-:W-:Y:S01]  /*1b30*/  IMAD.MOV.U32 R130, RZ, RZ, R126 ;  /* 0x000000ffff827224 */ /* 0x010fe200078e007e */
[----:B------:R-:W-:-:S04]  /*1b40*/  SHF.R.U64 R182, R128, 0x10, R129 ;  /* 0x0000001080b67819 */ /* 0x000fc80000001281 */
[----:B------:R-:W-:Y:S01]  /*1b50*/  HADD2.F32 R131, -RZ, R130.H0_H0 ;  /* 0x20000082ff837230 */ /* 0x000fe20000004100 */
[----:B------:R-:W-:Y:S02]  /*1b60*/  MOV R125, R129 ;  /* 0x00000081007d7202 */ /* 0x000fe40000000f00 */
[----:B------:R-:W-:Y:S01]  /*1b70*/  SHF.R.U32.HI R178, RZ, 0x10, R129 ;  /* 0x00000010ffb27819 */ /* 0x000fe20000011681 */
[----:B------:R-:W-:Y:S01]  /*1b80*/  HADD2.F32 R129, -RZ, R124.H0_H0 ;  /* 0x2000007cff817230 */ /* 0x000fe20000004100 */
[--C-:B------:R-:W-:Y:S01]  /*1b90*/  SHF.R.U64 R126, R126, 0x10, R127.reuse ;  /* 0x000000107e7e7819 */ /* 0x100fe2000000127f */
[--C-:B------:R-:W-:Y:S02]  /*1ba0*/  IMAD.MOV.U32 R128, RZ, RZ, R127.reuse ;  /* 0x000000ffff807224 */ /* 0x100fe400078e007f */
[----:B------:R-:W-:Y:S01]  /*1bb0*/  FMUL.FTZ R187, R24, R131 ;  /* 0x0000008318bb7220 */ /* 0x000fe20000410000 */
[----:B------:R-:W-:Y:S01]  /*1bc0*/  FMUL.FTZ R189, R4, R181 ;  /* 0x000000b504bd7220 */ /* 0x000fe20000410000 */
[----:B------:R-:W-:Y:S01]  /*1bd0*/  SHF.R.U32.HI R127, RZ, 0x10, R127 ;  /* 0x00000010ff7f7819 */ /* 0x000fe2000001167f */
[----:B------:R-:W-:-:S02]  /*1be0*/  HADD2.F32 R126, -RZ, R126.H0_H0 ;  /* 0x2000007eff7e7230 */ /* 0x000fc40000004100 */
[----:B------:R-:W-:Y:S01]  /*1bf0*/  FADD.FTZ R92, R92, R129 ;  /* 0x000000815c5c7221 */ /* 0x000fe20000010000 */
[-C--:B------:R-:W-:Y:S01]  /*1c00*/  FFMA.FTZ R187, R28, R129.reuse, R187 ;  /* 0x000000811cbb7223 */ /* 0x080fe200000100bb */
[----:B------:R-:W-:Y:S01]  /*1c10*/  FFMA.FTZ R112, R189, R129, R112 ;  /* 0x00000081bd707223 */ /* 0x000fe20000010070 */
[----:B------:R-:W-:Y:S02]  /*1c20*/  HADD2.F32 R129, -RZ, R128.H0_H0 ;  /* 0x20000080ff817230 */ /* 0x000fe40000004100 */
[----:B------:R-:W-:Y:S01]  /*1c30*/  FMUL.FTZ R184, R23, R126 ;  /* 0x0000007e17b87220 */ /* 0x000fe20000410000 */
[----:B------:R-:W-:Y:S02]  /*1c40*/  HADD2.F32 R124, -RZ, R182.H0_H0 ;  /* 0x200000b6ff7c7230 */ /* 0x000fe40000004100 */
[----:B------:R-:W-:Y:S01]  /*1c50*/  FMUL.FTZ R186, R4, R179 ;  /* 0x000000b304ba7220 */ /* 0x000fe20000410000 */
[----:B------:R-:W-:Y:S02]  /*1c60*/  HADD2.F32 R128, -RZ, R127.H0_H0 ;  /* 0x2000007fff807230 */ /* 0x000fe40000004100 */
[----:B------:R-:W-:Y:S01]  /*1c70*/  FMUL.FTZ R183, R22, R129 ;  /* 0x0000008116b77220 */ /* 0x000fe20000410000 */
[----:B------:R-:W-:-:S02]  /*1c80*/  HADD2.F32 R125, -RZ, R125.H0_H0 ;  /* 0x2000007dff7d7230 */ /* 0x000fc40000004100 */
[----:B------:R-:W-:Y:S01]  /*1c90*/  FMUL.FTZ R185, R4, R185 ;  /* 0x000000b904b97220 */ /* 0x000fe20000410000 */
[----:B------:R-:W-:Y:S01]  /*1ca0*/  FADD.FTZ R93, R93, R124 ;  /* 0x0000007c5d5d7221 */ /* 0x000fe20000010000 */
[-C--:B------:R-:W-:Y:S01]  /*1cb0*/  FFMA.FTZ R184, R27, R124.reuse, R184 ;  /* 0x0000007c1bb87223 */ /* 0x080fe200000100b8 */
[----:B------:R-:W-:Y:S01]  /*1cc0*/  FFMA.FTZ R113, R186, R124, R113 ;  /* 0x0000007cba717223 */ /* 0x000fe20000010071 */
[----:B------:R-:W-:Y:S02]  /*1cd0*/  HADD2.F32 R124, -RZ, R178.H0_H0 ;  /* 0x200000b2ff7c7230 */ /* 0x000fe40000004100 */
        /* <DEDUP_REMOVED lines=24> */
.L_x_574:
[----:B------:R-:W-:Y:S05]  /*1e60*/  BSYNC B0 ;  /* 0x0000000000007941 */ /* 0x000fea0003800000 */
.L_x_573:
        /* <DEDUP_REMOVED lines=18> */
[----:B------:R0:W5:Y:S03]  /*1f90*/  @P4 LDG.E R140, desc[UR4][R124.64] ;  /* 0x000000047c8c4981 */ /* 0x000166000c1e1900 */
[----:B------:R-:W-:Y:S01]  /*1fa0*/  ISETP.NE.AND.EX P5, PT, RZ, UR9, PT, P5 ;  /* 0x00000009ff007c0c */ /* 0x000fe2000bfa5350 */
[----:B------:R-:W3:Y:S04]  /*1fb0*/  LDG.E.64 R130, desc[UR4][R130.64] ;  /* 0x0000000482827981 */ /* 0x000ee8000c1e1b00 */
[----:B------:R-:W0:Y:S01]  /*1fc0*/  LDG.E.64 R128, desc[UR4][R128.64] ;  /* 0x0000000480807981 */ /* 0x000e22000c1e1b00 */
[----:B-1----:R-:W-:Y:S01]  /*1fd0*/  IMAD.WIDE.U32 R126, R209, 0x8, R126 ;  /* 0x00000008d17e7825 */ /* 0x002fe200078e007e */
[----:B------:R-:W-:-:S06]  /*1fe0*/  ISETP.NE.AND P4, PT, R133, RZ, PT ;  /* 0x000000ff8500720c */ /* 0x000fcc0003f85270 */
[----:B------:R-:W-:Y:S01]  /*1ff0*/  @P5 LEA R162, P6, R209, UR8, 0x3 ;  /* 0x00000008d1a25c11 */ /* 0x000fe2000f8c18ff */
[----:B------:R-:W4:Y:S01]  /*2000*/  LDG.E.64 R126, desc[UR4][R126.64] ;  /* 0x000000047e7e7981 */ /* 0x000f22000c1e1b00 */
[----:B-----5:R-:W-:Y:S02]  /*2010*/  FSEL R179, R207, RZ, !P4 ;  /* 0x000000ffcfb37208 */ /* 0x020fe40006000000 */
[----:B------:R-:W-:-:S05]  /*2020*/  @P5 LEA.HI.X R163, R209, UR9, RZ, 0x3, P6 ;  /* 0x00000009d1a35c11 */ /* 0x000fca000b0f1cff */
[----:B------:R1:W5:Y:S01]  /*2030*/  @P5 LDG.E.64 R168, desc[UR4][R162.64] ;  /* 0x00000004a2a85981 */ /* 0x000362000c1e1b00 */
[----:B------:R-:W-:Y:S02]  /*2040*/  IADD3 R209, R209, 0x80, RZ ;  /* 0x00000080d1d17810 */ /* 0x000fe40007ffe0ff */
[--C-:B---3--:R-:W-:Y:S02]  /*2050*/  SHF.R.U64 R176, R130, 0x10, R131.reuse ;  /* 0x0000001082b07819 */ /* 0x108fe40000001283 */
[----:B------:R-:W-:Y:S02]  /*2060*/  MOV R164, R130 ;  /* 0x0000008200a47202 */ /* 0x000fe40000000f00 */
[----:B------:R-:W-:Y:S01]  /*2070*/  MOV R165, R131 ;  /* 0x0000008300a57202 */ /* 0x000fe20000000f00 */
[----:B------:R-:W-:Y:S01]  /*2080*/  HADD2.F32 R130, -RZ, R176.H0_H0 ;  /* 0x200000b0ff827230 */ /* 0x000fe20000004100 */
[----:B------:R-:W-:Y:S01]  /*2090*/  SHF.R.U32.HI R131, RZ, 0x10, R131 ;  /* 0x00000010ff837819 */ /* 0x000fe20000011683 */
[----:B------:R-:W-:-:S02]  /*20a0*/  HADD2.F32 R164, -RZ, R164.H0_H0 ;  /* 0x200000a4ffa47230 */ /* 0x000fc40000004100 */
[----:B------:R-:W-:Y:S02]  /*20b0*/  HADD2.F32 R165, -RZ, R165.H0_H0 ;  /* 0x200000a5ffa57230 */ /* 0x000fe40000004100 */
[C---:B--2---:R-:W-:Y:S01]  /*20c0*/  FADD.FTZ R161, -R179.reuse, R130 ;  /* 0x00000082b3a17221 */ /* 0x044fe20000010100 */
[----:B------:R-:W-:Y:S02]  /*20d0*/  HADD2.F32 R131, -RZ, R131.H0_H0 ;  /* 0x20000083ff837230 */ /* 0x000fe40000004100 */
[C---:B------:R-:W-:Y:S01]  /*20e0*/  FADD.FTZ R177, -R179.reuse, R164 ;  /* 0x000000a4b3b17221 */ /* 0x040fe20000010100 */
[----:B0-----:R-:W-:Y:S01]  /*20f0*/  MOV R124, R128 ;  /* 0x00000080007c7202 */ /* 0x001fe20000000f00 */
[C---:B-1----:R-:W-:Y:S01]  /*2100*/  FADD.FTZ R163, -R179.reuse, R165 ;  /* 0x000000a5b3a37221 */ /* 0x042fe20000010100 */
        /* <DEDUP_REMOVED lines=52> */
.L_x_576:
[----:B------:R-:W-:Y:S05]  /*2450*/  BSYNC B0 ;  /* 0x0000000000007941 */ /* 0x000fea0003800000 */
.L_x_575:
        /* <DEDUP_REMOVED lines=28> */
[----:B------:R2:W5:Y:S02]  /*2620*/  @P5 LDG.E R142, desc[UR4][R124.64] ;  /* 0x000000047c8e5981 */ /* 0x000564000c1e1900 */
[----:B-----5:R-:W-:Y:S01]  /*2630*/  FSEL R179, R207, RZ, !P4 ;  /* 0x000000ffcfb37208 */ /* 0x020fe20006000000 */
[--C-:B--2---:R-:W-:Y:S01]  /*2640*/  IMAD.MOV.U32 R125, RZ, RZ, R127.reuse ;  /* 0x000000ffff7d7224 */ /* 0x104fe200078e007f */
[----:B------:R-:W-:Y:S02]  /*2650*/  SHF.R.U64 R124, R126, 0x10, R127 ;  /* 0x000000107e7c7819 */ /* 0x000fe4000000127f */
[----:B---3--:R-:W-:Y:S02]  /*2660*/  MOV R151, R130 ;  /* 0x0000008200977202 */ /* 0x008fe40000000f00 */
[----:B------:R-:W-:Y:S01]  /*2670*/  SHF.R.U64 R154, R130, 0x10, R131 ;  /* 0x00000010829a7819 */ /* 0x000fe20000001283 */
[----:B----4-:R-:W-:Y:S01]  /*2680*/  IMAD.MOV.U32 R130, RZ, RZ, R128 ;  /* 0x000000ffff827224 */ /* 0x010fe200078e0080 */
[----:B------:R-:W-:-:S02]  /*2690*/  SHF.R.U64 R153, R128, 0x10, R129 ;  /* 0x0000001080997819 */ /* 0x000fc40000001281 */
[----:B------:R-:W-:-:S05]  /*26a0*/  MOV R128, R126 ;  /* 0x0000007e00807202 */ /* 0x000fca0000000f00 */
[----:B------:R-:W-:Y:S01]  /*26b0*/  HADD2.F32 R128, -RZ, R128.H0_H0 ;  /* 0x20000080ff807230 */ /* 0x000fe20000004100 */
[----:B------:R-:W-:Y:S01]  /*26c0*/  MOV R155, R131 ;  /* 0x00000083009b7202 */ /* 0x000fe20000000f00 */
[----:B------:R-:W-:Y:S01]  /*26d0*/  HADD2.F32 R126, -RZ, R125.H0_H0 ;  /* 0x2000007dff7e7230 */ /* 0x000fe20000004100 */
[----:B------:R-:W-:Y:S02]  /*26e0*/  SHF.R.U32.HI R209, RZ, 0x10, R131 ;  /* 0x00000010ffd17819 */ /* 0x000fe40000011683 */
[----:B------:R-:W-:Y:S01]  /*26f0*/  MOV R131, R129 ;  /* 0x0000008100837202 */ /* 0x000fe20000000f00 */
[C---:B------:R-:W-:Y:S01]  /*2700*/  FADD.FTZ R159, -R179.reuse, R128 ;  /* 0x00000080b39f7221 */ /* 0x040fe20000010100 */
[----:B------:R-:W-:Y:S01]  /*2710*/  HADD2.F32 R125, -RZ, R130.H0_H0 ;  /* 0x20000082ff7d7230 */ /* 0x000fe20000004100 */
[----:B------:R-:W-:Y:S01]  /*2720*/  SHF.R.U32.HI R178, RZ, 0x10, R129 ;  /* 0x00000010ffb27819 */ /* 0x000fe20000011681 */
[----:B------:R-:W-:Y:S02]  /*2730*/  HADD2.F32 R124, -RZ, R124.H0_H0 ;  /* 0x2000007cff7c7230 */ /* 0x000fe40000004100 */
[----:B------:R-:W-:Y:S01]  /*2740*/  FMUL.FTZ R159, R4, R159 ;  /* 0x0000009f049f7220 */ /* 0x000fe20000410000 */
[----:B------:R-:W-:Y:S01]  /*2750*/  FADD.FTZ R129, -R179, R126 ;  /* 0x0000007eb3817221 */ /* 0x000fe20000010100 */
[----:B------:R-:W-:-:S02]  /*2760*/  HADD2.F32 R131, -RZ, R131.H0_H0 ;  /* 0x20000083ff837230 */ /* 0x000fc40000004100 */
[-C--:B------:R-:W-:Y:S01]  /*2770*/  FMUL.FTZ R157, R8, R125.reuse ;  /* 0x0000007d089d7220 */ /* 0x080fe20000410000 */
[----:B------:R-:W-:Y:S02]  /*2780*/  HADD2.F32 R151, -RZ, R151.H0_H0 ;  /* 0x20000097ff977230 */ /* 0x000fe40000004100 */
[----:B------:R-:W-:Y:S01]  /*2790*/  HADD2.F32 R126, -RZ, R153.H0_H0 ;  /* 0x20000099ff7e7230 */ /* 0x000fe20000004100 */
[----:B------:R-:W-:Y:S01]  /*27a0*/  SHF.R.U32.HI R152, RZ, 0x10, R127 ;  /* 0x00000010ff987819 */ /* 0x000fe2000001167f */
[----:B------:R-:W-:Y:S01]  /*27b0*/  FADD.FTZ R44, R44, R125 ;  /* 0x0000007d2c2c7221 */ /* 0x000fe20000010000 */
[----:B------:R-:W-:Y:S01]  /*27c0*/  FFMA.FTZ R64, R159, R125, R64 ;  /* 0x0000007d9f407223 */ /* 0x000fe20000010040 */
[----:B------:R-:W-:Y:S01]  /*27d0*/  FADD.FTZ R127, -R179, R124 ;  /* 0x0000007cb37f7221 */ /* 0x000fe20000010100 */
[----:B------:R-:W-:Y:S02]  /*27e0*/  HADD2.F32 R125, -RZ, R155.H0_H0 ;  /* 0x2000009bff7d7230 */ /* 0x000fe40000004100 */
[----:B------:R-:W-:Y:S01]  /*27f0*/  FMUL.FTZ R153, R6, R131 ;  /* 0x0000008306997220 */ /* 0x000fe20000410000 */
[----:B------:R-:W-:-:S02]  /*2800*/  HADD2.F32 R124, -RZ, R154.H0_H0 ;  /* 0x2000009aff7c7230 */ /* 0x000fc40000004100 */
[----:B------:R-:W-:Y:S01]  /*2810*/  FMUL.FTZ R155, R4, R129 ;  /* 0x00000081049b7220 */ /* 0x000fe20000410000 */
[----:B------:R-:W-:Y:S01]  /*2820*/  FFMA.FTZ R157, R12, R151, R157 ;  /* 0x000000970c9d7223 */ /* 0x000fe2000001009d */
[----:B------:R-:W-:Y:S01]  /*2830*/  FMUL.FTZ R154, R7, R126 ;  /* 0x0000007e079a7220 */ /* 0x000fe20000410000 */
[----:B------:R-:W-:Y:S02]  /*2840*/  HADD2.F32 R152, -RZ, R152.H0_H0 ;  /* 0x20000098ff987230 */ /* 0x000fe40000004100 */
[----:B------:R-:W-:Y:S01]  /*2850*/  FMUL.FTZ R156, R4, R127 ;  /* 0x0000007f049c7220 */ /* 0x000fe20000410000 */
[----:B------:R-:W-:Y:S02]  /*2860*/  HADD2.F32 R130, -RZ, R178.H0_H0 ;  /* 0x200000b2ff827230 */ /* 0x000fe40000004100 */
        /* <DEDUP_REMOVED lines=10> */
[----:B------:R-:W-:-:S02]  /*2910*/  HADD2.F32 R128, -RZ, R209.H0_H0 ;  /* 0x200000d1ff807230 */ /* 0x000fc40000004100 */
[----:B------:R-:W-:Y:S01]  /*2920*/  FADD.FTZ R179, -R179, R152 ;  /* 0x00000098b3b37221 */ /* 0x000fe20000010100 */
        /* <DEDUP_REMOVED lines=17> */
.L_x_578:
[----:B------:R-:W-:Y:S05]  /*2a40*/  BSYNC B0 ;  /* 0x0000000000007941 */ /* 0x000fea0003800000 */
.L_x_577:
        /* <DEDUP_REMOVED lines=25> */
.L_x_618:
        /* <DEDUP_REMOVED lines=8> */
[----:B---3--:R-:W-:-:S04]  /*2c60*/  LEA R126, R131, R126, 0x18 ;  /* 0x0000007e837e7211 */ /* 0x008fc800078ec0ff */
[----:B------:R-:W-:Y:S01]  /*2c70*/  LEA R209, R125, R126, 0x3 ;  /* 0x0000007e7dd17211 */ /* 0x000fe200078e18ff */
[----:B-----5:R-:W-:-:S05]  /*2c80*/  @!P5 IMAD R207, R124, 0x8, R126 ;  /* 0x000000087ccfd824 */ /* 0x020fca00078e027e */
        /* <DEDUP_REMOVED lines=34> */
[----:B------:R-:W-:Y:S02]  /*2eb0*/  @P5 HADD2.F32 R124, -RZ, R124.H0_H0 ;  /* 0x2000007cff7c5230 */ /* 0x000fe40000004100 */
[----:B------:R-:W-:Y:S02]  /*2ec0*/  @P5 HADD2.F32 R131, -RZ, R130.H0_H0 ;  /* 0x20000082ff835230 */ /* 0x000fe40000004100 */
[----:B------:R-:W-:Y:S01]  /*2ed0*/  FMUL.FTZ R130, R4, R207 ;  /* 0x000000cf04827220 */ /* 0x000fe20000410000 */
[----:B------:R-:W-:Y:S02]  /*2ee0*/  @P5 HADD2.F32 R209, -RZ, R209.H0_H0 ;  /* 0x200000d1ffd15230 */ /* 0x000fe40000004100 */
[----:B------:R-:W-:Y:S01]  /*2ef0*/  @P5 FADD.FTZ R125, R125, R124 ;  /* 0x0000007c7d7d5221 */ /* 0x000fe20000010000 */
[----:B------:R-:W-:Y:S01]  /*2f00*/  @P5 SHF.R.U64 R124, R174, 0x10, R175 ;  /* 0x00000010ae7c5819 */ /* 0x000fe200000012af */
[----:B------:R-:W-:Y:S01]  /*2f10*/  @P5 FADD.FTZ R126, R126, R131 ;  /* 0x000000837e7e5221 */ /* 0x000fe20000010000 */
[----:B------:R-:W-:Y:S01]  /*2f20*/  @P5 FADD.FTZ R130, R130, R209 ;  /* 0x000000d182825221 */ /* 0x000fe20000010000 */
[----:B------:R-:W-:-:S02]  /*2f30*/  FMUL.FTZ R210, R125, UR17 ;  /* 0x000000117dd27c20 */ /* 0x000fc40008410000 */
[----:B------:R-:W-:-:S03]  /*2f40*/  @P5 HADD2.F32 R124, -RZ, R124.H0_H0 ;  /* 0x2000007cff7c5230 */ /* 0x000fc60000004100 */
[----:B------:R-:W-:Y:S02]  /*2f50*/  FSEL R128, R210, RZ, P6 ;  /* 0x000000ffd2807208 */ /* 0x000fe40003000000 */
[----:B------:R-:W-:Y:S01]  /*2f60*/  @P5 FADD.FTZ R127, R127, R124 ;  /* 0x0000007c7f7f5221 */ /* 0x000fe20000010000 */
[----:B------:R-:W-:Y:S01]  /*2f70*/  ISETP.NE.U32.AND P5, PT, RZ, UR6, PT ;  /* 0x00000006ff007c0c */ /* 0x000fe2000bfa5070 */
[----:B------:R-:W-:Y:S03]  /*2f80*/  F2F.F16.F32 R213, R128 ;  /* 0x0000008000d57304 */ /* 0x000fe60000200800 */
[----:B------:R-:W-:-:S13]  /*2f90*/  ISETP.NE.AND.EX P5, PT, RZ, UR7, PT, P5 ;  /* 0x00000007ff007c0c */ /* 0x000fda000bfa5350 */
[----:B------:R-:W-:Y:S02]  /*2fa0*/  @P5 F2FP.F16.F32.PACK_AB R125, RZ, R125 ;  /* 0x0000007dff7d523e */ /* 0x000fe400000000ff */
[----:B------:R-:W-:Y:S01]  /*2fb0*/  @P5 F2FP.F16.F32.PACK_AB R124, RZ, R127 ;  /* 0x0000007fff7c523e */ /* 0x000fe200000000ff */
[----:B------:R-:W-:Y:S01]  /*2fc0*/  FMUL.FTZ R127, R127, UR17 ;  /* 0x000000117f7f7c20 */ /* 0x000fe20008410000 */
[----:B------:R-:W-:Y:S01]  /*2fd0*/  @P5 F2FP.F16.F32.PACK_AB R129, RZ, R126 ;  /* 0x0000007eff81523e */ /* 0x000fe200000000ff */
[----:B------:R-:W-:Y:S01]  /*2fe0*/  FMUL.FTZ R126, R126, UR17 ;  /* 0x000000117e7e7c20 */ /* 0x000fe20008410000 */
[----:B------:R-:W-:Y:S01]  /*2ff0*/  @P5 F2FP.F16.F32.PACK_AB R131, RZ, R130 ;  /* 0x00000082ff83523e */ /* 0x000fe200000000ff */
        /* <DEDUP_REMOVED lines=12> */
[----:B------:R-:W0:Y:S02]  /*30c0*/  F2F.F16.F32 R124, R129 ;  /* 0x00000081007c7304 */ /* 0x000e240000200800 */
[----:B------:R-:W-:Y:S02]  /*30d0*/  @P5 FSEL R208, R127, RZ, P6 ;  /* 0x000000ff7fd05208 */ /* 0x000fe40003000000 */
[----:B------:R-:W-:-:S04]  /*30e0*/  LOP3.LUT P6, RZ, R206, 0xff0000, RZ, 0xc0, !PT ;  /* 0x00ff0000ceff7812 */ /* 0x000fc800078cc0ff */
[----:B------:R-:W-:Y:S02]  /*30f0*/  FSEL R209, R126, RZ, P6 ;  /* 0x000000ff7ed17208 */ /* 0x000fe40003000000 */
[----:B------:R-:W-:-:S04]  /*3100*/  @P5 LOP3.LUT P6, RZ, R2, 0xff0000, RZ, 0xc0, !PT ;  /* 0x00ff000002ff5812 */ /* 0x000fc800078cc0ff */
[----:B------:R-:W-:Y:S01]  /*3110*/  @P5 FSEL R210, R126, RZ, P6 ;  /* 0x000000ff7ed25208 */ /* 0x000fe20003000000 */
[----:B------:R-:W-:Y:S01]  /*3120*/  F2F.F16.F32 R209, R209 ;  /* 0x000000d100d17304 */ /* 0x000fe20000200800 */
[----:B------:R-:W-:Y:S01]  /*3130*/  LOP3.LUT P6, RZ, R206, 0xff000000, RZ, 0xc0, !PT ;  /* 0xff000000ceff7812 */ /* 0x000fe200078cc0ff */
[----:B0-----:R-:W-:-:S03]  /*3140*/  IMAD.WIDE.U32 R124, R124, 0x10000, RZ ;  /* 0x000100007c7c7825 */ /* 0x001fc600078e00ff */
[----:B------:R-:W-:Y:S02]  /*3150*/  FSEL R211, R130, RZ, P6 ;  /* 0x000000ff82d37208 */ /* 0x000fe40003000000 */
[----:B------:R-:W-:Y:S02]  /*3160*/  @P5 LOP3.LUT P6, RZ, R2, 0xff000000, RZ, 0xc0, !PT ;  /* 0xff00000002ff5812 */ /* 0x000fe400078cc0ff */
[----:B------:R-:W0:Y:S01]  /*3170*/  F2F.F16.F32 R127, R211 ;  /* 0x000000d3007f7304 */ /* 0x000e220000200800 */
        /* <DEDUP_REMOVED lines=17> */
.L_x_582:
[----:B------:R1:W-:Y:S01]  /*3290*/  STG.E.64 desc[UR4][R130.64], R126 ;  /* 0x0000007e82007986 */ /* 0x0003e2000c101b04 */
[----:B------:R-:W-:Y:S02]  /*32a0*/  @P5 F2FP.F16.F32.PACK_AB R207, RZ, R207 ;  /* 0x000000cfffcf523e */ /* 0x000fe400000000ff */
[----:B------:R-:W-:Y:S02]  /*32b0*/  @P5 F2FP.F16.F32.PACK_AB R208, RZ, R208 ;  /* 0x000000d0ffd0523e */ /* 0x000fe400000000ff */
[----:B------:R-:W-:Y:S02]  /*32c0*/  @P5 F2FP.F16.F32.PACK_AB R210, RZ, R210 ;  /* 0x000000d2ffd2523e */ /* 0x000fe400000000ff */
[----:B------:R-:W-:Y:S02]  /*32d0*/  @P5 F2FP.F16.F32.PACK_AB R212, RZ, R212 ;  /* 0x000000d4ffd4523e */ /* 0x000fe400000000ff */
        /* <DEDUP_REMOVED lines=13> */
.L_x_583:
[----:B------:R-:W-:-:S07]  /*33b0*/  IADD3 R3, R3, 0x80, RZ ;  /* 0x0000008003037810 */ /* 0x000fce0007ffe0ff */
.L_x_581:
[----:B------:R-:W-:Y:S05]  /*33c0*/  BSYNC B0 ;  /* 0x0000000000007941 */ /* 0x000fea0003800000 */
.L_x_580:
        /* <DEDUP_REMOVED lines=18> */
[----:B------:R-:W-:Y:S02]  /*34f0*/  @P5 HADD2.F32 R124, -RZ, R126.H0_H0 ;  /* 0x2000007eff7c5230 */ /* 0x000fe40000004100 */
[----:B------:R-:W-:Y:S01]  /*3500*/  FFMA.FTZ R126, R193, R179, R130 ;  /* 0x000000b3c17e7223 */ /* 0x000fe20000010082 */
[----:B------:R-:W-:Y:S01]  /*3510*/  @P5 MOV R130, R173 ;  /* 0x000000ad00825202 */ /* 0x000fe20000000f00 */
[----:B------:R-:W-:Y:S02]  /*3520*/  @P5 HADD2.F32 R209, -RZ, R209.H0_H0 ;  /* 0x200000d1ffd15230 */ /* 0x000fe40000004100 */
[----:B------:R-:W-:Y:S01]  /*3530*/  @P5 FADD.FTZ R125, R125, R124 ;  /* 0x0000007c7d7d5221 */ /* 0x000fe20000010000 */
[----:B------:R-:W-:Y:S01]  /*3540*/  @P5 SHF.R.U64 R124, R172, 0x10, R173 ;  /* 0x00000010ac7c5819 */ /* 0x000fe200000012ad */
[----:B------:R-:W-:Y:S01]  /*3550*/  FADD.FTZ R129, R191, -R126 ;  /* 0x8000007ebf817221 */ /* 0x000fe20000010000 */
[----:B------:R-:W-:Y:S02]  /*3560*/  @P5 HADD2.F32 R131, -RZ, R130.H0_H0 ;  /* 0x20000082ff835230 */ /* 0x000fe40000004100 */
[----:B------:R-:W-:Y:S01]  /*3570*/  @P5 FADD.FTZ R210, R210, R209 ;  /* 0x000000d1d2d25221 */ /* 0x000fe20000010000 */
[----:B------:R-:W-:Y:S01]  /*3580*/  FMUL.FTZ R208, R125, UR17 ;  /* 0x000000117dd07c20 */ /* 0x000fe20008410000 */
[----:B------:R-:W-:-:S02]  /*3590*/  @P5 HADD2.F32 R124, -RZ, R124.H0_H0 ;  /* 0x2000007cff7c5230 */ /* 0x000fc40000004100 */
[----:B------:R-:W-:Y:S02]  /*35a0*/  FMUL.FTZ R126, R4, R129 ;  /* 0x00000081047e7220 */ /* 0x000fe40000410000 */
[----:B------:R-:W-:Y:S01]  /*35b0*/  FSEL R128, R208, RZ, P6 ;  /* 0x000000ffd0807208 */ /* 0x000fe20003000000 */
[----:B------:R-:W-:Y:S01]  /*35c0*/  @P5 FADD.FTZ R127, R127, R124 ;  /* 0x0000007c7f7f5221 */ /* 0x000fe20000010000 */
        /* <DEDUP_REMOVED lines=30> */
[----:B------:R-:W1:Y:S01]  /*37b0*/  LDC.64 R126, c[0x0][0x2f8] ;  /* 0x0000be00ff7e7b82 */ /* 0x000e620000000a00 */
[----:B0-----:R-:W-:Y:S02]  /*37c0*/  IMAD.WIDE.U32 R124, R124, 0x10000, RZ ;  /* 0x000100007c7c7825 */ /* 0x001fe400078e00ff */
[----:B------:R-:W-:Y:S02]  /*37d0*/  FSEL R131, R210, RZ, P6 ;  /* 0x000000ffd2837208 */ /* 0x000fe40003000000 */
[----:B------:R-:W-:Y:S02]  /*37e0*/  @P5 LOP3.LUT P6, RZ, R138, 0xff000000, RZ, 0xc0, !PT ;  /* 0xff0000008aff5812 */ /* 0x000fe400078cc0ff */
[----:B------:R-:W-:-:S02]  /*37f0*/  LOP3.LUT R124, R124, R213, RZ, 0xfc, !PT ;  /* 0x000000d57c7c7212 */ /* 0x000fc400078efcff */
[----:B------:R-:W-:Y:S01]  /*3800*/  @P5 FSEL R210, R210, RZ, P6 ;  /* 0x000000ffd2d25208 */ /* 0x000fe20003000000 */
[----:B------:R-:W0:Y:S01]  /*3810*/  F2F.F16.F32 R131, R131 ;  /* 0x0000008300837304 */ /* 0x000e220000200800 */
        /* <DEDUP_REMOVED lines=14> */
.L_x_586:
        /* <DEDUP_REMOVED lines=18> */
.L_x_587:
[----:B------:R-:W-:-:S07]  /*3a20*/  VIADD R3, R3, 0x80 ;  /* 0x0000008003037836 */ /* 0x000fce0000000000 */
.L_x_585:
[----:B------:R-:W-:Y:S05]  /*3a30*/  BSYNC B0 ;  /* 0x0000000000007941 */ /* 0x000fea0003800000 */
.L_x_584:
        /* <DEDUP_REMOVED lines=13> */
[----:B------:R-:W-:Y:S02]  /*3b10*/  @P5 MOV R126, R170 ;  /* 0x000000aa007e5202 */ /* 0x000fe40000000f00 */
[----:B------:R-:W-:Y:S02]  /*3b20*/  @P5 MOV R130, R171 ;  /* 0x000000ab00825202 */ /* 0x000fe40000000f00 */
[--C-:B------:R-:W-:Y:S01]  /*3b30*/  @P5 SHF.R.U32.HI R209, RZ, 0x10, R171.reuse ;  /* 0x00000010ffd15819 */ /* 0x100fe200000116ab */
[----:B------:R-:W-:Y:S02]  /*3b40*/  @P5 HADD2.F32 R124, -RZ, R126.H0_H0 ;  /* 0x2000007eff7c5230 */ /* 0x000fe40000004100 */
[-CC-:B------:R-:W-:Y:S01]  /*3b50*/  FFMA.FTZ R126, R185, R179.reuse, R208.reuse ;  /* 0x000000b3b97e7223 */ /* 0x180fe200000100d0 */
[----:B------:R-:W-:Y:S01]  /*3b60*/  FFMA.FTZ R208, R182, R179, R208 ;  /* 0x000000b3b6d07223 */ /* 0x000fe200000100d0 */
[----:B------:R-:W-:Y:S02]  /*3b70*/  @P5 HADD2.F32 R131, -RZ, R130.H0_H0 ;  /* 0x20000082ff835230 */ /* 0x000fe40000004100 */
[----:B------:R-:W-:Y:S01]  /*3b80*/  @P5 FADD.FTZ R125, R125, R124 ;  /* 0x0000007c7d7d5221 */ /* 0x000fe20000010000 */
[----:B------:R-:W-:Y:S01]  /*3b90*/  @P5 SHF.R.U64 R124, R170, 0x10, R171 ;  /* 0x00000010aa7c5819 */ /* 0x000fe200000012ab */
[----:B------:R-:W-:Y:S01]  /*3ba0*/  FADD.FTZ R129, R183, -R126 ;  /* 0x8000007eb7817221 */ /* 0x000fe20000010000 */
[----:B------:R-:W-:Y:S01]  /*3bb0*/  FADD.FTZ R207, R181, -R208 ;  /* 0x800000d0b5cf7221 */ /* 0x000fe20000010000 */
[----:B------:R-:W-:-:S02]  /*3bc0*/  @P5 HADD2.F32 R209, -RZ, R209.H0_H0 ;  /* 0x200000d1ffd15230 */ /* 0x000fc40000004100 */
[----:B------:R-:W-:Y:S01]  /*3bd0*/  FMUL.FTZ R211, R125, UR17 ;  /* 0x000000117dd37c20 */ /* 0x000fe20008410000 */
[----:B------:R-:W-:Y:S02]  /*3be0*/  @P5 HADD2.F32 R124, -RZ, R124.H0_H0 ;  /* 0x2000007cff7c5230 */ /* 0x000fe40000004100 */
[C---:B------:R-:W-:Y:S01]  /*3bf0*/  FMUL.FTZ R126, R4.reuse, R129 ;  /* 0x00000081047e7220 */ /* 0x040fe20000410000 */
[----:B------:R-:W-:Y:S01]  /*3c00*/  FMUL.FTZ R210, R4, R207 ;  /* 0x000000cf04d27220 */ /* 0x000fe20000410000 */
[----:B------:R-:W-:Y:S01]  /*3c10*/  FSEL R128, R211, RZ, P6 ;  /* 0x000000ffd3807208 */ /* 0x000fe20003000000 */
[----:B------:R-:W-:Y:S01]  /*3c20*/  @P5 FADD.FTZ R127, R127, R124 ;  /* 0x0000007c7f7f5221 */ /* 0x000fe20000010000 */
        /* <DEDUP_REMOVED lines=52> */
.L_x_590:
        /* <DEDUP_REMOVED lines=18> */
.L_x_591:
[----:B------:R-:W-:-:S07]  /*4090*/  IADD3 R3, R3, 0x80, RZ ;  /* 0x0000008003037810 */ /* 0x000fce0007ffe0ff */
.L_x_589:
[----:B------:R-:W-:Y:S05]  /*40a0*/  BSYNC B0 ;  /* 0x0000000000007941 */ /* 0x000fea0003800000 */
.L_x_588:
        /* <DEDUP_REMOVED lines=18> */
[----:B------:R-:W-:Y:S02]  /*41d0*/  @P5 HADD2.F32 R124, -RZ, R126.H0_H0 ;  /* 0x2000007eff7c5230 */ /* 0x000fe40000004100 */
[----:B------:R-:W-:Y:S01]  /*41e0*/  FFMA.FTZ R126, R163, R179, R130 ;  /* 0x000000b3a37e7223 */ /* 0x000fe20000010082 */
[--C-:B------:R-:W-:Y:S02]  /*41f0*/  @P5 IMAD.MOV.U32 R130, RZ, RZ, R169.reuse ;  /* 0x000000ffff825224 */ /* 0x100fe400078e00a9 */
[----:B------:R-:W-:Y:S02]  /*4200*/  @P5 HADD2.F32 R209, -RZ, R209.H0_H0 ;  /* 0x200000d1ffd15230 */ /* 0x000fe40000004100 */
[----:B------:R-:W-:Y:S01]  /*4210*/  @P5 FADD.FTZ R125, R125, R124 ;  /* 0x0000007c7d7d5221 */ /* 0x000fe20000010000 */
[----:B------:R-:W-:Y:S01]  /*4220*/  @P5 SHF.R.U64 R124, R168, 0x10, R169 ;  /* 0x00000010a87c5819 */ /* 0x000fe200000012a9 */
[----:B------:R-:W-:Y:S01]  /*4230*/  FADD.FTZ R129, R161, -R126 ;  /* 0x8000007ea1817221 */ /* 0x000fe20000010000 */
[----:B------:R-:W-:-:S02]  /*4240*/  @P5 HADD2.F32 R131, -RZ, R130.H0_H0 ;  /* 0x20000082ff835230 */ /* 0x000fc40000004100 */
[----:B------:R-:W-:Y:S01]  /*4250*/  @P5 FADD.FTZ R210, R210, R209 ;  /* 0x000000d1d2d25221 */ /* 0x000fe20000010000 */
[----:B------:R-:W-:Y:S01]  /*4260*/  FMUL.FTZ R208, R125, UR17 ;  /* 0x000000117dd07c20 */ /* 0x000fe20008410000 */
[----:B------:R-:W-:Y:S02]  /*4270*/  @P5 HADD2.F32 R124, -RZ, R124.H0_H0 ;  /* 0x2000007cff7c5230 */ /* 0x000fe40000004100 */
        /* <DEDUP_REMOVED lines=54> */
.L_x_594:
        /* <DEDUP_REMOVED lines=18> */
.L_x_595:
[----:B------:R-:W-:-:S07]  /*4700*/  IADD3 R3, R3, 0x80, RZ ;  /* 0x0000008003037810 */ /* 0x000fce0007ffe0ff */
.L_x_593:
[----:B------:R-:W-:Y:S05]  /*4710*/  BSYNC B0 ;  /* 0x0000000000007941 */ /* 0x000fea0003800000 */
.L_x_592:
        /* <DEDUP_REMOVED lines=20> */
[----:B------:R-:W-:Y:S02]  /*4860*/  @P5 MOV R130, R167 ;  /* 0x000000a700825202 */ /* 0x000fe40000000f00 */
[--C-:B------:R-:W-:Y:S02]  /*4870*/  @P5 SHF.R.U64 R207, R166, 0x10, R167.reuse ;  /* 0x00000010a6cf5819 */ /* 0x100fe400000012a7 */
[----:B------:R-:W-:Y:S01]  /*4880*/  @P5 SHF.R.U32.HI R179, RZ, 0x10, R167 ;  /* 0x00000010ffb35819 */ /* 0x000fe200000116a7 */
[----:B------:R-:W-:Y:S02]  /*4890*/  @P5 HADD2.F32 R124, -RZ, R126.H0_H0 ;  /* 0x2000007eff7c5230 */ /* 0x000fe40000004100 */
[----:B------:R-:W-:Y:S02]  /*48a0*/  @P5 HADD2.F32 R128, -RZ, R130.H0_H0 ;  /* 0x20000082ff805230 */ /* 0x000fe40000004100 */
[----:B------:R-:W-:-:S02]  /*48b0*/  @P5 HADD2.F32 R126, -RZ, R207.H0_H0 ;  /* 0x200000cfff7e5230 */ /* 0x000fc40000004100 */
[----:B------:R-:W-:Y:S01]  /*48c0*/  @P5 FADD.FTZ R125, R125, R124 ;  /* 0x0000007c7d7d5221 */ /* 0x000fe20000010000 */
[----:B------:R-:W-:Y:S02]  /*48d0*/  @P5 HADD2.F32 R130, -RZ, R179.H0_H0 ;  /* 0x200000b3ff825230 */ /* 0x000fe40000004100 */
[----:B------:R-:W-:Y:S01]  /*48e0*/  @P5 FADD.FTZ R129, R129, R128 ;  /* 0x0000008081815221 */ /* 0x000fe20000010000 */
[----:B------:R-:W-:Y:S02]  /*48f0*/  @P5 FADD.FTZ R127, R127, R126 ;  /* 0x0000007e7f7f5221 */ /* 0x000fe40000010000 */
[----:B------:R-:W-:Y:S01]  /*4900*/  @P5 FADD.FTZ R131, R131, R130 ;  /* 0x0000008283835221 */ /* 0x000fe20000010000 */
[----:B------:R-:W-:-:S04]  /*4910*/  ISETP.NE.U32.AND P5, PT, RZ, UR6, PT ;  /* 0x00000006ff007c0c */ /* 0x000fc8000bfa5070 */
[----:B------:R-:W-:-:S13]  /*4920*/  ISETP.NE.AND.EX P5, PT, RZ, UR7, PT, P5 ;  /* 0x00000007ff007c0c */ /* 0x000fda000bfa5350 */
[----:B------:R-:W-:Y:S01]  /*4930*/  @P5 F2FP.F16.F32.PACK_AB R4, RZ, R125 ;  /* 0x0000007dff04523e */ /* 0x000fe200000000ff */
[----:B------:R-:W-:Y:S01]  /*4940*/  FMUL.FTZ R125, R125, UR17 ;  /* 0x000000117d7d7c20 */ /* 0x000fe20008410000 */
        /* <DEDUP_REMOVED lines=13> */
[----:B------:R-:W-:Y:S02]  /*4a20*/  F2F.F16.F32 R211, R4 ;  /* 0x0000000400d37304 */ /* 0x000fe40000200800 */
        /* <DEDUP_REMOVED lines=11> */
[----:B------:R-:W1:Y:S02]  /*4ae0*/  F2F.F16.F32 R124, R126 ;  /* 0x0000007e007c7304 */ /* 0x000e640000200800 */
[----:B------:R-:W-:-:S02]  /*4af0*/  @P5 FSEL R179, R127, RZ, P6 ;  /* 0x000000ff7fb35208 */ /* 0x000fc40003000000 */
[----:B------:R-:W-:-:S04]  /*4b00*/  LOP3.LUT P6, RZ, R158, 0xff0000, RZ, 0xc0, !PT ;  /* 0x00ff00009eff7812 */ /* 0x000fc800078cc0ff */
[----:B------:R-:W-:Y:S02]  /*4b10*/  FSEL R127, R129, RZ, P6 ;  /* 0x000000ff817f7208 */ /* 0x000fe40003000000 */
[----:B------:R-:W-:-:S04]  /*4b20*/  @P5 LOP3.LUT P6, RZ, R142, 0xff0000, RZ, 0xc0, !PT ;  /* 0x00ff00008eff5812 */ /* 0x000fc800078cc0ff */
[----:B------:R-:W-:Y:S01]  /*4b30*/  @P5 FSEL R207, R129, RZ, P6 ;  /* 0x000000ff81cf5208 */ /* 0x000fe20003000000 */
[----:B------:R-:W-:Y:S01]  /*4b40*/  F2F.F16.F32 R127, R127 ;  /* 0x0000007f007f7304 */ /* 0x000fe20000200800 */
[----:B------:R-:W-:Y:S01]  /*4b50*/  ISETP.NE.U32.AND P6, PT, RZ, UR6, PT ;  /* 0x00000006ff007c0c */ /* 0x000fe2000bfc5070 */
[----:B-1----:R-:W-:-:S03]  /*4b60*/  IMAD.WIDE.U32 R124, R124, 0x10000, RZ ;  /* 0x000100007c7c7825 */ /* 0x002fc600078e00ff */
[----:B------:R-:W-:Y:S01]  /*4b70*/  ISETP.NE.AND.EX P6, PT, RZ, UR7, PT, P6 ;  /* 0x00000007ff007c0c */ /* 0x000fe2000bfc5360 */
[----:B0-----:R-:W-:Y:S01]  /*4b80*/  IMAD.WIDE.U32 R130, R3, 0x8, R130 ;  /* 0x0000000803827825 */ /* 0x001fe200078e0082 */
[----:B------:R-:W-:Y:S01]  /*4b90*/  LOP3.LUT R128, R124, R211, RZ, 0xfc, !PT ;  /* 0x000000d37c807212 */ /* 0x000fe200078efcff */
[----:B------:R-:W0:Y:S02]  /*4ba0*/  F2F.F16.F32 R129, R208 ;  /* 0x000000d000817304 */ /* 0x000e240000200800 */
[----:B0-----:R-:W-:-:S04]  /*4bb0*/  SHF.L.U32 R129, R129, 0x10, RZ ;  /* 0x0000001081817819 */ /* 0x001fc800000006ff */
[----:B------:R-:W-:-:S04]  /*4bc0*/  LOP3.LUT R129, R125, R129, R127, 0xfe, !PT ;  /* 0x000000817d817212 */ /* 0x000fc800078efe7f */
        /* <DEDUP_REMOVED lines=9> */
.L_x_598:
        /* <DEDUP_REMOVED lines=18> */
.L_x_597:
[----:B------:R-:W-:Y:S05]  /*4d80*/  BSYNC B0 ;  /* 0x0000000000007941 */ /* 0x000fea0003800000 */
.L_x_596:
[----:B------:R-:W-:Y:S01]  /*4d90*/  VIADD R134, R134, UR18 ;  /* 0x0000001286867c36 */ /* 0x000fe20008000000 */
[----:B------:R-:W-:-:S04]  /*4da0*/  SEL R208, RZ, 0x1, P4 ;  /* 0x00000001ffd07807 */ /* 0x000fc80002000000 */
[----:B------:R-:W-:-:S13]  /*4db0*/  ISETP.GE.AND P5, PT, R134, UR19, PT ;  /* 0x0000001386007c0c */ /* 0x000fda000bfa6270 */
[----:B------:R-:W-:Y:S05]  /*4dc0*/  @!P5 BRA `(.L_x_599) ;  /* 0xffffffbc007cd947 */ /* 0x000fea000383ffff */
.L_x_568:
        /* <DEDUP_REMOVED lines=21> */
.L_x_601:
[----:B------:R-:W-:Y:S05]  /*4f20*/  BSYNC B0 ;  /* 0x0000000000007941 */ /* 0x000fea0003800000 */
.L_x_600:
        /* <DEDUP_REMOVED lines=15> */
.L_x_603:
[----:B------:R-:W-:Y:S05]  /*5020*/  BSYNC B0 ;  /* 0x0000000000007941 */ /* 0x000fea0003800000 */
.L_x_602:
        /* <DEDUP_REMOVED lines=15> */
.L_x_605:
[----:B------:R-:W-:Y:S05]  /*5120*/  BSYNC B0 ;  /* 0x0000000000007941 */ /* 0x000fea0003800000 */
.L_x_604:
        /* <DEDUP_REMOVED lines=15> */
.L_x_607:
[----:B------:R-:W-:Y:S05]  /*5220*/  BSYNC B0 ;  /* 0x0000000000007941 */ /* 0x000fea0003800000 */
.L_x_606:
        /* <DEDUP_REMOVED lines=15> */
.L_x_579:
[----:B------:R-:W-:Y:S01]  /*5320*/  HFMA2.MMA R216, -RZ, RZ, 0, 1.847743988037109375e-06 ;  /* 0x0000001fffd87435 */ /* 0x000fe200000001ff */
[----:B------:R-:W-:Y:S01]  /*5330*/  MOV R214, R210 ;  /* 0x000000d200d67202 */ /* 0x000fe20000000f00 */
[----:B------:R-:W-:Y:S01]  /*5340*/  IMAD.MOV.U32 R209, RZ, RZ, 0x10 ;  /* 0x00000010ffd17424 */ /* 0x000fe200078e00ff */
[----:B-----5:R-:W-:-:S08]  /*5350*/  MOV R207, 0xffffffff ;  /* 0xffffffff00cf7802 */ /* 0x020fd00000000f00 */
[----:B------:R-:W-:Y:S05]  /*5360*/  WARPSYNC.COLLECTIVE R207, `(.L_x_608) ;  /* 0x00000000cf087348 */ /* 0x000fea0003c00000 */
[----:B------:R0:W1:Y:S02]  /*5370*/  SHFL.DOWN P6, R178, R214, R209, R216 ;  /* 0x080000d1d6b27389 */ /* 0x00006400000c00d8 */
[----:B01----:R-:W-:Y:S01]  /*5380*/  ENDCOLLECTIVE ;  /* 0x000000000000791b */ /* 0x003fe20003800000 */
.L_x_608:
[----:B------:R-:W-:Y:S01]  /*5390*/  MOV R214, R212 ;  /* 0x000000d400d67202 */ /* 0x000fe20000000f00 */
[----:B------:R-:W-:-:S07]  /*53a0*/  IMAD.MOV.U32 R127, RZ, RZ, R178 ;  /* 0x000000ffff7f7224 */ /* 0x000fce00078e00b2 */
[----:B------:R-:W-:Y:S05]  /*53b0*/  WARPSYNC.COLLECTIVE R207, `(.L_x_609) ;  /* 0x00000000cf087348 */ /* 0x000fea0003c00000 */
[----:B------:R0:W1:Y:S02]  /*53c0*/  SHFL.DOWN P6, R178, R214, R209, R216 ;  /* 0x080000d1d6b27389 */ /* 0x00006400000c00d8 */
[----:B01----:R-:W-:Y:S01]  /*53d0*/  ENDCOLLECTIVE ;  /* 0x000000000000791b */ /* 0x003fe20003800000 */
.L_x_609:
[----:B------:R-:W-:Y:S01]  /*53e0*/  FADD.FTZ R127, R127, R210 ;  /* 0x000000d27f7f7221 */ /* 0x000fe20000010000 */
[----:B------:R-:W-:-:S03]  /*53f0*/  HFMA2.MMA R209, -RZ, RZ, 0, 4.76837158203125e-07 ;  /* 0x00000008ffd17435 */ /* 0x000fc600000001ff */
[----:B------:R-:W-:Y:S01]  /*5400*/  IMAD.MOV.U32 R214, RZ, RZ, R127 ;  /* 0x000000ffffd67224 */ /* 0x000fe200078e007f */
[----:B------:R-:W-:-:S07]  /*5410*/  MOV R129, R178 ;  /* 0x000000b200817202 */ /* 0x000fce0000000f00 */
[----:B------:R-:W-:Y:S05]  /*5420*/  WARPSYNC.COLLECTIVE R207, `(.L_x_610) ;  /* 0x00000000cf087348 */ /* 0x000fea0003c00000 */
[----:B------:R0:W1:Y:S02]  /*5430*/  SHFL.DOWN P6, R178, R214, R209, R216 ;  /* 0x080000d1d6b27389 */ /* 0x00006400000c00d8 */
[----:B01----:R-:W-:Y:S01]  /*5440*/  ENDCOLLECTIVE ;  /* 0x000000000000791b */ /* 0x003fe20003800000 */
.L_x_610:
[----:B------:R-:W-:-:S04]  /*5450*/  FADD.FTZ R129, R129, R212 ;  /* 0x000000d481817221 */ /* 0x000fc80000010000 */
[----:B------:R-:W-:Y:S01]  /*5460*/  IMAD.MOV.U32 R214, RZ, RZ, R129 ;  /* 0x000000ffffd67224 */ /* 0x000fe200078e0081 */
[----:B------:R-:W-:-:S07]  /*5470*/  MOV R126, R178 ;  /* 0x000000b2007e7202 */ /* 0x000fce0000000f00 */
[----:B------:R-:W-:Y:S05]  /*5480*/  WARPSYNC.COLLECTIVE R207, `(.L_x_611) ;  /* 0x00000000cf087348 */ /* 0x000fea0003c00000 */
[----:B------:R0:W1:Y:S02]  /*5490*/  SHFL.DOWN P6, R178, R214, R209, R216 ;  /* 0x080000d1d6b27389 */ /* 0x00006400000c00d8 */
[----:B01----:R-:W-:Y:S01]  /*54a0*/  ENDCOLLECTIVE ;  /* 0x000000000000791b */ /* 0x003fe20003800000 */
.L_x_611:
[----:B------:R-:W-:-:S05]  /*54b0*/  FADD.FTZ R126, R127, R126 ;  /* 0x0000007e7f7e7221 */ /* 0x000fca0000010000 */
[----:B------:R-:W-:Y:S01]  /*54c0*/  MOV R214, R126 ;  /* 0x0000007e00d67202 */ /* 0x000fe20000000f00 */
[----:B------:R-:W-:Y:S01]  /*54d0*/  IMAD.MOV.U32 R209, RZ, RZ, 0x4 ;  /* 0x00000004ffd17424 */ /* 0x000fe200078e00ff */
[----:B------:R-:W-:-:S07]  /*54e0*/  MOV R128, R178 ;  /* 0x000000b200807202 */ /* 0x000fce0000000f00 */
[----:B------:R-:W-:Y:S05]  /*54f0*/  WARPSYNC.COLLECTIVE R207, `(.L_x_612) ;  /* 0x00000000cf087348 */ /* 0x000fea0003c00000 */
[----:B------:R0:W1:Y:S02]  /*5500*/  SHFL.DOWN P6, R178, R214, R209, R216 ;  /* 0x080000d1d6b27389 */ /* 0x00006400000c00d8 */
[----:B01----:R-:W-:Y:S01]  /*5510*/  ENDCOLLECTIVE ;  /* 0x000000000000791b */ /* 0x003fe20003800000 */
.L_x_612:
[----:B------:R-:W-:-:S05]  /*5520*/  FADD.FTZ R128, R129, R128 ;  /* 0x0000008081807221 */ /* 0x000fca0000010000 */
[----:B------:R-:W-:Y:S02]  /*5530*/  MOV R214, R128 ;  /* 0x0000008000d67202 */ /* 0x000fe40000000f00 */
[----:B------:R-:W-:-:S07]  /*5540*/  MOV R131, R178 ;  /* 0x000000b200837202 */ /* 0x000fce0000000f00 */
[----:B------:R-:W-:Y:S05]  /*5550*/  WARPSYNC.COLLECTIVE R207, `(.L_x_613) ;  /* 0x00000000cf087348 */ /* 0x000fea0003c00000 */
[----:B------:R0:W1:Y:S02]  /*5560*/  SHFL.DOWN P6, R178, R214, R209, R216 ;  /* 0x080000d1d6b27389 */ /* 0x00006400000c00d8 */
[----:B01----:R-:W-:Y:S01]  /*5570*/  ENDCOLLECTIVE ;  /* 0x000000000000791b */ /* 0x003fe20003800000 */
.L_x_613:
[----:B------:R-:W-:Y:S01]  /*5580*/  FADD.FTZ R131, R126, R131 ;  /* 0x000000837e837221 */ /* 0x000fe20000010000 */
[----:B------:R-:W-:-:S04]  /*5590*/  HFMA2.MMA R209, -RZ, RZ, 0, 1.1920928955078125e-07 ;  /* 0x00000002ffd17435 */ /* 0x000fc800000001ff */
[----:B------:R-:W-:Y:S01]  /*55a0*/  MOV R214, R131 ;  /* 0x0000008300d67202 */ /* 0x000fe20000000f00 */
[----:B------:R-:W-:-:S07]  /*55b0*/  IMAD.MOV.U32 R179, RZ, RZ, R178 ;  /* 0x000000ffffb37224 */ /* 0x000fce00078e00b2 */
[----:B------:R-:W-:Y:S05]  /*55c0*/  WARPSYNC.COLLECTIVE R207, `(.L_x_614) ;  /* 0x00000000cf087348 */ /* 0x000fea0003c00000 */
[----:B------:R0:W1:Y:S02]  /*55d0*/  SHFL.DOWN P6, R178, R214, R209, R216 ;  /* 0x080000d1d6b27389 */ /* 0x00006400000c00d8 */
[----:B01----:R-:W-:Y:S01]  /*55e0*/  ENDCOLLECTIVE ;  /* 0x000000000000791b */ /* 0x003fe20003800000 */
.L_x_614:
[----:B------:R-:W-:-:S05]  /*55f0*/  FADD.FTZ R179, R128, R179 ;  /* 0x000000b380b37221 */ /* 0x000fca0000010000 */
[----:B------:R-:W-:Y:S01]  /*5600*/  MOV R214, R179 ;  /* 0x000000b300d67202 */ /* 0x000fe20000000f00 */
[----:B------:R-:W-:-:S07]  /*5610*/  IMAD.MOV.U32 R130, RZ, RZ, R178 ;  /* 0x000000ffff827224 */ /* 0x000fce00078e00b2 */
[----:B------:R-:W-:Y:S05]  /*5620*/  WARPSYNC.COLLECTIVE R207, `(.L_x_615) ;  /* 0x00000000cf087348 */ /* 0x000fea0003c00000 */
[----:B------:R0:W1:Y:S02]  /*5630*/  SHFL.DOWN P6, R178, R214, R209, R216 ;  /* 0x080000d1d6b27389 */ /* 0x00006400000c00d8 */
[----:B01----:R-:W-:Y:S01]  /*5640*/  ENDCOLLECTIVE ;  /* 0x000000000000791b */ /* 0x003fe20003800000 */
.L_x_615:
[----:B------:R-:W-:-:S05]  /*5650*/  FADD.FTZ R130, R131, R130 ;  /* 0x0000008283827221 */ /* 0x000fca0000010000 */
[----:B------:R-:W-:Y:S01]  /*5660*/  MOV R214, R130 ;  /* 0x0000008200d67202 */ /* 0x000fe20000000f00 */
[----:B------:R-:W-:Y:S02]  /*5670*/  IMAD.MOV.U32 R209, RZ, RZ, 0x1 ;  /* 0x00000001ffd17424 */ /* 0x000fe400078e00ff */
[----:B------:R-:W-:-:S07]  /*5680*/  FADD.FTZ R127, R179, R178 ;  /* 0x000000b2b37f7221 */ /* 0x000fce0000010000 */
[----:B------:R-:W-:Y:S05]  /*5690*/  WARPSYNC.COLLECTIVE R207, `(.L_x_616) ;  /* 0x00000000cf087348 */ /* 0x000fea0003c00000 */
[----:B------:R0:W1:Y:S02]  /*56a0*/  SHFL.DOWN P6, R178, R214, R209, R216 ;  /* 0x080000d1d6b27389 */ /* 0x00006400000c00d8 */
[----:B01----:R-:W-:Y:S01]  /*56b0*/  ENDCOLLECTIVE ;  /* 0x000000000000791b */ /* 0x003fe20003800000 */
.L_x_616:
[----:B------:R-:W-:Y:S02]  /*56c0*/  MOV R214, R127 ;  /* 0x0000007f00d67202 */ /* 0x000fe40000000f00 */
[----:B------:R-:W-:-:S07]  /*56d0*/  MOV R129, R178 ;  /* 0x000000b200817202 */ /* 0x000fce0000000f00 */
[----:B------:R-:W-:Y:S05]  /*56e0*/  WARPSYNC.COLLECTIVE R207, `(.L_x_617) ;  /* 0x00000000cf087348 */ /* 0x000fea0003c00000 */
[----:B------:R0:W1:Y:S02]  /*56f0*/  SHFL.DOWN P6, R178, R214, R209, R216 ;  /* 0x080000d1d6b27389 */ /* 0x00006400000c00d8 */
[----:B01----:R-:W-:Y:S01]  /*5700*/  ENDCOLLECTIVE ;  /* 0x000000000000791b */ /* 0x003fe20003800000 */
.L_x_617:
[----:B------:R-:W-:Y:S01]  /*5710*/  MOV R208, R178 ;  /* 0x000000b200d07202 */ /* 0x000fe20000000f00 */
[----:B------:R-:W-:Y:S06]  /*5720*/  BRA `(.L_x_618) ;  /* 0xffffffd4002c7947 */ /* 0x000fec000383ffff */
.L_x_619:
        /* <DEDUP_REMOVED lines=13> */
.L_x_3893:


//--------------------- .text._ZN10layer_norm31ln_parallel_residual_bwd_kernelINS_13Kernel_traitsI6__halfS2_S2_S2_fjLj2560ELj1ELj1ELj4ELj8ENS_18Kernel_traits_baseILj2560ES2_S2_S2_S2_fjLj128EEEEELb1ELb0ELb1EEEvNS_9BwdParamsE --------------------------
	.section	.text._ZN10layer_norm31ln_parallel_residual_bwd_kernelINS_13Kernel_traitsI6__halfS2_S2_S2_fjLj2560ELj1ELj1ELj4ELj8ENS_18Kernel_traits_baseILj2560ES2_S2_S2_S2_fjLj128EEEEELb1ELb0ELb1EEEvNS_9BwdParamsE,"ax",@progbits
	.align	128
        .global         _ZN10layer_norm31ln_parallel_residual_bwd_kernelINS_13Kernel_traitsI6__halfS2_S2_S2_fjLj2560ELj1ELj1ELj4ELj8ENS_18Kernel_traits_baseILj2560ES2_S2_S2_S2_fjLj128EEEEELb1ELb0ELb1EEEvNS_9BwdParamsE
        .type           _ZN10layer_norm31ln_parallel_residual_bwd_kernelINS_13Kernel_traitsI6__halfS2_S2_S2_fjLj2560ELj1ELj1ELj4ELj8ENS_18Kernel_traits_baseILj2560ES2_S2_S2_S2_fjLj128EEEEELb1ELb0ELb1EEEvNS_9BwdParamsE,@function
        .size           _ZN10layer_norm31ln_parallel_residual_bwd_kernelINS_13Kernel_traitsI6__halfS2_S2_S2_fjLj2560ELj1ELj1ELj4ELj8ENS_18Kernel_traits_baseILj2560ES2_S2_S2_S2_fjLj128EEEEELb1ELb0ELb1EEEvNS_9BwdParamsE,(.L_x_3894 - _ZN10layer_norm31ln_parallel_residual_bwd_kernelINS_13Kernel_traitsI6__halfS2_S2_S2_fjLj2560ELj1ELj1ELj4ELj8ENS_18Kernel_traits_baseILj2560ES2_S2_S2_S2_fjLj128EEEEELb1ELb0ELb1EEEvNS_9BwdParamsE)
        .other          _ZN10layer_norm31ln_parallel_residual_bwd_kernelINS_13Kernel_traitsI6__halfS2_S2_S2_fjLj2560ELj1ELj1ELj4ELj8ENS_18Kernel_traits_baseILj2560ES2_S2_S2_S2_fjLj128EEEEELb1ELb0ELb1EEEvNS_9BwdParamsE,@"STO_CUDA_ENTRY STV_DEFAULT"
_ZN10layer_norm31ln_parallel_residual_bwd_kernelINS_13Kernel_traitsI6__halfS2_S2_S2_fjLj2560ELj1ELj1ELj4ELj8ENS_18Kernel_traits_baseILj2560ES2_S2_S2_S2_fjLj128EEEEELb1ELb0ELb1EEEvNS_9BwdParamsE:
.text._ZN10layer_norm31ln_parallel_residual_bwd_kernelINS_13Kernel_traitsI6__halfS2_S2_S2_fjLj2560ELj1ELj1ELj4ELj8ENS_18Kernel_traits_baseILj2560ES2_S2_S2_S2_fjLj128EEEEELb1ELb0ELb1EEEvNS_9BwdParamsE:
        /* <DEDUP_REMOVED lines=58> */
.L_x_620:
[----:B------:R-:W-:Y:S01]  /*03a0*/  SHF.L.U32 R0, R49, 0x3, RZ ;  /* 0x0000000331007819 */ /* 0x000fe200000006ff */
[----:B------:R-:W-:-:S03]  /*03b0*/  ULDC.64 UR4, c[0x0][0x260] ;  /* 0x0000980000047ab9 */ /* 0x000fc60000000a00 */
        /* <DEDUP_REMOVED lines=18> */
[----:B------:R-:W-:Y:S01]  /*04e0*/  HFMA2.MMA R48, -RZ, RZ, 0, 0 ;  /* 0x00000000ff307435 */ /* 0x000fe200000001ff */
[----:B------:R-:W-:Y:S01]  /*04f0*/  IMAD.MOV.U32 R89, RZ, RZ, 0x1 ;  /* 0x00000001ff597424 */ /* 0x000fe200078e00ff */
        /* <DEDUP_REMOVED lines=103> */
.L_x_634:
[----:B0-----:R-:W0:Y:S01]  /*0b70*/  LDC.64 R142, c[0x0][0x2c0] ;  /* 0x0000b000ff8e7b82 */ /* 0x001e220000000a00 */
[----:B---3--:R-:W-:-:S05]  /*0b80*/  IMAD R56, R172, UR8, RZ ;  /* 0x00000008ac387c24 */ /* 0x008fca000f8e02ff */
[----:B------:R-:W-:Y:S02]  /*0b90*/  SHF.R.S32.HI R57, RZ, 0x1f, R56 ;  /* 0x0000001fff397819 */ /* 0x000fe40000011438 */
[----:B-1----:R-:W1:Y:S02]  /*0ba0*/  LDC.64 R140, c[0x0][0x2b8] ;  /* 0x0000ae00ff8c7b82 */ /* 0x002e640000000a00 */
[----:B------:R-:W-:-:S04]  /*0bb0*/  LEA.HI R57, R57, R56, RZ, 0x2 ;  /* 0x0000003839397211 */ /* 0x000fc800078f10ff */
[----:B------:R-:W-:Y:S02]  /*0bc0*/  LEA.HI.SX32 R205, R57, R176, 0x1e ;  /* 0x000000b039cd7211 */ /* 0x000fe400078ff2ff */
[----:B--2---:R-:W2:Y:S02]  /*0bd0*/  LDC.64 R90, c[0x0][0x250] ;  /* 0x00009400ff5a7b82 */ /* 0x004ea40000000a00 */
[----:B------:R-:W-:-:S04]  /*0be0*/  IADD3 R213, R205, 0x80, RZ ;  /* 0x00000080cdd57810 */ /* 0x000fc80007ffe0ff */
[----:B------:R-:W-:Y:S01]  /*0bf0*/  SHF.R.U32.HI R100, RZ, 0x1d, R213 ;  /* 0x0000001dff647819 */ /* 0x000fe200000116d5 */
[C---:B------:R-:W-:Y:S01]  /*0c00*/  IMAD.SHL.U32 R99, R213.reuse, 0x8, RZ ;  /* 0x00000008d5637824 */ /* 0x040fe200078e00ff */
[----:B------:R-:W3:Y:S01]  /*0c10*/  LDC.64 R66, c[0x0][0x258] ;  /* 0x00009600ff427b82 */ /* 0x000ee20000000a00 */
[----:B0-----:R-:W-:-:S03]  /*0c20*/  IMAD.WIDE.U32 R64, R213, 0x8, R142 ;  /* 0x00000008d5407825 */ /* 0x001fc600078e008e */
[----:B------:R-:W-:-:S03]  /*0c30*/  IADD3 R56, P0, R99, UR12, RZ ;  /* 0x0000000c63387c10 */ /* 0x000fc6000ff1e0ff */
[----:B------:R-:W4:Y:S01]  /*0c40*/  LDG.E.64 R64, desc[UR6][R64.64] ;  /* 0x0000000640407981 */ /* 0x000f22000c1e1b00 */
[----:B-1----:R-:W-:Y:S01]  /*0c50*/  IMAD.WIDE.U32 R58, R213, 0x8, R140 ;  /* 0x00000008d53a7825 */ /* 0x002fe200078e008c */
[----:B------:R-:W-:Y:S01]  /*0c60*/  IADD3.X R57, R100, UR13, RZ, P0, !PT ;  /* 0x0000000d64397c10 */ /* 0x000fe200087fe4ff */
[----:B------:R-:W0:Y:S04]  /*0c70*/  LDC.64 R106, c[0x0][0x300] ;  /* 0x0000c000ff6a7b82 */ /* 0x000e280000000a00 */
[----:B------:R-:W4:Y:S04]  /*0c80*/  LDG.E.64 R58, desc[UR6][R58.64] ;  /* 0x000000063a3a7981 */ /* 0x000f28000c1e1b00 */
[----:B------:R-:W4:Y:S01]  /*0c90*/  LDG.E.64 R56, desc[UR6][R56.64] ;  /* 0x0000000638387981 */ /* 0x000f22000c1e1b00 */
[----:B------:R-:W-:Y:S01]  /*0ca0*/  IADD3 R209, R205, 0x100, RZ ;  /* 0x00000100cdd17810 */ /* 0x000fe20007ffe0ff */
[C---:B--2---:R-:W-:Y:S01]  /*0cb0*/  IMAD.WIDE R206, R172.reuse, 0x4, R90 ;  /* 0x00000004acce7825 */ /* 0x044fe200078e025a */
[----:B------:R-:W-:Y:S01]  /*0cc0*/  LOP3.LUT P4, RZ, R89, 0xff, RZ, 0xc0, !PT ;  /* 0x000000ff59ff7812 */ /* 0x000fe2000788c0ff */
[----:B------:R-:W1:Y:S02]  /*0cd0*/  @P1 LDC.64 R134, c[0x0][0x2c8] ;  /* 0x0000b200ff861b82 */ /* 0x000e640000000a00 */
[----:B------:R-:W-:Y:S01]  /*0ce0*/  IMAD.SHL.U32 R97, R209, 0x8, RZ ;  /* 0x00000008d1617824 */ /* 0x000fe200078e00ff */
[----:B------:R-:W-:Y:S01]  /*0cf0*/  SHF.R.U32.HI R96, RZ, 0x1d, R209 ;  /* 0x0000001dff607819 */ /* 0x000fe200000116d1 */
[----:B---3--:R-:W-:Y:S01]  /*0d00*/  IMAD.WIDE R90, R172, 0x4, R66 ;  /* 0x00000004ac5a7825 */ /* 0x008fe200078e0242 */
[----:B------:R2:W3:Y:S02]  /*0d10*/  LDG.E R206, desc[UR6][R206.64] ;  /* 0x00000006cece7981 */ /* 0x0004e4000c1e1900 */
[----:B------:R-:W-:Y:S01]  /*0d20*/  IADD3 R66, P0, R97, UR12, RZ ;  /* 0x0000000c61427c10 */ /* 0x000fe2000ff1e0ff */
[C---:B------:R-:W-:Y:S01]  /*0d30*/  IMAD.WIDE.U32 R120, R209.reuse, 0x8, R142 ;  /* 0x00000008d1787825 */ /* 0x040fe200078e008e */
[----:B------:R0:W3:Y:S02]  /*0d40*/  LDG.E R98, desc[UR6][R90.64] ;  /* 0x000000065a627981 */ /* 0x0000e4000c1e1900 */
[----:B------:R-:W-:Y:S01]  /*0d50*/  IADD3.X R67, R96, UR13, RZ, P0, !PT ;  /* 0x0000000d60437c10 */ /* 0x000fe200087fe4ff */
[----:B------:R-:W-:-:S02]  /*0d60*/  IMAD.WIDE.U32 R118, R209, 0x8, R140 ;  /* 0x00000008d1767825 */ /* 0x000fc400078e008c */
[----:B------:R-:W3:Y:S04]  /*0d70*/  LDG.E.64 R120, desc[UR6][R120.64] ;  /* 0x0000000678787981 */ /* 0x000ee8000c1e1b00 */
[----:B------:R-:W3:Y:S01]  /*0d80*/  LDG.E.64 R66, desc[UR6][R66.64] ;  /* 0x0000000642427981 */ /* 0x000ee2000c1e1b00 */
[----:B--2---:R-:W-:-:S03]  /*0d90*/  IADD3 R207, R205, 0x180, RZ ;  /* 0x00000180cdcf7810 */ /* 0x004fc60007ffe0ff */
[----:B------:R-:W2:Y:S02]  /*0da0*/  LDG.E.64 R118, desc[UR6][R118.64] ;  /* 0x0000000676767981 */ /* 0x000ea4000c1e1b00 */
[----:B------:R-:W-:Y:S01]  /*0db0*/  IMAD.SHL.U32 R95, R207, 0x8, RZ ;  /* 0x00000008cf5f7824 */ /* 0x000fe200078e00ff */
[----:B------:R-:W-:-:S04]  /*0dc0*/  SHF.R.U32.HI R94, RZ, 0x1d, R207 ;  /* 0x0000001dff5e7819 */ /* 0x000fc800000116cf */
[----:B------:R-:W-:-:S04]  /*0dd0*/  IADD3 R122, P0, R95, UR12, RZ ;  /* 0x0000000c5f7a7c10 */ /* 0x000fc8000ff1e0ff */
[----:B------:R-:W-:Y:S01]  /*0de0*/  IADD3.X R123, R94, UR13, RZ, P0, !PT ;  /* 0x0000000d5e7b7c10 */ /* 0x000fe200087fe4ff */
[----:B------:R-:W-:-:S05]  /*0df0*/  IMAD.WIDE.U32 R126, R207, 0x8, R142 ;  /* 0x00000008cf7e7825 */ /* 0x000fca00078e008e */
[----:B------:R-:W2:Y:S01]  /*0e00*/  LDG.E.64 R122, desc[UR6][R122.64] ;  /* 0x000000067a7a7981 */ /* 0x000ea2000c1e1b00 */
[----:B------:R-:W-:-:S03]  /*0e10*/  IMAD.WIDE.U32 R124, R207, 0x8, R140 ;  /* 0x00000008cf7c7825 */ /* 0x000fc600078e008c */
[----:B------:R-:W2:Y:S01]  /*0e20*/  LDG.E.64 R126, desc[UR6][R126.64] ;  /* 0x000000067e7e7981 */ /* 0x000ea2000c1e1b00 */
[----:B------:R-:W-:-:S03]  /*0e30*/  SHF.L.U32 R93, R205, 0x3, RZ ;  /* 0x00000003cd5d7819 */ /* 0x000fc600000006ff */
[----:B------:R-:W2:Y:S01]  /*0e40*/  LDG.E.64 R124, desc[UR6][R124.64] ;  /* 0x000000067c7c7981 */ /* 0x000ea2000c1e1b00 */
[----:B------:R-:W-:Y:S02]  /*0e50*/  SHF.R.U32.HI R92, RZ, 0x1d, R205 ;  /* 0x0000001dff5c7819 */ /* 0x000fe400000116cd */
[----:B------:R-:W-:-:S04]  /*0e60*/  IADD3 R130, P0, R93, UR12, RZ ;  /* 0x0000000c5d827c10 */ /* 0x000fc8000ff1e0ff */
[----:B------:R-:W-:Y:S01]  /*0e70*/  IADD3.X R131, R92, UR13, RZ, P0, !PT ;  /* 0x0000000d5c837c10 */ /* 0x000fe200087fe4ff */
[----:B------:R-:W-:-:S04]  /*0e80*/  IMAD.WIDE.U32 R128, R205, 0x8, R140 ;  /* 0x00000008cd807825 */ /* 0x000fc800078e008c */
[C---:B------:R-:W-:Y:S01]  /*0e90*/  IMAD.WIDE.U32 R132, R205.reuse, 0x8, R142 ;  /* 0x00000008cd847825 */ /* 0x040fe200078e008e */
[----:B------:R-:W2:Y:S04]  /*0ea0*/  LDG.E.64 R130, desc[UR6][R130.64] ;  /* 0x0000000682827981 */ /* 0x000ea8000c1e1b00 */
[----:B------:R-:W2:Y:S04]  /*0eb0*/  LDG.E.64 R128, desc[UR6][R128.64] ;  /* 0x0000000680807981 */ /* 0x000ea8000c1e1b00 */
[----:B------:R-:W2:Y:S01]  /*0ec0*/  LDG.E.64 R132, desc[UR6][R132.64] ;  /* 0x0000000684847981 */ /* 0x000ea2000c1e1b00 */
[C---:B------:R-:W-:Y:S01]  /*0ed0*/  IMAD.SHL.U32 R149, R205.reuse, 0x4, RZ ;  /* 0x00000004cd957824 */ /* 0x040fe200078e00ff */
[----:B------:R-:W-:-:S02]  /*0ee0*/  IADD3 R211, R205, 0x200, RZ ;  /* 0x00000200cdd37810 */ /* 0x000fc40007ffe0ff */
[----:B------:R-:W-:Y:S02]  /*0ef0*/  SHF.R.U32.HI R218, RZ, 0x1e, R205 ;  /* 0x0000001effda7819 */ /* 0x000fe400000116cd */
[----:B------:R-:W-:Y:S02]  /*0f00*/  IADD3 R146, P2, R149, UR14, RZ ;  /* 0x0000000e95927c10 */ /* 0x000fe4000ff5e0ff */
[----:B------:R-:W-:Y:S02]  /*0f10*/  SHF.L.U32 R89, R211, 0x3, RZ ;  /* 0x00000003d3597819 */ /* 0x000fe400000006ff */
[----:B------:R-:W-:Y:S02]  /*0f20*/  IADD3.X R147, R218, UR15, RZ, P2, !PT ;  /* 0x0000000fda937c10 */ /* 0x000fe400097fe4ff */
[----:B0-----:R-:W-:Y:S02]  /*0f30*/  SHF.R.U32.HI R90, RZ, 0x1d, R211 ;  /* 0x0000001dff5a7819 */ /* 0x001fe400000116d3 */
[----:B------:R-:W-:Y:S01]  /*0f40*/  IADD3 R144, P2, R89, UR12, RZ ;  /* 0x0000000c59907c10 */ /* 0x000fe2000ff5e0ff */
[C---:B------:R-:W-:Y:S01]  /*0f50*/  IMAD.WIDE.U32 R140, R211.reuse, 0x8, R140 ;  /* 0x00000008d38c7825 */ /* 0x040fe200078e008c */
[----:B------:R-:W-:Y:S01]  /*0f60*/  ISETP.NE.U32.AND P0, PT, R106, RZ, PT ;  /* 0x000000ff6a00720c */ /* 0x000fe20003f05070 */
[----:B------:R0:W5:Y:S01]  /*0f70*/  LDG.E R91, desc[UR6][R146.64] ;  /* 0x00000006925b7981 */ /* 0x000162000c1e1900 */
[----:B------:R-:W-:Y:S01]  /*0f80*/  IADD3.X R145, R90, UR13, RZ, P2, !PT ;  /* 0x0000000d5a917c10 */ /* 0x000fe200097fe4ff */
[----:B------:R-:W-:-:S02]  /*0f90*/  IMAD.WIDE.U32 R142, R211, 0x8, R142 ;  /* 0x00000008d38e7825 */ /* 0x000fc400078e008e */
[----:B------:R-:W2:Y:S04]  /*0fa0*/  LDG.E.64 R140, desc[UR6][R140.64] ;  /* 0x000000068c8c7981 */ /* 0x000ea8000c1e1b00 */
[----:B------:R-:W2:Y:S04]  /*0fb0*/  LDG.E.64 R144, desc[UR6][R144.64] ;  /* 0x0000000690907981 */ /* 0x000ea8000c1e1b00 */
[----:B------:R-:W2:Y:S01]  /*0fc0*/  LDG.E.64 R142, desc[UR6][R142.64] ;  /* 0x000000068e8e7981 */ /* 0x000ea2000c1e1b00 */
[----:B------:R-:W-:Y:S01]  /*0fd0*/  ISETP.NE.AND.EX P0, PT, R107, RZ, PT, P0 ;  /* 0x000000ff6b00720c */ /* 0x000fe20003f05300 */
[----:B------:R-:W-:-:S12]  /*0fe0*/  IMAD.SHL.U32 R221, R213, 0x4, RZ ;  /* 0x00000004d5dd7824 */ /* 0x000fd800078e00ff */
[----:B------:R-:W1:Y:S08]  /*0ff0*/  @P0 LDC.64 R136, c[0x0][0x248] ;  /* 0x00009200ff880b82 */ /* 0x000e700000000a00 */
[----:B------:R-:W1:Y:S01]  /*1000*/  @P0 LDC.64 R138, c[0x0][0x248] ;  /* 0x00009200ff8a0b82 */ /* 0x000e620000000a00 */
[----:B------:R-:W-:Y:S02]  /*1010*/  SHF.R.U32.HI R220, RZ, 0x1e, R213 ;  /* 0x0000001effdc7819 */ /* 0x000fe400000116d5 */
[----:B------:R-:W-:-:S02]  /*1020*/  IADD3 R154, P2, R221, UR14, RZ ;  /* 0x0000000edd9a7c10 */ /* 0x000fc4000ff5e0ff */
[----:B------:R-:W-:Y:S02]  /*1030*/  SHF.L.U32 R217, R207, 0x2, RZ ;  /* 0x00000002cfd97819 */ /* 0x000fe400000006ff */
[----:B------:R-:W-:Y:S02]  /*1040*/  IADD3.X R155, R220, UR15, RZ, P2, !PT ;  /* 0x0000000fdc9b7c10 */ /* 0x000fe400097fe4ff */
[----:B------:R-:W-:Y:S02]  /*1050*/  SHF.R.U32.HI R216, RZ, 0x1e, R207 ;  /* 0x0000001effd87819 */ /* 0x000fe400000116cf */
[----:B0-----:R-:W-:Y:S01]  /*1060*/  IADD3 R146, P2, R217, UR14, RZ ;  /* 0x0000000ed9927c10 */ /* 0x001fe2000ff5e0ff */
[----:B------:R0:W5:Y:S03]  /*1070*/  LDG.E R208, desc[UR6][R154.64] ;  /* 0x000000069ad07981 */ /* 0x000166000c1e1900 */
[----:B------:R-:W-:-:S02]  /*1080*/  IADD3.X R147, R216, UR15, RZ, P2, !PT ;  /* 0x0000000fd8937c10 */ /* 0x000fc400097fe4ff */
[----:B-1----:R-:W-:Y:S01]  /*1090*/  @P0 IADD3 R136, P2, R149, R136, RZ ;  /* 0x0000008895880210 */ /* 0x002fe20007f5e0ff */
[----:B------:R-:W-:Y:S01]  /*10a0*/  IMAD.SHL.U32 R219, R209, 0x4, RZ ;  /* 0x00000004d1db7824 */ /* 0x000fe200078e00ff */
[----:B------:R-:W-:Y:S01]  /*10b0*/  SHF.R.U32.HI R214, RZ, 0x1e, R209 ;  /* 0x0000001effd67819 */ /* 0x000fe200000116d1 */
[----:B------:R1:W5:Y:S01]  /*10c0*/  LDG.E R210, desc[UR6][R146.64] ;  /* 0x0000000692d27981 */ /* 0x000362000c1e1900 */
[----:B------:R-:W-:Y:S02]  /*10d0*/  @P0 IADD3.X R137, R218, R137, RZ, P2, !PT ;  /* 0x00000089da890210 */ /* 0x000fe400017fe4ff */
[----:B0-----:R-:W-:Y:S02]  /*10e0*/  @P0 IADD3 R154, P2, R221, R138, RZ ;  /* 0x0000008add9a0210 */ /* 0x001fe40007f5e0ff */
[----:B------:R-:W-:Y:S01]  /*10f0*/  IADD3 R152, P3, R219, UR14, RZ ;  /* 0x0000000edb987c10 */ /* 0x000fe2000ff7e0ff */
[----:B------:R-:W-:Y:S01]  /*1100*/  IMAD.SHL.U32 R215, R211, 0x4, RZ ;  /* 0x00000004d3d77824 */ /* 0x000fe200078e00ff */
[----:B------:R0:W5:Y:S01]  /*1110*/  @P0 LDG.E R200, desc[UR6][R136.64] ;  /* 0x0000000688c80981 */ /* 0x000162000c1e1900 */
[----:B------:R-:W-:Y:S01]  /*1120*/  @P0 IMAD.X R155, R220, 0x1, R139, P2 ;  /* 0x00000001dc9b0824 */ /* 0x000fe200010e068b */
[----:B-1----:R-:W1:Y:S01]  /*1130*/  @P0 LDC.64 R146, c[0x0][0x248] ;  /* 0x00009200ff920b82 */ /* 0x002e620000000a00 */
[----:B------:R-:W-:-:S07]  /*1140*/  IADD3.X R153, R214, UR15, RZ, P3, !PT ;  /* 0x0000000fd6997c10 */ /* 0x000fce0009ffe4ff */
[----:B------:R-:W1:Y:S01]  /*1150*/  @P1 LDC.64 R138, c[0x0][0x2c8] ;  /* 0x0000b200ff8a1b82 */ /* 0x000e620000000a00 */
[C---:B------:R-:W-:Y:S01]  /*1160*/  @P1 LEA R134, P3, R213.reuse, R134, 0x3 ;  /* 0x00000086d5861211 */ /* 0x040fe200078618ff */
[----:B------:R-:W5:Y:S01]  /*1170*/  LDG.E R152, desc[UR6][R152.64] ;  /* 0x0000000698987981 */ /* 0x000f62000c1e1900 */
[----:B------:R-:W-:Y:S02]  /*1180*/  SHF.R.U32.HI R212, RZ, 0x1e, R211 ;  /* 0x0000001effd47819 */ /* 0x000fe400000116d3 */
[----:B------:R-:W-:Y:S01]  /*1190*/  @P1 LEA.HI.X R135, R213, R135, RZ, 0x3, P3 ;  /* 0x00000087d5871211 */ /* 0x000fe200018f1cff */
[----:B------:R-:W5:Y:S02]  /*11a0*/  @P0 LDG.E R201, desc[UR6][R154.64] ;  /* 0x000000069ac90981 */ /* 0x000f64000c1e1900 */
[----:B0-----:R-:W0:Y:S01]  /*11b0*/  @P1 LDC.64 R136, c[0x0][0x2c8] ;  /* 0x0000b200ff881b82 */ /* 0x001e220000000a00 */
[----:B------:R-:W-:Y:S01]  /*11c0*/  IADD3 R148, P5, R215, UR14, RZ ;  /* 0x0000000ed7947c10 */ /* 0x000fe2000ffbe0ff */
[----:B------:R1:W5:Y:S03]  /*11d0*/  @P1 LDG.E.64 R108, desc[UR6][R134.64] ;  /* 0x00000006866c1981 */ /* 0x000366000c1e1b00 */
[----:B------:R-:W-:-:S05]  /*11e0*/  IADD3.X R149, R212, UR15, RZ, P5, !PT ;  /* 0x0000000fd4957c10 */ /* 0x000fca000affe4ff */
[----:B------:R4:W5:Y:S01]  /*11f0*/  LDG.E R148, desc[UR6][R148.64] ;  /* 0x0000000694947981 */ /* 0x000962000c1e1900 */
[----:B-1----:R-:W1:Y:S01]  /*1200*/  @P0 LDC.64 R134, c[0x0][0x248] ;  /* 0x00009200ff860b82 */ /* 0x002e620000000a00 */
[----:B------:R-:W-:-:S04]  /*1210*/  @P1 LEA R138, P3, R209, R138, 0x3 ;  /* 0x0000008ad18a1211 */ /* 0x000fc800078618ff */
[----:B------:R-:W-:Y:S02]  /*1220*/  @P1 LEA.HI.X R139, R209, R139, RZ, 0x3, P3 ;  /* 0x0000008bd18b1211 */ /* 0x000fe400018f1cff */
[----:B------:R-:W-:Y:S02]  /*1230*/  @P0 IADD3 R146, P3, R219, R146, RZ ;  /* 0x00000092db920210 */ /* 0x000fe40007f7e0ff */
[----:B------:R-:W-:Y:S01]  /*1240*/  ISETP.NE.AND P2, PT, RZ, UR9, PT ;  /* 0x00000009ff007c0c */ /* 0x000fe2000bf45270 */
[----:B------:R-:W5:Y:S01]  /*1250*/  @P1 LDG.E.64 R110, desc[UR6][R138.64] ;  /* 0x000000068a6e1981 */ /* 0x000f62000c1e1b00 */
[----:B------:R-:W-:Y:S02]  /*1260*/  @P0 IADD3.X R147, R214, R147, RZ, P3, !PT ;  /* 0x00000093d6930210 */ /* 0x000fe40001ffe4ff */
[----:B0-----:R-:W-:-:S03]  /*1270*/  @P1 LEA R136, P3, R207, R136, 0x3 ;  /* 0x00000088cf881211 */ /* 0x001fc600078618ff */
[----:B------:R-:W5:Y:S01]  /*1280*/  @P0 LDG.E R202, desc[UR6][R146.64] ;  /* 0x0000000692ca0981 */ /* 0x000f62000c1e1900 */
[----:B------:R-:W-:Y:S02]  /*1290*/  @P1 LEA.HI.X R137, R207, R137, RZ, 0x3, P3 ;  /* 0x00000089cf891211 */ /* 0x000fe400018f1cff */
[----:B-1----:R-:W-:-:S03]  /*12a0*/  @P0 IADD3 R134, P5, R217, R134, RZ ;  /* 0x00000086d9860210 */ /* 0x002fc60007fbe0ff */
[----:B------:R0:W5:Y:S02]  /*12b0*/  @P1 LDG.E.64 R112, desc[UR6][R136.64] ;  /* 0x0000000688701981 */ /* 0x000164000c1e1b00 */
[----:B------:R-:W-:-:S05]  /*12c0*/  @P0 IMAD.X R135, R216, 0x1, R135, P5 ;  /* 0x00000001d8870824 */ /* 0x000fca00028e0687 */
[----:B------:R1:W5:Y:S01]  /*12d0*/  @P0 LDG.E R203, desc[UR6][R134.64] ;  /* 0x0000000686cb0981 */ /* 0x000362000c1e1900 */
[----:B----4-:R-:W-:Y:S01]  /*12e0*/  MOV R223, R64 ;  /* 0x0000004000df7202 */ /* 0x010fe20000000f00 */
[--C-:B------:R-:W-:Y:S01]  /*12f0*/  IMAD.MOV.U32 R221, RZ, RZ, R65.reuse ;  /* 0x000000ffffdd7224 */ /* 0x100fe200078e0041 */
[--C-:B------:R-:W-:Y:S02]  /*1300*/  SHF.R.U64 R226, R64, 0x10, R65.reuse ;  /* 0x0000001040e27819 */ /* 0x100fe40000001241 */
[----:B------:R-:W-:Y:S02]  /*1310*/  SHF.R.U32.HI R224, RZ, 0x10, R65 ;  /* 0x00000010ffe07819 */ /* 0x000fe40000011641 */
[----:B------:R-:W4:Y:S01]  /*1320*/  @P1 LDC.64 R64, c[0x0][0x2c8] ;  /* 0x0000b200ff401b82 */ /* 0x000f220000000a00 */
[----:B------:R-:W-:Y:S01]  /*1330*/  MOV R149, R58 ;  /* 0x0000003a00957202 */ /* 0x000fe20000000f00 */
[--C-:B------:R-:W-:Y:S01]  /*1340*/  IMAD.MOV.U32 R220, RZ, RZ, R59.reuse ;  /* 0x000000ffffdc7224 */ /* 0x100fe200078e003b */
[----:B------:R-:W-:-:S02]  /*1350*/  SHF.R.U64 R228, R58, 0x10, R59 ;  /* 0x000000103ae47819 */ /* 0x000fc4000000123b */
[----:B------:R-:W-:-:S03]  /*1360*/  SHF.R.U32.HI R222, RZ, 0x10, R59 ;  /* 0x00000010ffde7819 */ /* 0x000fc6000001163b */
[----:B------:R-:W1:Y:S01]  /*1370*/  @P0 LDC.64 R58, c[0x0][0x248] ;  /* 0x00009200ff3a0b82 */ /* 0x000e620000000a00 */
[----:B------:R-:W-:Y:S01]  /*1380*/  MOV R153, R56 ;  /* 0x0000003800997202 */ /* 0x000fe20000000f00 */
[--C-:B------:R-:W-:Y:S01]  /*1390*/  IMAD.MOV.U32 R213, RZ, RZ, R57.reuse ;  /* 0x000000ffffd57224 */ /* 0x100fe200078e0039 */
[--C-:B------:R-:W-:Y:S02]  /*13a0*/  SHF.R.U64 R225, R56, 0x10, R57.reuse ;  /* 0x0000001038e17819 */ /* 0x100fe40000001239 */
[----:B------:R-:W-:-:S03]  /*13b0*/  SHF.R.U32.HI R218, RZ, 0x10, R57 ;  /* 0x00000010ffda7819 */ /* 0x000fc60000011639 */
[----:B------:R-:W1:Y:S01]  /*13c0*/  @P1 LDC.64 R56, c[0x0][0x2c8] ;  /* 0x0000b200ff381b82 */ /* 0x000e620000000a00 */
[----:B---3--:R-:W-:Y:S01]  /*13d0*/  FSEL R206, R206, RZ, !P2 ;  /* 0x000000ffcece7208 */ /* 0x008fe20005000000 */
[----:B0-----:R-:W-:Y:S01]  /*13e0*/  HADD2.F32 R137, -RZ, R218.H0_H0 ;  /* 0x200000daff897230 */ /* 0x001fe20000004100 */
[----:B----4-:R-:W-:-:S04]  /*13f0*/  @P1 LEA R64, P3, R205, R64, 0x3 ;  /* 0x00000040cd401211 */ /* 0x010fc800078618ff */
[----:B------:R-:W-:Y:S01]  /*1400*/  FADD.FTZ R137, -R206, R137 ;  /* 0x00000089ce897221 */ /* 0x000fe20000010100 */
[----:B------:R-:W-:Y:S02]  /*1410*/  @P1 LEA.HI.X R65, R205, R65, RZ, 0x3, P3 ;  /* 0x00000041cd411211 */ /* 0x000fe400018f1cff */
[----:B-1----:R-:W-:-:S03]  /*1420*/  @P0 IADD3 R58, P3, R215, R58, RZ ;  /* 0x0000003ad73a0210 */ /* 0x002fc60007f7e0ff */
[----:B------:R0:W5:Y:S01]  /*1430*/  @P1 LDG.E.64 R114, desc[UR6][R64.64] ;  /* 0x0000000640721981 */ /* 0x000162000c1e1b00 */
[----:B------:R-:W-:Y:S01]  /*1440*/  HADD2.F32 R135, -RZ, R224.H0_H0 ;  /* 0x200000e0ff877230 */ /* 0x000fe20000004100 */
[----:B------:R-:W-:Y:S01]  /*1450*/  @P0 IADD3.X R59, R212, R59, RZ, P3, !PT ;  /* 0x0000003bd43b0210 */ /* 0x000fe20001ffe4ff */
[----:B------:R-:W-:Y:S01]  /*1460*/  FMUL.FTZ R146, R98, R137 ;  /* 0x0000008962927220 */ /* 0x000fe20000410000 */
[----:B------:R-:W-:Y:S01]  /*1470*/  HADD2.F32 R213, -RZ, R213.H0_H0 ;  /* 0x200000d5ffd57230 */ /* 0x000fe20000004100 */
[C---:B------:R-:W-:Y:S02]  /*1480*/  @P1 LEA R56, P5, R211.reuse, R56, 0x3 ;  /* 0x00000038d3381211 */ /* 0x040fe400078a18ff */
[----:B------:R1:W5:Y:S01]  /*1490*/  @P0 LDG.E R204, desc[UR6][R58.64] ;  /* 0x000000063acc0981 */ /* 0x000362000c1e1900 */
[----:B0-----:R-:W-:Y:S01]  /*14a0*/  IMAD.MOV.U32 R64, RZ, RZ, R66 ;  /* 0x000000ffff407224 */ /* 0x001fe200078e0042 */
[----:B------:R-:W-:Y:S01]  /*14b0*/  SHF.R.U64 R66, R66, 0x10, R67 ;  /* 0x0000001042427819 */ /* 0x000fe20000001243 */
[----:B------:R-:W-:Y:S01]  /*14c0*/  HADD2.F32 R221, -RZ, R221.H0_H0 ;  /* 0x200000ddffdd7230 */ /* 0x000fe20000004100 */
[----:B------:R-:W-:Y:S01]  /*14d0*/  @P1 LEA.HI.X R57, R211, R57, RZ, 0x3, P5 ;  /* 0x00000039d3391211 */ /* 0x000fe200028f1cff */
[----:B------:R-:W-:Y:S01]  /*14e0*/  FADD.FTZ R50, R135, R50 ;  /* 0x0000003287327221 */ /* 0x000fe20000010000 */
[----:B------:R-:W-:Y:S01]  /*14f0*/  FFMA.FTZ R51, R146, R135, R51 ;  /* 0x0000008792337223 */ /* 0x000fe20000010033 */
[----:B------:R-:W-:Y:S01]  /*1500*/  MOV R134, R67 ;  /* 0x0000004300867202 */ /* 0x000fe20000000f00 */
[----:B-1----:R-:W-:Y:S01]  /*1510*/  FMUL.FTZ R59, R190, R135 ;  /* 0x00000087be3b7220 */ /* 0x002fe20000410000 */
[----:B------:R-:W-:Y:S01]  /*1520*/  SHF.R.U32.HI R135, RZ, 0x10, R67 ;  /* 0x00000010ff877819 */ /* 0x000fe20000011643 */
[----:B------:R-:W-:Y:S01]  /*1530*/  FADD.FTZ R147, -R206, R213 ;  /* 0x000000d5ce937221 */ /* 0x000fe20000010100 */
[----:B------:R-:W-:Y:S01]  /*1540*/  IMAD.MOV.U32 R58, RZ, RZ, R120 ;  /* 0x000000ffff3a7224 */ /* 0x000fe200078e0078 */
[----:B------:R0:W5:Y:S01]  /*1550*/  @P1 LDG.E.64 R116, desc[UR6][R56.64] ;  /* 0x0000000638741981 */ /* 0x000162000c1e1b00 */
[----:B------:R-:W-:-:S02]  /*1560*/  HADD2.F32 R65, -RZ, R64.H0_H0 ;  /* 0x20000040ff417230 */ /* 0x000fc40000004100 */
[----:B------:R-:W-:Y:S02]  /*1570*/  HADD2.F32 R67, -RZ, R66.H0_H0 ;  /* 0x20000042ff437230 */ /* 0x000fe40000004100 */
[----:B------:R-:W-:Y:S02]  /*1580*/  HADD2.F32 R139, -RZ, R220.H0_H0 ;  /* 0x200000dcff8b7230 */ /* 0x000fe40000004100 */
[----:B------:R-:W-:Y:S01]  /*1590*/  FMUL.FTZ R147, R98, R147 ;  /* 0x0000009362937220 */ /* 0x000fe20000410000 */
[----:B------:R-:W-:Y:S02]  /*15a0*/  HADD2.F32 R58, -RZ, R58.H0_H0 ;  /* 0x2000003aff3a7230 */ /* 0x000fe40000004100 */
[----:B------:R-:W-:Y:S01]  /*15b0*/  FADD.FTZ R65, -R206, R65 ;  /* 0x00000041ce417221 */ /* 0x000fe20000010100 */
[----:B0-----:R-:W-:Y:S01]  /*15c0*/  FMUL.FTZ R57, R162, R221 ;  /* 0x000000dda2397220 */ /* 0x001fe20000410000 */
[----:B--2---:R-:W-:Y:S02]  /*15d0*/  IMAD.MOV.U32 R56, RZ, RZ, R118 ;  /* 0x000000ffff387224 */ /* 0x004fe400078e0076 */
[----:B------:R-:W-:Y:S01]  /*15e0*/  FADD.FTZ R67, -R206, R67 ;  /* 0x00000043ce437221 */ /* 0x000fe20000010100 */
[----:B------:R-:W-:Y:S01]  /*15f0*/  FADD.FTZ R70, R139, R70 ;  /* 0x000000468b467221 */ /* 0x000fe20000010000 */
[-C--:B------:R-:W-:Y:S01]  /*1600*/  FFMA.FTZ R212, R104, R139.reuse, R57 ;  /* 0x0000008b68d47223 */ /* 0x080fe20000010039 */
[----:B------:R-:W-:Y:S01]  /*1610*/  FFMA.FTZ R62, R147, R139, R62 ;  /* 0x0000008b933e7223 */ /* 0x000fe2000001003e */
[--C-:B------:R-:W-:Y:S01]  /*1620*/  SHF.R.U64 R207, R118, 0x10, R119.reuse ;  /* 0x0000001076cf7819 */ /* 0x100fe20000001277 */
[----:B------:R-:W-:Y:S01]  /*1630*/  HADD2.F32 R56, -RZ, R56.H0_H0 ;  /* 0x20000038ff387230 */ /* 0x000fe20000004100 */
[----:B------:R-:W-:Y:S01]  /*1640*/  MOV R57, R119 ;  /* 0x0000007700397202 */ /* 0x000fe20000000f00 */
[C---:B------:R-:W-:Y:S01]  /*1650*/  FMUL.FTZ R139, R98.reuse, R65 ;  /* 0x00000041628b7220 */ /* 0x040fe20000410000 */
[----:B------:R-:W-:Y:S01]  /*1660*/  SHF.R.U32.HI R136, RZ, 0x10, R119 ;  /* 0x00000010ff887819 */ /* 0x000fe20000011677 */
[----:B------:R-:W-:Y:S01]  /*1670*/  FMUL.FTZ R214, R98, R67 ;  /* 0x0000004362d67220 */ /* 0x000fe20000410000 */
[--C-:B------:R-:W-:Y:S01]  /*1680*/  SHF.R.U64 R119, R120, 0x10, R121.reuse ;  /* 0x0000001078777819 */ /* 0x100fe20000001279 */
[----:B------:R-:W-:Y:S01]  /*1690*/  FMUL.FTZ R138, R163, R58 ;  /* 0x0000003aa38a7220 */ /* 0x000fe20000410000 */
[----:B------:R-:W-:Y:S01]  /*16a0*/  SHF.R.U32.HI R118, RZ, 0x10, R121 ;  /* 0x00000010ff767819 */ /* 0x000fe20000011679 */
[----:B------:R-:W-:-:S02]  /*16b0*/  HADD2.F32 R65, -RZ, R134.H0_H0 ;  /* 0x20000086ff417230 */ /* 0x000fc40000004100 */
[----:B------:R-:W-:Y:S02]  /*16c0*/  HADD2.F32 R67, -RZ, R135.H0_H0 ;  /* 0x20000087ff437230 */ /* 0x000fe40000004100 */
[----:B------:R-:W-:Y:S01]  /*16d0*/  FADD.FTZ R14, R56, R14 ;  /* 0x0000000e380e7221 */ /* 0x000fe20000010000 */
[----:B------:R-:W-:Y:S02]  /*16e0*/  HADD2.F32 R64, -RZ, R119.H0_H0 ;  /* 0x20000077ff407230 */ /* 0x000fe40000004100 */
[-C--:B------:R-:W-:Y:S01]  /*16f0*/  FFMA.FTZ R2, R139, R56.reuse, R2 ;  /* 0x000000388b027223 */ /* 0x080fe20000010002 */
[----:B------:R-:W-:Y:S01]  /*1700*/  FFMA.FTZ R138, R105, R56, R138 ;  /* 0x00000038698a7223 */ /* 0x000fe2000001008a */
[C---:B------:R-:W-:Y:S01]  /*1710*/  FADD.FTZ R65, -R206.reuse, R65 ;  /* 0x00000041ce417221 */ /* 0x040fe20000010100 */
[----:B------:R-:W-:Y:S02]  /*1720*/  HADD2.F32 R56, -RZ, R118.H0_H0 ;  /* 0x20000076ff387230 */ /* 0x000fe40000004100 */
[----:B------:R-:W-:Y:S01]  /*1730*/  FADD.FTZ R67, -R206, R67 ;  /* 0x00000043ce437221 */ /* 0x000fe20000010100 */
[----:B------:R-:W-:-:S02]  /*1740*/  HADD2.F32 R205, -RZ, R222.H0_H0 ;  /* 0x200000deffcd7230 */ /* 0x000fc40000004100 */
[-C--:B------:R-:W-:Y:S01]  /*1750*/  FMUL.FTZ R66, R191, R64.reuse ;  /* 0x00000040bf427220 */ /* 0x080fe20000410000 */
[----:B------:R-:W-:Y:S02]  /*1760*/  HADD2.F32 R134, -RZ, R136.H0_H0 ;  /* 0x20000088ff867230 */ /* 0x000fe40000004100 */
[C---:B------:R-:W-:Y:S01]  /*1770*/  FMUL.FTZ R137, R98.reuse, R65 ;  /* 0x0000004162897220 */ /* 0x040fe20000410000 */
[----:B------:R-:W-:Y:S01]  /*1780*/  FMUL.FTZ R136, R98, R67 ;  /* 0x0000004362887220 */ /* 0x000fe20000410000 */
[----:B------:R-:W-:Y:S01]  /*1790*/  FADD.FTZ R43, R64, R43 ;  /* 0x0000002b402b7221 */ /* 0x000fe20000010000 */
[----:B------:R-:W-:Y:S01]  /*17a0*/  FFMA.FTZ R25, R214, R64, R25 ;  /* 0x00000040d6197223 */ /* 0x000fe20000010019 */
[----:B------:R-:W-:Y:S01]  /*17b0*/  FMUL.FTZ R65, R192, R56 ;  /* 0x00000038c0417220 */ /* 0x000fe20000410000 */
[----:B------:R-:W-:Y:S02]  /*17c0*/  IMAD.MOV.U32 R64, RZ, RZ, R122 ;  /* 0x000000ffff407224 */ /* 0x000fe400078e007a */
[----:B------:R-:W-:Y:S01]  /*17d0*/  FADD.FTZ R52, R205, R52 ;  /* 0x00000034cd347221 */ /* 0x000fe20000010000 */
[-C--:B------:R-:W-:Y:S01]  /*17e0*/  FFMA.FTZ R53, R146, R205.reuse, R53 ;  /* 0x000000cd92357223 */ /* 0x080fe20000010035 */
[----:B------:R-:W-:Y:S01]  /*17f0*/  FFMA.FTZ R205, R180, R205, R59 ;  /* 0x000000cdb4cd7223 */ /* 0x000fe2000001003b */
[----:B------:R-:W-:-:S02]  /*1800*/  HADD2.F32 R207, -RZ, R207.H0_H0 ;  /* 0x200000cfffcf7230 */ /* 0x000fc40000004100 */
[----:B------:R-:W-:Y:S01]  /*1810*/  FADD.FTZ R15, R134, R15 ;  /* 0x0000000f860f7221 */ /* 0x000fe20000010000 */
[-C--:B------:R-:W-:Y:S01]  /*1820*/  FFMA.FTZ R3, R136, R134.reuse, R3 ;  /* 0x0000008688037223 */ /* 0x080fe20000010003 */
[----:B------:R-:W-:Y:S01]  /*1830*/  MOV R59, R121 ;  /* 0x00000079003b7202 */ /* 0x000fe20000000f00 */
[----:B------:R-:W-:Y:S01]  /*1840*/  FFMA.FTZ R134, R182, R134, R65 ;  /* 0x00000086b6867223 */ /* 0x000fe20000010041 */
[----:B------:R-:W-:Y:S01]  /*1850*/  FADD.FTZ R42, R58, R42 ;  /* 0x0000002a3a2a7221 */ /* 0x000fe20000010000 */
[----:B------:R-:W-:Y:S01]  /*1860*/  FFMA.FTZ R26, R139, R58, R26 ;  /* 0x0000003a8b1a7223 */ /* 0x000fe2000001001a */
[----:B------:R-:W-:Y:S01]  /*1870*/  SHF.R.U64 R67, R122, 0x10, R123 ;  /* 0x000000107a437819 */ /* 0x000fe2000000127b */
[----:B------:R-:W-:Y:S02]  /*1880*/  IMAD.MOV.U32 R58, RZ, RZ, R126 ;  /* 0x000000ffff3a7224 */ /* 0x000fe400078e007e */
[----:B------:R-:W-:Y:S02]  /*1890*/  HADD2.F32 R65, -RZ, R64.H0_H0 ;  /* 0x20000040ff417230 */ /* 0x000fe40000004100 */
[----:B------:R-:W-:Y:S01]  /*18a0*/  FADD.FTZ R13, R207, R13 ;  /* 0x0000000dcf0d7221 */ /* 0x000fe20000010000 */
[-C--:B------:R-:W-:Y:S01]  /*18b0*/  FFMA.FTZ R0, R214, R207.reuse, R0 ;  /* 0x000000cfd6007223 */ /* 0x080fe20000010000 */
[----:B------:R-:W-:Y:S01]  /*18c0*/  FADD.FTZ R41, R56, R41 ;  /* 0x0000002938297221 */ /* 0x000fe20000010000 */
[----:B------:R-:W-:Y:S01]  /*18d0*/  FFMA.FTZ R27, R136, R56, R27 ;  /* 0x00000038881b7223 */ /* 0x000fe2000001001b */
[----:B------:R-:W-:Y:S01]  /*18e0*/  FFMA.FTZ R207, R181, R207, R66 ;  /* 0x000000cfb5cf7223 */ /* 0x000fe20000010042 */
[----:B------:R-:W-:Y:S01]  /*18f0*/  HADD2.F32 R59, -RZ, R59.H0_H0 ;  /* 0x2000003bff3b7230 */ /* 0x000fe20000004100 */
[----:B------:R-:W-:Y:S01]  /*1900*/  SHF.R.U32.HI R122, RZ, 0x10, R123 ;  /* 0x00000010ff7a7819 */ /* 0x000fe2000001167b */
[----:B------:R-:W-:Y:S01]  /*1910*/  IMAD.MOV.U32 R56, RZ, RZ, R124 ;  /* 0x000000ffff387224 */ /* 0x000fe200078e007c */
[----:B------:R-:W-:Y:S01]  /*1920*/  SHF.R.U64 R66, R126, 0x10, R127 ;  /* 0x000000107e427819 */ /* 0x000fe2000000127f */
[----:B------:R-:W-:-:S02]  /*1930*/  HADD2.F32 R67, -RZ, R67.H0_H0 ;  /* 0x20000043ff437230 */ /* 0x000fc40000004100 */
[----:B------:R-:W-:Y:S01]  /*1940*/  FADD.FTZ R65, -R206, R65 ;  /* 0x00000041ce417221 */ /* 0x000fe20000010100 */
[----:B------:R-:W-:Y:S02]  /*1950*/  HADD2.F32 R58, -RZ, R58.H0_H0 ;  /* 0x2000003aff3a7230 */ /* 0x000fe40000004100 */
[-C--:B------:R-:W-:Y:S01]  /*1960*/  FMUL.FTZ R135, R164, R59.reuse ;  /* 0x0000003ba4877220 */ /* 0x080fe20000410000 */
[----:B------:R-:W-:Y:S02]  /*1970*/  HADD2.F32 R57, -RZ, R57.H0_H0 ;  /* 0x20000039ff397230 */ /* 0x000fe40000004100 */
[----:B------:R-:W-:Y:S01]  /*1980*/  FADD.FTZ R40, R59, R40 ;  /* 0x000000283b287221 */ /* 0x000fe20000010000 */
[----:B------:R-:W-:Y:S01]  /*1990*/  FFMA.FTZ R28, R137, R59, R28 ;  /* 0x0000003b891c7223 */ /* 0x000fe2000001001c */
[----:B------:R-:W-:Y:S01]  /*19a0*/  MOV R121, R123 ;  /* 0x0000007b00797202 */ /* 0x000fe20000000f00 */
[----:B------:R-:W-:Y:S01]  /*19b0*/  HADD2.F32 R56, -RZ, R56.H0_H0 ;  /* 0x20000038ff387230 */ /* 0x000fe20000004100 */
[----:B------:R-:W-:Y:S01]  /*19c0*/  SHF.R.U64 R118, R124, 0x10, R125 ;  /* 0x000000107c767819 */ /* 0x000fe2000000127d */
[----:B------:R-:W-:Y:S01]  /*19d0*/  FMUL.FTZ R119, R98, R65 ;  /* 0x0000004162777220 */ /* 0x000fe20000410000 */
[----:B------:R-:W-:Y:S01]  /*19e0*/  MOV R59, R127 ;  /* 0x0000007f003b7202 */ /* 0x000fe20000000f00 */
[----:B------:R-:W-:Y:S01]  /*19f0*/  HADD2.F32 R66, -RZ, R66.H0_H0 ;  /* 0x20000042ff427230 */ /* 0x000fe20000004100 */
[----:B------:R-:W-:Y:S01]  /*1a00*/  SHF.R.U32.HI R124, RZ, 0x10, R127 ;  /* 0x00000010ff7c7819 */ /* 0x000fe2000001167f */
[----:B------:R-:W-:Y:S01]  /*1a10*/  FADD.FTZ R67, -R206, R67 ;  /* 0x00000043ce437221 */ /* 0x000fe20000010100 */
[----:B------:R-:W-:Y:S01]  /*1a20*/  FMUL.FTZ R120, R165, R58 ;  /* 0x0000003aa5787220 */ /* 0x000fe20000410000 */
[----:B------:R-:W-:-:S02]  /*1a30*/  HADD2.F32 R65, -RZ, R122.H0_H0 ;  /* 0x2000007aff417230 */ /* 0x000fc40000004100 */
[----:B------:R-:W-:Y:S01]  /*1a40*/  FADD.FTZ R16, R57, R16 ;  /* 0x0000001039107221 */ /* 0x000fe20000010000 */
[-C--:B------:R-:W-:Y:S01]  /*1a50*/  FFMA.FTZ R4, R137, R57.reuse, R4 ;  /* 0x0000003989047223 */ /* 0x080fe20000010004 */
[----:B------:R-:W-:Y:S01]  /*1a60*/  FFMA.FTZ R135, R150, R57, R135 ;  /* 0x0000003996877223 */ /* 0x000fe20000010087 */
[----:B------:R-:W-:Y:S01]  /*1a70*/  SHF.R.U32.HI R123, RZ, 0x10, R125 ;  /* 0x00000010ff7b7819 */ /* 0x000fe2000001167d */
[----:B------:R-:W-:Y:S01]  /*1a80*/  HADD2.F32 R64, -RZ, R118.H0_H0 ;  /* 0x20000076ff407230 */ /* 0x000fe20000004100 */
[----:B------:R-:W-:Y:S01]  /*1a90*/  MOV R57, R125 ;  /* 0x0000007d00397202 */ /* 0x000fe20000000f00 */
[----:B------:R-:W-:Y:S01]  /*1aa0*/  FADD.FTZ R18, R56, R18 ;  /* 0x0000001238127221 */ /* 0x000fe20000010000 */
[----:B------:R-:W-:Y:S01]  /*1ab0*/  FMUL.FTZ R126, R98, R67 ;  /* 0x00000043627e7220 */ /* 0x000fe20000410000 */
[-C--:B------:R-:W-:Y:S01]  /*1ac0*/  FFMA.FTZ R6, R119, R56.reuse, R6 ;  /* 0x0000003877067223 */ /* 0x080fe20000010006 */
[----:B------:R-:W-:Y:S01]  /*1ad0*/  FFMA.FTZ R120, R151, R56, R120 ;  /* 0x0000003897787223 */ /* 0x000fe20000010078 */
[----:B------:R-:W-:-:S02]  /*1ae0*/  HADD2.F32 R121, -RZ, R121.H0_H0 ;  /* 0x20000079ff797230 */ /* 0x000fc40000004100 */
[----:B------:R-:W-:Y:S01]  /*1af0*/  FMUL.FTZ R118, R193, R66 ;  /* 0x00000042c1767220 */ /* 0x000fe20000410000 */
[----:B------:R-:W-:Y:S02]  /*1b00*/  HADD2.F32 R59, -RZ, R59.H0_H0 ;  /* 0x2000003bff3b7230 */ /* 0x000fe40000004100 */
[----:B------:R-:W-:Y:S01]  /*1b10*/  FADD.FTZ R67, -R206, R65 ;  /* 0x00000041ce437221 */ /* 0x000fe20000010100 */
[----:B------:R-:W-:Y:S02]  /*1b20*/  HADD2.F32 R56, -RZ, R124.H0_H0 ;  /* 0x2000007cff387230 */ /* 0x000fe40000004100 */
[----:B------:R-:W-:Y:S01]  /*1b30*/  FADD.FTZ R17, R64, R17 ;  /* 0x0000001140117221 */ /* 0x000fe20000010000 */
[----:B------:R-:W-:Y:S02]  /*1b40*/  HADD2.F32 R123, -RZ, R123.H0_H0 ;  /* 0x2000007bff7b7230 */ /* 0x000fe40000004100 */
[-C--:B------:R-:W-:Y:S01]  /*1b50*/  FFMA.FTZ R5, R126, R64.reuse, R5 ;  /* 0x000000407e057223 */ /* 0x080fe20000010005 */
[----:B------:R-:W-:Y:S01]  /*1b60*/  FFMA.FTZ R125, R183, R64, R118 ;  /* 0x00000040b77d7223 */ /* 0x000fe20000010076 */
[----:B------:R-:W-:-:S02]  /*1b70*/  HADD2.F32 R57, -RZ, R57.H0_H0 ;  /* 0x20000039ff397230 */ /* 0x000fc40000004100 */
[----:B------:R-:W-:Y:S01]  /*1b80*/  FADD.FTZ R121, -R206, R121 ;  /* 0x00000079ce797221 */ /* 0x000fe20000010100 */
[----:B------:R-:W-:Y:S01]  /*1b90*/  FMUL.FTZ R122, R98, R67 ;  /* 0x00000043627a7220 */ /* 0x000fe20000410000 */
[----:B------:R-:W-:Y:S01]  /*1ba0*/  FMUL.FTZ R65, R166, R59 ;  /* 0x0000003ba6417220 */ /* 0x000fe20000410000 */
[----:B------:R-:W-:Y:S01]  /*1bb0*/  FMUL.FTZ R127, R194, R56 ;  /* 0x00000038c27f7220 */ /* 0x000fe20000410000 */
[----:B------:R-:W-:Y:S02]  /*1bc0*/  IMAD.MOV.U32 R64, RZ, RZ, R130 ;  /* 0x000000ffff407224 */ /* 0x000fe400078e0082 */
[----:B------:R-:W-:Y:S01]  /*1bd0*/  FMUL.FTZ R121, R98, R121 ;  /* 0x0000007962797220 */ /* 0x000fe20000410000 */
[----:B------:R-:W-:Y:S01]  /*1be0*/  FADD.FTZ R19, R123, R19 ;  /* 0x000000137b137221 */ /* 0x000fe20000010000 */
[----:B------:R-:W-:Y:S01]  /*1bf0*/  FFMA.FTZ R7, R122, R123, R7 ;  /* 0x0000007b7a077223 */ /* 0x000fe20000010007 */
[----:B------:R-:W-:Y:S01]  /*1c00*/  FFMA.FTZ R124, R156, R57, R65 ;  /* 0x000000399c7c7223 */ /* 0x000fe20000010041 */
[----:B------:R-:W-:Y:S01]  /*1c10*/  FFMA.FTZ R123, R184, R123, R127 ;  /* 0x0000007bb87b7223 */ /* 0x000fe2000001007f */
[----:B------:R-:W-:Y:S01]  /*1c20*/  FADD.FTZ R38, R58, R38 ;  /* 0x000000263a267221 */ /* 0x000fe20000010000 */
[----:B------:R-:W-:Y:S01]  /*1c30*/  FFMA.FTZ R30, R119, R58, R30 ;  /* 0x0000003a771e7223 */ /* 0x000fe2000001001e */
[----:B------:R-:W-:Y:S01]  /*1c40*/  SHF.R.U64 R67, R128, 0x10, R129 ;  /* 0x0000001080437819 */ /* 0x000fe20000001281 */
[----:B------:R-:W-:Y:S01]  /*1c50*/  IMAD.MOV.U32 R58, RZ, RZ, R132 ;  /* 0x000000ffff3a7224 */ /* 0x000fe200078e0084 */
[----:B------:R-:W-:Y:S01]  /*1c60*/  SHF.R.U64 R127, R130, 0x10, R131 ;  /* 0x00000010827f7819 */ /* 0x000fe20000001283 */
[----:B------:R-:W-:-:S02]  /*1c70*/  HADD2.F32 R65, -RZ, R64.H0_H0 ;  /* 0x20000040ff417230 */ /* 0x000fc40000004100 */
        /* <DEDUP_REMOVED lines=8> */
[----:B------:R-:W-:Y:S01]  /*1d00*/  SHF.R.U64 R66, R132, 0x10, R133 ;  /* 0x0000001084427819 */ /* 0x000fe20000001285 */
[----:B------:R-:W-:Y:S01]  /*1d10*/  IMAD.MOV.U32 R56, RZ, RZ, R128 ;  /* 0x000000ffff387224 */ /* 0x000fe200078e0080 */
[----:B------:R-:W-:-:S02]  /*1d20*/  MOV R59, R133 ;  /* 0x00000085003b7202 */ /* 0x000fc40000000f00 */
[----:B------:R-:W-:Y:S01]  /*1d30*/  SHF.R.U32.HI R130, RZ, 0x10, R133 ;  /* 0x00000010ff827819 */ /* 0x000fe20000011685 */
[----:B------:R-:W-:Y:S01]  /*1d40*/  HADD2.F32 R133, -RZ, R67.H0_H0 ;  /* 0x20000043ff857230 */ /* 0x000fe20000004100 */
[----:B------:R-:W-:Y:S01]  /*1d50*/  MOV R57, R129 ;  /* 0x0000008100397202 */ /* 0x000fe20000000f00 */
[----:B------:R-:W-:Y:S01]  /*1d60*/  HADD2.F32 R127, -RZ, R127.H0_H0 ;  /* 0x2000007fff7f7230 */ /* 0x000fe20000004100 */
[----:B------:R-:W-:Y:S01]  /*1d70*/  SHF.R.U32.HI R213, RZ, 0x10, R129 ;  /* 0x00000010ffd57819 */ /* 0x000fe20000011681 */
[----:B------:R-:W-:Y:S01]  /*1d80*/  HADD2.F32 R67, -RZ, R58.H0_H0 ;  /* 0x2000003aff437230 */ /* 0x000fe20000004100 */
[----:B------:R-:W-:Y:S01]  /*1d90*/  MOV R128, R131 ;  /* 0x0000008300807202 */ /* 0x000fe20000000f00 */
[C---:B------:R-:W-:Y:S01]  /*1da0*/  FADD.FTZ R65, -R206.reuse, R65 ;  /* 0x00000041ce417221 */ /* 0x040fe20000010100 */
[----:B------:R-:W-:Y:S01]  /*1db0*/  SHF.R.U32.HI R129, RZ, 0x10, R131 ;  /* 0x00000010ff817819 */ /* 0x000fe20000011683 */
[----:B------:R-:W-:Y:S02]  /*1dc0*/  HADD2.F32 R56, -RZ, R56.H0_H0 ;  /* 0x20000038ff387230 */ /* 0x000fe40000004100 */
[----:B------:R-:W-:Y:S01]  /*1dd0*/  FADD.FTZ R127, -R206, R127 ;  /* 0x0000007fce7f7221 */ /* 0x000fe20000010100 */
[----:B------:R-:W-:Y:S01]  /*1de0*/  FMUL.FTZ R118, R98, R65 ;  /* 0x0000004162767220 */ /* 0x000fe20000410000 */
[----:B------:R-:W-:-:S02]  /*1df0*/  HADD2.F32 R218, -RZ, R57.H0_H0 ;  /* 0x20000039ffda7230 */ /* 0x000fc40000004100 */
[----:B------:R-:W-:Y:S01]  /*1e00*/  FMUL.FTZ R58, R159, R67 ;  /* 0x000000439f3a7220 */ /* 0x000fe20000410000 */
[----:B------:R-:W-:Y:S02]  /*1e10*/  HADD2.F32 R65, -RZ, R128.H0_H0 ;  /* 0x20000080ff417230 */ /* 0x000fe40000004100 */
[----:B------:R-:W-:Y:S02]  /*1e20*/  HADD2.F32 R57, -RZ, R129.H0_H0 ;  /* 0x20000081ff397230 */ /* 0x000fe40000004100 */
[----:B------:R-:W-:Y:S01]  /*1e30*/  FADD.FTZ R88, R56, R88 ;  /* 0x0000005838587221 */ /* 0x000fe20000010000 */
[----:B------:R-:W-:Y:S01]  /*1e40*/  FMUL.FTZ R132, R98, R127 ;  /* 0x0000007f62847220 */ /* 0x000fe20000410000 */
[-C--:B------:R-:W-:Y:S01]  /*1e50*/  FFMA.FTZ R197, R118, R56.reuse, R197 ;  /* 0x0000003876c57223 */ /* 0x080fe200000100c5 */
[----:B------:R-:W-:Y:S01]  /*1e60*/  FFMA.FTZ R209, R101, R56, R58 ;  /* 0x0000003865d17223 */ /* 0x000fe2000001003a */
[----:B------:R-:W-:Y:S01]  /*1e70*/  FADD.FTZ R65, -R206, R65 ;  /* 0x00000041ce417221 */ /* 0x000fe20000010100 */
[----:B------:R-:W-:-:S02]  /*1e80*/  HADD2.F32 R56, -RZ, R130.H0_H0 ;  /* 0x20000082ff387230 */ /* 0x000fc40000004100 */
[----:B------:R-:W-:Y:S01]  /*1e90*/  FADD.FTZ R127, -R206, R57 ;  /* 0x00000039ce7f7221 */ /* 0x000fe20000010100 */
[----:B------:R-:W-:Y:S02]  /*1ea0*/  HADD2.F32 R213, -RZ, R213.H0_H0 ;  /* 0x200000d5ffd57230 */ /* 0x000fe40000004100 */
[C---:B------:R-:W-:Y:S01]  /*1eb0*/  FMUL.FTZ R211, R98.reuse, R65 ;  /* 0x0000004162d37220 */ /* 0x040fe20000410000 */
[----:B------:R-:W-:Y:S02]  /*1ec0*/  HADD2.F32 R64, -RZ, R66.H0_H0 ;  /* 0x20000042ff407230 */ /* 0x000fe40000004100 */
[----:B------:R-:W-:Y:S01]  /*1ed0*/  FMUL.FTZ R216, R98, R127 ;  /* 0x0000007f62d87220 */ /* 0x000fe20000410000 */
[----:B------:R-:W-:Y:S01]  /*1ee0*/  FMUL.FTZ R65, R188, R56 ;  /* 0x00000038bc417220 */ /* 0x000fe20000410000 */
[----:B------:R-:W-:Y:S02]  /*1ef0*/  FADD.FTZ R55, R213, R55 ;  /* 0x00000037d5377221 */ /* 0x000fe40000010000 */
[-C--:B------:R-:W-:Y:S01]  /*1f00*/  FFMA.FTZ R63, R216, R213.reuse, R63 ;  /* 0x000000d5d83f7223 */ /* 0x080fe2000001003f */
[----:B------:R-:W-:Y:S01]  /*1f10*/  FFMA.FTZ R213, R178, R213, R65 ;  /* 0x000000d5b2d57223 */ /* 0x000fe20000010041 */
[----:B------:R-:W-:Y:S01]  /*1f20*/  FMUL.FTZ R66, R187, R64 ;  /* 0x00000040bb427220 */ /* 0x000fe20000410000 */
[----:B------:R-:W-:Y:S01]  /*1f30*/  IMAD.MOV.U32 R65, RZ, RZ, R140 ;  /* 0x000000ffff417224 */ /* 0x000fe200078e008c */
[----:B------:R-:W-:Y:S01]  /*1f40*/  SHF.R.U64 R129, R144, 0x10, R145 ;  /* 0x0000001090817819 */ /* 0x000fe20000001291 */
[----:B------:R-:W-:-:S02]  /*1f50*/  HADD2.F32 R59, -RZ, R59.H0_H0 ;  /* 0x2000003bff3b7230 */ /* 0x000fc40000004100 */
[----:B------:R-:W-:Y:S01]  /*1f60*/  FADD.FTZ R82, R133, R82 ;  /* 0x0000005285527221 */ /* 0x000fe20000010000 */
[-C--:B------:R-:W-:Y:S01]  /*1f70*/  FFMA.FTZ R83, R132, R133.reuse, R83 ;  /* 0x0000008584537223 */ /* 0x080fe20000010053 */
[----:B------:R-:W-:Y:S01]  /*1f80*/  FFMA.FTZ R133, R177, R133, R66 ;  /* 0x00000085b1857223 */ /* 0x000fe20000010042 */
[----:B------:R-:W-:Y:S01]  /*1f90*/  FADD.FTZ R84, R67, R84 ;  /* 0x0000005443547221 */ /* 0x000fe20000010000 */
[----:B------:R-:W-:Y:S01]  /*1fa0*/  FFMA.FTZ R72, R118, R67, R72 ;  /* 0x0000004376487223 */ /* 0x000fe20000010048 */
[----:B------:R-:W-:Y:S01]  /*1fb0*/  MOV R127, R145 ;  /* 0x00000091007f7202 */ /* 0x000fe20000000f00 */
[----:B------:R-:W-:Y:S02]  /*1fc0*/  IMAD.MOV.U32 R66, RZ, RZ, R142 ;  /* 0x000000ffff427224 */ /* 0x000fe400078e008e */
[----:B------:R-:W-:Y:S02]  /*1fd0*/  HADD2.F32 R67, -RZ, R65.H0_H0 ;  /* 0x20000041ff437230 */ /* 0x000fe40000004100 */
[----:B------:R-:W-:Y:S01]  /*1fe0*/  FMUL.FTZ R57, R160, R59 ;  /* 0x0000003ba0397220 */ /* 0x000fe20000410000 */
[----:B------:R-:W-:-:S02]  /*1ff0*/  HADD2.F32 R65, -RZ, R129.H0_H0 ;  /* 0x20000081ff417230 */ /* 0x000fc40000004100 */
[----:B------:R-:W-:Y:S01]  /*2000*/  FADD.FTZ R71, R218, R71 ;  /* 0x00000047da477221 */ /* 0x000fe20000010000 */
[----:B------:R-:W-:Y:S02]  /*2010*/  HADD2.F32 R153, -RZ, R153.H0_H0 ;  /* 0x20000099ff997230 */ /* 0x000fe40000004100 */
[-C--:B------:R-:W-:Y:S01]  /*2020*/  FFMA.FTZ R79, R211, R218.reuse, R79 ;  /* 0x000000dad34f7223 */ /* 0x080fe2000001004f */
[----:B------:R-:W-:Y:S02]  /*2030*/  HADD2.F32 R127, -RZ, R127.H0_H0 ;  /* 0x2000007fff7f7230 */ /* 0x000fe40000004100 */
[----:B------:R-:W-:Y:S01]  /*2040*/  FFMA.FTZ R218, R102, R218, R57 ;  /* 0x000000da66da7223 */ /* 0x000fe20000010039 */
[----:B------:R-:W-:Y:S02]  /*2050*/  HADD2.F32 R128, -RZ, R66.H0_H0 ;  /* 0x20000042ff807230 */ /* 0x000fe40000004100 */
[----:B------:R-:W-:Y:S01]  /*2060*/  FADD.FTZ R66, RZ, R209 ;  /* 0x000000d1ff427221 */ /* 0x000fe20000010000 */
[----:B------:R-:W-:Y:S01]  /*2070*/  FADD.FTZ R131, -R206, R65 ;  /* 0x00000041ce837221 */ /* 0x000fe20000010100 */
[----:B------:R-:W-:Y:S01]  /*2080*/  FADD.FTZ R85, R64, R85 ;  /* 0x0000005540557221 */ /* 0x000fe20000010000 */
[----:B------:R-:W-:Y:S01]  /*2090*/  FFMA.FTZ R73, R132, R64, R73 ;  /* 0x0000004084497223 */ /* 0x000fe20000010049 */
[----:B------:R-:W-:Y:S01]  /*20a0*/  FADD.FTZ R87, R56, R87 ;  /* 0x0000005738577221 */ /* 0x000fe20000010000 */
[----:B------:R-:W-:Y:S01]  /*20b0*/  FFMA.FTZ R75, R216, R56, R75 ;  /* 0x00000038d84b7223 */ /* 0x000fe2000001004b */
[----:B------:R-:W-:-:S02]  /*20c0*/  IMAD.MOV.U32 R57, RZ, RZ, R144 ;  /* 0x000000ffff397224 */ /* 0x000fc400078e0090 */
[----:B------:R-:W-:Y:S01]  /*20d0*/  FFMA.FTZ R65, R118, R209, RZ ;  /* 0x000000d176417223 */ /* 0x000fe200000100ff */
[----:B------:R-:W-:Y:S01]  /*20e0*/  SHF.R.U64 R217, R140, 0x10, R141 ;  /* 0x000000108cd97819 */ /* 0x000fe2000000128d */
[----:B------:R-:W-:Y:S01]  /*20f0*/  HADD2.F32 R223, -RZ, R223.H0_H0 ;  /* 0x200000dfffdf7230 */ /* 0x000fe20000004100 */
[----:B------:R-:W-:Y:S01]  /*2100*/  MOV R64, R141 ;  /* 0x0000008d00407202 */ /* 0x000fe20000000f00 */
[C---:B------:R-:W-:Y:S01]  /*2110*/  FADD.FTZ R153, -R206.reuse, R153 ;  /* 0x00000099ce997221 */ /* 0x040fe20000010100 */
[----:B------:R-:W-:Y:S01]  /*2120*/  SHF.R.U32.HI R56, RZ, 0x10, R141 ;  /* 0x00000010ff387819 */ /* 0x000fe2000001168d */
[----:B------:R-:W-:Y:S01]  /*2130*/  FADD.FTZ R141, -R206, R127 ;  /* 0x0000007fce8d7221 */ /* 0x000fe20000010100 */
[----:B------:R-:W-:Y:S01]  /*2140*/  FADD.FTZ R127, R133, R66 ;  /* 0x00000042857f7221 */ /* 0x000fe20000010000 */
[----:B------:R-:W-:Y:S01]  /*2150*/  FFMA.FTZ R66, R132, R133, R65 ;  /* 0x0000008584427223 */ /* 0x000fe20000010041 */
[----:B------:R-:W-:Y:S02]  /*2160*/  HADD2.F32 R149, -RZ, R149.H0_H0 ;  /* 0x20000095ff957230 */ /* 0x000fe40000004100 */
[----:B------:R-:W-:Y:S01]  /*2170*/  FMUL.FTZ R153, R98, R153 ;  /* 0x0000009962997220 */ /* 0x000fe20000410000 */
[----:B------:R-:W-:-:S02]  /*2180*/  HADD2.F32 R155, -RZ, R225.H0_H0 ;  /* 0x200000e1ff9b7230 */ /* 0x000fc40000004100 */
[----:B------:R-:W-:Y:S02]  /*2190*/  HADD2.F32 R57, -RZ, R57.H0_H0 ;  /* 0x20000039ff397230 */ /* 0x000fe40000004100 */
[----:B------:R-:W-:Y:S01]  /*21a0*/  FMUL.FTZ R154, R161, R223 ;  /* 0x000000dfa19a7220 */ /* 0x000fe20000410000 */
[----:B------:R-:W-:Y:S02]  /*21b0*/  HADD2.F32 R226, -RZ, R226.H0_H0 ;  /* 0x200000e2ffe27230 */ /* 0x000fe40000004100 */
[----:B------:R-:W-:Y:S01]  /*21c0*/  FADD.FTZ R140, R218, R127 ;  /* 0x0000007fda8c7221 */ /* 0x000fe20000010000 */
[----:B------:R-:W-:Y:S01]  /*21d0*/  FFMA.FTZ R65, R211, R218, R66 ;  /* 0x000000dad3417223 */ /* 0x000fe20000010042 */
[----:B------:R-:W-:Y:S01]  /*21e0*/  FADD.FTZ R68, R149, R68 ;  /* 0x0000004495447221 */ /* 0x000fe20000010000 */
[----:B------:R-:W-:Y:S01]  /*21f0*/  FADD.FTZ R155, -R206, R155 ;  /* 0x0000009bce9b7221 */ /* 0x000fe20000010100 */
[----:B------:R-:W-:Y:S01]  /*2200*/  FFMA.FTZ R60, R153, R149, R60 ;  /* 0x00000095993c7223 */ /* 0x000fe2000001003c */
[----:B------:R-:W-:-:S02]  /*2210*/  HADD2.F32 R228, -RZ, R228.H0_H0 ;  /* 0x200000e4ffe47230 */ /* 0x000fc40000004100 */
[----:B------:R-:W-:Y:S01]  /*2220*/  FADD.FTZ R129, -R206, R57 ;  /* 0x00000039ce817221 */ /* 0x000fe20000010100 */
[----:B------:R-:W-:Y:S01]  /*2230*/  FFMA.FTZ R149, R103, R149, R154 ;  /* 0x0000009567957223 */ /* 0x000fe2000001009a */
[----:B------:R-:W-:Y:S01]  /*2240*/  FMUL.FTZ R230, R189, R226 ;  /* 0x000000e2bde67220 */ /* 0x000fe20000410000 */
[----:B------:R-:W-:Y:S01]  /*2250*/  FADD.FTZ R140, R213, R140 ;  /* 0x0000008cd58c7221 */ /* 0x000fe20000010000 */
[----:B------:R-:W-:Y:S01]  /*2260*/  FFMA.FTZ R66, R216, R213, R65 ;  /* 0x000000d5d8427223 */ /* 0x000fe20000010041 */
[C---:B------:R-:W-:Y:S01]  /*2270*/  FMUL.FTZ R154, R98.reuse, R155 ;  /* 0x0000009b629a7220 */ /* 0x040fe20000410000 */
[----:B------:R-:W-:Y:S01]  /*2280*/  FMUL.FTZ R130, R167, R128 ;  /* 0x00000080a7827220 */ /* 0x000fe20000410000 */
        /* <DEDUP_REMOVED lines=13> */
[----:B------:R-:W-:Y:S01]  /*2360*/  SHF.R.U64 R215, R142, 0x10, R143 ;  /* 0x000000108ed77819 */ /* 0x000fe2000000128f */
[----:B------:R-:W-:Y:S01]  /*2370*/  FADD.FTZ R67, R205, R140 ;  /* 0x0000008ccd437221 */ /* 0x000fe20000010000 */
[----:B------:R-:W-:Y:S01]  /*2380*/  MOV R59, R143 ;  /* 0x0000008f003b7202 */ /* 0x000fe20000000f00 */
[----:B------:R-:W-:Y:S01]  /*2390*/  FFMA.FTZ R140, R146, R205, R65 ;  /* 0x000000cd928c7223 */ /* 0x000fe20000010041 */
[----:B------:R-:W-:Y:S02]  /*23a0*/  SHF.R.U32.HI R58, RZ, 0x10, R143 ;  /* 0x00000010ff3a7819 */ /* 0x000fe4000001168f */
[----:B------:R-:W-:Y:S01]  /*23b0*/  SHF.R.U32.HI R143, RZ, 0x10, R145 ;  /* 0x00000010ff8f7819 */ /* 0x000fe20000011691 */
[----:B------:R-:W-:Y:S01]  /*23c0*/  FADD.FTZ R66, R138, R67 ;  /* 0x000000438a427221 */ /* 0x000fe20000010000 */
[----:B------:R-:W-:Y:S01]  /*23d0*/  FFMA.FTZ R65, R139, R138, R140 ;  /* 0x0000008a8b417223 */ /* 0x000fe2000001008c */
[----:B------:R-:W-:-:S02]  /*23e0*/  HADD2.F32 R67, -RZ, R64.H0_H0 ;  /* 0x20000040ff437230 */ /* 0x000fc40000004100 */
[----:B------:R-:W-:Y:S02]  /*23f0*/  HADD2.F32 R143, -RZ, R143.H0_H0 ;  /* 0x2000008fff8f7230 */ /* 0x000fe40000004100 */
[----:B------:R-:W-:Y:S01]  /*2400*/  FADD.FTZ R66, R207, R66 ;  /* 0x00000042cf427221 */ /* 0x000fe20000010000 */
[----:B------:R-:W-:Y:S01]  /*2410*/  FFMA.FTZ R64, R214, R207, R65 ;  /* 0x000000cfd6407223 */ /* 0x000fe20000010041 */
[----:B------:R-:W-:Y:S02]  /*2420*/  HADD2.F32 R144, -RZ, R215.H0_H0 ;  /* 0x200000d7ff907230 */ /* 0x000fe40000004100 */
[----:B------:R-:W-:Y:S01]  /*2430*/  FADD.FTZ R57, -R206, R143 ;  /* 0x0000008fce397221 */ /* 0x000fe20000010100 */
[----:B------:R-:W-:Y:S02]  /*2440*/  HADD2.F32 R143, -RZ, R59.H0_H0 ;  /* 0x2000003bff8f7230 */ /* 0x000fe40000004100 */
[----:B------:R-:W-:Y:S01]  /*2450*/  FADD.FTZ R65, R135, R66 ;  /* 0x0000004287417221 */ /* 0x000fe20000010000 */
[----:B------:R-:W-:Y:S01]  /*2460*/  FFMA.FTZ R59, R137, R135, R64 ;  /* 0x00000087893b7223 */ /* 0x000fe20000010040 */
[----:B------:R-:W-:Y:S01]  /*2470*/  FMUL.FTZ R130, R98, R131 ;  /* 0x0000008362827220 */ /* 0x000fe20000410000 */
[----:B------:R-:W-:-:S02]  /*2480*/  HADD2.F32 R64, -RZ, R58.H0_H0 ;  /* 0x2000003aff407230 */ /* 0x000fc40000004100 */
[----:B------:R-:W-:Y:S01]  /*2490*/  FADD.FTZ R65, R134, R65 ;  /* 0x0000004186417221 */ /* 0x000fe20000010000 */
[----:B------:R-:W-:Y:S01]  /*24a0*/  FADD.FTZ R34, R128, R34 ;  /* 0x0000002280227221 */ /* 0x000fe20000010000 */
[----:B------:R-:W-:Y:S01]  /*24b0*/  FFMA.FTZ R46, R129, R128, R46 ;  /* 0x00000080812e7223 */ /* 0x000fe2000001002e */
[----:B------:R-:W-:Y:S01]  /*24c0*/  FFMA.FTZ R58, R136, R134, R59 ;  /* 0x00000086883a7223 */ /* 0x000fe2000001003b */
[-C--:B------:R-:W-:Y:S01]  /*24d0*/  FMUL.FTZ R128, R195, R144.reuse ;  /* 0x00000090c3807220 */ /* 0x080fe20000410000 */
[----:B------:R-:W-:Y:S01]  /*24e0*/  FADD.FTZ R35, R144, R35 ;  /* 0x0000002390237221 */ /* 0x000fe20000010000 */
[----:B------:R-:W-:Y:S01]  /*24f0*/  FFMA.FTZ R47, R130, R144, R47 ;  /* 0x00000090822f7223 */ /* 0x000fe2000001002f */
[----:B------:R-:W-:Y:S02]  /*2500*/  HADD2.F32 R144, -RZ, R56.H0_H0 ;  /* 0x20000038ff907230 */ /* 0x000fe40000004100 */
[----:B------:R-:W-:Y:S01]  /*2510*/  FADD.FTZ R56, R120, R65 ;  /* 0x0000004178387221 */ /* 0x000fe20000010000 */
[----:B------:R-:W-:-:S03]  /*2520*/  FFMA.FTZ R59, R119, R120, R58 ;  /* 0x00000078773b7223 */ /* 0x000fc6000001003a */
[----:B------:R-:W-:Y:S01]  /*2530*/  FADD.FTZ R65, R125, R56 ;  /* 0x000000387d417221 */ /* 0x000fe20000010000 */
[----:B------:R-:W-:Y:S01]  /*2540*/  FFMA.FTZ R56, R126, R125, R59 ;  /* 0x0000007d7e387223 */ /* 0x000fe2000001003b */
[----:B------:R-:W-:Y:S02]  /*2550*/  HADD2.F32 R142, -RZ, R217.H0_H0 ;  /* 0x200000d9ff8e7230 */ /* 0x000fe40000004100 */
[----:B------:R-:W-:Y:S01]  /*2560*/  FADD.FTZ R58, R124, R65 ;  /* 0x000000417c3a7221 */ /* 0x000fe20000010000 */
[----:B------:R-:W-:-:S03]  /*2570*/  FFMA.FTZ R59, R121, R124, R56 ;  /* 0x0000007c793b7223 */ /* 0x000fc60000010038 */
[----:B------:R-:W-:Y:S01]  /*2580*/  FADD.FTZ R58, R123, R58 ;  /* 0x0000003a7b3a7221 */ /* 0x000fe20000010000 */
[----:B------:R-:W-:Y:S01]  /*2590*/  FFMA.FTZ R66, R122, R123, R59 ;  /* 0x0000007b7a427223 */ /* 0x000fe2000001003b */
[----:B------:R-:W-:Y:S01]  /*25a0*/  FADD.FTZ R21, R142, R21 ;  /* 0x000000158e157221 */ /* 0x000fe20000010000 */
[-C--:B------:R-:W-:Y:S01]  /*25b0*/  FFMA.FTZ R128, R185, R142.reuse, R128 ;  /* 0x0000008eb9807223 */ /* 0x080fe20000010080 */
        /* <DEDUP_REMOVED lines=32> */
[C---:B------:R-:W-:Y:S01]  /*27c0*/  FFMA.FTZ R45, R142.reuse, R64, R45 ;  /* 0x000000408e2d7223 */ /* 0x040fe2000001002d */
        /* <DEDUP_REMOVED lines=12> */
[----:B------:R-:W0:Y:S01]  /*2890*/  SHFL.DOWN PT, R58, R65, 0x4, 0x1f ;  /* 0x08801f00413a7f89 */ /* 0x000e2200000e0000 */
[----:B------:R-:W-:-:S03]  /*28a0*/  MOV R44, R143 ;  /* 0x0000008f002c7202 */ /* 0x000fc60000000f00 */
        /* <DEDUP_REMOVED lines=9> */
.L_x_645:
[----:B-1----:R-:W-:Y:S01]  /*2940*/  FADD.FTZ R56, R57, R66 ;  /* 0x0000004239387221 */ /* 0x002fe20000010000 */
[----:B0-2---:R-:W-:Y:S01]  /*2950*/  FADD.FTZ R57, R59, R144 ;  /* 0x000000903b397221 */ /* 0x005fe20000010000 */
[----:B------:R-:W-:Y:S06]  /*2960*/  @P5 BRA `(.L_x_623) ;  /* 0x0000000000245947 */ /* 0x000fec0003800000 */
        /* <DEDUP_REMOVED lines=9> */
.L_x_623:
[----:B------:R-:W-:Y:S05]  /*2a00*/  WARPSYNC.ALL ;  /* 0x0000000000007948 */ /* 0x000fea0003800000 */
[----:B------:R-:W1:Y:S08]  /*2a10*/  S2UR UR5, SR_CgaCtaId ;  /* 0x00000000000579c3 */ /* 0x000e700000008800 */
[----:B------:R-:W-:Y:S01]  /*2a20*/  BAR.SYNC.DEFER_BLOCKING 0x0 ;  /* 0x0000000000007b1d */ /* 0x000fe20000010000 */
[----:B0-----:R-:W-:-:S02]  /*2a30*/  SHF.R.U32.HI R56, RZ, 0x5, R49 ;  /* 0x00000005ff387819 */ /* 0x001fc40000011631 */
[----:B-----5:R-:W-:Y:S02]  /*2a40*/  @P0 LOP3.LUT P6, RZ, R200, 0xff, RZ, 0xc0, !PT ;  /* 0x000000ffc8ff0812 */ /* 0x020fe400078cc0ff */
[----:B------:R-:W-:Y:S01]  /*2a50*/  LOP3.LUT R56, R56, 0x7fffffc, RZ, 0xc0, !PT ;  /* 0x07fffffc38387812 */ /* 0x000fe200078ec0ff */
[----:B------:R-:W-:Y:S01]  /*2a60*/  UMOV UR4, 0x400 ;  /* 0x0000040000047882 */ /* 0x000fe20000000000 */
[----:B------:R-:W-:Y:S02]  /*2a70*/  LOP3.LUT P5, RZ, R91, 0xff00, RZ, 0xc0, !PT ;  /* 0x0000ff005bff7812 */ /* 0x000fe400078ac0ff */
[----:B------:R-:W-:Y:S01]  /*2a80*/  @P1 SHF.R.U32.HI R144, RZ, 0x10, R109 ;  /* 0x00000010ff901819 */ /* 0x000fe2000001166d */
[----:B------:R-:W-:-:S04]  /*2a90*/  @!P4 VIADD R56, R56, 0x4 ;  /* 0x000000043838c836 */ /* 0x000fc80000000000 */
[----:B------:R-:W-:Y:S01]  /*2aa0*/  @P1 HADD2.F32 R144, -RZ, R144.H0_H0 ;  /* 0x20000090ff901230 */ /* 0x000fe20000004100 */
[----:B-1----:R-:W-:-:S06]  /*2ab0*/  ULEA UR4, UR5, UR4, 0x18 ;  /* 0x0000000405047291 */ /* 0x002fcc000f8ec03f */
[----:B------:R-:W-:-:S05]  /*2ac0*/  LEA R143, R56, UR4, 0x3 ;  /* 0x00000004388f7c11 */ /* 0x000fca000f8e18ff */
[----:B------:R-:W0:Y:S04]  /*2ad0*/  LDS.128 R56, [R143+0x2800] ;  /* 0x002800008f387984 */ /* 0x000e280000000c00 */
[----:B------:R1:W2:Y:S02]  /*2ae0*/  LDS.128 R64, [R143+0x2810] ;  /* 0x002810008f407984 */ /* 0x0002a40000000c00 */
[----:B-1----:R-:W-:-:S05]  /*2af0*/  @P1 SHF.R.U64 R143, R110, 0x10, R111 ;  /* 0x000000106e8f1819 */ /* 0x002fca000000126f */
[----:B------:R-:W-:Y:S02]  /*2b00*/  @P1 HADD2.F32 R143, -RZ, R143.H0_H0 ;  /* 0x2000008fff8f1230 */ /* 0x000fe40000004100 */
[----:B0-----:R-:W-:Y:S01]  /*2b10*/  FADD.FTZ R145, RZ, R56 ;  /* 0x00000038ff917221 */ /* 0x001fe20000010000 */
[----:B------:R-:W-:-:S03]  /*2b20*/  FADD.FTZ R56, RZ, R57 ;  /* 0x00000039ff387221 */ /* 0x000fc60000010000 */
[----:B------:R-:W-:Y:S01]  /*2b30*/  FADD.FTZ R145, R58, R145 ;  /* 0x000000913a917221 */ /* 0x000fe20000010000 */
[----:B------:R-:W-:-:S03]  /*2b40*/  FADD.FTZ R56, R59, R56 ;  /* 0x000000383b387221 */ /* 0x000fc60000010000 */
[----:B--2---:R-:W-:Y:S01]  /*2b50*/  FADD.FTZ R145, R145, R64 ;  /* 0x0000004091917221 */ /* 0x004fe20000010000 */
[----:B------:R-:W-:Y:S01]  /*2b60*/  FADD.FTZ R56, R56, R65 ;  /* 0x0000004138387221 */ /* 0x000fe20000010000 */
[----:B------:R-:W-:Y:S02]  /*2b70*/  @P1 IMAD.MOV.U32 R64, RZ, RZ, R115 ;  /* 0x000000ffff401224 */ /* 0x000fe400078e0073 */
[----:B------:R-:W-:Y:S01]  /*2b80*/  FADD.FTZ R66, R66, R145 ;  /* 0x0000009142427221 */ /* 0x000fe20000010000 */
[----:B------:R-:W-:-:S03]  /*2b90*/  FADD.FTZ R56, R67, R56 ;  /* 0x0000003843387221 */ /* 0x000fc60000010000 */
[----:B------:R-:W-:Y:S01]  /*2ba0*/  FMUL.FTZ R59, R66, UR16 ;  /* 0x00000010423b7c20 */ /* 0x000fe20008410000 */
[----:B------:R-:W-:Y:S01]  /*2bb0*/  FMUL.FTZ R58, R56, UR16 ;  /* 0x00000010383a7c20 */ /* 0x000fe20008410000 */
[----:B------:R-:W-:-:S03]  /*2bc0*/  @P1 MOV R56, R114 ;  /* 0x0000007200381202 */ /* 0x000fc60000000f00 */
[----:B------:R-:W-:Y:S02]  /*2bd0*/  FSEL R59, R59, RZ, !P2 ;  /* 0x000000ff3b3b7208 */ /* 0x000fe40005000000 */
[----:B------:R-:W-:Y:S01]  /*2be0*/  @P1 HADD2.F32 R57, -RZ, R56.H0_H0 ;  /* 0x20000038ff391230 */ /* 0x000fe20000004100 */
[----:B------:R-:W-:Y:S02]  /*2bf0*/  LOP3.LUT P2, RZ, R91, 0xff, RZ, 0xc0, !PT ;  /* 0x000000ff5bff7812 */ /* 0x000fe4000784c0ff */
[-CC-:B------:R-:W-:Y:S01]  /*2c00*/  FFMA.FTZ R118, R118, R58.reuse, R59.reuse ;  /* 0x0000003a76767223 */ /* 0x180fe2000001003b */
[-CC-:B------:R-:W-:Y:S01]  /*2c10*/  FFMA.FTZ R132, R132, R58.reuse, R59.reuse ;  /* 0x0000003a84847223 */ /* 0x180fe2000001003b */
[-CC-:B------:R-:W-:Y:S01]  /*2c20*/  FFMA.FTZ R211, R211, R58.reuse, R59.reuse ;  /* 0x0000003ad3d37223 */ /* 0x180fe2000001003b */
[-CC-:B------:R-:W-:Y:S01]  /*2c30*/  FFMA.FTZ R66, R153, R58.reuse, R59.reuse ;  /* 0x0000003a99427223 */ /* 0x180fe2000001003b */
[----:B------:R-:W-:Y:S01]  /*2c40*/  FADD.FTZ R209, R209, -R118 ;  /* 0x80000076d1d17221 */ /* 0x000fe20000010000 */
[-C--:B------:R-:W-:Y:S01]  /*2c50*/  FFMA.FTZ R154, R154, R58.reuse, R59 ;  /* 0x0000003a9a9a7223 */ /* 0x080fe2000001003b */
[----:B------:R-:W-:Y:S01]  /*2c60*/  FADD.FTZ R133, R133, -R132 ;  /* 0x8000008485857221 */ /* 0x000fe20000010000 */
[----:B------:R-:W-:Y:S01]  /*2c70*/  FADD.FTZ R211, R218, -R211 ;  /* 0x800000d3dad37221 */ /* 0x000fe20000010000 */
[----:B------:R-:W-:Y:S01]  /*2c80*/  FMUL.FTZ R56, R98, R209 ;  /* 0x000000d162387220 */ /* 0x000fe20000410000 */
[----:B------:R-:W-:Y:S01]  /*2c90*/  @P1 SHF.R.U64 R118, R108, 0x10, R109 ;  /* 0x000000106c761819 */ /* 0x000fe2000000126d */
[----:B------:R-:W-:Y:S01]  /*2ca0*/  FADD.FTZ R149, R149, -R66 ;  /* 0x8000004295957221 */ /* 0x000fe20000010000 */
[----:B------:R-:W-:Y:S01]  /*2cb0*/  FFMA.FTZ R216, R216, R58, R59 ;  /* 0x0000003ad8d87223 */ /* 0x000fe2000001003b */
[----:B------:R-:W-:Y:S01]  /*2cc0*/  @P1 FADD.FTZ R56, R56, R57 ;  /* 0x0000003938381221 */ /* 0x000fe20000010000 */
[----:B------:R-:W-:Y:S01]  /*2cd0*/  FADD.FTZ R155, R155, -R154 ;  /* 0x8000009a9b9b7221 */ /* 0x000fe20000010000 */
[----:B------:R-:W-:-:S02]  /*2ce0*/  @P1 HADD2.F32 R66, -RZ, R64.H0_H0 ;  /* 0x20000040ff421230 */ /* 0x000fc40000004100 */
[----:B------:R-:W-:Y:S01]  /*2cf0*/  FMUL.FTZ R64, R98, R133 ;  /* 0x0000008562407220 */ /* 0x000fe20000410000 */
[----:B------:R-:W-:Y:S01]  /*2d00*/  FMUL.FTZ R57, R56, UR17 ;  /* 0x0000001138397c20 */ /* 0x000fe20008410000 */
[----:B------:R-:W-:Y:S01]  /*2d10*/  @P1 SHF.R.U32.HI R132, RZ, 0x10, R115 ;  /* 0x00000010ff841819 */ /* 0x000fe20000011673 */
[----:B------:R-:W-:Y:S01]  /*2d20*/  FMUL.FTZ R65, R98, R211 ;  /* 0x000000d362417220 */ /* 0x000fe20000410000 */
[----:B------:R-:W-:Y:S01]  /*2d30*/  FFMA.FTZ R214, R214, R58, R59 ;  /* 0x0000003ad6d67223 */ /* 0x000fe2000001003b */
[----:B------:R-:W-:Y:S01]  /*2d40*/  @P1 HADD2.F32 R118, -RZ, R118.H0_H0 ;  /* 0x20000076ff761230 */ /* 0x000fe20000004100 */
[----:B------:R-:W-:Y:S01]  /*2d50*/  FSEL R67, R57, RZ, P2 ;  /* 0x000000ff39437208 */ /* 0x000fe20001000000 */
[----:B------:R-:W-:Y:S01]  /*2d60*/  FADD.FTZ R213, R213, -R216 ;  /* 0x800000d8d5d57221 */ /* 0x000fe20000010000 */
[----:B------:R-:W-:Y:S01]  /*2d70*/  @P0 FSEL R57, R57, RZ, P6 ;  /* 0x000000ff39390208 */ /* 0x000fe20003000000 */
[----:B------:R-:W-:Y:S01]  /*2d80*/  FMUL.FTZ R211, R98, R155 ;  /* 0x0000009b62d37220 */ /* 0x000fe20000410000 */
[----:B------:R-:W-:Y:S01]  /*2d90*/  LOP3.LUT P2, RZ, R91, 0xff0000, RZ, 0xc0, !PT ;  /* 0x00ff00005bff7812 */ /* 0x000fe2000784c0ff */
[----:B------:R-:W-:Y:S01]  /*2da0*/  @P1 FADD.FTZ R65, R65, R66 ;  /* 0x0000004241411221 */ /* 0x000fe20000010000 */
[----:B------:R-:W-:Y:S01]  /*2db0*/  LOP3.LUT P6, RZ, R91, 0xff000000, RZ, 0xc0, !PT ;  /* 0xff0000005bff7812 */ /* 0x000fe200078cc0ff */
[----:B------:R-:W-:Y:S01]  /*2dc0*/  FADD.FTZ R133, R207, -R214 ;  /* 0x800000d6cf857221 */ /* 0x000fe20000010000 */
[----:B------:R-:W-:Y:S01]  /*2dd0*/  @P1 SHF.R.U64 R91, R114, 0x10, R115 ;  /* 0x00000010725b1819 */ /* 0x000fe20000001273 */
[----:B------:R-:W-:-:S02]  /*2de0*/  @P1 HADD2.F32 R66, -RZ, R132.H0_H0 ;  /* 0x20000084ff421230 */ /* 0x000fc40000004100 */
[-C--:B------:R-:W-:Y:S01]  /*2df0*/  FFMA.FTZ R147, R147, R58.reuse, R59 ;  /* 0x0000003a93937223 */ /* 0x080fe2000001003b */
[----:B------:R-:W-:Y:S01]  /*2e00*/  FMUL.FTZ R207, R98, R213 ;  /* 0x000000d562cf7220 */ /* 0x000fe20000410000 */
[----:B------:R-:W-:Y:S01]  /*2e10*/  @P1 MOV R132, R109 ;  /* 0x0000006d00841202 */ /* 0x000fe20000000f00 */
[----:B------:R-:W-:Y:S02]  /*2e20*/  @P1 HADD2.F32 R91, -RZ, R91.H0_H0 ;  /* 0x2000005bff5b1230 */ /* 0x000fe40000004100 */
[----:B------:R-:W-:Y:S01]  /*2e30*/  @P1 FADD.FTZ R211, R211, R118 ;  /* 0x00000076d3d31221 */ /* 0x000fe20000010000 */
[----:B------:R-:W-:Y:S01]  /*2e40*/  FADD.FTZ R147, R212, -R147 ;  /* 0x80000093d4937221 */ /* 0x000fe20000010000 */
[----:B------:R-:W-:Y:S01]  /*2e50*/  @P1 FADD.FTZ R207, R207, R66 ;  /* 0x00000042cfcf1221 */ /* 0x000fe20000010000 */
[----:B------:R-:W-:Y:S01]  /*2e60*/  FFMA.FTZ R146, R146, R58, R59 ;  /* 0x0000003a92927223 */ /* 0x000fe2000001003b */
[----:B------:R-:W-:Y:S01]  /*2e70*/  @P1 FADD.FTZ R64, R64, R91 ;  /* 0x0000005b40401221 */ /* 0x000fe20000010000 */
[----:B------:R-:W-:-:S02]  /*2e80*/  @P1 IMAD.MOV.U32 R91, RZ, RZ, R108 ;  /* 0x000000ffff5b1224 */ /* 0x000fc400078e006c */
[----:B------:R-:W-:Y:S01]  /*2e90*/  FMUL.FTZ R209, R98, R147 ;  /* 0x0000009362d17220 */ /* 0x000fe20000410000 */
[----:B------:R-:W-:Y:S02]  /*2ea0*/  @P1 HADD2.F32 R66, -RZ, R132.H0_H0 ;  /* 0x20000084ff421230 */ /* 0x000fe40000004100 */
[----:B------:R-:W-:Y:S01]  /*2eb0*/  FMUL.FTZ R118, R64, UR17 ;  /* 0x0000001140767c20 */ /* 0x000fe20008410000 */
[----:B------:R-:W-:Y:S01]  /*2ec0*/  FADD.FTZ R205, R205, -R146 ;  /* 0x80000092cdcd7221 */ /* 0x000fe20000010000 */
[----:B------:R-:W-:Y:S02]  /*2ed0*/  @P1 HADD2.F32 R91, -RZ, R91.H0_H0 ;  /* 0x2000005bff5b1230 */ /* 0x000fe40000004100 */
[----:B------:R-:W-:Y:S01]  /*2ee0*/  FMUL.FTZ R154, R98, R149 ;  /* 0x00000095629a7220 */ /* 0x000fe20000410000 */
[----:B------:R-:W-:Y:S01]  /*2ef0*/  FMUL.FTZ R145, R65, UR17 ;  /* 0x0000001141917c20 */ /* 0x000fe20008410000 */
[----:B------:R-:W-:Y:S01]  /*2f00*/  FSEL R132, R118, RZ, P5 ;  /* 0x000000ff76847208 */ /* 0x000fe20002800000 */
[----:B------:R-:W-:Y:S01]  /*2f10*/  @P1 FADD.FTZ R209, R209, R66 ;  /* 0x00000042d1d11221 */ /* 0x000fe20000010000 */
[----:B------:R-:W-:Y:S01]  /*2f20*/  @P0 LOP3.LUT P5, RZ, R200, 0xff00, RZ, 0xc0, !PT ;  /* 0x0000ff00c8ff0812 */ /* 0x000fe200078ac0ff */
[C---:B------:R-:W-:Y:S01]  /*2f30*/  FMUL.FTZ R147, R98.reuse, R205 ;  /* 0x000000cd62937220 */ /* 0x040fe20000410000 */
[----:B------:R-:W-:Y:S01]  /*2f40*/  FMUL.FTZ R146, R98, R133 ;  /* 0x0000008562927220 */ /* 0x000fe20000410000 */
[----:B------:R-:W-:Y:S01]  /*2f50*/  @P1 FADD.FTZ R154, R154, R91 ;  /* 0x0000005b9a9a1221 */ /* 0x000fe20000010000 */
[----:B------:R-:W-:Y:S01]  /*2f60*/  @P0 FSEL R118, R118, RZ, P5 ;  /* 0x000000ff76760208 */ /* 0x000fe20002800000 */
[----:B------:R-:W-:Y:S01]  /*2f70*/  FMUL.FTZ R91, R207, UR17 ;  /* 0x00000011cf5b7c20 */ /* 0x000fe20008410000 */
[----:B------:R-:W-:Y:S01]  /*2f80*/  @P0 LOP3.LUT P5, RZ, R200, 0xff0000, RZ, 0xc0, !PT ;  /* 0x00ff0000c8ff0812 */ /* 0x000fe200078ac0ff */
[----:B------:R-:W-:Y:S01]  /*2f90*/  FMUL.FTZ R153, R211, UR17 ;  /* 0x00000011d3997c20 */ /* 0x000fe20008410000 */
[----:B------:R-:W-:Y:S01]  /*2fa0*/  FSEL R213, R145, RZ, P2 ;  /* 0x000000ff91d57208 */ /* 0x000fe20001000000 */
[----:B------:R-:W-:Y:S01]  /*2fb0*/  FMUL.FTZ R149, R209, UR17 ;  /* 0x00000011d1957c20 */ /* 0x000fe20008410000 */
[----:B------:R-:W-:Y:S01]  /*2fc0*/  @P0 FSEL R66, R145, RZ, P5 ;  /* 0x000000ff91420208 */ /* 0x000fe20002800000 */
[----:B------:R-:W-:Y:S01]  /*2fd0*/  @P1 FADD.FTZ R147, R147, R144 ;  /* 0x0000009093931221 */ /* 0x000fe20000010000 */
[----:B------:R-:W-:Y:S01]  /*2fe0*/  LOP3.LUT P2, RZ, R208, 0xff00, RZ, 0xc0, !PT ;  /* 0x0000ff00d0ff7812 */ /* 0x000fe2000784c0ff */
[----:B------:R-:W-:Y:S01]  /*2ff0*/  @P1 FADD.FTZ R146, R146, R143 ;  /* 0x0000008f92921221 */ /* 0x000fe20000010000 */
[----:B------:R-:W-:Y:S01]  /*3000*/  LOP3.LUT P5, RZ, R208, 0xff0000, RZ, 0xc0, !PT ;  /* 0x00ff0000d0ff7812 */ /* 0x000fe200078ac0ff */
[-CC-:B------:R-:W-:Y:S01]  /*3010*/  FFMA.FTZ R206, R137, R58.reuse, R59.reuse ;  /* 0x0000003a89ce7223 */ /* 0x180fe2000001003b */
[----:B------:R-:W-:Y:S01]  /*3020*/  FSEL R212, R91, RZ, P6 ;  /* 0x000000ff5bd47208 */ /* 0x000fe20003000000 */
[----:B------:R-:W-:Y:S01]  /*3030*/  FMUL.FTZ R205, R154, UR17 ;  /* 0x000000119acd7c20 */ /* 0x000fe20008410000 */
[----:B------:R-:W-:Y:S01]  /*3040*/  FSEL R214, R153, RZ, P2 ;  /* 0x000000ff99d67208 */ /* 0x000fe20001000000 */
[----:B------:R-:W-:Y:S01]  /*3050*/  FMUL.FTZ R155, R147, UR17 ;  /* 0x00000011939b7c20 */ /* 0x000fe20008410000 */
[----:B------:R-:W-:Y:S01]  /*3060*/  FSEL R143, R149, RZ, P5 ;  /* 0x000000ff958f7208 */ /* 0x000fe20002800000 */
[----:B------:R-:W-:Y:S01]  /*3070*/  FMUL.FTZ R133, R146, UR17 ;  /* 0x0000001192857c20 */ /* 0x000fe20008410000 */
[-C--:B------:R-:W-:Y:S01]  /*3080*/  FFMA.FTZ R137, R136, R58.reuse, R59 ;  /* 0x0000003a88897223 */ /* 0x080fe2000001003b */
[C---:B------:R-:W-:Y:S01]  /*3090*/  LOP3.LUT P6, RZ, R208.reuse, 0xff, RZ, 0xc0, !PT ;  /* 0x000000ffd0ff7812 */ /* 0x040fe200078cc0ff */
[----:B------:R-:W-:Y:S01]  /*30a0*/  FADD.FTZ R135, R135, -R206 ;  /* 0x800000ce87877221 */ /* 0x000fe20000010000 */
[----:B------:R-:W-:Y:S01]  /*30b0*/  LOP3.LUT P2, RZ, R208, 0xff000000, RZ, 0xc0, !PT ;  /* 0xff000000d0ff7812 */ /* 0x000fe2000784c0ff */
[----:B------:R-:W-:Y:S01]  /*30c0*/  FADD.FTZ R145, R134, -R137 ;  /* 0x8000008986917221 */ /* 0x000fe20000010000 */
[----:B------:R-:W-:Y:S01]  /*30d0*/  LOP3.LUT P5, RZ, R152, 0xff00, RZ, 0xc0, !PT ;  /* 0x0000ff0098ff7812 */ /* 0x000fe200078ac0ff */
[-CC-:B------:R-:W-:Y:S01]  /*30e0*/  FFMA.FTZ R126, R126, R58.reuse, R59.reuse ;  /* 0x0000003a7e7e7223 */ /* 0x180fe2000001003b */
[----:B------:R-:W-:Y:S01]  /*30f0*/  @P1 MOV R136, R111 ;  /* 0x0000006f00881202 */ /* 0x000fe20000000f00 */
[-C--:B------:R-:W-:Y:S01]  /*3100*/  FFMA.FTZ R139, R139, R58.reuse, R59 ;  /* 0x0000003a8b8b7223 */ /* 0x080fe2000001003b */
[----:B------:R-:W-:Y:S01]  /*3110*/  FSEL R215, R205, RZ, P6 ;  /* 0x000000ffcdd77208 */ /* 0x000fe20003000000 */
[----:B------:R0:W1:Y:S01]  /*3120*/  F2F.F16.F32 R208, R132 ;  /* 0x0000008400d07304 */ /* 0x0000620000200800 */
[----:B------:R-:W-:Y:S01]  /*3130*/  FSEL R216, R155, RZ, P2 ;  /* 0x000000ff9bd87208 */ /* 0x000fe20001000000 */
[----:B------:R-:W-:Y:S01]  /*3140*/  @P1 HADD2.F32 R137, -RZ, R136.H0_H0 ;  /* 0x20000088ff891230 */ /* 0x000fe20000004100 */
[----:B------:R-:W-:Y:S01]  /*3150*/  FSEL R144, R133, RZ, P5 ;  /* 0x000000ff85907208 */ /* 0x000fe20002800000 */
[----:B------:R-:W-:Y:S01]  /*3160*/  FADD.FTZ R139, R138, -R139 ;  /* 0x8000008b8a8b7221 */ /* 0x000fe20000010000 */
[----:B------:R-:W-:Y:S01]  /*3170*/  LOP3.LUT P6, RZ, R152, 0xff0000, RZ, 0xc0, !PT ;  /* 0x00ff000098ff7812 */ /* 0x000fe200078cc0ff */
[-CC-:B------:R-:W-:Y:S01]  /*3180*/  FFMA.FTZ R122, R122, R58.reuse, R59.reuse ;  /* 0x0000003a7a7a7223 */ /* 0x180fe2000001003b */
[C---:B------:R-:W-:Y:S01]  /*3190*/  LOP3.LUT P2, RZ, R152.reuse, 0xff, RZ, 0xc0, !PT ;  /* 0x000000ff98ff7812 */ /* 0x040fe2000784c0ff */
[----:B------:R-:W-:Y:S01]  /*31a0*/  FFMA.FTZ R206, R141, R58, R59 ;  /* 0x0000003a8dce7223 */ /* 0x000fe2000001003b */
[----:B------:R-:W-:Y:S01]  /*31b0*/  LOP3.LUT P5, RZ, R152, 0xff000000, RZ, 0xc0, !PT ;  /* 0xff00000098ff7812 */ /* 0x000fe200078ac0ff */
[----:B------:R-:W-:Y:S01]  /*31c0*/  FMUL.FTZ R152, R98, R135 ;  /* 0x0000008762987220 */ /* 0x000fe20000410000 */
[----:B------:R-:W-:Y:S01]  /*31d0*/  @P1 SHF.R.U32.HI R134, RZ, 0x10, R111 ;  /* 0x00000010ff861819 */ /* 0x000fe2000001166f */
[----:B0-----:R-:W-:-:S02]  /*31e0*/  @P1 IMAD.MOV.U32 R132, RZ, RZ, R110 ;  /* 0x000000ffff841224 */ /* 0x001fc400078e006e */
[----:B------:R-:W-:Y:S01]  /*31f0*/  FADD.FTZ R135, R125, -R126 ;  /* 0x8000007e7d877221 */ /* 0x000fe20000010000 */
[----:B------:R-:W-:Y:S01]  /*3200*/  @P1 FADD.FTZ R152, R152, R137 ;  /* 0x0000008998981221 */ /* 0x000fe20000010000 */
[----:B------:R0:W-:Y:S01]  /*3210*/  F2F.F16.F32 R125, R143 ;  /* 0x0000008f007d7304 */ /* 0x0001e20000200800 */
[----:B------:R-:W-:Y:S02]  /*3220*/  @P1 HADD2.F32 R137, -RZ, R134.H0_H0 ;  /* 0x20000086ff891230 */ /* 0x000fe40000004100 */
[----:B------:R-:W-:Y:S01]  /*3230*/  FMUL.FTZ R134, R98, R145 ;  /* 0x0000009162867220 */ /* 0x000fe20000410000 */
[-CC-:B------:R-:W-:Y:S01]  /*3240*/  FFMA.FTZ R145, R130, R58.reuse, R59.reuse ;  /* 0x0000003a82917223 */ /* 0x180fe2000001003b */
[-CC-:B------:R-:W-:Y:S01]  /*3250*/  FFMA.FTZ R130, R129, R58.reuse, R59.reuse ;  /* 0x0000003a81827223 */ /* 0x180fe2000001003b */
[-CC-:B------:R-:W-:Y:S01]  /*3260*/  FFMA.FTZ R221, R142, R58.reuse, R59.reuse ;  /* 0x0000003a8edd7223 */ /* 0x180fe2000001003b */
[----:B------:R-:W-:Y:S02]  /*3270*/  @P1 HADD2.F32 R126, -RZ, R132.H0_H0 ;  /* 0x20000084ff7e1230 */ /* 0x000fe40000004100 */
[----:B------:R-:W-:Y:S01]  /*3280*/  FMUL.FTZ R139, R98, R139 ;  /* 0x0000008b628b7220 */ /* 0x000fe20000410000 */
[----:B------:R-:W-:Y:S01]  /*3290*/  FADD.FTZ R131, R131, -R206 ;  /* 0x800000ce83837221 */ /* 0x000fe20000010000 */
[-CC-:B0-----:R-:W-:Y:S01]  /*32a0*/  FFMA.FTZ R143, R121, R58.reuse, R59.reuse ;  /* 0x0000003a798f7223 */ /* 0x181fe2000001003b */
[----:B------:R-:W-:Y:S01]  /*32b0*/  FFMA.FTZ R121, R119, R58, R59 ;  /* 0x0000003a77797223 */ /* 0x000fe2000001003b */
[----:B------:R-:W-:Y:S01]  /*32c0*/  @P1 MOV R59, R113 ;  /* 0x00000071003b1202 */ /* 0x000fe20000000f00 */
[----:B------:R-:W-:Y:S01]  /*32d0*/  @P1 FADD.FTZ R139, R139, R126 ;  /* 0x0000007e8b8b1221 */ /* 0x000fe20000010000 */
[----:B------:R-:W-:Y:S01]  /*32e0*/  FADD.FTZ R143, R124, -R143 ;  /* 0x8000008f7c8f7221 */ /* 0x000fe20000010000 */
[----:B------:R-:W-:-:S02]  /*32f0*/  @P1 IMAD.MOV.U32 R58, RZ, RZ, R112 ;  /* 0x000000ffff3a1224 */ /* 0x000fc400078e0070 */
[----:B------:R-:W-:Y:S01]  /*3300*/  @P1 FADD.FTZ R134, R134, R137 ;  /* 0x0000008986861221 */ /* 0x000fe20000010000 */
[----:B------:R-:W-:Y:S02]  /*3310*/  @P1 HADD2.F32 R59, -RZ, R59.H0_H0 ;  /* 0x2000003bff3b1230 */ /* 0x000fe40000004100 */
[----:B------:R-:W-:Y:S01]  /*3320*/  FMUL.FTZ R206, R98, R143 ;  /* 0x0000008f62ce7220 */ /* 0x000fe20000410000 */
[----:B------:R-:W-:Y:S01]  /*3330*/  FMUL.FTZ R137, R139, UR17 ;  /* 0x000000118b897c20 */ /* 0x000fe20008410000 */
[----:B------:R-:W-:Y:S01]  /*3340*/  FADD.FTZ R121, R120, -R121 ;  /* 0x8000007978797221 */ /* 0x000fe20000010000 */
[----:B------:R-:W-:Y:S01]  /*3350*/  FADD.FTZ R129, R123, -R122 ;  /* 0x8000007a7b817221 */ /* 0x000fe20000010000 */
[----:B------:R-:W-:Y:S01]  /*3360*/  @P1 FADD.FTZ R206, R206, R59 ;  /* 0x0000003bcece1221 */ /* 0x000fe20000010000 */
[----:B------:R-:W-:Y:S01]  /*3370*/  FADD.FTZ R141, R128, -R145 ;  /* 0x80000091808d7221 */ /* 0x000fe20000010000 */
[----:B------:R-:W-:Y:S01]  /*3380*/  @P1 HADD2.F32 R58, -RZ, R58.H0_H0 ;  /* 0x2000003aff3a1230 */ /* 0x000fe20000004100 */
[--C-:B------:R-:W-:Y:S01]  /*3390*/  @P1 SHF.R.U64 R136, R112, 0x10, R113.reuse ;  /* 0x0000001070881819 */ /* 0x100fe20000001271 */
[----:B------:R0:W-:Y:S01]  /*33a0*/  F2F.F16.F32 R119, R144 ;  /* 0x0000009000777304 */ /* 0x0001e20000200800 */
[----:B------:R-:W-:Y:S01]  /*33b0*/  FMUL.FTZ R145, R98, R121 ;  /* 0x0000007962917220 */ /* 0x000fe20000410000 */
[----:B------:R-:W-:Y:S01]  /*33c0*/  @P1 SHF.R.U32.HI R122, RZ, 0x10, R113 ;  /* 0x00000010ff7a1819 */ /* 0x000fe20000011671 */
[----:B------:R-:W-:Y:S01]  /*33d0*/  FADD.FTZ R223, R140, -R221 ;  /* 0x800000dd8cdf7221 */ /* 0x000fe20000010000 */
[----:B------:R-:W-:Y:S01]  /*33e0*/  FSEL R217, R137, RZ, P2 ;  /* 0x000000ff89d97208 */ /* 0x000fe20001000000 */
[----:B------:R-:W-:Y:S01]  /*33f0*/  @P1 FADD.FTZ R145, R145, R58 ;  /* 0x0000003a91911221 */ /* 0x000fe20000010000 */
[----:B------:R-:W-:Y:S01]  /*3400*/  LOP3.LUT P2, RZ, R210, 0xff0000, RZ, 0xc0, !PT ;  /* 0x00ff0000d2ff7812 */ /* 0x000fe2000784c0ff */
[----:B------:R-:W-:-:S02]  /*3410*/  @P1 HADD2.F32 R132, -RZ, R136.H0_H0 ;  /* 0x20000088ff841230 */ /* 0x000fc40000004100 */
[----:B------:R-:W-:Y:S01]  /*3420*/  FMUL.FTZ R135, R98, R135 ;  /* 0x0000008762877220 */ /* 0x000fe20000410000 */
[----:B0-----:R-:W-:Y:S01]  /*3430*/  FMUL.FTZ R144, R206, UR17 ;  /* 0x00000011ce907c20 */ /* 0x001fe20008410000 */
[----:B------:R-:W-:Y:S02]  /*3440*/  @P1 HADD2.F32 R58, -RZ, R122.H0_H0 ;  /* 0x2000007aff3a1230 */ /* 0x000fe40000004100 */
[----:B------:R-:W-:Y:S01]  /*3450*/  FMUL.FTZ R143, R98, R129 ;  /* 0x00000081628f7220 */ /* 0x000fe20000410000 */
[----:B------:R-:W-:Y:S01]  /*3460*/  FMUL.FTZ R138, R152, UR17 ;  /* 0x00000011988a7c20 */ /* 0x000fe20008410000 */
[----:B------:R-:W-:Y:S01]  /*3470*/  @P1 FADD.FTZ R135, R135, R132 ;  /* 0x0000008487871221 */ /* 0x000fe20000010000 */
[----:B------:R-:W-:Y:S01]  /*3480*/  FSEL R221, R144, RZ, P2 ;  /* 0x000000ff90dd7208 */ /* 0x000fe20001000000 */
[----:B------:R-:W-:Y:S01]  /*3490*/  @P1 FADD.FTZ R143, R143, R58 ;  /* 0x0000003a8f8f1221 */ /* 0x000fe20000010000 */
[----:B------:R-:W-:Y:S01]  /*34a0*/  @P0 LOP3.LUT P2, RZ, R200, 0xff000000, RZ, 0xc0, !PT ;  /* 0xff000000c8ff0812 */ /* 0x000fe2000784c0ff */
[----:B------:R-:W-:Y:S01]  /*34b0*/  FMUL.FTZ R132, R135, UR17 ;  /* 0x0000001187847c20 */ /* 0x000fe20008410000 */
[--C-:B------:R-:W-:Y:S01]  /*34c0*/  @P1 SHF.R.U64 R59, R116, 0x10, R117.reuse ;  /* 0x00000010743b1819 */ /* 0x100fe20000001275 */
[----:B------:R-:W-:Y:S01]  /*34d0*/  FADD.FTZ R127, R127, -R130 ;  /* 0x800000827f7f7221 */ /* 0x000fe20000010000 */
[----:B------:R-:W-:Y:S01]  /*34e0*/  @P1 MOV R121, R117 ;  /* 0x0000007500791202 */ /* 0x000fe20000000f00 */
[----:B------:R-:W-:Y:S01]  /*34f0*/  FMUL.FTZ R142, R98, R141 ;  /* 0x0000008d628e7220 */ /* 0x000fe20000410000 */
[----:B------:R-:W-:Y:S01]  /*3500*/  @P0 FSEL R58, R91, RZ, P2 ;  /* 0x000000ff5b3a0208 */ /* 0x000fe20001000000 */
[----:B------:R-:W-:Y:S01]  /*3510*/  @P1 HADD2.F32 R59, -RZ, R59.H0_H0 ;  /* 0x2000003bff3b1230 */ /* 0x000fe20000004100 */
[----:B------:R-:W-:Y:S01]  /*3520*/  ISETP.NE.U32.AND P2, PT, RZ, UR18, PT ;  /* 0x00000012ff007c0c */ /* 0x000fe2000bf45070 */
[----:B------:R-:W-:Y:S01]  /*3530*/  @P1 HADD2.F32 R121, -RZ, R121.H0_H0 ;  /* 0x20000079ff791230 */ /* 0x000fe20000004100 */
[----:B------:R-:W-:Y:S01]  /*3540*/  FSEL R126, R138, RZ, P6 ;  /* 0x000000ff8a7e7208 */ /* 0x000fe20003000000 */
[----:B------:R-:W-:Y:S01]  /*3550*/  FMUL.FTZ R130, R98, R131 ;  /* 0x0000008362827220 */ /* 0x000fe20000410000 */
[----:B------:R-:W-:Y:S01]  /*3560*/  LOP3.LUT P6, RZ, R210, 0xff00, RZ, 0xc0, !PT ;  /* 0x0000ff00d2ff7812 */ /* 0x000fe200078cc0ff */
[----:B------:R-:W-:Y:S01]  /*3570*/  FMUL.FTZ R136, R134, UR17 ;  /* 0x0000001186887c20 */ /* 0x000fe20008410000 */
[----:B------:R-:W-:Y:S01]  /*3580*/  @P1 SHF.R.U32.HI R128, RZ, 0x10, R117 ;  /* 0x00000010ff801819 */ /* 0x000fe20000011675 */
[----:B------:R-:W-:Y:S01]  /*3590*/  FMUL.FTZ R140, R143, UR17 ;  /* 0x000000118f8c7c20 */ /* 0x000fe20008410000 */
[----:B------:R-:W-:Y:S01]  /*35a0*/  ISETP.NE.AND.EX P2, PT, RZ, UR19, PT, P2 ;  /* 0x00000013ff007c0c */ /* 0x000fe2000bf45320 */
[----:B------:R-:W-:Y:S01]  /*35b0*/  @P1 FADD.FTZ R142, R142, R59 ;  /* 0x0000003b8e8e1221 */ /* 0x000fe20000010000 */
[----:B------:R-:W-:Y:S01]  /*35c0*/  FSEL R219, R132, RZ, P6 ;  /* 0x000000ff84db7208 */ /* 0x000fe20003000000 */
[----:B------:R-:W-:Y:S01]  /*35d0*/  @P1 FADD.FTZ R130, R130, R121 ;  /* 0x0000007982821221 */ /* 0x000fe20000010000 */
[----:B------:R-:W-:Y:S01]  /*35e0*/  LOP3.LUT P6, RZ, R210, 0xff000000, RZ, 0xc0, !PT ;  /* 0xff000000d2ff7812 */ /* 0x000fe200078cc0ff */
[----:B------:R-:W-:-:S02]  /*35f0*/  @P1 HADD2.F32 R128, -RZ, R128.H0_H0 ;  /* 0x20000080ff801230 */ /* 0x000fc40000004100 */
[----:B------:R-:W-:Y:S01]  /*3600*/  FMUL.FTZ R131, R98, R223 ;  /* 0x000000df62837220 */ /* 0x000fe20000410000 */
[----:B------:R-:W-:Y:S01]  /*3610*/  @P1 IMAD.MOV.U32 R59, RZ, RZ, R116 ;  /* 0x000000ffff3b1224 */ /* 0x000fe200078e0074 */
[----:B------:R0:W-:Y:S01]  /*3620*/  F2F.F16.F32 R123, R126 ;  /* 0x0000007e007b7304 */ /* 0x0001e20000200800 */
[----:B------:R-:W-:Y:S01]  /*3630*/  FSEL R218, R136, RZ, P5 ;  /* 0x000000ff88da7208 */ /* 0x000fe20002800000 */
[----:B------:R-:W-:Y:S01]  /*3640*/  FMUL.FTZ R141, R145, UR17 ;  /* 0x00000011918d7c20 */ /* 0x000fe20008410000 */
[----:B------:R-:W-:Y:S01]  /*3650*/  FSEL R124, R140, RZ, P6 ;  /* 0x000000ff8c7c7208 */ /* 0x000fe20003000000 */
[----:B------:R-:W-:Y:S01]  /*3660*/  FMUL.FTZ R129, R98, R127 ;  /* 0x0000007f62817220 */ /* 0x000fe20000410000 */
[----:B------:R-:W-:Y:S01]  /*3670*/  LOP3.LUT P5, RZ, R210, 0xff, RZ, 0xc0, !PT ;  /* 0x000000ffd2ff7812 */ /* 0x000fe200078ac0ff */
[----:B------:R-:W-:Y:S01]  /*3680*/  @P1 FADD.FTZ R131, R131, R128 ;  /* 0x0000008083831221 */ /* 0x000fe20000010000 */
[----:B------:R-:W-:Y:S01]  /*3690*/  LOP3.LUT P6, RZ, R148, 0xff0000, RZ, 0xc0, !PT ;  /* 0x00ff000094ff7812 */ /* 0x000fe200078cc0ff */
[----:B------:R-:W2:Y:S01]  /*36a0*/  F2F.F16.F32 R212, R212 ;  /* 0x000000d400d47304 */ /* 0x000ea20000200800 */
[----:B0-----:R-:W-:Y:S01]  /*36b0*/  FMUL.FTZ R126, R130, UR17 ;  /* 0x00000011827e7c20 */ /* 0x001fe20008410000 */
[----:B------:R-:W-:-:S02]  /*36c0*/  @P1 HADD2.F32 R98, -RZ, R59.H0_H0 ;  /* 0x2000003bff621230 */ /* 0x000fc40000004100 */
[----:B------:R-:W-:Y:S01]  /*36d0*/  FMUL.FTZ R91, R142, UR17 ;  /* 0x000000118e5b7c20 */ /* 0x000fe20008410000 */
[----:B------:R-:W-:Y:S01]  /*36e0*/  @P2 F2FP.F16.F32.PACK_AB R64, RZ, R64 ;  /* 0x00000040ff40223e */ /* 0x000fe200000000ff */
[----:B------:R-:W-:Y:S01]  /*36f0*/  FMUL.FTZ R127, R131, UR17 ;  /* 0x00000011837f7c20 */ /* 0x000fe20008410000 */
[----:B------:R-:W-:Y:S01]  /*3700*/  FSEL R210, R126, RZ, P6 ;  /* 0x000000ff7ed27208 */ /* 0x000fe20003000000 */
[----:B------:R-:W-:Y:S01]  /*3710*/  @P1 FADD.FTZ R129, R129, R98 ;  /* 0x0000006281811221 */ /* 0x000fe20000010000 */
[----:B------:R-:W-:Y:S01]  /*3720*/  F2F.F16.F32 R213, R213 ;  /* 0x000000d500d57304 */ /* 0x000fe20000200800 */
[----:B------:R-:W-:Y:S02]  /*3730*/  LOP3.LUT P6, RZ, R148, 0xff000000, RZ, 0xc0, !PT ;  /* 0xff00000094ff7812 */ /* 0x000fe400078cc0ff */
[----:B------:R-:W-:Y:S01]  /*3740*/  @P2 F2FP.F16.F32.PACK_AB R56, RZ, R56 ;  /* 0x00000038ff38223e */ /* 0x000fe200000000ff */
[----:B------:R-:W-:Y:S01]  /*3750*/  FMUL.FTZ R128, R129, UR17 ;  /* 0x0000001181807c20 */ /* 0x000fe20008410000 */
[----:B------:R-:W-:-:S02]  /*3760*/  @P0 F2FP.F16.F32.PACK_AB R118, RZ, R118 ;  /* 0x00000076ff76023e */ /* 0x000fc400000000ff */
[----:B------:R-:W-:Y:S01]  /*3770*/  @P2 PRMT R170, R64, 0x7610, R170 ;  /* 0x0000761040aa2816 */ /* 0x000fe200000000aa */
[----:B------:R0:W-:Y:S01]  /*3780*/  F2F.F16.F32 R122, R219 ;  /* 0x000000db007a7304 */ /* 0x0001e20000200800 */
[----:B------:R-:W-:Y:S02]  /*3790*/  FSEL R64, R127, RZ, P6 ;  /* 0x000000ff7f407208 */ /* 0x000fe40003000000 */
[----:B------:R-:W-:Y:S02]  /*37a0*/  @P2 PRMT R175, R56, 0x7610, R175 ;  /* 0x0000761038af2816 */ /* 0x000fe400000000af */
[----:B------:R-:W-:Y:S02]  /*37b0*/  @P0 PRMT R169, R118, 0x7610, R169 ;  /* 0x0000761076a90816 */ /* 0x000fe400000000a9 */
[----:B------:R-:W-:Y:S01]  /*37c0*/  @P0 F2FP.F16.F32.PACK_AB R56, RZ, R58 ;  /* 0x0000003aff38023e */ /* 0x000fe200000000ff */
[----:B------:R-:W3:Y:S01]  /*37d0*/  F2F.F16.F32 R214, R214 ;  /* 0x000000d600d67304 */ /* 0x000ee20000200800 */
[----:B0-----:R-:W-:Y:S01]  /*37e0*/  FSEL R219, R141, RZ, P5 ;  /* 0x000000ff8ddb7208 */ /* 0x001fe20002800000 */
[----:B-1----:R-:W-:Y:S01]  /*37f0*/  IMAD.WIDE.U32 R58, R208, 0x10000, RZ ;  /* 0x00010000d03a7825 */ /* 0x002fe200078e00ff */
[----:B------:R-:W-:-:S02]  /*3800*/  LOP3.LUT P5, RZ, R148, 0xff00, RZ, 0xc0, !PT ;  /* 0x0000ff0094ff7812 */ /* 0x000fc400078ac0ff */
[----:B--2---:R-:W-:Y:S02]  /*3810*/  SHF.L.U32 R212, R212, 0x10, RZ ;  /* 0x00000010d4d47819 */ /* 0x004fe400000006ff */
[----:B------:R-:W-:Y:S01]  /*3820*/  FSEL R121, R91, RZ, P5 ;  /* 0x000000ff5b797208 */ /* 0x000fe20002800000 */
[----:B------:R-:W0:Y:S01]  /*3830*/  F2F.F16.F32 R216, R216 ;  /* 0x000000d800d87304 */ /* 0x000e220000200800 */
[----:B------:R-:W-:Y:S02]  /*3840*/  LOP3.LUT P5, RZ, R148, 0xff, RZ, 0xc0, !PT ;  /* 0x000000ff94ff7812 */ /* 0x000fe400078ac0ff */
[----:B------:R-:W-:Y:S02]  /*3850*/  @P0 F2FP.F16.F32.PACK_AB R57, RZ, R57 ;  /* 0x00000039ff39023e */ /* 0x000fe400000000ff */
[----:B------:R-:W-:Y:S02]  /*3860*/  FSEL R98, R128, RZ, P5 ;  /* 0x000000ff80627208 */ /* 0x000fe40002800000 */
[----:B------:R-:W-:Y:S01]  /*3870*/  @P2 F2FP.F16.F32.PACK_AB R65, RZ, R65 ;  /* 0x00000041ff41223e */ /* 0x000fe200000000ff */
[----:B------:R-:W-:Y:S01]  /*3880*/  F2F.F16.F32 R120, R218 ;  /* 0x000000da00787304 */ /* 0x000fe20000200800 */
[----:B------:R-:W-:-:S02]  /*3890*/  @P0 PRMT R173, R57, 0x7610, R173 ;  /* 0x0000761039ad0816 */ /* 0x000fc400000000ad */
[----:B------:R-:W-:Y:S01]  /*38a0*/  @P0 PRMT R199, R56, 0x7610, R199 ;  /* 0x0000761038c70816 */ /* 0x000fe200000000c7 */
[----:B---3--:R-:W-:Y:S01]  /*38b0*/  IMAD.WIDE.U32 R56, R214, 0x10000, RZ ;  /* 0x00010000d6387825 */ /* 0x008fe200078e00ff */
[----:B------:R-:W-:Y:S02]  /*38c0*/  @P2 PRMT R171, R65, 0x7610, R171 ;  /* 0x0000761041ab2816 */ /* 0x000fe400000000ab */
[----:B------:R-:W-:Y:S01]  /*38d0*/  @P0 F2FP.F16.F32.PACK_AB R66, RZ, R66 ;  /* 0x00000042ff42023e */ /* 0x000fe200000000ff */
[----:B------:R-:W-:Y:S01]  /*38e0*/  F2F.F16.F32 R67, R67 ;  /* 0x0000004300437304 */ /* 0x000fe20000200800 */
[----:B0-----:R-:W-:Y:S01]  /*38f0*/  IMAD.U32 R216, R216, 0x10000, RZ ;  /* 0x00010000d8d87824 */ /* 0x001fe200078e00ff */
[----:B------:R-:W-:Y:S02]  /*3900*/  @P2 F2FP.F16.F32.PACK_AB R207, RZ, R207 ;  /* 0x000000cfffcf223e */ /* 0x000fe400000000ff */
[----:B------:R-:W-:Y:S02]  /*3910*/  @P0 PRMT R198, R66, 0x7610, R198 ;  /* 0x0000761042c60816 */ /* 0x000fe400000000c6 */
[----:B------:R-:W-:-:S02]  /*3920*/  @P0 LOP3.LUT P6, RZ, R201, 0xff00, RZ, 0xc0, !PT ;  /* 0x0000ff00c9ff0812 */ /* 0x000fc400078cc0ff */
[----:B------:R-:W0:Y:S01]  /*3930*/  F2F.F16.F32 R215, R215 ;  /* 0x000000d700d77304 */ /* 0x000e220000200800 */
[----:B------:R-:W-:Y:S02]  /*3940*/  @P2 F2FP.F16.F32.PACK_AB R211, RZ, R211 ;  /* 0x000000d3ffd3223e */ /* 0x000fe400000000ff */
[----:B------:R-:W-:Y:S02]  /*3950*/  @P2 F2FP.F16.F32.PACK_AB R209, RZ, R209 ;  /* 0x000000d1ffd1223e */ /* 0x000fe400000000ff */
[----:B------:R-:W-:-:S03]  /*3960*/  @P2 PRMT R174, R207, 0x7610, R174 ;  /* 0x00007610cfae2816 */ /* 0x000fc600000000ae */
[----:B------:R1:W2:Y:S01]  /*3970*/  F2F.F16.F32 R148, R121 ;  /* 0x0000007900947304 */ /* 0x0002a20000200800 */
[----:B0-----:R-:W-:-:S07]  /*3980*/  LOP3.LUT R66, R56, R215, RZ, 0xfc, !PT ;  /* 0x000000d738427212 */ /* 0x001fce00078efcff */
[----:B------:R0:W3:Y:S01]  /*3990*/  F2F.F16.F32 R118, R64 ;  /* 0x0000004000767304 */ /* 0x0000e20000200800 */
[----:B-1----:R-:W-:Y:S02]  /*39a0*/  LOP3.LUT R121, R59, R212, R213, 0xfe, !PT ;  /* 0x000000d43b797212 */ /* 0x002fe400078efed5 */
[----:B------:R-:W-:Y:S02]  /*39b0*/  SHF.L.U32 R59, R120, 0x10, RZ ;  /* 0x00000010783b7819 */ /* 0x000fe400000006ff */
[----:B------:R-:W-:Y:S02]  /*39c0*/  LOP3.LUT R120, R58, R67, RZ, 0xfc, !PT ;  /* 0x000000433a787212 */ /* 0x000fe400078efcff */
[----:B------:R-:W-:Y:S01]  /*39d0*/  LOP3.LUT R67, R57, R216, R125, 0xfe, !PT ;  /* 0x000000d839437212 */ /* 0x000fe200078efe7d */
[----:B------:R-:W1:Y:S01]  /*39e0*/  F2F.F16.F32 R124, R124 ;  /* 0x0000007c007c7304 */ /* 0x000e620000200800 */
[----:B0-----:R-:W-:-:S04]  /*39f0*/  IMAD.WIDE.U32 R64, R119, 0x10000, RZ ;  /* 0x0001000077407825 */ /* 0x001fc800078e00ff */
[----:B--2---:R-:W-:Y:S01]  /*3a00*/  IMAD.WIDE.U32 R56, R148, 0x10000, RZ ;  /* 0x0001000094387825 */ /* 0x004fe200078e00ff */
[----:B------:R-:W-:Y:S02]  /*3a10*/  LOP3.LUT R65, R65, R59, R123, 0xfe, !PT ;  /* 0x0000003b41417212 */ /* 0x000fe400078efe7b */
[----:B------:R-:W0:Y:S01]  /*3a20*/  F2F.F16.F32 R210, R210 ;  /* 0x000000d200d27304 */ /* 0x000e220000200800 */
[----:B---3--:R-:W-:Y:S01]  /*3a30*/  IMAD.U32 R119, R118, 0x10000, RZ ;  /* 0x0001000076777824 */ /* 0x008fe200078e00ff */
[----:B------:R-:W-:Y:S01]  /*3a40*/  IADD3 R118, P5, R93, UR20, RZ ;  /* 0x000000145d767c10 */ /* 0x000fe2000ffbe0ff */
[----:B------:R-:W-:Y:S01]  /*3a50*/  IMAD.WIDE.U32 R58, R122, 0x10000, RZ ;  /* 0x000100007a3a7825 */ /* 0x000fe200078e00ff */
[----:B-1----:R-:W-:-:S04]  /*3a60*/  SHF.L.U32 R124, R124, 0x10, RZ ;  /* 0x000000107c7c7819 */ /* 0x002fc800000006ff */
[----:B------:R-:W1:Y:S01]  /*3a70*/  F2F.F16.F32 R217, R217 ;  /* 0x000000d900d97304 */ /* 0x000e620000200800 */
[----:B0-----:R-:W-:-:S07]  /*3a80*/  LOP3.LUT R57, R57, R119, R210, 0xfe, !PT ;  /* 0x0000007739397212 */ /* 0x001fce00078efed2 */
[----:B------:R-:W0:Y:S01]  /*3a90*/  F2F.F16.F32 R221, R221 ;  /* 0x000000dd00dd7304 */ /* 0x000e220000200800 */
[----:B------:R-:W-:Y:S02]  /*3aa0*/  IADD3.X R119, R92, UR21, RZ, P5, !PT ;  /* 0x000000155c777c10 */ /* 0x000fe4000affe4ff */
[----:B-1----:R-:W-:-:S05]  /*3ab0*/  LOP3.LUT R64, R64, R217, RZ, 0xfc, !PT ;  /* 0x000000d940407212 */ /* 0x002fca00078efcff */
[----:B------:R-:W1:Y:S01]  /*3ac0*/  F2F.F16.F32 R219, R219 ;  /* 0x000000db00db7304 */ /* 0x000e620000200800 */
[----:B0-----:R-:W-:-:S07]  /*3ad0*/  LOP3.LUT R59, R59, R124, R221, 0xfe, !PT ;  /* 0x0000007c3b3b7212 */ /* 0x001fce00078efedd */
[----:B------:R-:W0:Y:S01]  /*3ae0*/  F2F.F16.F32 R213, R98 ;  /* 0x0000006200d57304 */ /* 0x000e220000200800 */
[----:B-1----:R-:W-:Y:S02]  /*3af0*/  LOP3.LUT R58, R58, R219, RZ, 0xfc, !PT ;  /* 0x000000db3a3a7212 */ /* 0x002fe400078efcff */
[----:B0-----:R-:W-:Y:S01]  /*3b00*/  LOP3.LUT R56, R56, R213, RZ, 0xfc, !PT ;  /* 0x000000d538387212 */ /* 0x001fe200078efcff */
        /* <DEDUP_REMOVED lines=9> */
.L_x_624:
        /* <DEDUP_REMOVED lines=12> */
.L_x_625:
[----:B------:R-:W-:Y:S02]  /*3c60*/  @P0 LOP3.LUT P5, RZ, R201, 0xff0000, RZ, 0xc0, !PT ;  /* 0x00ff0000c9ff0812 */ /* 0x000fe400078ac0ff */
[----:B------:R-:W-:Y:S02]  /*3c70*/  @P0 FSEL R153, R153, RZ, P6 ;  /* 0x000000ff99990208 */ /* 0x000fe40003000000 */
[----:B------:R-:W-:Y:S02]  /*3c80*/  @P0 FSEL R149, R149, RZ, P5 ;  /* 0x000000ff95950208 */ /* 0x000fe40002800000 */
[C---:B------:R-:W-:Y:S02]  /*3c90*/  @P0 LOP3.LUT P6, RZ, R201.reuse, 0xff, RZ, 0xc0, !PT ;  /* 0x000000ffc9ff0812 */ /* 0x040fe400078cc0ff */
[----:B------:R-:W-:Y:S02]  /*3ca0*/  @P0 LOP3.LUT P5, RZ, R201, 0xff000000, RZ, 0xc0, !PT ;  /* 0xff000000c9ff0812 */ /* 0x000fe400078ac0ff */
[----:B------:R-:W-:-:S02]  /*3cb0*/  @P0 FSEL R205, R205, RZ, P6 ;  /* 0x000000ffcdcd0208 */ /* 0x000fc40003000000 */
[----:B------:R-:W-:Y:S02]  /*3cc0*/  @P0 FSEL R155, R155, RZ, P5 ;  /* 0x000000ff9b9b0208 */ /* 0x000fe40002800000 */
[----:B------:R-:W-:Y:S02]  /*3cd0*/  @P2 F2FP.F16.F32.PACK_AB R154, RZ, R154 ;  /* 0x0000009aff9a223e */ /* 0x000fe400000000ff */
[----:B------:R-:W-:Y:S02]  /*3ce0*/  @P0 F2FP.F16.F32.PACK_AB R153, RZ, R153 ;  /* 0x00000099ff99023e */ /* 0x000fe400000000ff */
[----:B------:R-:W-:Y:S02]  /*3cf0*/  @P0 F2FP.F16.F32.PACK_AB R149, RZ, R149 ;  /* 0x00000095ff95023e */ /* 0x000fe400000000ff */
[----:B------:R-:W-:Y:S02]  /*3d00*/  @P0 F2FP.F16.F32.PACK_AB R205, RZ, R205 ;  /* 0x000000cdffcd023e */ /* 0x000fe400000000ff */
[----:B------:R-:W-:-:S02]  /*3d10*/  @P0 F2FP.F16.F32.PACK_AB R155, RZ, R155 ;  /* 0x0000009bff9b023e */ /* 0x000fc400000000ff */
[----:B-12---:R-:W-:Y:S02]  /*3d20*/  IADD3 R118, P5, R99, UR20, RZ ;  /* 0x0000001463767c10 */ /* 0x006fe4000ffbe0ff */
[----:B------:R-:W-:Y:S02]  /*3d30*/  @P2 F2FP.F16.F32.PACK_AB R147, RZ, R147 ;  /* 0x00000093ff93223e */ /* 0x000fe400000000ff */
[----:B------:R-:W-:Y:S02]  /*3d40*/  @P2 PRMT R175, R154, 0x7610, R175 ;  /* 0x000076109aaf2816 */ /* 0x000fe400000000af */
[----:B------:R-:W-:Y:S02]  /*3d50*/  @P0 PRMT R169, R153, 0x7610, R169 ;  /* 0x0000761099a90816 */ /* 0x000fe400000000a9 */
[----:B------:R-:W-:Y:S02]  /*3d60*/  @P0 PRMT R198, R149, 0x7610, R198 ;  /* 0x0000761095c60816 */ /* 0x000fe400000000c6 */
[----:B------:R-:W-:-:S02]  /*3d70*/  @P0 PRMT R173, R205, 0x7610, R173 ;  /* 0x00007610cdad0816 */ /* 0x000fc400000000ad */
[----:B------:R-:W-:Y:S02]  /*3d80*/  @P0 LOP3.LUT P6, RZ, R202, 0xff00, RZ, 0xc0, !PT ;  /* 0x0000ff00caff0812 */ /* 0x000fe400078cc0ff */
[----:B------:R-:W-:Y:S02]  /*3d90*/  @P0 PRMT R199, R155, 0x7610, R199 ;  /* 0x000076109bc70816 */ /* 0x000fe400000000c7 */
[----:B------:R-:W-:Y:S02]  /*3da0*/  @P2 F2FP.F16.F32.PACK_AB R146, RZ, R146 ;  /* 0x00000092ff92223e */ /* 0x000fe400000000ff */
[----:B------:R-:W-:Y:S02]  /*3db0*/  @P2 F2FP.F16.F32.PACK_AB R152, RZ, R152 ;  /* 0x00000098ff98223e */ /* 0x000fe400000000ff */
        /* <DEDUP_REMOVED lines=11> */
.L_x_626:
[----:B------:R2:W-:Y:S01]  /*3e70*/  STG.E.64 desc[UR6][R118.64], R66 ;  /* 0x0000004276007986 */ /* 0x0005e2000c101b06 */
[----:B------:R-:W-:Y:S02]  /*3e80*/  @P2 PRMT R170, R146, 0x7610, R170 ;  /* 0x0000761092aa2816 */ /* 0x000fe400000000aa */
[----:B------:R-:W-:Y:S01]  /*3e90*/  @P2 PRMT R171, R152, 0x7610, R171 ;  /* 0x0000761098ab2816 */ /* 0x000fe200000000ab */
[----:B------:R-:W-:Y:S06]  /*3ea0*/  @!P0 BRA `(.L_x_627) ;  /* 0x0000000000208947 */ /* 0x000fec0003800000 */
[----:B--2---:R-:W-:Y:S02]  /*3eb0*/  LOP3.LUT R66, R169, 0xffff, RZ, 0xc0, !PT ;  /* 0x0000ffffa9427812 */ /* 0x004fe400078ec0ff */
[----:B-1----:R-:W-:Y:S02]  /*3ec0*/  IADD3 R92, P5, R99, R106, RZ ;  /* 0x0000006a635c7210 */ /* 0x002fe40007fbe0ff */
[----:B------:R-:W-:Y:S01]  /*3ed0*/  PRMT R99, R198, 0x5410, R199 ;  /* 0x00005410c6637816 */ /* 0x000fe200000000c7 */
[----:B------:R-:W-:Y:S01]  /*3ee0*/  IMAD.WIDE.U32 R66, R66, 0x10000, RZ ;  /* 0x0001000042427825 */ /* 0x000fe200078e00ff */
[----:B------:R-:W-:-:S04]  /*3ef0*/  IADD3.X R93, R100, R107, RZ, P5, !PT ;  /* 0x0000006b645d7210 */ /* 0x000fc80002ffe4ff */
[----:B------:R-:W-:Y:S02]  /*3f00*/  LOP3.LUT R67, R99, R67, RZ, 0xfc, !PT ;  /* 0x0000004363437212 */ /* 0x000fe400078efcff */
[----:B------:R-:W-:-:S05]  /*3f10*/  LOP3.LUT R66, R66, 0xffff, R173, 0xf8, !PT ;  /* 0x0000ffff42427812 */ /* 0x000fca00078ef8ad */
[----:B------:R3:W-:Y:S02]  /*3f20*/  STG.E.64 desc[UR6][R92.64], R66 ;  /* 0x000000425c007986 */ /* 0x0007e4000c101b06 */
.L_x_627:
        /* <DEDUP_REMOVED lines=12> */
[----:B-1-3--:R-:W-:Y:S02]  /*3ff0*/  IADD3 R92, P5, R97, UR20, RZ ;  /* 0x00000014615c7c10 */ /* 0x00afe4000ffbe0ff */
        /* <DEDUP_REMOVED lines=20> */
.L_x_628:
        /* <DEDUP_REMOVED lines=12> */
.L_x_629:
[C---:B------:R-:W-:Y:S02]  /*4200*/  @P0 LOP3.LUT P5, RZ, R203.reuse, 0xff0000, RZ, 0xc0, !PT ;  /* 0x00ff0000cbff0812 */ /* 0x040fe400078ac0ff */
        /* <DEDUP_REMOVED lines=11> */
[----:B------:R-:W-:Y:S02]  /*42c0*/  @P2 F2FP.F16.F32.PACK_AB R143, RZ, R143 ;  /* 0x0000008fff8f223e */ /* 0x000fe400000000ff */
[----:B------:R-:W-:Y:S02]  /*42d0*/  @P2 PRMT R175, R145, 0x7610, R175 ;  /* 0x0000761091af2816 */ /* 0x000fe400000000af */
[----:B------:R-:W-:Y:S02]  /*42e0*/  @P0 PRMT R169, R132, 0x7610, R169 ;  /* 0x0000761084a90816 */ /* 0x000fe400000000a9 */
[----:B------:R-:W-:Y:S02]  /*42f0*/  @P0 PRMT R198, R144, 0x7610, R198 ;  /* 0x0000761090c60816 */ /* 0x000fe400000000c6 */
[----:B------:R-:W-:Y:S02]  /*4300*/  @P0 PRMT R173, R141, 0x7610, R173 ;  /* 0x000076108dad0816 */ /* 0x000fe400000000ad */
[----:B------:R-:W-:-:S02]  /*4310*/  @P0 PRMT R199, R140, 0x7610, R199 ;  /* 0x000076108cc70816 */ /* 0x000fc400000000c7 */
[----:B------:R-:W-:Y:S02]  /*4320*/  @P2 F2FP.F16.F32.PACK_AB R142, RZ, R142 ;  /* 0x0000008eff8e223e */ /* 0x000fe400000000ff */
        /* <DEDUP_REMOVED lines=10> */
.L_x_630:
[----:B-12-4-:R-:W-:Y:S02]  /*43d0*/  IADD3 R66, P6, R95, UR20, RZ ;  /* 0x000000145f427c10 */ /* 0x016fe4000ffde0ff */
[----:B------:R-:W-:Y:S02]  /*43e0*/  @P2 F2FP.F16.F32.PACK_AB R130, RZ, R130 ;  /* 0x00000082ff82223e */ /* 0x000fe400000000ff */
[----:B------:R-:W-:Y:S02]  /*43f0*/  IADD3.X R67, R94, UR21, RZ, P6, !PT ;  /* 0x000000155e437c10 */ /* 0x000fe4000b7fe4ff */
[----:B------:R-:W-:Y:S02]  /*4400*/  @P2 F2FP.F16.F32.PACK_AB R129, RZ, R129 ;  /* 0x00000081ff81223e */ /* 0x000fe400000000ff */
[----:B------:R-:W-:Y:S01]  /*4410*/  @P2 F2FP.F16.F32.PACK_AB R131, RZ, R131 ;  /* 0x00000083ff83223e */ /* 0x000fe200000000ff */
        /* <DEDUP_REMOVED lines=17> */
.L_x_631:
        /* <DEDUP_REMOVED lines=9> */
.L_x_632:
        /* <DEDUP_REMOVED lines=8> */
[----:B------:R-:W-:Y:S02]  /*4640*/  @P0 F2FP.F16.F32.PACK_AB R91, RZ, R91 ;  /* 0x0000005bff5b023e */ /* 0x000fe400000000ff */
[----:B------:R-:W-:Y:S02]  /*4650*/  @P0 F2FP.F16.F32.PACK_AB R126, RZ, R126 ;  /* 0x0000007eff7e023e */ /* 0x000fe400000000ff */
[----:B------:R-:W-:Y:S02]  /*4660*/  @P0 F2FP.F16.F32.PACK_AB R128, RZ, R128 ;  /* 0x00000080ff80023e */ /* 0x000fe400000000ff */
[----:B------:R-:W-:Y:S02]  /*4670*/  @P0 F2FP.F16.F32.PACK_AB R127, RZ, R127 ;  /* 0x0000007fff7f023e */ /* 0x000fe400000000ff */
        /* <DEDUP_REMOVED lines=8> */
[----:B------:R-:W-:Y:S01]  /*4700*/  IMAD.WIDE.U32 R56, R56, 0x10000, RZ ;  /* 0x0001000038387825 */ /* 0x000fe200078e00ff */
[----:B------:R-:W-:-:S04]  /*4710*/  IADD3.X R107, R90, R107, RZ, P0, !PT ;  /* 0x0000006b5a6b7210 */ /* 0x000fc800007fe4ff */
[----:B------:R-:W-:Y:S02]  /*4720*/  LOP3.LUT R57, R59, R57, RZ, 0xfc, !PT ;  /* 0x000000393b397212 */ /* 0x000fe400078efcff */
[----:B------:R-:W-:-:S05]  /*4730*/  LOP3.LUT R56, R56, 0xffff, R173, 0xf8, !PT ;  /* 0x0000ffff38387812 */ /* 0x000fca00078ef8ad */
[----:B------:R3:W-:Y:S02]  /*4740*/  STG.E.64 desc[UR6][R106.64], R56 ;  /* 0x000000386a007986 */ /* 0x0007e4000c101b06 */
.L_x_633:
[----:B------:R-:W-:Y:S01]  /*4750*/  SEL R89, RZ, 0x1, P4 ;  /* 0x00000001ff597807 */ /* 0x000fe20002000000 */
[----:B------:R-:W-:Y:S06]  /*4760*/  @!P3 BRA `(.L_x_634) ;  /* 0xffffffc40000b947 */ /* 0x000fec000383ffff */
        /* <DEDUP_REMOVED lines=52> */
[----:B------:R-:W-:-:S07]  /*4ab0*/  MOV R107, R33 ;  /* 0x00000021006b7202 */ /* 0x000fce0000000f00 */
.L_x_621:
        /* <DEDUP_REMOVED lines=35> */
.L_x_622:
[----:B------:R-:W-:Y:S01]  /*4cf0*/  HFMA2.MMA R220, -RZ, RZ, 0, 1.847743988037109375e-06 ;  /* 0x0000001fffdc7435 */ /* 0x000fe200000001ff */
[----:B------:R-:W-:Y:S01]  /*4d00*/  MOV R206, R57 ;  /* 0x0000003900ce7202 */ /* 0x000fe20000000f00 */
[----:B------:R-:W-:Y:S01]  /*4d10*/  IMAD.MOV.U32 R215, RZ, RZ, 0x10 ;  /* 0x00000010ffd77424 */ /* 0x000fe200078e00ff */
[----:B------:R-:W-:-:S08]  /*4d20*/  MOV R145, 0xffffffff ;  /* 0xffffffff00917802 */ /* 0x000fd00000000f00 */
[----:B-----5:R-:W-:Y:S05]  /*4d30*/  WARPSYNC.COLLECTIVE R145, `(.L_x_635) ;  /* 0x0000000091087348 */ /* 0x020fea0003c00000 */
[----:B------:R0:W1:Y:S02]  /*4d40*/  SHFL.DOWN P6, R144, R206, R215, R220 ;  /* 0x080000d7ce907389 */ /* 0x00006400000c00dc */
[----:B01---5:R-:W-:Y:S01]  /*4d50*/  ENDCOLLECTIVE ;  /* 0x000000000000791b */ /* 0x023fe20003800000 */
.L_x_635:
[----:B------:R-:W-:Y:S01]  /*4d60*/  MOV R206, R59 ;  /* 0x0000003b00ce7202 */ /* 0x000fe20000000f00 */
[----:B------:R-:W-:-:S07]  /*4d70*/  IMAD.MOV.U32 R32, RZ, RZ, R144 ;  /* 0x000000ffff207224 */ /* 0x000fce00078e0090 */
[----:B------:R-:W-:Y:S05]  /*4d80*/  WARPSYNC.COLLECTIVE R145, `(.L_x_636) ;  /* 0x0000000091087348 */ /* 0x000fea0003c00000 */
[----:B------:R0:W1:Y:S02]  /*4d90*/  SHFL.DOWN P6, R144, R206, R215, R220 ;  /* 0x080000d7ce907389 */ /* 0x00006400000c00dc */
[----:B01----:R-:W-:Y:S01]  /*4da0*/  ENDCOLLECTIVE ;  /* 0x000000000000791b */ /* 0x003fe20003800000 */
.L_x_636:
[----:B------:R-:W-:Y:S01]  /*4db0*/  FADD.FTZ R32, R57, R32 ;  /* 0x0000002039207221 */ /* 0x000fe20000010000 */
[----:B------:R-:W-:-:S03]  /*4dc0*/  HFMA2.MMA R215, -RZ, RZ, 0, 4.76837158203125e-07 ;  /* 0x00000008ffd77435 */ /* 0x000fc600000001ff */
[----:B------:R-:W-:Y:S01]  /*4dd0*/  IMAD.MOV.U32 R206, RZ, RZ, R32 ;  /* 0x000000ffffce7224 */ /* 0x000fe200078e0020 */
[----:B------:R-:W-:-:S07]  /*4de0*/  MOV R44, R144 ;  /* 0x00000090002c7202 */ /* 0x000fce0000000f00 */
[----:B------:R-:W-:Y:S05]  /*4df0*/  WARPSYNC.COLLECTIVE R145, `(.L_x_637) ;  /* 0x0000000091087348 */ /* 0x000fea0003c00000 */
[----:B------:R0:W1:Y:S02]  /*4e00*/  SHFL.DOWN P6, R144, R206, R215, R220 ;  /* 0x080000d7ce907389 */ /* 0x00006400000c00dc */
[----:B01----:R-:W-:Y:S01]  /*4e10*/  ENDCOLLECTIVE ;  /* 0x000000000000791b */ /* 0x003fe20003800000 */
.L_x_637:
[----:B------:R-:W-:-:S04]  /*4e20*/  FADD.FTZ R44, R59, R44 ;  /* 0x0000002c3b2c7221 */ /* 0x000fc80000010000 */
[----:B------:R-:W-:Y:S01]  /*4e30*/  IMAD.MOV.U32 R206, RZ, RZ, R44 ;  /* 0x000000ffffce7224 */ /* 0x000fe200078e002c */
[----:B------:R-:W-:-:S07]  /*4e40*/  MOV R65, R144 ;  /* 0x0000009000417202 */ /* 0x000fce0000000f00 */
[----:B------:R-:W-:Y:S05]  /*4e50*/  WARPSYNC.COLLECTIVE R145, `(.L_x_638) ;  /* 0x0000000091087348 */ /* 0x000fea0003c00000 */
[----:B------:R0:W1:Y:S02]  /*4e60*/  SHFL.DOWN P6, R144, R206, R215, R220 ;  /* 0x080000d7ce907389 */ /* 0x00006400000c00dc */
[----:B01----:R-:W-:Y:S01]  /*4e70*/  ENDCOLLECTIVE ;  /* 0x000000000000791b */ /* 0x003fe20003800000 */
.L_x_638:
        /* <DEDUP_REMOVED lines=8> */
.L_x_639:
[----:B------:R-:W-:Y:S01]  /*4f00*/  FADD.FTZ R67, R44, R67 ;  /* 0x000000432c437221 */ /* 0x000fe20000010000 */
[----:B------:R-:W-:-:S04]  /*4f10*/  MOV R44, R143 ;  /* 0x0000008f002c7202 */ /* 0x000fc80000000f00 */
[----:B------:R-:W-:Y:S02]  /*4f20*/  MOV R206, R67 ;  /* 0x0000004300ce7202 */ /* 0x000fe40000000f00 */
[----:B------:R-:W-:-:S07]  /*4f30*/  MOV R58, R144 ;  /* 0x00000090003a7202 */ /* 0x000fce0000000f00 */
[----:B------:R-:W-:Y:S05]  /*4f40*/  WARPSYNC.COLLECTIVE R145, `(.L_x_640) ;  /* 0x0000000091087348 */ /* 0x000fea0003c00000 */
[----:B------:R0:W1:Y:S02]  /*4f50*/  SHFL.DOWN P6, R144, R206, R215, R220 ;  /* 0x080000d7ce907389 */ /* 0x00006400000c00dc */
[----:B01----:R-:W-:Y:S01]  /*4f60*/  ENDCOLLECTIVE ;  /* 0x000000000000791b */ /* 0x003fe20003800000 */
.L_x_640:
[----:B------:R-:W-:Y:S01]  /*4f70*/  FADD.FTZ R58, R65, R58 ;  /* 0x0000003a413a7221 */ /* 0x000fe20000010000 */
[----:B------:R-:W-:-:S04]  /*4f80*/  HFMA2.MMA R215, -RZ, RZ, 0, 1.1920928955078125e-07 ;  /* 0x00000002ffd77435 */ /* 0x000fc800000001ff */
[----:B------:R-:W-:Y:S01]  /*4f90*/  MOV R206, R58 ;  /* 0x0000003a00ce7202 */ /* 0x000fe20000000f00 */
[----:B------:R-:W-:-:S07]  /*4fa0*/  IMAD.MOV.U32 R64, RZ, RZ, R144 ;  /* 0x000000ffff407224 */ /* 0x000fce00078e0090 */
[----:B------:R-:W-:Y:S05]  /*4fb0*/  WARPSYNC.COLLECTIVE R145, `(.L_x_641) ;  /* 0x0000000091087348 */ /* 0x000fea0003c00000 */
[----:B------:R0:W1:Y:S02]  /*4fc0*/  SHFL.DOWN P6, R144, R206, R215, R220 ;  /* 0x080000d7ce907389 */ /* 0x00006400000c00dc */
[----:B01----:R-:W-:Y:S01]  /*4fd0*/  ENDCOLLECTIVE ;  /* 0x000000000000791b */ /* 0x003fe20003800000 */
.L_x_641:
[----:B------:R-:W-:-:S05]  /*4fe0*/  FADD.FTZ R64, R67, R64 ;  /* 0x0000004043407221 */ /* 0x000fca0000010000 */
[----:B------:R-:W-:Y:S01]  /*4ff0*/  MOV R206, R64 ;  /* 0x0000004000ce7202 */ /* 0x000fe20000000f00 */
[----:B------:R-:W-:-:S07]  /*5000*/  IMAD.MOV.U32 R57, RZ, RZ, R144 ;  /* 0x000000ffff397224 */ /* 0x000fce00078e0090 */
[----:B------:R-:W-:Y:S05]  /*5010*/  WARPSYNC.COLLECTIVE R145, `(.L_x_642) ;  /* 0x0000000091087348 */ /* 0x000fea0003c00000 */
[----:B------:R0:W1:Y:S02]  /*5020*/  SHFL.DOWN P6, R144, R206, R215, R220 ;  /* 0x080000d7ce907389 */ /* 0x00006400000c00dc */
[----:B01----:R-:W-:Y:S01]  /*5030*/  ENDCOLLECTIVE ;  /* 0x000000000000791b */ /* 0x003fe20003800000 */
.L_x_642:
[----:B------:R-:W-:Y:S01]  /*5040*/  FADD.FTZ R57, R58, R57 ;  /* 0x000000393a397221 */ /* 0x000fe20000010000 */
[----:B------:R-:W-:-:S03]  /*5050*/  HFMA2.MMA R215, -RZ, RZ, 0, 5.9604644775390625e-08 ;  /* 0x00000001ffd77435 */ /* 0x000fc600000001ff */
[----:B------:R-:W-:Y:S01]  /*5060*/  IMAD.MOV.U32 R206, RZ, RZ, R57 ;  /* 0x000000ffffce7224 */ /* 0x000fe200078e0039 */
[----:B------:R-:W-:-:S07]  /*5070*/  MOV R59, R144 ;  /* 0x00000090003b7202 */ /* 0x000fce0000000f00 */
[----:B------:R-:W-:Y:S05]  /*5080*/  WARPSYNC.COLLECTIVE R145, `(.L_x_643) ;  /* 0x0000000091087348 */ /* 0x000fea0003c00000 */
[----:B------:R0:W1:Y:S02]  /*5090*/  SHFL.DOWN P6, R144, R206, R215, R220 ;  /* 0x080000d7ce907389 */ /* 0x00006400000c00dc */
[----:B01----:R-:W-:Y:S01]  /*50a0*/  ENDCOLLECTIVE ;  /* 0x000000000000791b */ /* 0x003fe20003800000 */
.L_x_643:
[----:B------:R-:W-:-:S04]  /*50b0*/  FADD.FTZ R59, R64, R59 ;  /* 0x0000003b403b7221 */ /* 0x000fc80000010000 */
[----:B------:R-:W-:Y:S01]  /*50c0*/  IMAD.MOV.U32 R206, RZ, RZ, R59 ;  /* 0x000000ffffce7224 */ /* 0x000fe200078e003b */
[----:B------:R-:W-:-:S07]  /*50d0*/  MOV R66, R144 ;  /* 0x0000009000427202 */ /* 0x000fce0000000f00 */
[----:B------:R-:W-:Y:S05]  /*50e0*/  WARPSYNC.COLLECTIVE R145, `(.L_x_644) ;  /* 0x0000000091087348 */ /* 0x000fea0003c00000 */
[----:B------:R0:W1:Y:S02]  /*50f0*/  SHFL.DOWN P6, R144, R206, R215, R220 ;  /* 0x080000d7ce907389 */ /* 0x00006400000c00dc */
[----:B01----:R-:W-:Y:S01]  /*5100*/  ENDCOLLECTIVE ;  /* 0x000000000000791b */ /* 0x003fe20003800000 */
.L_x_644:
[----:B------:R-:W-:Y:S05]  /*5110*/  BRA `(.L_x_645) ;  /* 0xffffffd800087947 */ /* 0x000fea000383ffff */
.L_x_646:
        /* <DEDUP_REMOVED lines=14> */
.L_x_3894:


//--------------------- .text._ZN10layer_norm22ln_bwd_finalize_kernelINS_22Kernel_traits_finalizeILj2560E6__halfS2_S2_S2_fjLb0ELj1024ELj4ENS_18Kernel_traits_baseILj2560ES2_S2_S2_S2_fjLj1024EEEEELb0ELb0EEEvNS_9BwdParamsE --------------------------
	.section	.text._ZN10layer_norm22ln_bwd_finalize_kernelINS_22Kernel_traits_finalizeILj2560E6__halfS2_S2_S2_fjLb0ELj1024ELj4ENS_18Kernel_traits_baseILj2560ES2_S2_S2_S2_fjLj1024EEEEELb0ELb0EEEvNS_9BwdParamsE,"ax",@progbits
	.align	128
        .global         _ZN10layer_norm22ln_bwd_finalize_kernelINS_22Kernel_traits_finalizeILj2560E6__halfS2_S2_S2_fjLb0ELj1024ELj4ENS_18Kernel_traits_baseILj2560ES2_S2_S2_S2_fjLj1024EEEEELb0ELb0EEEvNS_9BwdParamsE
        .type           _ZN10layer_norm22ln_bwd_finalize_kernelINS_22Kernel_traits_finalizeILj2560E6__halfS2_S2_S2_fjLb0ELj1024ELj4ENS_18Kernel_traits_baseILj2560ES2_S2_S2_S2_fjLj1024EEEEELb0ELb0EEEvNS_9BwdParamsE,@function
        .size           _ZN10layer_norm22ln_bwd_finalize_kernelINS_22Kernel_traits_finalizeILj2560E6__halfS2_S2_S2_fjLb0ELj1024ELj4ENS_18Kernel_traits_baseILj2560ES2_S2_S2_S2_fjLj1024EEEEELb0ELb0EEEvNS_9BwdParamsE,(.L_x_3895 - _ZN10layer_norm22ln_bwd_finalize_kernelINS_22Kernel_traits_finalizeILj2560E6__halfS2_S2_S2_fjLb0ELj1024ELj4ENS_18Kernel_traits_baseILj2560ES2_S2_S2_S2_fjLj1024EEEEELb0ELb0EEEvNS_9BwdParamsE)
        .other          _ZN10layer_norm22ln_bwd_finalize_kernelINS_22Kernel_traits_finalizeILj2560E6__halfS2_S2_S2_fjLb0ELj1024ELj4ENS_18Kernel_traits_baseILj2560ES2_S2_S2_S2_fjLj1024EEEEELb0ELb0EEEvNS_9BwdParamsE,@"STO_CUDA_ENTRY STV_DEFAULT"
_ZN10layer_norm22ln_bwd_finalize_kernelINS_22Kernel_traits_finalizeILj2560E6__halfS2_S2_S2_fjLb0ELj1024ELj4ENS_18Kernel_traits_baseILj2560ES2_S2_S2_S2_fjLj1024EEEEELb0ELb0EEEvNS_9BwdParamsE:
.text._ZN10layer_norm22ln_bwd_finalize_kernelINS_22Kernel_traits_finalizeILj2560E6__halfS2_S2_S2_fjLb0ELj1024ELj4ENS_18Kernel_traits_baseILj2560ES2_S2_S2_S2_fjLj1024EEEEELb0ELb0EEEvNS_9BwdParamsE:
        /* <DEDUP_REMOVED lines=25> */
.L_x_659:
        /* <DEDUP_REMOVED lines=30> */
.L_x_651:
        /* <DEDUP_REMOVED lines=36> */
.L_x_650:
[----:B------:R-:W-:Y:S05]  /*05b0*/  BSYNC B1 ;  /* 0x0000000000017941 */ /* 0x000fea0003800000 */
.L_x_649:
        /* <DEDUP_REMOVED lines=24> */
.L_x_653:
[----:B------:R-:W-:Y:S05]  /*0740*/  BSYNC B1 ;  /* 0x0000000000017941 */ /* 0x000fea0003800000 */
.L_x_652:
        /* <DEDUP_REMOVED lines=12> */
.L_x_654:
[----:B------:R-:W-:Y:S05]  /*0810*/  BSYNC B1 ;  /* 0x0000000000017941 */ /* 0x000fea0003800000 */
.L_x_648:
[----:B------:R-:W-:Y:S05]  /*0820*/  BSYNC B0 ;  /* 0x0000000000007941 */ /* 0x000fea0003800000 */
.L_x_647:
        /* <DEDUP_REMOVED lines=29> */
.L_x_670:
[----:B---3--:R-:W-:Y:S01]  /*0a00*/  FADD.FTZ R9, R18, R9 ;  /* 0x0000000912097221 */ /* 0x008fe20000010000 */
[----:B--2---:R-:W-:-:S04]  /*0a10*/  FADD.FTZ R11, R10, R11 ;  /* 0x0000000b0a0b7221 */ /* 0x004fc80000010000 */
[----:B------:R2:W-:Y:S04]  /*0a20*/  @!P1 STS [R6+0x2000], R9 ;  /* 0x0020000906009388 */ /* 0x0005e80000000800 */
[----:B------:R2:W-:Y:S02]  /*0a30*/  @!P1 STS [R6+0x2080], R11 ;  /* 0x0020800b06009388 */ /* 0x0005e40000000800 */
.L_x_655:
        /* <DEDUP_REMOVED lines=14> */
[----:B---3--:R-:W-:Y:S02]  /*0b20*/  F2FP.F16.F32.PACK_AB R15, R15, R14 ;  /* 0x0000000e0f0f723e */ /* 0x008fe400000000ff */
[----:B----4-:R-:W-:-:S03]  /*0b30*/  F2FP.F16.F32.PACK_AB R17, R17, R16 ;  /* 0x000000101111723e */ /* 0x010fc600000000ff */
[----:B------:R2:W-:Y:S04]  /*0b40*/  STG.E desc[UR6][R12.64], R15 ;  /* 0x0000000f0c007986 */ /* 0x0005e8000c101906 */
[----:B------:R2:W-:Y:S02]  /*0b50*/  STG.E desc[UR6][R10.64], R17 ;  /* 0x000000110a007986 */ /* 0x0005e4000c101906 */
.L_x_658:
[----:B------:R-:W-:Y:S05]  /*0b60*/  BSYNC B0 ;  /* 0x0000000000007941 */ /* 0x000fea0003800000 */
.L_x_657:
[C---:B------:R-:W-:Y:S01]  /*0b70*/  ISETP.GT.U32.AND P1, PT, R3.reuse, -0xa01, PT ;  /* 0xfffff5ff0300780c */ /* 0x040fe20003f24070 */
[----:B------:R-:W-:Y:S01]  /*0b80*/  VIADD R4, R4, 0x500 ;  /* 0x0000050004047836 */ /* 0x000fe20000000000 */
[----:B------:R-:W-:-:S11]  /*0b90*/  IADD3 R3, R3, 0xa00, RZ ;  /* 0x00000a0003037810 */ /* 0x000fd60007ffe0ff */
[----:B------:R-:W-:Y:S05]  /*0ba0*/  @P1 BRA `(.L_x_659) ;  /* 0xfffffff400781947 */ /* 0x000fea000383ffff */
[----:B------:R-:W-:Y:S05]  /*0bb0*/  EXIT ;  /* 0x000000000000794d */ /* 0x000fea0003800000 */
.L_x_656:
[----:B------:R-:W-:Y:S01]  /*0bc0*/  HFMA2.MMA R21, -RZ, RZ, 0, 5.9604644775390625e-08 ;  /* 0x00000001ff157435 */ /* 0x000fe200000001ff */
[----:B0--3--:R-:W-:Y:S01]  /*0bd0*/  MOV R22, R10 ;  /* 0x0000000a00167202 */ /* 0x009fe20000000f00 */
[----:B------:R-:W-:Y:S01]  /*0be0*/  IMAD.MOV.U32 R19, RZ, RZ, -0x1 ;  /* 0xffffffffff137424 */ /* 0x000fe200078e00ff */
[----:B------:R-:W-:-:S08]  /*0bf0*/  MOV R24, 0x1f ;  /* 0x0000001f00187802 */ /* 0x000fd00000000f00 */
[----:B-12---:R-:W-:Y:S05]  /*0c00*/  WARPSYNC.COLLECTIVE R19, `(.L_x_660) ;  /* 0x0000000013087348 */ /* 0x006fea0003c00000 */
[----:B------:R0:W3:Y:S02]  /*0c10*/  SHFL.BFLY P2, R20, R22, R21, R24 ;  /* 0x0c00001516147389 */ /* 0x0000e40000040018 */
[----:B0123--:R-:W-:Y:S01]  /*0c20*/  ENDCOLLECTIVE ;  /* 0x000000000000791b */ /* 0x00ffe20003800000 */
.L_x_660:
[----:B------:R-:W-:Y:S01]  /*0c30*/  HFMA2.MMA R21, -RZ, RZ, 0, 1.1920928955078125e-07 ;  /* 0x00000002ff157435 */ /* 0x000fe200000001ff */
[----:B------:R-:W-:-:S05]  /*0c40*/  MOV R11, R20 ;  /* 0x00000014000b7202 */ /* 0x000fca0000000f00 */
[----:B------:R-:W-:-:S05]  /*0c50*/  FADD.FTZ R11, R10, R11 ;  /* 0x0000000b0a0b7221 */ /* 0x000fca0000010000 */
[----:B------:R-:W-:-:S07]  /*0c60*/  MOV R22, R11 ;  /* 0x0000000b00167202 */ /* 0x000fce0000000f00 */
[----:B------:R-:W-:Y:S05]  /*0c70*/  WARPSYNC.COLLECTIVE R19, `(.L_x_661) ;  /* 0x0000000013087348 */ /* 0x000fea0003c00000 */
[----:B------:R0:W1:Y:S02]  /*0c80*/  SHFL.BFLY P2, R20, R22, R21, R24 ;  /* 0x0c00001516147389 */ /* 0x0000640000040018 */
[----:B01----:R-:W-:Y:S01]  /*0c90*/  ENDCOLLECTIVE ;  /* 0x000000000000791b */ /* 0x003fe20003800000 */
.L_x_661:
[----:B------:R-:W-:Y:S01]  /*0ca0*/  HFMA2.MMA R21, -RZ, RZ, 0, 2.384185791015625e-07 ;  /* 0x00000004ff157435 */ /* 0x000fe200000001ff */
[----:B------:R-:W-:-:S04]  /*0cb0*/  IMAD.MOV.U32 R14, RZ, RZ, R20 ;  /* 0x000000ffff0e7224 */ /* 0x000fc800078e0014 */
[----:B------:R-:W-:-:S05]  /*0cc0*/  FADD.FTZ R14, R11, R14 ;  /* 0x0000000e0b0e7221 */ /* 0x000fca0000010000 */
[----:B------:R-:W-:-:S07]  /*0cd0*/  MOV R22, R14 ;  /* 0x0000000e00167202 */ /* 0x000fce0000000f00 */
[----:B------:R-:W-:Y:S05]  /*0ce0*/  WARPSYNC.COLLECTIVE R19, `(.L_x_662) ;  /* 0x0000000013087348 */ /* 0x000fea0003c00000 */
[----:B------:R0:W1:Y:S02]  /*0cf0*/  SHFL.BFLY P2, R20, R22, R21, R24 ;  /* 0x0c00001516147389 */ /* 0x0000640000040018 */
[----:B01----:R-:W-:Y:S01]  /*0d00*/  ENDCOLLECTIVE ;  /* 0x000000000000791b */ /* 0x003fe20003800000 */
.L_x_662:
[----:B------:R-:W-:Y:S01]  /*0d10*/  HFMA2.MMA R21, -RZ, RZ, 0, 4.76837158203125e-07 ;  /* 0x00000008ff157435 */ /* 0x000fe200000001ff */
[----:B------:R-:W-:-:S05]  /*0d20*/  MOV R13, R20 ;  /* 0x00000014000d7202 */ /* 0x000fca0000000f00 */
[----:B------:R-:W-:-:S04]  /*0d30*/  FADD.FTZ R13, R14, R13 ;  /* 0x0000000d0e0d7221 */ /* 0x000fc80000010000 */
[----:B------:R-:W-:-:S07]  /*0d40*/  IMAD.MOV.U32 R22, RZ, RZ, R13 ;  /* 0x000000ffff167224 */ /* 0x000fce00078e000d */
[----:B------:R-:W-:Y:S05]  /*0d50*/  WARPSYNC.COLLECTIVE R19, `(.L_x_663) ;  /* 0x0000000013087348 */ /* 0x000fea0003c00000 */
[----:B------:R0:W1:Y:S02]  /*0d60*/  SHFL.BFLY P2, R20, R22, R21, R24 ;  /* 0x0c00001516147389 */ /* 0x0000640000040018 */
[----:B01----:R-:W-:Y:S01]  /*0d70*/  ENDCOLLECTIVE ;  /* 0x000000000000791b */ /* 0x003fe20003800000 */
.L_x_663:
[----:B------:R-:W-:Y:S01]  /*0d80*/  IMAD.MOV.U32 R21, RZ, RZ, 0x10 ;  /* 0x00000010ff157424 */ /* 0x000fe200078e00ff */
[----:B------:R-:W-:-:S05]  /*0d90*/  MOV R10, R20 ;  /* 0x00000014000a7202 */ /* 0x000fca0000000f00 */
[----:B------:R-:W-:-:S05]  /*0da0*/  FADD.FTZ R10, R13, R10 ;  /* 0x0000000a0d0a7221 */ /* 0x000fca0000010000 */
[----:B------:R-:W-:-:S07]  /*0db0*/  MOV R22, R10 ;  /* 0x0000000a00167202 */ /* 0x000fce0000000f00 */
[----:B------:R-:W-:Y:S05]  /*0dc0*/  WARPSYNC.COLLECTIVE R19, `(.L_x_664) ;  /* 0x0000000013087348 */ /* 0x000fea0003c00000 */
[----:B------:R0:W1:Y:S02]  /*0dd0*/  SHFL.BFLY P2, R20, R22, R21, R24 ;  /* 0x0c00001516147389 */ /* 0x0000640000040018 */
[----:B01----:R-:W-:Y:S01]  /*0de0*/  ENDCOLLECTIVE ;  /* 0x000000000000791b */ /* 0x003fe20003800000 */
.L_x_664:
[----:B------:R-:W-:Y:S01]  /*0df0*/  HFMA2.MMA R21, -RZ, RZ, 0, 5.9604644775390625e-08 ;  /* 0x00000001ff157435 */ /* 0x000fe200000001ff */
[----:B------:R-:W-:Y:S02]  /*0e00*/  MOV R22, R9 ;  /* 0x0000000900167202 */ /* 0x000fe40000000f00 */
[----:B------:R-:W-:-:S08]  /*0e10*/  MOV R11, R20 ;  /* 0x00000014000b7202 */ /* 0x000fd00000000f00 */
[----:B------:R-:W-:Y:S05]  /*0e20*/  WARPSYNC.COLLECTIVE R19, `(.L_x_665) ;  /* 0x0000000013087348 */ /* 0x000fea0003c00000 */
[----:B------:R0:W1:Y:S02]  /*0e30*/  SHFL.BFLY P2, R20, R22, R21, R24 ;  /* 0x0c00001516147389 */ /* 0x0000640000040018 */
[----:B01----:R-:W-:Y:S01]  /*0e40*/  ENDCOLLECTIVE ;  /* 0x000000000000791b */ /* 0x003fe20003800000 */
.L_x_665:
[----:B------:R-:W-:Y:S01]  /*0e50*/  HFMA2.MMA R21, -RZ, RZ, 0, 1.1920928955078125e-07 ;  /* 0x00000002ff157435 */ /* 0x000fe200000001ff */
[----:B------:R-:W-:-:S04]  /*0e60*/  IMAD.MOV.U32 R14, RZ, RZ, R20 ;  /* 0x000000ffff0e7224 */ /* 0x000fc800078e0014 */
[----:B------:R-:W-:-:S05]  /*0e70*/  FADD.FTZ R15, R9, R14 ;  /* 0x0000000e090f7221 */ /* 0x000fca0000010000 */
[----:B------:R-:W-:-:S07]  /*0e80*/  MOV R22, R15 ;  /* 0x0000000f00167202 */ /* 0x000fce0000000f00 */
[----:B------:R-:W-:Y:S05]  /*0e90*/  WARPSYNC.COLLECTIVE R19, `(.L_x_666) ;  /* 0x0000000013087348 */ /* 0x000fea0003c00000 */
[----:B------:R0:W1:Y:S02]  /*0ea0*/  SHFL.BFLY P2, R20, R22, R21, R24 ;  /* 0x0c00001516147389 */ /* 0x0000640000040018 */
[----:B01----:R-:W-:Y:S01]  /*0eb0*/  ENDCOLLECTIVE ;  /* 0x000000000000791b */ /* 0x003fe20003800000 */
.L_x_666:
[----:B------:R-:W-:Y:S01]  /*0ec0*/  HFMA2.MMA R21, -RZ, RZ, 0, 2.384185791015625e-07 ;  /* 0x00000004ff157435 */ /* 0x000fe200000001ff */
[----:B------:R-:W-:-:S05]  /*0ed0*/  MOV R16, R20 ;  /* 0x0000001400107202 */ /* 0x000fca0000000f00 */
[----:B------:R-:W-:-:S04]  /*0ee0*/  FADD.FTZ R16, R15, R16 ;  /* 0x000000100f107221 */ /* 0x000fc80000010000 */
[----:B------:R-:W-:-:S07]  /*0ef0*/  IMAD.MOV.U32 R22, RZ, RZ, R16 ;  /* 0x000000ffff167224 */ /* 0x000fce00078e0010 */
[----:B------:R-:W-:Y:S05]  /*0f00*/  WARPSYNC.COLLECTIVE R19, `(.L_x_667) ;  /* 0x0000000013087348 */ /* 0x000fea0003c00000 */
[----:B------:R0:W1:Y:S02]  /*0f10*/  SHFL.BFLY P2, R20, R22, R21, R24 ;  /* 0x0c00001516147389 */ /* 0x0000640000040018 */
[----:B01----:R-:W-:Y:S01]  /*0f20*/  ENDCOLLECTIVE ;  /* 0x000000000000791b */ /* 0x003fe20003800000 */
.L_x_667:
[----:B------:R-:W-:Y:S01]  /*0f30*/  IMAD.MOV.U32 R21, RZ, RZ, 0x8 ;  /* 0x00000008ff157424 */ /* 0x000fe200078e00ff */
[----:B------:R-:W-:-:S05]  /*0f40*/  MOV R17, R20 ;  /* 0x0000001400117202 */ /* 0x000fca0000000f00 */
[----:B------:R-:W-:-:S05]  /*0f50*/  FADD.FTZ R17, R16, R17 ;  /* 0x0000001110117221 */ /* 0x000fca0000010000 */
[----:B------:R-:W-:-:S07]  /*0f60*/  MOV R22, R17 ;  /* 0x0000001100167202 */ /* 0x000fce0000000f00 */
[----:B------:R-:W-:Y:S05]  /*0f70*/  WARPSYNC.COLLECTIVE R19, `(.L_x_668) ;  /* 0x0000000013087348 */ /* 0x000fea0003c00000 */
[----:B------:R0:W1:Y:S02]  /*0f80*/  SHFL.BFLY P2, R20, R22, R21, R24 ;  /* 0x0c00001516147389 */ /* 0x0000640000040018 */
[----:B01----:R-:W-:Y:S01]  /*0f90*/  ENDCOLLECTIVE ;  /* 0x000000000000791b */ /* 0x003fe20003800000 */
.L_x_668:
[----:B------:R-:W-:Y:S01]  /*0fa0*/  HFMA2.MMA R21, -RZ, RZ, 0, 9.5367431640625e-07 ;  /* 0x00000010ff157435 */ /* 0x000fe200000001ff */
[----:B------:R-:W-:-:S05]  /*0fb0*/  MOV R18, R20 ;  /* 0x0000001400127202 */ /* 0x000fca0000000f00 */
[----:B------:R-:W-:-:S05]  /*0fc0*/  FADD.FTZ R18, R17, R18 ;  /* 0x0000001211127221 */ /* 0x000fca0000010000 */
[----:B------:R-:W-:-:S07]  /*0fd0*/  MOV R22, R18 ;  /* 0x0000001200167202 */ /* 0x000fce0000000f00 */
[----:B------:R-:W-:Y:S05]  /*0fe0*/  WARPSYNC.COLLECTIVE R19, `(.L_x_669) ;  /* 0x0000000013087348 */ /* 0x000fea0003c00000 */
[----:B------:R0:W1:Y:S02]  /*0ff0*/  SHFL.BFLY P2, R20, R22, R21, R24 ;  /* 0x0c00001516147389 */ /* 0x0000640000040018 */
[----:B01----:R-:W-:Y:S01]  /*1000*/  ENDCOLLECTIVE ;  /* 0x000000000000791b */ /* 0x003fe20003800000 */
.L_x_669:
[----:B------:R-:W-:Y:S01]  /*1010*/  MOV R9, R20 ;  /* 0x0000001400097202 */ /* 0x000fe20000000f00 */
[----:B------:R-:W-:Y:S06]  /*1020*/  BRA `(.L_x_670) ;  /* 0xfffffff800747947 */ /* 0x000fec000383ffff */
.L_x_671:
        /* <DEDUP_REMOVED lines=13> */
.L_x_3895:


//--------------------- .text._ZN10layer_norm40ln_parallel_residual_bwd_finalize_kernelINS_22Kernel_traits_finalizeILj2560E6__halfS2_S2_S2_fjLb0ELj1024ELj4ENS_18Kernel_traits_baseILj2560ES2_S2_S2_S2_fjLj1024EEEEELb0EEEvNS_9BwdParamsE --------------------------
	.section	.text._ZN10layer_norm40ln_parallel_residual_bwd_finalize_kernelINS_22Kernel_traits_finalizeILj2560E6__halfS2_S2_S2_fjLb0ELj1024ELj4ENS_18Kernel_traits_baseILj2560ES2_S2_S2_S2_fjLj1024EEEEELb0EEEvNS_9BwdParamsE,"ax",@progbits
	.align	128
        .global         _ZN10layer_norm40ln_parallel_residual_bwd_finalize_kernelINS_22Kernel_traits_finalizeILj2560E6__halfS2_S2_S2_fjLb0ELj1024ELj4ENS_18Kernel_traits_baseILj2560ES2_S2_S2_S2_fjLj1024EEEEELb0EEEvNS_9BwdParamsE
        .type           _ZN10layer_norm40ln_parallel_residual_bwd_finalize_kernelINS_22Kernel_traits_finalizeILj2560E6__halfS2_S2_S2_fjLb0ELj1024ELj4ENS_18Kernel_traits_baseILj2560ES2_S2_S2_S2_fjLj1024EEEEELb0EEEvNS_9BwdParamsE,@function
        .size           _ZN10layer_norm40ln_parallel_residual_bwd_finalize_kernelINS_22Kernel_traits_finalizeILj2560E6__halfS2_S2_S2_fjLb0ELj1024ELj4ENS_18Kernel_traits_baseILj2560ES2_S2_S2_S2_fjLj1024EEEEELb0EEEvNS_9BwdParamsE,(.L_x_3896 - _ZN10layer_norm40ln_parallel_residual_bwd_finalize_kernelINS_22Kernel_traits_finalizeILj2560E6__halfS2_S2_S2_fjLb0ELj1024ELj4ENS_18Kernel_traits_baseILj2560ES2_S2_S2_S2_fjLj1024EEEEELb0EEEvNS_9BwdParamsE)
        .other          _ZN10layer_norm40ln_parallel_residual_bwd_finalize_kernelINS_22Kernel_traits_finalizeILj2560E6__halfS2_S2_S2_fjLb0ELj1024ELj4ENS_18Kernel_traits_baseILj2560ES2_S2_S2_S2_fjLj1024EEEEELb0EEEvNS_9BwdParamsE,@"STO_CUDA_ENTRY STV_DEFAULT"
_ZN10layer_norm40ln_parallel_residual_bwd_finalize_kernelINS_22Kernel_traits_finalizeILj2560E6__halfS2_S2_S2_fjLb0ELj1024ELj4ENS_18Kernel_traits_baseILj2560ES2_S2_S2_S2_fjLj1024EEEEELb0EEEvNS_9BwdParamsE:
.text._ZN10layer_norm40ln_parallel_residual_bwd_finalize_kernelINS_22Kernel_traits_finalizeILj2560E6__halfS2_S2_S2_fjLb0ELj1024ELj4ENS_18Kernel_traits_baseILj2560ES2_S2_S2_S2_fjLj1024EEEEELb0EEEvNS_9BwdParamsE:
        /* <DEDUP_REMOVED lines=22> */
.L_x_684:
        /* <DEDUP_REMOVED lines=42> */
.L_x_676:
        /* <DEDUP_REMOVED lines=62> */
.L_x_675:
[----:B------:R-:W-:Y:S05]  /*07e0*/  BSYNC B1 ;  /* 0x0000000000017941 */ /* 0x000fea0003800000 */
.L_x_674:
        /* <DEDUP_REMOVED lines=38> */
.L_x_678:
[----:B------:R-:W-:Y:S05]  /*0a50*/  BSYNC B1 ;  /* 0x0000000000017941 */ /* 0x000fea0003800000 */
.L_x_677:
        /* <DEDUP_REMOVED lines=20> */
.L_x_679:
[----:B------:R-:W-:Y:S05]  /*0ba0*/  BSYNC B1 ;  /* 0x0000000000017941 */ /* 0x000fea0003800000 */
.L_x_673:
[----:B------:R-:W-:Y:S05]  /*0bb0*/  BSYNC B0 ;  /* 0x0000000000007941 */ /* 0x000fea0003800000 */
.L_x_672:
        /* <DEDUP_REMOVED lines=54> */
.L_x_705:
        /* <DEDUP_REMOVED lines=10> */
.L_x_680:
        /* <DEDUP_REMOVED lines=19> */
[----:B-1----:R-:W-:-:S03]  /*10f0*/  F2FP.F16.F32.PACK_AB R7, R23, R22 ;  /* 0x000000161707723e */ /* 0x002fc600000000ff */
[----:B0-----:R-:W-:Y:S01]  /*1100*/  IMAD.WIDE.U32 R8, R5, 0x4, R8 ;  /* 0x0000000405087825 */ /* 0x001fe200078e0008 */
[----:B---3--:R-:W-:Y:S01]  /*1110*/  F2FP.F16.F32.PACK_AB R15, R15, R14 ;  /* 0x0000000e0f0f723e */ /* 0x008fe200000000ff */
[----:B------:R1:W-:Y:S01]  /*1120*/  STG.E desc[UR6][R20.64], R7 ;  /* 0x0000000714007986 */ /* 0x0003e2000c101906 */
[----:B----4-:R-:W-:-:S03]  /*1130*/  F2FP.F16.F32.PACK_AB R17, R17, R16 ;  /* 0x000000101111723e */ /* 0x010fc600000000ff */
[----:B------:R1:W-:Y:S01]  /*1140*/  STG.E desc[UR6][R12.64], R15 ;  /* 0x0000000f0c007986 */ /* 0x0003e2000c101906 */
[----:B------:R-:W-:-:S03]  /*1150*/  F2FP.F16.F32.PACK_AB R19, R19, R18 ;  /* 0x000000121313723e */ /* 0x000fc600000000ff */
[----:B------:R1:W-:Y:S04]  /*1160*/  STG.E desc[UR6][R10.64], R17 ;  /* 0x000000110a007986 */ /* 0x0003e8000c101906 */
[----:B------:R1:W-:Y:S02]  /*1170*/  STG.E desc[UR6][R8.64], R19 ;  /* 0x0000001308007986 */ /* 0x0003e4000c101906 */
.L_x_683:
[----:B------:R-:W-:Y:S05]  /*1180*/  BSYNC B0 ;  /* 0x0000000000007941 */ /* 0x000fea0003800000 */
.L_x_682:
[C---:B------:R-:W-:Y:S02]  /*1190*/  ISETP.GT.U32.AND P1, PT, R4.reuse, -0xa01, PT ;  /* 0xfffff5ff0400780c */ /* 0x040fe40003f24070 */
[----:B------:R-:W-:Y:S02]  /*11a0*/  IADD3 R4, R4, 0xa00, RZ ;  /* 0x00000a0004047810 */ /* 0x000fe40007ffe0ff */
[----:B------:R-:W-:-:S09]  /*11b0*/  IADD3 R5, R5, 0x500, RZ ;  /* 0x0000050005057810 */ /* 0x000fd20007ffe0ff */
[----:B------:R-:W-:Y:S05]  /*11c0*/  @P1 BRA `(.L_x_684) ;  /* 0xffffffec00e41947 */ /* 0x000fea000383ffff */
[----:B------:R-:W-:Y:S05]  /*11d0*/  EXIT ;  /* 0x000000000000794d */ /* 0x000fea0003800000 */
.L_x_681:
[----:B------:R-:W-:Y:S01]  /*11e0*/  HFMA2.MMA R14, -RZ, RZ, 0, 5.9604644775390625e-08 ;  /* 0x00000001ff0e7435 */ /* 0x000fe200000001ff */
[----:B----4-:R-:W-:Y:S02]  /*11f0*/  MOV R27, R10 ;  /* 0x0000000a001b7202 */ /* 0x010fe40000000f00 */
[----:B------:R-:W-:Y:S02]  /*1200*/  MOV R13, 0x1f ;  /* 0x0000001f000d7802 */ /* 0x000fe40000000f00 */
[----:B------:R-:W-:-:S07]  /*1210*/  MOV R12, 0xffffffff ;  /* 0xffffffff000c7802 */ /* 0x000fce0000000f00 */
[----:B0123--:R-:W-:Y:S05]  /*1220*/  WARPSYNC.COLLECTIVE R12, `(.L_x_685) ;  /* 0x000000000c087348 */ /* 0x00ffea0003c00000 */
[----:B------:R4:W0:Y:S02]  /*1230*/  SHFL.BFLY P2, R17, R27, R14, R13 ;  /* 0x0c00000e1b117389 */ /* 0x000824000004000d */
[----:B01234-:R-:W-:Y:S01]  /*1240*/  ENDCOLLECTIVE ;  /* 0x000000000000791b */ /* 0x01ffe20003800000 */
.L_x_685:
[----:B------:R-:W-:Y:S01]  /*1250*/  HFMA2.MMA R14, -RZ, RZ, 0, 1.1920928955078125e-07 ;  /* 0x00000002ff0e7435 */ /* 0x000fe200000001ff */
[----:B------:R-:W-:-:S05]  /*1260*/  FADD.FTZ R11, R10, R17 ;  /* 0x000000110a0b7221 */ /* 0x000fca0000010000 */
[----:B------:R-:W-:-:S07]  /*1270*/  MOV R27, R11 ;  /* 0x0000000b001b7202 */ /* 0x000fce0000000f00 */
[----:B------:R-:W-:Y:S05]  /*1280*/  WARPSYNC.COLLECTIVE R12, `(.L_x_686) ;  /* 0x000000000c087348 */ /* 0x000fea0003c00000 */
[----:B------:R0:W1:Y:S02]  /*1290*/  SHFL.BFLY P2, R17, R27, R14, R13 ;  /* 0x0c00000e1b117389 */ /* 0x000064000004000d */
[----:B01----:R-:W-:Y:S01]  /*12a0*/  ENDCOLLECTIVE ;  /* 0x000000000000791b */ /* 0x003fe20003800000 */
.L_x_686:
[----:B------:R-:W-:Y:S01]  /*12b0*/  HFMA2.MMA R14, -RZ, RZ, 0, 2.384185791015625e-07 ;  /* 0x00000004ff0e7435 */ /* 0x000fe200000001ff */
[----:B------:R-:W-:-:S05]  /*12c0*/  FADD.FTZ R10, R11, R17 ;  /* 0x000000110b0a7221 */ /* 0x000fca0000010000 */
[----:B------:R-:W-:-:S07]  /*12d0*/  MOV R27, R10 ;  /* 0x0000000a001b7202 */ /* 0x000fce0000000f00 */
[----:B------:R-:W-:Y:S05]  /*12e0*/  WARPSYNC.COLLECTIVE R12, `(.L_x_687) ;  /* 0x000000000c087348 */ /* 0x000fea0003c00000 */
[----:B------:R0:W1:Y:S02]  /*12f0*/  SHFL.BFLY P2, R17, R27, R14, R13 ;  /* 0x0c00000e1b117389 */ /* 0x000064000004000d */
[----:B01----:R-:W-:Y:S01]  /*1300*/  ENDCOLLECTIVE ;  /* 0x000000000000791b */ /* 0x003fe20003800000 */
.L_x_687:
[----:B------:R-:W-:Y:S01]  /*1310*/  MOV R14, 0x8 ;  /* 0x00000008000e7802 */ /* 0x000fe20000000f00 */
[----:B------:R-:W-:-:S04]  /*1320*/  FADD.FTZ R19, R10, R17 ;  /* 0x000000110a137221 */ /* 0x000fc80000010000 */
[----:B------:R-:W-:-:S07]  /*1330*/  IMAD.MOV.U32 R27, RZ, RZ, R19 ;  /* 0x000000ffff1b7224 */ /* 0x000fce00078e0013 */
[----:B------:R-:W-:Y:S05]  /*1340*/  WARPSYNC.COLLECTIVE R12, `(.L_x_688) ;  /* 0x000000000c087348 */ /* 0x000fea0003c00000 */
[----:B------:R0:W1:Y:S02]  /*1350*/  SHFL.BFLY P2, R17, R27, R14, R13 ;  /* 0x0c00000e1b117389 */ /* 0x000064000004000d */
[----:B01----:R-:W-:Y:S01]  /*1360*/  ENDCOLLECTIVE ;  /* 0x000000000000791b */ /* 0x003fe20003800000 */
.L_x_688:
[----:B------:R-:W-:Y:S01]  /*1370*/  HFMA2.MMA R14, -RZ, RZ, 0, 9.5367431640625e-07 ;  /* 0x00000010ff0e7435 */ /* 0x000fe200000001ff */
[----:B------:R-:W-:-:S05]  /*1380*/  FADD.FTZ R11, R19, R17 ;  /* 0x00000011130b7221 */ /* 0x000fca0000010000 */
[----:B------:R-:W-:-:S07]  /*1390*/  MOV R27, R11 ;  /* 0x0000000b001b7202 */ /* 0x000fce0000000f00 */
[----:B------:R-:W-:Y:S05]  /*13a0*/  WARPSYNC.COLLECTIVE R12, `(.L_x_689) ;  /* 0x000000000c087348 */ /* 0x000fea0003c00000 */
[----:B------:R0:W1:Y:S02]  /*13b0*/  SHFL.BFLY P2, R17, R27, R14, R13 ;  /* 0x0c00000e1b117389 */ /* 0x000064000004000d */
[----:B01----:R-:W-:Y:S01]  /*13c0*/  ENDCOLLECTIVE ;  /* 0x000000000000791b */ /* 0x003fe20003800000 */
.L_x_689:
[----:B------:R-:W-:Y:S01]  /*13d0*/  HFMA2.MMA R14, -RZ, RZ, 0, 5.9604644775390625e-08 ;  /* 0x00000001ff0e7435 */ /* 0x000fe200000001ff */
[----:B------:R-:W-:Y:S02]  /*13e0*/  MOV R27, R15 ;  /* 0x0000000f001b7202 */ /* 0x000fe40000000f00 */
[----:B------:R-:W-:-:S08]  /*13f0*/  MOV R10, R17 ;  /* 0x00000011000a7202 */ /* 0x000fd00000000f00 */
[----:B------:R-:W-:Y:S05]  /*1400*/  WARPSYNC.COLLECTIVE R12, `(.L_x_690) ;  /* 0x000000000c087348 */ /* 0x000fea0003c00000 */
[----:B------:R0:W1:Y:S02]  /*1410*/  SHFL.BFLY P2, R17, R27, R14, R13 ;  /* 0x0c00000e1b117389 */ /* 0x000064000004000d */
[----:B01----:R-:W-:Y:S01]  /*1420*/  ENDCOLLECTIVE ;  /* 0x000000000000791b */ /* 0x003fe20003800000 */
.L_x_690:
[----:B------:R-:W-:Y:S01]  /*1430*/  HFMA2.MMA R14, -RZ, RZ, 0, 1.1920928955078125e-07 ;  /* 0x00000002ff0e7435 */ /* 0x000fe200000001ff */
[----:B------:R-:W-:-:S05]  /*1440*/  MOV R16, R17 ;  /* 0x0000001100107202 */ /* 0x000fca0000000f00 */
[----:B------:R-:W-:-:S05]  /*1450*/  FADD.FTZ R16, R15, R16 ;  /* 0x000000100f107221 */ /* 0x000fca0000010000 */
[----:B------:R-:W-:-:S07]  /*1460*/  MOV R27, R16 ;  /* 0x00000010001b7202 */ /* 0x000fce0000000f00 */
[----:B------:R-:W-:Y:S05]  /*1470*/  WARPSYNC.COLLECTIVE R12, `(.L_x_691) ;  /* 0x000000000c087348 */ /* 0x000fea0003c00000 */
[----:B------:R0:W1:Y:S02]  /*1480*/  SHFL.BFLY P2, R17, R27, R14, R13 ;  /* 0x0c00000e1b117389 */ /* 0x000064000004000d */
[----:B01----:R-:W-:Y:S01]  /*1490*/  ENDCOLLECTIVE ;  /* 0x000000000000791b */ /* 0x003fe20003800000 */
.L_x_691:
[----:B------:R-:W-:Y:S01]  /*14a0*/  HFMA2.MMA R14, -RZ, RZ, 0, 2.384185791015625e-07 ;  /* 0x00000004ff0e7435 */ /* 0x000fe200000001ff */
[----:B------:R-:W-:-:S05]  /*14b0*/  MOV R19, R17 ;  /* 0x0000001100137202 */ /* 0x000fca0000000f00 */
[----:B------:R-:W-:-:S05]  /*14c0*/  FADD.FTZ R15, R16, R19 ;  /* 0x00000013100f7221 */ /* 0x000fca0000010000 */
[----:B------:R-:W-:-:S07]  /*14d0*/  MOV R27, R15 ;  /* 0x0000000f001b7202 */ /* 0x000fce0000000f00 */
[----:B------:R-:W-:Y:S05]  /*14e0*/  WARPSYNC.COLLECTIVE R12, `(.L_x_692) ;  /* 0x000000000c087348 */ /* 0x000fea0003c00000 */
[----:B------:R0:W1:Y:S02]  /*14f0*/  SHFL.BFLY P2, R17, R27, R14, R13 ;  /* 0x0c00000e1b117389 */ /* 0x000064000004000d */
[----:B01----:R-:W-:Y:S01]  /*1500*/  ENDCOLLECTIVE ;  /* 0x000000000000791b */ /* 0x003fe20003800000 */
.L_x_692:
[----:B------:R-:W-:Y:S01]  /*1510*/  HFMA2.MMA R14, -RZ, RZ, 0, 4.76837158203125e-07 ;  /* 0x00000008ff0e7435 */ /* 0x000fe200000001ff */
[----:B------:R-:W-:-:S05]  /*1520*/  MOV R18, R17 ;  /* 0x0000001100127202 */ /* 0x000fca0000000f00 */
[----:B------:R-:W-:-:S05]  /*1530*/  FADD.FTZ R20, R15, R18 ;  /* 0x000000120f147221 */ /* 0x000fca0000010000 */
[----:B------:R-:W-:-:S07]  /*1540*/  MOV R27, R20 ;  /* 0x00000014001b7202 */ /* 0x000fce0000000f00 */
[----:B------:R-:W-:Y:S05]  /*1550*/  WARPSYNC.COLLECTIVE R12, `(.L_x_693) ;  /* 0x000000000c087348 */ /* 0x000fea0003c00000 */
[----:B------:R0:W1:Y:S02]  /*1560*/  SHFL.BFLY P2, R17, R27, R14, R13 ;  /* 0x0c00000e1b117389 */ /* 0x000064000004000d */
[----:B01----:R-:W-:Y:S01]  /*1570*/  ENDCOLLECTIVE ;  /* 0x000000000000791b */ /* 0x003fe20003800000 */
.L_x_693:
[----:B------:R-:W-:Y:S01]  /*1580*/  HFMA2.MMA R14, -RZ, RZ, 0, 9.5367431640625e-07 ;  /* 0x00000010ff0e7435 */ /* 0x000fe200000001ff */
[----:B------:R-:W-:-:S04]  /*1590*/  IMAD.MOV.U32 R21, RZ, RZ, R17 ;  /* 0x000000ffff157224 */ /* 0x000fc800078e0011 */
[----:B------:R-:W-:-:S05]  /*15a0*/  FADD.FTZ R16, R20, R21 ;  /* 0x0000001514107221 */ /* 0x000fca0000010000 */
[----:B------:R-:W-:-:S07]  /*15b0*/  MOV R27, R16 ;  /* 0x00000010001b7202 */ /* 0x000fce0000000f00 */
[----:B------:R-:W-:Y:S05]  /*15c0*/  WARPSYNC.COLLECTIVE R12, `(.L_x_694) ;  /* 0x000000000c087348 */ /* 0x000fea0003c00000 */
[----:B------:R0:W1:Y:S02]  /*15d0*/  SHFL.BFLY P2, R17, R27, R14, R13 ;  /* 0x0c00000e1b117389 */ /* 0x000064000004000d */
[----:B01----:R-:W-:Y:S01]  /*15e0*/  ENDCOLLECTIVE ;  /* 0x000000000000791b */ /* 0x003fe20003800000 */
.L_x_694:
[----:B------:R-:W-:Y:S01]  /*15f0*/  HFMA2.MMA R14, -RZ, RZ, 0, 5.9604644775390625e-08 ;  /* 0x00000001ff0e7435 */ /* 0x000fe200000001ff */
[----:B------:R-:W-:Y:S02]  /*1600*/  MOV R27, R9 ;  /* 0x00000009001b7202 */ /* 0x000fe40000000f00 */
[----:B------:R-:W-:-:S08]  /*1610*/  MOV R15, R17 ;  /* 0x00000011000f7202 */ /* 0x000fd00000000f00 */
[----:B------:R-:W-:Y:S05]  /*1620*/  WARPSYNC.COLLECTIVE R12, `(.L_x_695) ;  /* 0x000000000c087348 */ /* 0x000fea0003c00000 */
[----:B------:R0:W1:Y:S02]  /*1630*/  SHFL.BFLY P2, R17, R27, R14, R13 ;  /* 0x0c00000e1b117389 */ /* 0x000064000004000d */
[----:B01----:R-:W-:Y:S01]  /*1640*/  ENDCOLLECTIVE ;  /* 0x000000000000791b */ /* 0x003fe20003800000 */
.L_x_695:
[----:B------:R-:W-:Y:S01]  /*1650*/  HFMA2.MMA R14, -RZ, RZ, 0, 1.1920928955078125e-07 ;  /* 0x00000002ff0e7435 */ /* 0x000fe200000001ff */
[----:B------:R-:W-:-:S05]  /*1660*/  MOV R18, R17 ;  /* 0x0000001100127202 */ /* 0x000fca0000000f00 */
[----:B------:R-:W-:-:S05]  /*1670*/  FADD.FTZ R20, R9, R18 ;  /* 0x0000001209147221 */ /* 0x000fca0000010000 */
[----:B------:R-:W-:-:S07]  /*1680*/  MOV R27, R20 ;  /* 0x00000014001b7202 */ /* 0x000fce0000000f00 */
[----:B------:R-:W-:Y:S05]  /*1690*/  WARPSYNC.COLLECTIVE R12, `(.L_x_696) ;  /* 0x000000000c087348 */ /* 0x000fea0003c00000 */
[----:B------:R0:W1:Y:S02]  /*16a0*/  SHFL.BFLY P2, R17, R27, R14, R13 ;  /* 0x0c00000e1b117389 */ /* 0x000064000004000d */
[----:B01----:R-:W-:Y:S01]  /*16b0*/  ENDCOLLECTIVE ;  /* 0x000000000000791b */ /* 0x003fe20003800000 */
.L_x_696:
[----:B------:R-:W-:Y:S01]  /*16c0*/  HFMA2.MMA R14, -RZ, RZ, 0, 2.384185791015625e-07 ;  /* 0x00000004ff0e7435 */ /* 0x000fe200000001ff */
[----:B------:R-:W-:-:S05]  /*16d0*/  MOV R21, R17 ;  /* 0x0000001100157202 */ /* 0x000fca0000000f00 */
[----:B------:R-:W-:-:S05]  /*16e0*/  FADD.FTZ R9, R20, R21 ;  /* 0x0000001514097221 */ /* 0x000fca0000010000 */
[----:B------:R-:W-:-:S07]  /*16f0*/  MOV R27, R9 ;  /* 0x00000009001b7202 */ /* 0x000fce0000000f00 */
[----:B------:R-:W-:Y:S05]  /*1700*/  WARPSYNC.COLLECTIVE R12, `(.L_x_697) ;  /* 0x000000000c087348 */ /* 0x000fea0003c00000 */
[----:B------:R0:W1:Y:S02]  /*1710*/  SHFL.BFLY P2, R17, R27, R14, R13 ;  /* 0x0c00000e1b117389 */ /* 0x000064000004000d */
[----:B01----:R-:W-:Y:S01]  /*1720*/  ENDCOLLECTIVE ;  /* 0x000000000000791b */ /* 0x003fe20003800000 */
.L_x_697:
[----:B------:R-:W-:Y:S01]  /*1730*/  HFMA2.MMA R14, -RZ, RZ, 0, 4.76837158203125e-07 ;  /* 0x00000008ff0e7435 */ /* 0x000fe200000001ff */
[----:B------:R-:W-:-:S05]  /*1740*/  MOV R22, R17 ;  /* 0x0000001100167202 */ /* 0x000fca0000000f00 */
[----:B------:R-:W-:-:S05]  /*1750*/  FADD.FTZ R22, R9, R22 ;  /* 0x0000001609167221 */ /* 0x000fca0000010000 */
[----:B------:R-:W-:-:S07]  /*1760*/  MOV R27, R22 ;  /* 0x00000016001b7202 */ /* 0x000fce0000000f00 */
[----:B------:R-:W-:Y:S05]  /*1770*/  WARPSYNC.COLLECTIVE R12, `(.L_x_698) ;  /* 0x000000000c087348 */ /* 0x000fea0003c00000 */
[----:B------:R0:W1:Y:S02]  /*1780*/  SHFL.BFLY P2, R17, R27, R14, R13 ;  /* 0x0c00000e1b117389 */ /* 0x000064000004000d */
[----:B01----:R-:W-:Y:S01]  /*1790*/  ENDCOLLECTIVE ;  /* 0x000000000000791b */ /* 0x003fe20003800000 */
.L_x_698:
[----:B------:R-:W-:Y:S01]  /*17a0*/  HFMA2.MMA R14, -RZ, RZ, 0, 9.5367431640625e-07 ;  /* 0x00000010ff0e7435 */ /* 0x000fe200000001ff */
[----:B------:R-:W-:-:S05]  /*17b0*/  MOV R23, R17 ;  /* 0x0000001100177202 */ /* 0x000fca0000000f00 */
[----:B------:R-:W-:-:S04]  /*17c0*/  FADD.FTZ R18, R22, R23 ;  /* 0x0000001716127221 */ /* 0x000fc80000010000 */
[----:B------:R-:W-:-:S07]  /*17d0*/  IMAD.MOV.U32 R27, RZ, RZ, R18 ;  /* 0x000000ffff1b7224 */ /* 0x000fce00078e0012 */
[----:B------:R-:W-:Y:S05]  /*17e0*/  WARPSYNC.COLLECTIVE R12, `(.L_x_699) ;  /* 0x000000000c087348 */ /* 0x000fea0003c00000 */
[----:B------:R0:W1:Y:S02]  /*17f0*/  SHFL.BFLY P2, R17, R27, R14, R13 ;  /* 0x0c00000e1b117389 */ /* 0x000064000004000d */
[----:B01----:R-:W-:Y:S01]  /*1800*/  ENDCOLLECTIVE ;  /* 0x000000000000791b */ /* 0x003fe20003800000 */
.L_x_699:
[----:B------:R-:W-:Y:S01]  /*1810*/  HFMA2.MMA R14, -RZ, RZ, 0, 5.9604644775390625e-08 ;  /* 0x00000001ff0e7435 */ /* 0x000fe200000001ff */
[----:B------:R-:W-:Y:S02]  /*1820*/  MOV R27, R8 ;  /* 0x00000008001b7202 */ /* 0x000fe40000000f00 */
[----:B------:R-:W-:-:S08]  /*1830*/  MOV R9, R17 ;  /* 0x0000001100097202 */ /* 0x000fd00000000f00 */
[----:B------:R-:W-:Y:S05]  /*1840*/  WARPSYNC.COLLECTIVE R12, `(.L_x_700) ;  /* 0x000000000c087348 */ /* 0x000fea0003c00000 */
[----:B------:R0:W1:Y:S02]  /*1850*/  SHFL.BFLY P2, R17, R27, R14, R13 ;  /* 0x0c00000e1b117389 */ /* 0x000064000004000d */
[----:B01----:R-:W-:Y:S01]  /*1860*/  ENDCOLLECTIVE ;  /* 0x000000000000791b */ /* 0x003fe20003800000 */
.L_x_700:
[----:B------:R-:W-:Y:S01]  /*1870*/  HFMA2.MMA R14, -RZ, RZ, 0, 1.1920928955078125e-07 ;  /* 0x00000002ff0e7435 */ /* 0x000fe200000001ff */
[----:B------:R-:W-:-:S05]  /*1880*/  MOV R19, R17 ;  /* 0x0000001100137202 */ /* 0x000fca0000000f00 */
[----:B------:R-:W-:-:S05]  /*1890*/  FADD.FTZ R23, R8, R19 ;  /* 0x0000001308177221 */ /* 0x000fca0000010000 */
[----:B------:R-:W-:-:S07]  /*18a0*/  MOV R27, R23 ;  /* 0x00000017001b7202 */ /* 0x000fce0000000f00 */
[----:B------:R-:W-:Y:S05]  /*18b0*/  WARPSYNC.COLLECTIVE R12, `(.L_x_701) ;  /* 0x000000000c087348 */ /* 0x000fea0003c00000 */
[----:B------:R0:W1:Y:S02]  /*18c0*/  SHFL.BFLY P2, R17, R27, R14, R13 ;  /* 0x0c00000e1b117389 */ /* 0x000064000004000d */
[----:B01----:R-:W-:Y:S01]  /*18d0*/  ENDCOLLECTIVE ;  /* 0x000000000000791b */ /* 0x003fe20003800000 */
.L_x_701:
[----:B------:R-:W-:Y:S01]  /*18e0*/  HFMA2.MMA R14, -RZ, RZ, 0, 2.384185791015625e-07 ;  /* 0x00000004ff0e7435 */ /* 0x000fe200000001ff */
[----:B------:R-:W-:-:S05]  /*18f0*/  MOV R22, R17 ;  /* 0x0000001100167202 */ /* 0x000fca0000000f00 */
[----:B------:R-:W-:-:S05]  /*1900*/  FADD.FTZ R8, R23, R22 ;  /* 0x0000001617087221 */ /* 0x000fca0000010000 */
[----:B------:R-:W-:-:S07]  /*1910*/  MOV R27, R8 ;  /* 0x00000008001b7202 */ /* 0x000fce0000000f00 */
[----:B------:R-:W-:Y:S05]  /*1920*/  WARPSYNC.COLLECTIVE R12, `(.L_x_702) ;  /* 0x000000000c087348 */ /* 0x000fea0003c00000 */
[----:B------:R0:W1:Y:S02]  /*1930*/  SHFL.BFLY P2, R17, R27, R14, R13 ;  /* 0x0c00000e1b117389 */ /* 0x000064000004000d */
[----:B01----:R-:W-:Y:S01]  /*1940*/  ENDCOLLECTIVE ;  /* 0x000000000000791b */ /* 0x003fe20003800000 */
.L_x_702:
[----:B------:R-:W-:Y:S01]  /*1950*/  HFMA2.MMA R14, -RZ, RZ, 0, 4.76837158203125e-07 ;  /* 0x00000008ff0e7435 */ /* 0x000fe200000001ff */
[----:B------:R-:W-:-:S05]  /*1960*/  MOV R21, R17 ;  /* 0x0000001100157202 */ /* 0x000fca0000000f00 */
[----:B------:R-:W-:-:S05]  /*1970*/  FADD.FTZ R24, R8, R21 ;  /* 0x0000001508187221 */ /* 0x000fca0000010000 */
[----:B------:R-:W-:-:S07]  /*1980*/  MOV R27, R24 ;  /* 0x00000018001b7202 */ /* 0x000fce0000000f00 */
[----:B------:R-:W-:Y:S05]  /*1990*/  WARPSYNC.COLLECTIVE R12, `(.L_x_703) ;  /* 0x000000000c087348 */ /* 0x000fea0003c00000 */
[----:B------:R0:W1:Y:S02]  /*19a0*/  SHFL.BFLY P2, R17, R27, R14, R13 ;  /* 0x0c00000e1b117389 */ /* 0x000064000004000d */
[----:B01----:R-:W-:Y:S01]  /*19b0*/  ENDCOLLECTIVE ;  /* 0x000000000000791b */ /* 0x003fe20003800000 */
.L_x_703:
[----:B------:R-:W-:Y:S01]  /*19c0*/  HFMA2.MMA R14, -RZ, RZ, 0, 9.5367431640625e-07 ;  /* 0x00000010ff0e7435 */ /* 0x000fe200000001ff */
[----:B------:R-:W-:-:S05]  /*19d0*/  MOV R25, R17 ;  /* 0x0000001100197202 */ /* 0x000fca0000000f00 */
[----:B------:R-:W-:-:S05]  /*19e0*/  FADD.FTZ R25, R24, R25 ;  /* 0x0000001918197221 */ /* 0x000fca0000010000 */
[----:B------:R-:W-:-:S07]  /*19f0*/  MOV R27, R25 ;  /* 0x00000019001b7202 */ /* 0x000fce0000000f00 */
[----:B------:R-:W-:Y:S05]  /*1a00*/  WARPSYNC.COLLECTIVE R12, `(.L_x_704) ;  /* 0x000000000c087348 */ /* 0x000fea0003c00000 */
[----:B------:R0:W1:Y:S02]  /*1a10*/  SHFL.BFLY P2, R17, R27, R14, R13 ;  /* 0x0c00000e1b117389 */ /* 0x000064000004000d */
[----:B01----:R-:W-:Y:S01]  /*1a20*/  ENDCOLLECTIVE ;  /* 0x000000000000791b */ /* 0x003fe20003800000 */
.L_x_704:
[----:B------:R-:W-:Y:S05]  /*1a30*/  BRA `(.L_x_705) ;  /* 0xfffffff400387947 */ /* 0x000fea000383ffff */
.L_x_706:
        /* <DEDUP_REMOVED lines=12> */
.L_x_3896:


//--------------------- .text._ZN10layer_norm31ln_parallel_residual_bwd_kernelINS_13Kernel_traitsI6__halfS2_S2_S2_fjLj2560ELj1ELj1ELj4ELj8ENS_18Kernel_traits_baseILj2560ES2_S2_S2_S2_fjLj128EEEEELb1ELb1ELb0EEEvNS_9BwdParamsE --------------------------
	.section	.text._ZN10layer_norm31ln_parallel_residual_bwd_kernelINS_13Kernel_traitsI6__halfS2_S2_S2_fjLj2560ELj1ELj1ELj4ELj8ENS_18Kernel_traits_baseILj2560ES2_S2_S2_S2_fjLj128EEEEELb1ELb1ELb0EEEvNS_9BwdParamsE,"ax",@progbits
	.align	128
        .global         _ZN10layer_norm31ln_parallel_residual_bwd_kernelINS_13Kernel_traitsI6__halfS2_S2_S2_fjLj2560ELj1ELj1ELj4ELj8ENS_18Kernel_traits_baseILj2560ES2_S2_S2_S2_fjLj128EEEEELb1ELb1ELb0EEEvNS_9BwdParamsE
        .type           _ZN10layer_norm31ln_parallel_residual_bwd_kernelINS_13Kernel_traitsI6__halfS2_S2_S2_fjLj2560ELj1ELj1ELj4ELj8ENS_18Kernel_traits_baseILj2560ES2_S2_S2_S2_fjLj128EEEEELb1ELb1ELb0EEEvNS_9BwdParamsE,@function
        .size           _ZN10layer_norm31ln_parallel_residual_bwd_kernelINS_13Kernel_traitsI6__halfS2_S2_S2_fjLj2560ELj1ELj1ELj4ELj8ENS_18Kernel_traits_baseILj2560ES2_S2_S2_S2_fjLj128EEEEELb1ELb1ELb0EEEvNS_9BwdParamsE,(.L_x_3897 - _ZN10layer_norm31ln_parallel_residual_bwd_kernelINS_13Kernel_traitsI6__halfS2_S2_S2_fjLj2560ELj1ELj1ELj4ELj8ENS_18Kernel_traits_baseILj2560ES2_S2_S2_S2_fjLj128EEEEELb1ELb1ELb0EEEvNS_9BwdParamsE)
        .other          _ZN10layer_norm31ln_parallel_residual_bwd_kernelINS_13Kernel_traitsI6__halfS2_S2_S2_fjLj2560ELj1ELj1ELj4ELj8ENS_18Kernel_traits_baseILj2560ES2_S2_S2_S2_fjLj128EEEEELb1ELb1ELb0EEEvNS_9BwdParamsE,@"STO_CUDA_ENTRY STV_DEFAULT"
_ZN10layer_norm31ln_parallel_residual_bwd_kernelINS_13Kernel_traitsI6__halfS2_S2_S2_fjLj2560ELj1ELj1ELj4ELj8ENS_18Kernel_traits_baseILj2560ES2_S2_S2_S2_fjLj128EEEEELb1ELb1ELb0EEEvNS_9BwdParamsE:
.text._ZN10layer_norm31ln_parallel_residual_bwd_kernelINS_13Kernel_traitsI6__halfS2_S2_S2_fjLj2560ELj1ELj1ELj4ELj8ENS_18Kernel_traits_baseILj2560ES2_S2_S2_S2_fjLj128EEEEELb1ELb1ELb0EEEvNS_9BwdParamsE:
        /* <DEDUP_REMOVED lines=72> */
[--C-:B------:R-:W-:Y:S01]  /*0480*/  SHF.R.U64 R20, R10, 0x10, R11.reuse ;  /* 0x000000100a147819 */ /* 0x100fe2000000120b */
[--C-:B------:R-:W-:Y:S01]  /*0490*/  IMAD.MOV.U32 R19, RZ, RZ, R11.reuse ;  /* 0x000000ffff137224 */ /* 0x100fe200078e000b */
[----:B------:R-:W-:Y:S01]  /*04a0*/  SHF.R.U32.HI R18, RZ, 0x10, R11 ;  /* 0x00000010ff127819 */ /* 0x000fe2000001160b */
[----:B------:R-:W-:Y:S01]  /*04b0*/  IMAD.MOV.U32 R15, RZ, RZ, R13 ;  /* 0x000000ffff0f7224 */ /* 0x000fe200078e000d */
[----:B------:R-:W-:Y:S01]  /*04c0*/  MOV R0, R12 ;  /* 0x0000000c00007202 */ /* 0x000fe20000000f00 */
[----:B------:R-:W-:Y:S01]  /*04d0*/  IMAD.MOV.U32 R27, RZ, RZ, R7 ;  /* 0x000000ffff1b7224 */ /* 0x000fe200078e0007 */
[--C-:B------:R-:W-:Y:S01]  /*04e0*/  SHF.R.U64 R3, R12, 0x10, R13.reuse ;  /* 0x000000100c037819 */ /* 0x100fe2000000120d */
[----:B------:R-:W-:Y:S01]  /*04f0*/  IMAD.MOV.U32 R25, RZ, RZ, R8 ;  /* 0x000000ffff197224 */ /* 0x000fe200078e0008 */
[----:B------:R-:W-:Y:S01]  /*0500*/  SHF.R.U32.HI R14, RZ, 0x10, R13 ;  /* 0x00000010ff0e7819 */ /* 0x000fe2000001160d */
[----:B------:R-:W-:Y:S01]  /*0510*/  IMAD.MOV.U32 R13, RZ, RZ, R16 ;  /* 0x000000ffff0d7224 */ /* 0x000fe200078e0010 */
[----:B------:R-:W-:Y:S01]  /*0520*/  MOV R29, R6 ;  /* 0x00000006001d7202 */ /* 0x000fe20000000f00 */
[----:B------:R-:W-:Y:S01]  /*0530*/  IMAD.MOV.U32 R148, RZ, RZ, 0x1 ;  /* 0x00000001ff947424 */ /* 0x000fe200078e00ff */
[--C-:B------:R-:W-:Y:S01]  /*0540*/  SHF.R.U64 R28, R6, 0x10, R7.reuse ;  /* 0x00000010061c7819 */ /* 0x100fe20000001207 */
[----:B------:R-:W-:Y:S01]  /*0550*/  IMAD.MOV.U32 R69, RZ, RZ, RZ ;  /* 0x000000ffff457224 */ /* 0x000fe200078e00ff */
        /* <DEDUP_REMOVED lines=26> */
[----:B0-----:R-:W-:-:S07]  /*0700*/  HADD2.F32 R10, -RZ, R10.H0_H0 ;  /* 0x2000000aff0a7230 */ /* 0x001fce0000004100 */
.L_x_738:
        /* <DEDUP_REMOVED lines=23> */
[----:B------:R-:W1:Y:S01]  /*0880*/  @P4 LDC.64 R72, c[0x0][0x248] ;  /* 0x00009200ff484b82 */ /* 0x000e620000000a00 */
[----:B0-----:R-:W-:-:S06]  /*0890*/  IMAD.WIDE.U32 R76, R8, 0x8, R76 ;  /* 0x00000008084c7825 */ /* 0x001fcc00078e004c */
[----:B------:R-:W2:Y:S01]  /*08a0*/  LDG.E.64 R76, desc[UR4][R76.64] ;  /* 0x000000044c4c7981 */ /* 0x000ea2000c1e1b00 */
[----:B-1----:R-:W-:-:S04]  /*08b0*/  @P4 IADD3 R72, P5, R3, R72, RZ ;  /* 0x0000004803484210 */ /* 0x002fc80007fbe0ff */
[----:B------:R-:W-:Y:S02]  /*08c0*/  @P4 IADD3.X R73, R74, R73, RZ, P5, !PT ;  /* 0x000000494a494210 */ /* 0x000fe40002ffe4ff */
[----:B------:R-:W-:-:S03]  /*08d0*/  LEA R74, P5, R8, UR10, 0x3 ;  /* 0x0000000a084a7c11 */ /* 0x000fc6000f8a18ff */
[----:B------:R0:W5:Y:S01]  /*08e0*/  @P4 LDG.E R7, desc[UR4][R72.64] ;  /* 0x0000000448074981 */ /* 0x000162000c1e1900 */
[----:B------:R-:W-:Y:S02]  /*08f0*/  LEA.HI.X R75, R8, UR11, RZ, 0x3, P5 ;  /* 0x0000000b084b7c11 */ /* 0x000fe4000a8f1cff */
[----:B------:R-:W-:-:S04]  /*0900*/  ISETP.NE.U32.AND P5, PT, RZ, UR8, PT ;  /* 0x00000008ff007c0c */ /* 0x000fc8000bfa5070 */
[----:B------:R-:W3:Y:S01]  /*0910*/  LDG.E.64 R74, desc[UR4][R74.64] ;  /* 0x000000044a4a7981 */ /* 0x000ee2000c1e1b00 */
[----:B------:R-:W-:Y:S02]  /*0920*/  ISETP.NE.AND.EX P5, PT, RZ, UR9, PT, P5 ;  /* 0x00000009ff007c0c */ /* 0x000fe4000bfa5350 */
[----:B------:R-:W-:-:S04]  /*0930*/  ISETP.NE.AND P4, PT, R30, RZ, PT ;  /* 0x000000ff1e00720c */ /* 0x000fc80003f85270 */
[----:B-----5:R-:W-:-:S07]  /*0940*/  FSEL R94, R147, RZ, !P4 ;  /* 0x000000ff935e7208 */ /* 0x020fce0006000000 */
[----:B------:R-:W-:-:S04]  /*0950*/  @P5 LEA R92, P6, R8, UR8, 0x3 ;  /* 0x00000008085c5c11 */ /* 0x000fc8000f8c18ff */
[----:B------:R-:W-:-:S05]  /*0960*/  @P5 LEA.HI.X R93, R8, UR9, RZ, 0x3, P6 ;  /* 0x00000009085d5c11 */ /* 0x000fca000b0f1cff */
[----:B------:R1:W5:Y:S01]  /*0970*/  @P5 LDG.E.64 R110, desc[UR4][R92.64] ;  /* 0x000000045c6e5981 */ /* 0x000362000c1e1b00 */
[----:B------:R-:W-:Y:S01]  /*0980*/  VIADD R149, R8, 0x80 ;  /* 0x0000008008957836 */ /* 0x000fe20000000000 */
[----:B--2---:R-:W-:Y:S02]  /*0990*/  MOV R3, R76 ;  /* 0x0000004c00037202 */ /* 0x004fe40000000f00 */
[--C-:B------:R-:W-:Y:S01]  /*09a0*/  SHF.R.U64 R116, R76, 0x10, R77.reuse ;  /* 0x000000104c747819 */ /* 0x100fe2000000124d */
[----:B0-----:R-:W-:-:S04]  /*09b0*/  IMAD.MOV.U32 R72, RZ, RZ, R77 ;  /* 0x000000ffff487224 */ /* 0x001fc800078e004d */
[----:B-1----:R-:W-:Y:S02]  /*09c0*/  HADD2.F32 R93, -RZ, R116.H0_H0 ;  /* 0x20000074ff5d7230 */ /* 0x002fe40000004100 */
[----:B---3--:R-:W-:Y:S01]  /*09d0*/  IMAD.MOV.U32 R95, RZ, RZ, R74 ;  /* 0x000000ffff5f7224 */ /* 0x008fe200078e004a */
[--C-:B------:R-:W-:Y:S01]  /*09e0*/  SHF.R.U64 R98, R74, 0x10, R75.reuse ;  /* 0x000000104a627819 */ /* 0x100fe2000000124b */
[--C-:B------:R-:W-:Y:S01]  /*09f0*/  IMAD.MOV.U32 R96, RZ, RZ, R75.reuse ;  /* 0x000000ffff607224 */ /* 0x100fe200078e004b */
[----:B------:R-:W-:Y:S02]  /*0a00*/  SHF.R.U32.HI R97, RZ, 0x10, R75 ;  /* 0x00000010ff617819 */ /* 0x000fe4000001164b */
[----:B------:R-:W-:Y:S02]  /*0a10*/  HADD2.F32 R95, -RZ, R95.H0_H0 ;  /* 0x2000005fff5f7230 */ /* 0x000fe40000004100 */
[----:B------:R-:W-:Y:S02]  /*0a20*/  HADD2.F32 R75, -RZ, R98.H0_H0 ;  /* 0x20000062ff4b7230 */ /* 0x000fe40000004100 */
[----:B------:R-:W-:-:S02]  /*0a30*/  HADD2.F32 R73, -RZ, R96.H0_H0 ;  /* 0x20000060ff497230 */ /* 0x000fc40000004100 */
[----:B------:R-:W-:Y:S02]  /*0a40*/  HADD2.F32 R79, -RZ, R97.H0_H0 ;  /* 0x20000061ff4f7230 */ /* 0x000fe40000004100 */
[C---:B------:R-:W-:Y:S01]  /*0a50*/  FADD.FTZ R74, -R94.reuse, R95 ;  /* 0x0000005f5e4a7221 */ /* 0x040fe20000010100 */
[C---:B------:R-:W-:Y:S01]  /*0a60*/  FADD.FTZ R92, -R94.reuse, R75 ;  /* 0x0000004b5e5c7221 */ /* 0x040fe20000010100 */
[C---:B------:R-:W-:Y:S01]  /*0a70*/  FADD.FTZ R76, -R94.reuse, R73 ;  /* 0x000000495e4c7221 */ /* 0x040fe20000010100 */
[----:B------:R-:W-:Y:S01]  /*0a80*/  FADD.FTZ R98, -R94, R79 ;  /* 0x0000004f5e627221 */ /* 0x000fe20000010100 */
[----:B------:R-:W-:Y:S02]  /*0a90*/  HADD2.F32 R94, -RZ, R3.H0_H0 ;  /* 0x20000003ff5e7230 */ /* 0x000fe40000004100 */
[C---:B------:R-:W-:Y:S01]  /*0aa0*/  FMUL.FTZ R3, R9.reuse, R74 ;  /* 0x0000004a09037220 */ /* 0x040fe20000410000 */
[----:B------:R-:W-:Y:S02]  /*0ab0*/  FMUL.FTZ R92, R9, R92 ;  /* 0x0000005c095c7220 */ /* 0x000fe40000410000 */
[----:B------:R-:W-:Y:S01]  /*0ac0*/  FADD.FTZ R48, R48, R94 ;  /* 0x0000005e30307221 */ /* 0x000fe20000010000 */
[-C--:B------:R-:W-:Y:S01]  /*0ad0*/  FFMA.FTZ R68, R3, R94.reuse, R68 ;  /* 0x0000005e03447223 */ /* 0x080fe20000010044 */
[----:B------:R-:W-:Y:S01]  /*0ae0*/  FMUL.FTZ R94, R29, R94 ;  /* 0x0000005e1d5e7220 */ /* 0x000fe20000410000 */
[----:B------:R-:W-:Y:S01]  /*0af0*/  SHF.R.U32.HI R77, RZ, 0x10, R77 ;  /* 0x00000010ff4d7819 */ /* 0x000fe2000001164d */
[----:B------:R-:W-:-:S02]  /*0b00*/  HADD2.F32 R96, -RZ, R72.H0_H0 ;  /* 0x20000048ff607230 */ /* 0x000fc40000004100 */
[----:B------:R-:W-:Y:S01]  /*0b10*/  FADD.FTZ R49, R49, R93 ;  /* 0x0000005d31317221 */ /* 0x000fe20000010000 */
[-C--:B------:R-:W-:Y:S01]  /*0b20*/  FFMA.FTZ R69, R92, R93.reuse, R69 ;  /* 0x0000005d5c457223 */ /* 0x080fe20000010045 */
[----:B------:R-:W-:Y:S01]  /*0b30*/  FMUL.FTZ R93, R28, R93 ;  /* 0x0000005d1c5d7220 */ /* 0x000fe20000410000 */
[----:B------:R-:W-:Y:S01]  /*0b40*/  FMUL.FTZ R95, R9, R76 ;  /* 0x0000004c095f7220 */ /* 0x000fe20000410000 */
[----:B------:R-:W-:Y:S01]  /*0b50*/  FADD.FTZ R72, RZ, R94 ;  /* 0x0000005eff487221 */ /* 0x000fe20000010000 */
[----:B------:R-:W-:Y:S01]  /*0b60*/  FFMA.FTZ R73, R3, R94, RZ ;  /* 0x0000005e03497223 */ /* 0x000fe200000100ff */
[----:B------:R-:W-:Y:S02]  /*0b70*/  HADD2.F32 R77, -RZ, R77.H0_H0 ;  /* 0x2000004dff4d7230 */ /* 0x000fe40000004100 */
[----:B------:R-:W-:Y:S01]  /*0b80*/  FADD.FTZ R50, R50, R96 ;  /* 0x0000006032327221 */ /* 0x000fe20000010000 */
[-C--:B------:R-:W-:Y:S01]  /*0b90*/  FFMA.FTZ R70, R95, R96.reuse, R70 ;  /* 0x000000605f467223 */ /* 0x080fe20000010046 */
[----:B------:R-:W-:Y:S01]  /*0ba0*/  FADD.FTZ R75, R72, R93 ;  /* 0x0000005d484b7221 */ /* 0x000fe20000010000 */
[----:B------:R-:W-:Y:S01]  /*0bb0*/  FMUL.FTZ R96, R27, R96 ;  /* 0x000000601b607220 */ /* 0x000fe20000410000 */
        /* <DEDUP_REMOVED lines=9> */
.L_x_709:
[----:B------:R-:W-:Y:S05]  /*0c50*/  BSYNC B0 ;  /* 0x0000000000007941 */ /* 0x000fea0003800000 */
.L_x_708:
        /* <DEDUP_REMOVED lines=11> */
[----:B0-----:R-:W-:-:S06]  /*0d10*/  IMAD.WIDE.U32 R76, R149, 0x8, R76 ;  /* 0x00000008954c7825 */ /* 0x001fcc00078e004c */
[----:B------:R-:W2:Y:S01]  /*0d20*/  LDG.E.64 R76, desc[UR4][R76.64] ;  /* 0x000000044c4c7981 */ /* 0x000ea2000c1e1b00 */
[----:B-1----:R-:W-:-:S05]  /*0d30*/  @P4 IADD3 R72, P5, R75, R72, RZ ;  /* 0x000000484b484210 */ /* 0x002fca0007fbe0ff */
[----:B------:R-:W-:Y:S01]  /*0d40*/  @P4 IMAD.X R73, R74, 0x1, R73, P5 ;  /* 0x000000014a494824 */ /* 0x000fe200028e0649 */
[----:B------:R-:W-:-:S04]  /*0d50*/  LEA R74, P5, R149, UR10, 0x3 ;  /* 0x0000000a954a7c11 */ /* 0x000fc8000f8a18ff */
[----:B------:R-:W-:Y:S01]  /*0d60*/  LEA.HI.X R75, R149, UR11, RZ, 0x3, P5 ;  /* 0x0000000b954b7c11 */ /* 0x000fe2000a8f1cff */
[----:B------:R0:W5:Y:S01]  /*0d70*/  @P4 LDG.E R6, desc[UR4][R72.64] ;  /* 0x0000000448064981 */ /* 0x000162000c1e1900 */
        /* <DEDUP_REMOVED lines=8> */
[----:B------:R-:W-:Y:S02]  /*0e00*/  IADD3 R149, R149, 0x80, RZ ;  /* 0x0000008095957810 */ /* 0x000fe40007ffe0ff */
[--C-:B--2---:R-:W-:Y:S01]  /*0e10*/  SHF.R.U64 R116, R76, 0x10, R77.reuse ;  /* 0x000000104c747819 */ /* 0x104fe2000000124d */
[--C-:B0-----:R-:W-:Y:S01]  /*0e20*/  IMAD.MOV.U32 R72, RZ, RZ, R77.reuse ;  /* 0x000000ffff487224 */ /* 0x101fe200078e004d */
[----:B------:R-:W-:Y:S01]  /*0e30*/  SHF.R.U32.HI R77, RZ, 0x10, R77 ;  /* 0x00000010ff4d7819 */ /* 0x000fe2000001164d */
[----:B---3--:R-:W-:Y:S01]  /*0e40*/  IMAD.MOV.U32 R112, RZ, RZ, R74 ;  /* 0x000000ffff707224 */ /* 0x008fe200078e004a */
[--C-:B------:R-:W-:Y:S02]  /*0e50*/  SHF.R.U64 R115, R74, 0x10, R75.reuse ;  /* 0x000000104a737819 */ /* 0x100fe4000000124b */
[----:B------:R-:W-:Y:S01]  /*0e60*/  MOV R113, R75 ;  /* 0x0000004b00717202 */ /* 0x000fe20000000f00 */
[----:B------:R-:W-:Y:S01]  /*0e70*/  IMAD.MOV.U32 R74, RZ, RZ, R76 ;  /* 0x000000ffff4a7224 */ /* 0x000fe200078e004c */
[----:B------:R-:W-:Y:S01]  /*0e80*/  SHF.R.U32.HI R114, RZ, 0x10, R75 ;  /* 0x00000010ff727819 */ /* 0x000fe2000001164b */
[----:B------:R-:W-:-:S02]  /*0e90*/  HADD2.F32 R112, -RZ, R112.H0_H0 ;  /* 0x20000070ff707230 */ /* 0x000fc40000004100 */
[----:B------:R-:W-:Y:S02]  /*0ea0*/  HADD2.F32 R75, -RZ, R115.H0_H0 ;  /* 0x20000073ff4b7230 */ /* 0x000fe40000004100 */
[----:B------:R-:W-:Y:S02]  /*0eb0*/  HADD2.F32 R113, -RZ, R113.H0_H0 ;  /* 0x20000071ff717230 */ /* 0x000fe40000004100 */
[C---:B------:R-:W-:Y:S01]  /*0ec0*/  FADD.FTZ R112, -R120.reuse, R112 ;  /* 0x0000007078707221 */ /* 0x040fe20000010100 */
[----:B------:R-:W-:Y:S02]  /*0ed0*/  HADD2.F32 R74, -RZ, R74.H0_H0 ;  /* 0x2000004aff4a7230 */ /* 0x000fe40000004100 */
[C---:B-1----:R-:W-:Y:S01]  /*0ee0*/  FADD.FTZ R100, -R120.reuse, R75 ;  /* 0x0000004b78647221 */ /* 0x042fe20000010100 */
[----:B------:R-:W-:Y:S01]  /*0ef0*/  FADD.FTZ R76, -R120, R113 ;  /* 0x00000071784c7221 */ /* 0x000fe20000010100 */
[----:B------:R-:W-:Y:S02]  /*0f00*/  HADD2.F32 R113, -RZ, R116.H0_H0 ;  /* 0x20000074ff717230 */ /* 0x000fe40000004100 */
[----:B------:R-:W-:Y:S01]  /*0f10*/  FMUL.FTZ R101, R9, R112 ;  /* 0x0000007009657220 */ /* 0x000fe20000410000 */
[----:B------:R-:W-:-:S02]  /*0f20*/  HADD2.F32 R73, -RZ, R114.H0_H0 ;  /* 0x20000072ff497230 */ /* 0x000fc40000004100 */
[----:B------:R-:W-:Y:S01]  /*0f30*/  FMUL.FTZ R100, R9, R100 ;  /* 0x0000006409647220 */ /* 0x000fe20000410000 */
[----:B------:R-:W-:Y:S01]  /*0f40*/  FMUL.FTZ R112, R25, R74 ;  /* 0x0000004a19707220 */ /* 0x000fe20000410000 */
[----:B------:R-:W-:Y:S02]  /*0f50*/  HADD2.F32 R114, -RZ, R72.H0_H0 ;  /* 0x20000048ff727230 */ /* 0x000fe40000004100 */
[----:B------:R-:W-:Y:S01]  /*0f60*/  FADD.FTZ R45, R45, R113 ;  /* 0x000000712d2d7221 */ /* 0x000fe20000010000 */
[-C--:B------:R-:W-:Y:S01]  /*0f70*/  FFMA.FTZ R65, R100, R113.reuse, R65 ;  /* 0x0000007164417223 */ /* 0x080fe20000010041 */
[----:B------:R-:W-:Y:S01]  /*0f80*/  FADD.FTZ R120, -R120, R73 ;  /* 0x0000004978787221 */ /* 0x000fe20000010100 */
[----:B------:R-:W-:Y:S01]  /*0f90*/  FMUL.FTZ R113, R24, R113 ;  /* 0x0000007118717220 */ /* 0x000fe20000410000 */
[----:B------:R-:W-:Y:S01]  /*0fa0*/  FMUL.FTZ R115, R9, R76 ;  /* 0x0000004c09737220 */ /* 0x000fe20000410000 */
[----:B------:R-:W-:Y:S01]  /*0fb0*/  FADD.FTZ R72, R151, R112 ;  /* 0x0000007097487221 */ /* 0x000fe20000010000 */
[----:B------:R-:W-:Y:S01]  /*0fc0*/  FFMA.FTZ R73, R101, R112, R150 ;  /* 0x0000007065497223 */ /* 0x000fe20000010096 */
[----:B------:R-:W-:-:S02]  /*0fd0*/  HADD2.F32 R77, -RZ, R77.H0_H0 ;  /* 0x2000004dff4d7230 */ /* 0x000fc40000004100 */
        /* <DEDUP_REMOVED lines=15> */
.L_x_711:
[----:B------:R-:W-:Y:S05]  /*10d0*/  BSYNC B0 ;  /* 0x0000000000007941 */ /* 0x000fea0003800000 */
.L_x_710:
        /* <DEDUP_REMOVED lines=8> */
[----:B------:R-:W5:Y:S02]  /*1160*/  LDG.E R119, desc[UR4][R78.64] ;  /* 0x000000044e777981 */ /* 0x000f64000c1e1900 */
[----:B------:R-:W0:Y:S02]  /*1170*/  @P4 LDC.64 R72, c[0x0][0x248] ;  /* 0x00009200ff484b82 */ /* 0x000e240000000a00 */
[----:B0-----:R-:W-:-:S05]  /*1180*/  @P4 IADD3 R72, P5, R75, R72, RZ ;  /* 0x000000484b484210 */ /* 0x001fca0007fbe0ff */
[----:B------:R-:W-:Y:S01]  /*1190*/  @P4 IMAD.X R73, R74, 0x1, R73, P5 ;  /* 0x000000014a494824 */ /* 0x000fe200028e0649 */
[C---:B------:R-:W-:Y:S01]  /*11a0*/  LEA R76, P5, R149.reuse, UR10, 0x3 ;  /* 0x0000000a954c7c11 */ /* 0x040fe2000f8a18ff */
[----:B------:R-:W0:Y:S03]  /*11b0*/  LDC.64 R74, c[0x0][0x2b8] ;  /* 0x0000ae00ff4a7b82 */ /* 0x000e260000000a00 */
[----:B------:R-:W-:Y:S01]  /*11c0*/  LEA.HI.X R77, R149, UR11, RZ, 0x3, P5 ;  /* 0x0000000b954d7c11 */ /* 0x000fe2000a8f1cff */
[----:B------:R1:W5:Y:S01]  /*11d0*/  @P4 LDG.E R5, desc[UR4][R72.64] ;  /* 0x0000000448054981 */ /* 0x000362000c1e1900 */
[----:B------:R-:W-:-:S04]  /*11e0*/  ISETP.NE.U32.AND P5, PT, RZ, UR8, PT ;  /* 0x00000008ff007c0c */ /* 0x000fc8000bfa5070 */
[----:B------:R-:W2:Y:S01]  /*11f0*/  LDG.E.64 R76, desc[UR4][R76.64] ;  /* 0x000000044c4c7981 */ /* 0x000ea2000c1e1b00 */
[----:B------:R-:W-:-:S13]  /*1200*/  ISETP.NE.AND.EX P5, PT, RZ, UR9, PT, P5 ;  /* 0x00000009ff007c0c */ /* 0x000fda000bfa5350 */
[C---:B------:R-:W-:Y:S01]  /*1210*/  @P5 LEA R116, P6, R149.reuse, UR8, 0x3 ;  /* 0x0000000895745c11 */ /* 0x040fe2000f8c18ff */
[----:B0-----:R-:W-:-:S03]  /*1220*/  IMAD.WIDE.U32 R74, R149, 0x8, R74 ;  /* 0x00000008954a7825 */ /* 0x001fc600078e004a */
[----:B------:R-:W-:-:S03]  /*1230*/  @P5 LEA.HI.X R117, R149, UR9, RZ, 0x3, P6 ;  /* 0x0000000995755c11 */ /* 0x000fc6000b0f1cff */
[----:B------:R-:W3:Y:S04]  /*1240*/  LDG.E.64 R74, desc[UR4][R74.64] ;  /* 0x000000044a4a7981 */ /* 0x000ee8000c1e1b00 */
[----:B------:R0:W5:Y:S01]  /*1250*/  @P5 LDG.E.64 R106, desc[UR4][R116.64] ;  /* 0x00000004746a5981 */ /* 0x000162000c1e1b00 */
[----:B------:R-:W-:-:S04]  /*1260*/  ISETP.NE.AND P4, PT, R30, RZ, PT ;  /* 0x000000ff1e00720c */ /* 0x000fc80003f85270 */
[----:B-----5:R-:W-:Y:S01]  /*1270*/  FSEL R128, R147, RZ, !P4 ;  /* 0x000000ff93807208 */ /* 0x020fe20006000000 */
[----:B------:R-:W-:Y:S01]  /*1280*/  VIADD R149, R149, 0x80 ;  /* 0x0000008095957836 */ /* 0x000fe20000000000 */
[--C-:B--2---:R-:W-:Y:S02]  /*1290*/  SHF.R.U64 R124, R76, 0x10, R77.reuse ;  /* 0x000000104c7c7819 */ /* 0x104fe4000000124d */
[----:B------:R-:W-:Y:S01]  /*12a0*/  MOV R121, R76 ;  /* 0x0000004c00797202 */ /* 0x000fe20000000f00 */
[--C-:B------:R-:W-:Y:S01]  /*12b0*/  IMAD.MOV.U32 R122, RZ, RZ, R77.reuse ;  /* 0x000000ffff7a7224 */ /* 0x100fe200078e004d */
[----:B------:R-:W-:Y:S01]  /*12c0*/  SHF.R.U32.HI R123, RZ, 0x10, R77 ;  /* 0x00000010ff7b7819 */ /* 0x000fe2000001164d */
[----:B------:R-:W-:Y:S02]  /*12d0*/  HADD2.F32 R77, -RZ, R124.H0_H0 ;  /* 0x2000007cff4d7230 */ /* 0x000fe40000004100 */
[----:B------:R-:W-:Y:S02]  /*12e0*/  HADD2.F32 R121, -RZ, R121.H0_H0 ;  /* 0x20000079ff797230 */ /* 0x000fe40000004100 */
[----:B-1----:R-:W-:-:S02]  /*12f0*/  HADD2.F32 R73, -RZ, R122.H0_H0 ;  /* 0x2000007aff497230 */ /* 0x002fc40000004100 */
[----:B------:R-:W-:Y:S01]  /*1300*/  FADD.FTZ R122, -R128, R77 ;  /* 0x0000004d807a7221 */ /* 0x000fe20000010100 */
[----:B------:R-:W-:Y:S02]  /*1310*/  HADD2.F32 R79, -RZ, R123.H0_H0 ;  /* 0x2000007bff4f7230 */ /* 0x000fe40000004100 */
[----:B---3--:R-:W-:Y:S01]  /*1320*/  IMAD.MOV.U32 R76, RZ, RZ, R74 ;  /* 0x000000ffff4c7224 */ /* 0x008fe200078e004a */
[----:B------:R-:W-:Y:S01]  /*1330*/  SHF.R.U64 R125, R74, 0x10, R75 ;  /* 0x000000104a7d7819 */ /* 0x000fe2000000124b */
[----:B------:R-:W-:-:S03]  /*1340*/  FADD.FTZ R74, -R128, R121 ;  /* 0x00000079804a7221 */ /* 0x000fc60000010100 */
[----:B------:R-:W-:Y:S01]  /*1350*/  HADD2.F32 R76, -RZ, R76.H0_H0 ;  /* 0x2000004cff4c7230 */ /* 0x000fe20000004100 */
[----:B------:R-:W-:Y:S01]  /*1360*/  MOV R72, R75 ;  /* 0x0000004b00487202 */ /* 0x000fe20000000f00 */
[----:B------:R-:W-:Y:S02]  /*1370*/  HADD2.F32 R123, -RZ, R125.H0_H0 ;  /* 0x2000007dff7b7230 */ /* 0x000fe40000004100 */
[----:B------:R-:W-:Y:S01]  /*1380*/  FMUL.FTZ R122, R9, R122 ;  /* 0x0000007a097a7220 */ /* 0x000fe20000410000 */
[----:B------:R-:W-:Y:S01]  /*1390*/  FADD.FTZ R78, -R128, R73 ;  /* 0x00000049804e7221 */ /* 0x000fe20000010100 */
[----:B------:R-:W-:Y:S01]  /*13a0*/  FMUL.FTZ R124, R21, R76 ;  /* 0x0000004c157c7220 */ /* 0x000fe20000410000 */
[----:B------:R-:W-:Y:S01]  /*13b0*/  FMUL.FTZ R121, R9, R74 ;  /* 0x0000004a09797220 */ /* 0x000fe20000410000 */
[----:B------:R-:W-:Y:S01]  /*13c0*/  SHF.R.U32.HI R77, RZ, 0x10, R75 ;  /* 0x00000010ff4d7819 */ /* 0x000fe2000001164b */
[----:B------:R-:W-:Y:S02]  /*13d0*/  HADD2.F32 R126, -RZ, R72.H0_H0 ;  /* 0x20000048ff7e7230 */ /* 0x000fe40000004100 */
[----:B------:R-:W-:Y:S01]  /*13e0*/  FADD.FTZ R41, R41, R123 ;  /* 0x0000007b29297221 */ /* 0x000fe20000010000 */
[-C--:B------:R-:W-:Y:S01]  /*13f0*/  FFMA.FTZ R61, R122, R123.reuse, R61 ;  /* 0x0000007b7a3d7223 */ /* 0x080fe2000001003d */
        /* <DEDUP_REMOVED lines=8> */
[----:B------:R-:W-:Y:S01]  /*1480*/  FADD.FTZ R128, -R128, R79 ;  /* 0x0000004f80807221 */ /* 0x000fe20000010100 */
        /* <DEDUP_REMOVED lines=11> */
[----:B0-----:R-:W-:-:S07]  /*1540*/  FFMA.FTZ R150, R128, R127, R72 ;  /* 0x0000007f80967223 */ /* 0x001fce0000010048 */
.L_x_713:
[----:B------:R-:W-:Y:S05]  /*1550*/  BSYNC B0 ;  /* 0x0000000000007941 */ /* 0x000fea0003800000 */
.L_x_712:
        /* <DEDUP_REMOVED lines=22> */
[----:B------:R-:W4:Y:S04]  /*16c0*/  LDG.E.64 R74, desc[UR4][R74.64] ;  /* 0x000000044a4a7981 */ /* 0x000f28000c1e1b00 */
[----:B------:R1:W5:Y:S01]  /*16d0*/  @P5 LDG.E.64 R104, desc[UR4][R116.64] ;  /* 0x0000000474685981 */ /* 0x000362000c1e1b00 */
[----:B------:R-:W-:-:S04]  /*16e0*/  ISETP.NE.AND P4, PT, R30, RZ, PT ;  /* 0x000000ff1e00720c */ /* 0x000fc80003f85270 */
[----:B-----5:R-:W-:Y:S01]  /*16f0*/  FSEL R138, R147, RZ, !P4 ;  /* 0x000000ff938a7208 */ /* 0x020fe20006000000 */
[----:B------:R-:W-:Y:S02]  /*1700*/  VIADD R149, R149, 0x80 ;  /* 0x0000008095957836 */ /* 0x000fe40000000000 */
[----:B---3--:R-:W-:Y:S01]  /*1710*/  IMAD.MOV.U32 R130, RZ, RZ, R76 ;  /* 0x000000ffff827224 */ /* 0x008fe200078e004c */
[--C-:B------:R-:W-:Y:S01]  /*1720*/  SHF.R.U64 R133, R76, 0x10, R77.reuse ;  /* 0x000000104c857819 */ /* 0x100fe2000000124d */
[----:B------:R-:W-:-:S03]  /*1730*/  IMAD.MOV.U32 R131, RZ, RZ, R77 ;  /* 0x000000ffff837224 */ /* 0x000fc600078e004d */
[----:B------:R-:W-:Y:S02]  /*1740*/  HADD2.F32 R130, -RZ, R130.H0_H0 ;  /* 0x20000082ff827230 */ /* 0x000fe40000004100 */
[----:B------:R-:W-:Y:S01]  /*1750*/  HADD2.F32 R131, -RZ, R131.H0_H0 ;  /* 0x20000083ff837230 */ /* 0x000fe20000004100 */
[----:B------:R-:W-:Y:S02]  /*1760*/  SHF.R.U32.HI R132, RZ, 0x10, R77 ;  /* 0x00000010ff847819 */ /* 0x000fe4000001164d */
[----:B------:R-:W-:Y:S01]  /*1770*/  FADD.FTZ R130, -R138, R130 ;  /* 0x000000828a827221 */ /* 0x000fe20000010100 */
[----:B----4-:R-:W-:Y:S02]  /*1780*/  MOV R76, R74 ;  /* 0x0000004a004c7202 */ /* 0x010fe40000000f00 */
[----:B------:R-:W-:Y:S01]  /*1790*/  SHF.R.U64 R134, R74, 0x10, R75 ;  /* 0x000000104a867819 */ /* 0x000fe2000000124b */
[----:B------:R-:W-:Y:S02]  /*17a0*/  HADD2.F32 R74, -RZ, R133.H0_H0 ;  /* 0x20000085ff4a7230 */ /* 0x000fe40000004100 */
[----:B------:R-:W-:-:S02]  /*17b0*/  HADD2.F32 R76, -RZ, R76.H0_H0 ;  /* 0x2000004cff4c7230 */ /* 0x000fc40000004100 */
[C---:B0-----:R-:W-:Y:S01]  /*17c0*/  FADD.FTZ R78, -R138.reuse, R131 ;  /* 0x000000838a4e7221 */ /* 0x041fe20000010100 */
[----:B------:R-:W-:Y:S01]  /*17d0*/  FADD.FTZ R74, -R138, R74 ;  /* 0x0000004a8a4a7221 */ /* 0x000fe20000010100 */
[--C-:B--2---:R-:W-:Y:S02]  /*17e0*/  IMAD.MOV.U32 R72, RZ, RZ, R75.reuse ;  /* 0x000000ffff487224 */ /* 0x104fe400078e004b */
[C---:B------:R-:W-:Y:S01]  /*17f0*/  FMUL.FTZ R131, R9.reuse, R130 ;  /* 0x0000008209837220 */ /* 0x040fe20000410000 */
[----:B------:R-:W-:Y:S02]  /*1800*/  HADD2.F32 R133, -RZ, R134.H0_H0 ;  /* 0x20000086ff857230 */ /* 0x000fe40000004100 */
[----:B------:R-:W-:Y:S01]  /*1810*/  FMUL.FTZ R130, R9, R74 ;  /* 0x0000004a09827220 */ /* 0x000fe20000410000 */
[----:B------:R-:W-:Y:S02]  /*1820*/  HADD2.F32 R73, -RZ, R132.H0_H0 ;  /* 0x20000084ff497230 */ /* 0x000fe40000004100 */
[----:B------:R-:W-:Y:S01]  /*1830*/  FMUL.FTZ R132, R17, R76 ;  /* 0x0000004c11847220 */ /* 0x000fe20000410000 */
[----:B------:R-:W-:Y:S01]  /*1840*/  SHF.R.U32.HI R77, RZ, 0x10, R75 ;  /* 0x00000010ff4d7819 */ /* 0x000fe2000001164b */
[----:B------:R-:W-:-:S02]  /*1850*/  HADD2.F32 R134, -RZ, R72.H0_H0 ;  /* 0x20000048ff867230 */ /* 0x000fc40000004100 */
[----:B------:R-:W-:Y:S01]  /*1860*/  FADD.FTZ R37, R37, R133 ;  /* 0x0000008525257221 */ /* 0x000fe20000010000 */
[-C--:B------:R-:W-:Y:S01]  /*1870*/  FFMA.FTZ R57, R130, R133.reuse, R57 ;  /* 0x0000008582397223 */ /* 0x080fe20000010039 */
[----:B------:R-:W-:Y:S01]  /*1880*/  FADD.FTZ R138, -R138, R73 ;  /* 0x000000498a8a7221 */ /* 0x000fe20000010100 */
[----:B------:R-:W-:Y:S01]  /*1890*/  FMUL.FTZ R133, R16, R133 ;  /* 0x0000008510857220 */ /* 0x000fe20000410000 */
[----:B------:R-:W-:Y:S01]  /*18a0*/  FMUL.FTZ R135, R9, R78 ;  /* 0x0000004e09877220 */ /* 0x000fe20000410000 */
[----:B------:R-:W-:Y:S01]  /*18b0*/  FADD.FTZ R72, R151, R132 ;  /* 0x0000008497487221 */ /* 0x000fe20000010000 */
[----:B------:R-:W-:Y:S01]  /*18c0*/  FFMA.FTZ R73, R131, R132, R150 ;  /* 0x0000008483497223 */ /* 0x000fe20000010096 */
        /* <DEDUP_REMOVED lines=15> */
[----:B-1----:R-:W-:-:S07]  /*19c0*/  FFMA.FTZ R150, R138, R136, R73 ;  /* 0x000000888a967223 */ /* 0x002fce0000010049 */
.L_x_715:
[----:B------:R-:W-:Y:S05]  /*19d0*/  BSYNC B0 ;  /* 0x0000000000007941 */ /* 0x000fea0003800000 */
.L_x_714:
        /* <DEDUP_REMOVED lines=9> */
[C---:B0-----:R-:W-:Y:S01]  /*1a70*/  IMAD.WIDE.U32 R76, R149.reuse, 0x8, R76 ;  /* 0x00000008954c7825 */ /* 0x041fe200078e004c */
[C---:B------:R-:W-:Y:S01]  /*1a80*/  SHF.L.U32 R137, R149.reuse, 0x2, RZ ;  /* 0x0000000295897819 */ /* 0x040fe200000006ff */
[----:B------:R0:W5:Y:S01]  /*1a90*/  @P4 LDG.E.64 R102, desc[UR4][R116.64] ;  /* 0x0000000474664981 */ /* 0x000162000c1e1b00 */
[----:B------:R-:W-:Y:S02]  /*1aa0*/  LEA.HI.X R75, R149, UR11, RZ, 0x3, P5 ;  /* 0x0000000b954b7c11 */ /* 0x000fe4000a8f1cff */
[----:B------:R-:W-:Y:S01]  /*1ab0*/  ISETP.NE.U32.AND P5, PT, RZ, UR14, PT ;  /* 0x0000000eff007c0c */ /* 0x000fe2000bfa5070 */
[----:B------:R-:W2:Y:S03]  /*1ac0*/  LDG.E.64 R76, desc[UR4][R76.64] ;  /* 0x000000044c4c7981 */ /* 0x000ea6000c1e1b00 */
[----:B------:R-:W-:Y:S01]  /*1ad0*/  ISETP.NE.AND.EX P5, PT, RZ, UR15, PT, P5 ;  /* 0x0000000fff007c0c */ /* 0x000fe2000bfa5350 */
[----:B------:R-:W3:-:S12]  /*1ae0*/  LDG.E.64 R74, desc[UR4][R74.64] ;  /* 0x000000044a4a7981 */ /* 0x000ed8000c1e1b00 */
[----:B------:R-:W1:Y:S01]  /*1af0*/  @P5 LDC.64 R72, c[0x0][0x248] ;  /* 0x00009200ff485b82 */ /* 0x000e620000000a00 */
[----:B------:R-:W-:Y:S02]  /*1b00*/  SHF.R.U32.HI R140, RZ, 0x1e, R149 ;  /* 0x0000001eff8c7819 */ /* 0x000fe40000011695 */
[----:B------:R-:W-:-:S04]  /*1b10*/  IADD3 R78, P4, R137, UR12, RZ ;  /* 0x0000000c894e7c10 */ /* 0x000fc8000ff9e0ff */
[----:B------:R-:W-:Y:S02]  /*1b20*/  IADD3.X R79, R140, UR13, RZ, P4, !PT ;  /* 0x0000000d8c4f7c10 */ /* 0x000fe4000a7fe4ff */
[----:B-1----:R-:W-:-:S03]  /*1b30*/  @P5 IADD3 R72, P4, R137, R72, RZ ;  /* 0x0000004889485210 */ /* 0x002fc60007f9e0ff */
[----:B------:R-:W5:Y:S02]  /*1b40*/  LDG.E R137, desc[UR4][R78.64] ;  /* 0x000000044e897981 */ /* 0x000f64000c1e1900 */
[----:B------:R-:W-:Y:S01]  /*1b50*/  @P5 IMAD.X R73, R140, 0x1, R73, P4 ;  /* 0x000000018c495824 */ /* 0x000fe200020e0649 */
[----:B------:R-:W-:-:S04]  /*1b60*/  ISETP.NE.AND P4, PT, R30, RZ, PT ;  /* 0x000000ff1e00720c */ /* 0x000fc80003f85270 */
[----:B------:R1:W5:Y:S02]  /*1b70*/  @P5 LDG.E R0, desc[UR4][R72.64] ;  /* 0x0000000448005981 */ /* 0x000364000c1e1900 */
[----:B-----5:R-:W-:Y:S02]  /*1b80*/  FSEL R147, R147, RZ, !P4 ;  /* 0x000000ff93937208 */ /* 0x020fe40006000000 */
[----:B---3--:R-:W-:Y:S01]  /*1b90*/  SHF.R.U64 R140, R74, 0x10, R75 ;  /* 0x000000104a8c7819 */ /* 0x008fe2000000124b */
[----:B------:R-:W-:Y:S01]  /*1ba0*/  IMAD.MOV.U32 R139, RZ, RZ, R74 ;  /* 0x000000ffff8b7224 */ /* 0x000fe200078e004a */
[----:B0-----:R-:W-:Y:S01]  /*1bb0*/  MOV R116, R75 ;  /* 0x0000004b00747202 */ /* 0x001fe20000000f00 */
[----:B--2---:R-:W-:Y:S02]  /*1bc0*/  IMAD.MOV.U32 R74, RZ, RZ, R76 ;  /* 0x000000ffff4a7224 */ /* 0x004fe400078e004c */
[----:B-1----:R-:W-:Y:S01]  /*1bd0*/  HADD2.F32 R73, -RZ, R140.H0_H0 ;  /* 0x2000008cff497230 */ /* 0x002fe20000004100 */
[----:B------:R-:W-:Y:S01]  /*1be0*/  SHF.R.U64 R141, R76, 0x10, R77 ;  /* 0x000000104c8d7819 */ /* 0x000fe2000000124d */
[----:B------:R-:W-:-:S02]  /*1bf0*/  HADD2.F32 R139, -RZ, R139.H0_H0 ;  /* 0x2000008bff8b7230 */ /* 0x000fc40000004100 */
[----:B------:R-:W-:Y:S02]  /*1c00*/  HADD2.F32 R116, -RZ, R116.H0_H0 ;  /* 0x20000074ff747230 */ /* 0x000fe40000004100 */
[C---:B------:R-:W-:Y:S01]  /*1c10*/  FADD.FTZ R140, -R147.reuse, R73 ;  /* 0x00000049938c7221 */ /* 0x040fe20000010100 */
[----:B------:R-:W-:Y:S01]  /*1c20*/  HADD2.F32 R74, -RZ, R74.H0_H0 ;  /* 0x2000004aff4a7230 */ /* 0x000fe20000004100 */
[----:B------:R-:W-:Y:S01]  /*1c30*/  SHF.R.U32.HI R117, RZ, 0x10, R75 ;  /* 0x00000010ff757819 */ /* 0x000fe2000001164b */
[----:B------:R-:W-:Y:S02]  /*1c40*/  IMAD.MOV.U32 R75, RZ, RZ, R77 ;  /* 0x000000ffff4b7224 */ /* 0x000fe400078e004d */
[C---:B------:R-:W-:Y:S01]  /*1c50*/  FADD.FTZ R72, -R147.reuse, R139 ;  /* 0x0000008b93487221 */ /* 0x040fe20000010100 */
[----:B------:R-:W-:Y:S02]  /*1c60*/  HADD2.F32 R141, -RZ, R141.H0_H0 ;  /* 0x2000008dff8d7230 */ /* 0x000fe40000004100 */
[----:B------:R-:W-:Y:S01]  /*1c70*/  FADD.FTZ R116, -R147, R116 ;  /* 0x0000007493747221 */ /* 0x000fe20000010100 */
[----:B------:R-:W-:Y:S01]  /*1c80*/  FMUL.FTZ R140, R9, R140 ;  /* 0x0000008c098c7220 */ /* 0x000fe20000410000 */
[----:B------:R-:W-:Y:S01]  /*1c90*/  FMUL.FTZ R142, R13, R74 ;  /* 0x0000004a0d8e7220 */ /* 0x000fe20000410000 */
[----:B------:R-:W-:Y:S01]  /*1ca0*/  FMUL.FTZ R139, R9, R72 ;  /* 0x00000048098b7220 */ /* 0x000fe20000410000 */
[----:B------:R-:W-:Y:S01]  /*1cb0*/  HADD2.F32 R75, -RZ, R75.H0_H0 ;  /* 0x2000004bff4b7230 */ /* 0x000fe20000004100 */
[----:B------:R-:W-:Y:S01]  /*1cc0*/  SHF.R.U32.HI R77, RZ, 0x10, R77 ;  /* 0x00000010ff4d7819 */ /* 0x000fe2000001164d */
[----:B------:R-:W-:Y:S01]  /*1cd0*/  FADD.FTZ R33, R33, R141 ;  /* 0x0000008d21217221 */ /* 0x000fe20000010000 */
[----:B------:R-:W-:Y:S01]  /*1ce0*/  FFMA.FTZ R53, R140, R141, R53 ;  /* 0x0000008d8c357223 */ /* 0x000fe20000010035 */
[----:B------:R-:W-:Y:S01]  /*1cf0*/  FMUL.FTZ R143, R9, R116 ;  /* 0x00000074098f7220 */ /* 0x000fe20000410000 */
[----:B------:R-:W-:-:S02]  /*1d00*/  HADD2.F32 R76, -RZ, R117.H0_H0 ;  /* 0x20000075ff4c7230 */ /* 0x000fc40000004100 */
[----:B------:R-:W-:Y:S01]  /*1d10*/  FMUL.FTZ R141, R12, R141 ;  /* 0x0000008d0c8d7220 */ /* 0x000fe20000410000 */
[----:B------:R-:W-:Y:S01]  /*1d20*/  FADD.FTZ R72, R151, R142 ;  /* 0x0000008e97487221 */ /* 0x000fe20000010000 */
[----:B------:R-:W-:Y:S01]  /*1d30*/  FFMA.FTZ R73, R139, R142, R150 ;  /* 0x0000008e8b497223 */ /* 0x000fe20000010096 */
[----:B------:R-:W-:Y:S01]  /*1d40*/  FADD.FTZ R34, R34, R75 ;  /* 0x0000004b22227221 */ /* 0x000fe20000010000 */
[-C--:B------:R-:W-:Y:S01]  /*1d50*/  FFMA.FTZ R54, R143, R75.reuse, R54 ;  /* 0x0000004b8f367223 */ /* 0x080fe20000010036 */
[----:B------:R-:W-:Y:S01]  /*1d60*/  FMUL.FTZ R144, R11, R75 ;  /* 0x0000004b0b907220 */ /* 0x000fe20000410000 */
[----:B------:R-:W-:Y:S02]  /*1d70*/  HADD2.F32 R77, -RZ, R77.H0_H0 ;  /* 0x2000004dff4d7230 */ /* 0x000fe40000004100 */
[----:B------:R-:W-:Y:S01]  /*1d80*/  FADD.FTZ R75, R72, R141 ;  /* 0x0000008d484b7221 */ /* 0x000fe20000010000 */
[----:B------:R-:W-:Y:S01]  /*1d90*/  FADD.FTZ R76, -R147, R76 ;  /* 0x0000004c934c7221 */ /* 0x000fe20000010100 */
        /* <DEDUP_REMOVED lines=11> */
.L_x_717:
[----:B------:R-:W-:Y:S05]  /*1e50*/  BSYNC B0 ;  /* 0x0000000000007941 */ /* 0x000fea0003800000 */
.L_x_716:
        /* <DEDUP_REMOVED lines=25> */
.L_x_749:
[----:B------:R-:W3:Y:S01]  /*1ff0*/  S2R R77, SR_CgaCtaId ;  /* 0x00000000004d7919 */ /* 0x000ee20000008800 */
[----:B------:R-:W-:Y:S01]  /*2000*/  MOV R76, 0x400 ;  /* 0x00000400004c7802 */ /* 0x000fe20000000f00 */
[----:B-1----:R-:W-:Y:S01]  /*2010*/  FADD.FTZ R116, R117, R116 ;  /* 0x0000007475747221 */ /* 0x002fe20000010000 */
[----:B------:R-:W-:Y:S01]  /*2020*/  @!P5 LOP3.LUT R73, R73, 0x3, RZ, 0xc0, !PT ;  /* 0x000000034949d812 */ /* 0x000fe200078ec0ff */
[----:B0-2---:R-:W-:Y:S01]  /*2030*/  FADD.FTZ R117, R74, R75 ;  /* 0x0000004b4a757221 */ /* 0x005fe20000010000 */
[----:B------:R-:W-:Y:S05]  /*2040*/  WARPSYNC.ALL ;  /* 0x0000000000007948 */ /* 0x000fea0003800000 */
[----:B------:R-:W-:Y:S01]  /*2050*/  @!P5 IMAD.IADD R73, R72, 0x1, R73 ;  /* 0x000000014849d824 */ /* 0x000fe200078e0249 */
[----:B------:R-:W-:Y:S01]  /*2060*/  BSSY B0, `(.L_x_719) ;  /* 0x0000077000007945 */ /* 0x000fe20003800000 */
[----:B---3--:R-:W-:-:S04]  /*2070*/  LEA R76, R77, R76, 0x18 ;  /* 0x0000004c4d4c7211 */ /* 0x008fc800078ec0ff */
[----:B------:R-:W-:Y:S01]  /*2080*/  LEA R148, R72, R76, 0x3 ;  /* 0x0000004c48947211 */ /* 0x000fe200078e18ff */
[----:B-----5:R-:W-:-:S05]  /*2090*/  @!P5 IMAD R147, R73, 0x8, R76 ;  /* 0x000000084993d824 */ /* 0x020fca00078e024c */
        /* <DEDUP_REMOVED lines=28> */
[----:B------:R-:W-:-:S03]  /*2260*/  @P5 IMAD.MOV.U32 R77, RZ, RZ, R111 ;  /* 0x000000ffff4d5224 */ /* 0x000fc600078e006f */
        /* <DEDUP_REMOVED lines=9> */
[----:B------:R-:W-:Y:S01]  /*2300*/  @P5 FADD.FTZ R78, R78, R75 ;  /* 0x0000004b4e4e5221 */ /* 0x000fe20000010000 */
[----:B------:R-:W-:Y:S02]  /*2310*/  @P5 HADD2.F32 R73, -RZ, R73.H0_H0 ;  /* 0x20000049ff495230 */ /* 0x000fe40000004100 */
        /* <DEDUP_REMOVED lines=8> */
[----:B------:R-:W-:Y:S11]  /*23a0*/  F2F.F16.F32 R153, R76 ;  /* 0x0000004c00997304 */ /* 0x000ff60000200800 */
[----:B------:R-:W-:-:S02]  /*23b0*/  @P5 F2FP.F16.F32.PACK_AB R72, RZ, R72 ;  /* 0x00000048ff48523e */ /* 0x000fc400000000ff */
[----:B------:R-:W-:Y:S01]  /*23c0*/  @P5 F2FP.F16.F32.PACK_AB R73, RZ, R74 ;  /* 0x0000004aff49523e */ /* 0x000fe200000000ff */
[----:B------:R-:W-:Y:S01]  /*23d0*/  FMUL.FTZ R74, R74, UR17 ;  /* 0x000000114a4a7c20 */ /* 0x000fe20008410000 */
[----:B------:R-:W-:Y:S01]  /*23e0*/  @P5 F2FP.F16.F32.PACK_AB R75, RZ, R78 ;  /* 0x0000004eff4b523e */ /* 0x000fe200000000ff */
[----:B------:R-:W-:Y:S01]  /*23f0*/  FMUL.FTZ R78, R78, UR17 ;  /* 0x000000114e4e7c20 */ /* 0x000fe20008410000 */
[----:B------:R-:W-:Y:S01]  /*2400*/  @P5 F2FP.F16.F32.PACK_AB R77, RZ, R79 ;  /* 0x0000004fff4d523e */ /* 0x000fe200000000ff */
        /* <DEDUP_REMOVED lines=41> */
.L_x_721:
        /* <DEDUP_REMOVED lines=18> */
.L_x_722:
[----:B------:R-:W-:-:S07]  /*27c0*/  VIADD R8, R8, 0x80 ;  /* 0x0000008008087836 */ /* 0x000fce0000000000 */
.L_x_720:
[----:B------:R-:W-:Y:S05]  /*27d0*/  BSYNC B0 ;  /* 0x0000000000007941 */ /* 0x000fea0003800000 */
.L_x_719:
        /* <DEDUP_REMOVED lines=15> */
[----:B------:R-:W-:Y:S02]  /*28d0*/  @P5 MOV R77, R109 ;  /* 0x0000006d004d5202 */ /* 0x000fe40000000f00 */
[----:B------:R-:W-:Y:S02]  /*28e0*/  @P5 SHF.R.U32.HI R150, RZ, 0x10, R109 ;  /* 0x00000010ff965819 */ /* 0x000fe4000001166d */
[----:B------:R-:W-:Y:S02]  /*28f0*/  @P5 HADD2.F32 R73, -RZ, R74.H0_H0 ;  /* 0x2000004aff495230 */ /* 0x000fe40000004100 */
[----:B------:R-:W-:Y:S01]  /*2900*/  FFMA.FTZ R74, R100, R117, R78 ;  /* 0x00000075644a7223 */ /* 0x000fe2000001004e */
[----:B------:R-:W-:Y:S01]  /*2910*/  FADD.FTZ R78, R114, -R75 ;  /* 0x8000004b724e7221 */ /* 0x000fe20000010000 */
[----:B------:R-:W-:Y:S02]  /*2920*/  @P5 HADD2.F32 R75, -RZ, R77.H0_H0 ;  /* 0x2000004dff4b5230 */ /* 0x000fe40000004100 */
[----:B------:R-:W-:Y:S01]  /*2930*/  @P5 FADD.FTZ R72, R72, R73 ;  /* 0x0000004948485221 */ /* 0x000fe20000010000 */
[----:B------:R-:W-:Y:S01]  /*2940*/  @P5 SHF.R.U64 R73, R108, 0x10, R109 ;  /* 0x000000106c495819 */ /* 0x000fe2000000126d */
[----:B------:R-:W-:Y:S01]  /*2950*/  FADD.FTZ R74, R113, -R74 ;  /* 0x8000004a714a7221 */ /* 0x000fe20000010000 */
[----:B------:R-:W-:-:S02]  /*2960*/  @P5 HADD2.F32 R150, -RZ, R150.H0_H0 ;  /* 0x20000096ff965230 */ /* 0x000fc40000004100 */
[C---:B------:R-:W-:Y:S01]  /*2970*/  FMUL.FTZ R78, R9.reuse, R78 ;  /* 0x0000004e094e7220 */ /* 0x040fe20000410000 */
[----:B------:R-:W-:Y:S01]  /*2980*/  FMUL.FTZ R147, R72, UR17 ;  /* 0x0000001148937c20 */ /* 0x000fe20008410000 */
[----:B------:R-:W-:Y:S02]  /*2990*/  @P5 HADD2.F32 R73, -RZ, R73.H0_H0 ;  /* 0x20000049ff495230 */ /* 0x000fe40000004100 */
[----:B------:R-:W-:Y:S01]  /*29a0*/  FMUL.FTZ R74, R9, R74 ;  /* 0x0000004a094a7220 */ /* 0x000fe20000410000 */
[----:B------:R-:W-:Y:S01]  /*29b0*/  @P5 FADD.FTZ R78, R78, R75 ;  /* 0x0000004b4e4e5221 */ /* 0x000fe20000010000 */
[----:B------:R-:W-:Y:S01]  /*29c0*/  @P5 FADD.FTZ R79, R79, R150 ;  /* 0x000000964f4f5221 */ /* 0x000fe20000010000 */
[----:B------:R-:W-:Y:S01]  /*29d0*/  FSEL R76, R147, RZ, P6 ;  /* 0x000000ff934c7208 */ /* 0x000fe20003000000 */
[----:B------:R-:W-:Y:S01]  /*29e0*/  @P5 FADD.FTZ R74, R74, R73 ;  /* 0x000000494a4a5221 */ /* 0x000fe20000010000 */
[----:B------:R-:W-:Y:S02]  /*29f0*/  ISETP.NE.U32.AND P5, PT, RZ, UR6, PT ;  /* 0x00000006ff007c0c */ /* 0x000fe4000bfa5070 */
[----:B------:R-:W-:Y:S02]  /*2a00*/  F2F.F16.F32 R153, R76 ;  /* 0x0000004c00997304 */ /* 0x000fe40000200800 */
        /* <DEDUP_REMOVED lines=10> */
[----:B------:R-:W-:Y:S01]  /*2ab0*/  @P5 PRMT R85, R75, 0x7610, R85 ;  /* 0x000076104b555816 */ /* 0x000fe20000000055 */
[----:B------:R-:W0:Y:S01]  /*2ac0*/  LDC.64 R72, c[0x0][0x2f8] ;  /* 0x0000be00ff487b82 */ /* 0x000e220000000a00 */
[----:B------:R-:W-:Y:S02]  /*2ad0*/  @P5 PRMT R86, R77, 0x7610, R86 ;  /* 0x000076104d565816 */ /* 0x000fe40000000056 */
        /* <DEDUP_REMOVED lines=10> */
[----:B------:R-:W0:Y:S03]  /*2b80*/  F2F.F16.F32 R74, R77 ;  /* 0x0000004d004a7304 */ /* 0x000e260000200800 */
[----:B------:R-:W-:Y:S02]  /*2b90*/  FSEL R151, R78, RZ, P6 ;  /* 0x000000ff4e977208 */ /* 0x000fe40003000000 */
[----:B------:R-:W-:-:S04]  /*2ba0*/  @P5 LOP3.LUT P6, RZ, R6, 0xff0000, RZ, 0xc0, !PT ;  /* 0x00ff000006ff5812 */ /* 0x000fc800078cc0ff */
[----:B------:R-:W-:Y:S01]  /*2bb0*/  @P5 FSEL R149, R78, RZ, P6 ;  /* 0x000000ff4e955208 */ /* 0x000fe20003000000 */
[----:B------:R-:W-:Y:S01]  /*2bc0*/  F2F.F16.F32 R151, R151 ;  /* 0x0000009700977304 */ /* 0x000fe20000200800 */
[----:B------:R-:W-:-:S04]  /*2bd0*/  LOP3.LUT P6, RZ, R99, 0xff000000, RZ, 0xc0, !PT ;  /* 0xff00000063ff7812 */ /* 0x000fc800078cc0ff */
[----:B------:R-:W-:Y:S01]  /*2be0*/  FSEL R152, R79, RZ, P6 ;  /* 0x000000ff4f987208 */ /* 0x000fe20003000000 */
[----:B0-----:R-:W-:Y:S01]  /*2bf0*/  IMAD.WIDE.U32 R74, R74, 0x10000, RZ ;  /* 0x000100004a4a7825 */ /* 0x001fe200078e00ff */
[----:B------:R-:W-:-:S04]  /*2c00*/  @P5 LOP3.LUT P6, RZ, R6, 0xff000000, RZ, 0xc0, !PT ;  /* 0xff00000006ff5812 */ /* 0x000fc800078cc0ff */
[----:B------:R-:W-:Y:S02]  /*2c10*/  @P5 FSEL R150, R79, RZ, P6 ;  /* 0x000000ff4f965208 */ /* 0x000fe40003000000 */
[----:B------:R-:W0:Y:S01]  /*2c20*/  F2F.F16.F32 R79, R152 ;  /* 0x00000098004f7304 */ /* 0x000e220000200800 */
        /* <DEDUP_REMOVED lines=14> */
.L_x_725:
        /* <DEDUP_REMOVED lines=18> */
.L_x_726:
[----:B------:R-:W-:-:S07]  /*2e30*/  VIADD R8, R8, 0x80 ;  /* 0x0000008008087836 */ /* 0x000fce0000000000 */
.L_x_724:
[----:B------:R-:W-:Y:S05]  /*2e40*/  BSYNC B0 ;  /* 0x0000000000007941 */ /* 0x000fea0003800000 */
.L_x_723:
        /* <DEDUP_REMOVED lines=13> */
[----:B------:R-:W-:Y:S01]  /*2f20*/  @P5 MOV R74, R106 ;  /* 0x0000006a004a5202 */ /* 0x000fe20000000f00 */
[--C-:B------:R-:W-:Y:S01]  /*2f30*/  @P5 IMAD.MOV.U32 R77, RZ, RZ, R107.reuse ;  /* 0x000000ffff4d5224 */ /* 0x100fe200078e006b */
[----:B------:R-:W-:-:S03]  /*2f40*/  @P5 SHF.R.U32.HI R150, RZ, 0x10, R107 ;  /* 0x00000010ff965819 */ /* 0x000fc6000001166b */
        /* <DEDUP_REMOVED lines=67> */
.L_x_729:
        /* <DEDUP_REMOVED lines=18> */
.L_x_730:
[----:B------:R-:W-:-:S07]  /*34a0*/  IADD3 R8, R8, 0x80, RZ ;  /* 0x0000008008087810 */ /* 0x000fce0007ffe0ff */
.L_x_728:
[----:B------:R-:W-:Y:S05]  /*34b0*/  BSYNC B0 ;  /* 0x0000000000007941 */ /* 0x000fea0003800000 */
.L_x_727:
        /* <DEDUP_REMOVED lines=16> */
[----:B------:R-:W-:-:S03]  /*35c0*/  @P5 IMAD.MOV.U32 R77, RZ, RZ, R105 ;  /* 0x000000ffff4d5224 */ /* 0x000fc600078e0069 */
[----:B------:R-:W-:Y:S02]  /*35d0*/  @P5 HADD2.F32 R73, -RZ, R74.H0_H0 ;  /* 0x2000004aff495230 */ /* 0x000fe40000004100 */
[----:B------:R-:W-:Y:S01]  /*35e0*/  FFMA.FTZ R74, R130, R117, R78 ;  /* 0x00000075824a7223 */ /* 0x000fe2000001004e */
[----:B------:R-:W-:Y:S01]  /*35f0*/  FADD.FTZ R78, R134, -R75 ;  /* 0x8000004b864e7221 */ /* 0x000fe20000010000 */
[----:B------:R-:W-:Y:S02]  /*3600*/  @P5 HADD2.F32 R75, -RZ, R77.H0_H0 ;  /* 0x2000004dff4b5230 */ /* 0x000fe40000004100 */
[----:B------:R-:W-:Y:S01]  /*3610*/  @P5 FADD.FTZ R72, R72, R73 ;  /* 0x0000004948485221 */ /* 0x000fe20000010000 */
[----:B------:R-:W-:Y:S01]  /*3620*/  @P5 SHF.R.U64 R73, R104, 0x10, R105 ;  /* 0x0000001068495819 */ /* 0x000fe20000001269 */
[----:B------:R-:W-:Y:S01]  /*3630*/  FADD.FTZ R74, R133, -R74 ;  /* 0x8000004a854a7221 */ /* 0x000fe20000010000 */
[----:B------:R-:W-:Y:S02]  /*3640*/  @P5 HADD2.F32 R150, -RZ, R150.H0_H0 ;  /* 0x20000096ff965230 */ /* 0x000fe40000004100 */
[----:B------:R-:W-:Y:S01]  /*3650*/  FMUL.FTZ R78, R9, R78 ;  /* 0x0000004e094e7220 */ /* 0x000fe20000410000 */
[----:B------:R-:W-:Y:S01]  /*3660*/  FMUL.FTZ R147, R72, UR17 ;  /* 0x0000001148937c20 */ /* 0x000fe20008410000 */
[----:B------:R-:W-:-:S02]  /*3670*/  @P5 HADD2.F32 R73, -RZ, R73.H0_H0 ;  /* 0x20000049ff495230 */ /* 0x000fc40000004100 */
        /* <DEDUP_REMOVED lines=8> */
[----:B------:R-:W-:Y:S01]  /*3700*/  F2F.F16.F32 R153, R76 ;  /* 0x0000004c00997304 */ /* 0x000fe20000200800 */
[----:B------:R-:W-:-:S13]  /*3710*/  ISETP.NE.AND.EX P5, PT, RZ, UR7, PT, P5 ;  /* 0x00000007ff007c0c */ /* 0x000fda000bfa5350 */
[----:B------:R-:W-:Y:S02]  /*3720*/  @P5 F2FP.F16.F32.PACK_AB R72, RZ, R72 ;  /* 0x00000048ff48523e */ /* 0x000fe400000000ff */
[----:B------:R-:W-:Y:S01]  /*3730*/  @P5 F2FP.F16.F32.PACK_AB R73, RZ, R74 ;  /* 0x0000004aff49523e */ /* 0x000fe200000000ff */
[----:B------:R-:W-:Y:S01]  /*3740*/  FMUL.FTZ R74, R74, UR17 ;  /* 0x000000114a4a7c20 */ /* 0x000fe20008410000 */
[----:B------:R-:W-:Y:S02]  /*3750*/  @P5 F2FP.F16.F32.PACK_AB R75, RZ, R78 ;  /* 0x0000004eff4b523e */ /* 0x000fe400000000ff */
[----:B------:R-:W-:Y:S02]  /*3760*/  @P5 F2FP.F16.F32.PACK_AB R77, RZ, R79 ;  /* 0x0000004fff4d523e */ /* 0x000fe400000000ff */
        /* <DEDUP_REMOVED lines=13> */
[----:B------:R-:W-:Y:S01]  /*3840*/  LOP3.LUT P6, RZ, R129, 0xff0000, RZ, 0xc0, !PT ;  /* 0x00ff000081ff7812 */ /* 0x000fe200078cc0ff */
[----:B------:R-:W1:Y:S03]  /*3850*/  LDC.64 R74, c[0x0][0x2f8] ;  /* 0x0000be00ff4a7b82 */ /* 0x000e660000000a00 */
[----:B------:R-:W-:-:S02]  /*3860*/  FSEL R78, R149, RZ, P6 ;  /* 0x000000ff954e7208 */ /* 0x000fc40003000000 */
[----:B------:R-:W-:-:S04]  /*3870*/  @P5 LOP3.LUT P6, RZ, R4, 0xff0000, RZ, 0xc0, !PT ;  /* 0x00ff000004ff5812 */ /* 0x000fc800078cc0ff */
[----:B------:R-:W-:Y:S01]  /*3880*/  @P5 FSEL R149, R149, RZ, P6 ;  /* 0x000000ff95955208 */ /* 0x000fe20003000000 */
[----:B------:R-:W-:Y:S01]  /*3890*/  F2F.F16.F32 R78, R78 ;  /* 0x0000004e004e7304 */ /* 0x000fe20000200800 */
[----:B------:R-:W-:Y:S01]  /*38a0*/  LOP3.LUT P6, RZ, R129, 0xff000000, RZ, 0xc0, !PT ;  /* 0xff00000081ff7812 */ /* 0x000fe200078cc0ff */
[----:B0-----:R-:W-:-:S03]  /*38b0*/  IMAD.WIDE.U32 R72, R72, 0x10000, RZ ;  /* 0x0001000048487825 */ /* 0x001fc600078e00ff */
[----:B------:R-:W-:Y:S02]  /*38c0*/  FSEL R79, R150, RZ, P6 ;  /* 0x000000ff964f7208 */ /* 0x000fe40003000000 */
[----:B------:R-:W-:Y:S02]  /*38d0*/  @P5 LOP3.LUT P6, RZ, R4, 0xff000000, RZ, 0xc0, !PT ;  /* 0xff00000004ff5812 */ /* 0x000fe400078cc0ff */
[----:B------:R-:W-:Y:S02]  /*38e0*/  LOP3.LUT R72, R72, R153, RZ, 0xfc, !PT ;  /* 0x0000009948487212 */ /* 0x000fe400078efcff */
[----:B------:R-:W-:Y:S01]  /*38f0*/  @P5 FSEL R150, R150, RZ, P6 ;  /* 0x000000ff96965208 */ /* 0x000fe20003000000 */
[----:B------:R-:W0:Y:S01]  /*3900*/  F2F.F16.F32 R79, R79 ;  /* 0x0000004f004f7304 */ /* 0x000e220000200800 */
[----:B------:R-:W-:Y:S01]  /*3910*/  ISETP.NE.U32.AND P6, PT, RZ, UR6, PT ;  /* 0x00000006ff007c0c */ /* 0x000fe2000bfc5070 */
[----:B-1----:R-:W-:-:S03]  /*3920*/  IMAD.WIDE.U32 R74, R8, 0x8, R74 ;  /* 0x00000008084a7825 */ /* 0x002fc600078e004a */
        /* <DEDUP_REMOVED lines=12> */
.L_x_733:
        /* <DEDUP_REMOVED lines=18> */
.L_x_734:
[----:B------:R-:W-:-:S07]  /*3b10*/  VIADD R8, R8, 0x80 ;  /* 0x0000008008087836 */ /* 0x000fce0000000000 */
.L_x_732:
[----:B------:R-:W-:Y:S05]  /*3b20*/  BSYNC B0 ;  /* 0x0000000000007941 */ /* 0x000fea0003800000 */
.L_x_731:
        /* <DEDUP_REMOVED lines=21> */
[----:B------:R-:W-:Y:S02]  /*3c80*/  @P5 MOV R77, R103 ;  /* 0x00000067004d5202 */ /* 0x000fe40000000f00 */
        /* <DEDUP_REMOVED lines=37> */
[----:B------:R-:W-:Y:S02]  /*3ee0*/  @P5 LOP3.LUT P6, RZ, R0, 0xff00, RZ, 0xc0, !PT ;  /* 0x0000ff0000ff5812 */ /* 0x000fe400078cc0ff */
[----:B------:R-:W1:Y:S02]  /*3ef0*/  F2F.F16.F32 R72, R75 ;  /* 0x0000004b00487304 */ /* 0x000e640000200800 */
[----:B------:R-:W-:Y:S01]  /*3f00*/  @P5 FSEL R117, R76, RZ, P6 ;  /* 0x000000ff4c755208 */ /* 0x000fe20003000000 */
[----:B0-----:R-:W-:Y:S01]  /*3f10*/  IMAD.U32 R77, R77, 0x10000, RZ ;  /* 0x000100004d4d7824 */ /* 0x001fe200078e00ff */
[----:B------:R-:W-:-:S04]  /*3f20*/  LOP3.LUT P6, RZ, R137, 0xff0000, RZ, 0xc0, !PT ;  /* 0x00ff000089ff7812 */ /* 0x000fc800078cc0ff */
[----:B------:R-:W-:Y:S02]  /*3f30*/  FSEL R148, R78, RZ, P6 ;  /* 0x000000ff4e947208 */ /* 0x000fe40003000000 */
[----:B------:R-:W-:-:S04]  /*3f40*/  @P5 LOP3.LUT P6, RZ, R0, 0xff0000, RZ, 0xc0, !PT ;  /* 0x00ff000000ff5812 */ /* 0x000fc800078cc0ff */
[----:B------:R-:W-:Y:S01]  /*3f50*/  @P5 FSEL R147, R78, RZ, P6 ;  /* 0x000000ff4e935208 */ /* 0x000fe20003000000 */
[----:B------:R-:W0:Y:S01]  /*3f60*/  F2F.F16.F32 R148, R148 ;  /* 0x0000009400947304 */ /* 0x000e220000200800 */
        /* <DEDUP_REMOVED lines=16> */
.L_x_737:
        /* <DEDUP_REMOVED lines=18> */
.L_x_736:
[----:B------:R-:W-:Y:S05]  /*4190*/  BSYNC B0 ;  /* 0x0000000000007941 */ /* 0x000fea0003800000 */
.L_x_735:
[----:B------:R-:W-:Y:S01]  /*41a0*/  VIADD R31, R31, UR18 ;  /* 0x000000121f1f7c36 */ /* 0x000fe20008000000 */
[----:B------:R-:W-:-:S04]  /*41b0*/  SEL R148, RZ, 0x1, P4 ;  /* 0x00000001ff947807 */ /* 0x000fc80002000000 */
[----:B------:R-:W-:-:S13]  /*41c0*/  ISETP.GE.AND P5, PT, R31, UR19, PT ;  /* 0x000000131f007c0c */ /* 0x000fda000bfa6270 */
[----:B------:R-:W-:Y:S05]  /*41d0*/  @!P5 BRA `(.L_x_738) ;  /* 0xffffffc4004cd947 */ /* 0x000fea000383ffff */
.L_x_707:
        /* <DEDUP_REMOVED lines=15> */
[----:B------:R-:W-:Y:S01]  /*42d0*/  @P0 IADD3 R19, R19, 0x80, RZ ;  /* 0x0000008013130810 */ /* 0x000fe20007ffe0ff */
[----:B------:R0:W-:Y:S04]  /*42e0*/  @P0 STG.E.128 desc[UR4][R2.64], R48 ;  /* 0x0000003002000986 */ /* 0x0001e8000c101d04 */
[----:B------:R-:W0:Y:S01]  /*42f0*/  @P3 LDC.64 R14, c[0x0][0x2d0] ;  /* 0x0000b400ff0e3b82 */ /* 0x000e220000000a00 */
[C---:B-1----:R-:W-:Y:S01]  /*4300*/  @P1 IMAD.WIDE.U32 R6, R19.reuse, 0x10, R6 ;  /* 0x0000001013061825 */ /* 0x042fe200078e0006 */
[----:B------:R1:W-:Y:S03]  /*4310*/  @P0 STG.E.128 desc[UR4][R4.64], R68 ;  /* 0x0000004404000986 */ /* 0x0003e6000c101d04 */
[C---:B--2---:R-:W-:Y:S01]  /*4320*/  @P1 IMAD.WIDE.U32 R8, R19.reuse, 0x10, R8 ;  /* 0x0000001013081825 */ /* 0x044fe200078e0008 */
[----:B------:R1:W-:Y:S02]  /*4330*/  @P1 STG.E.128 desc[UR4][R6.64], R44 ;  /* 0x0000002c06001986 */ /* 0x0003e4000c101d04 */
[----:B------:R-:W2:Y:S01]  /*4340*/  @P3 LDC.64 R16, c[0x0][0x2d8] ;  /* 0x0000b600ff103b82 */ /* 0x000ea20000000a00 */
        /* <DEDUP_REMOVED lines=14> */
[----:B-1----:R-:W1:Y:S01]  /*4430*/  LDC.64 R4, c[0x0][0x2d8] ;  /* 0x0000b600ff047b82 */ /* 0x002e620000000a00 */
[----:B0-----:R-:W-:-:S05]  /*4440*/  IMAD.WIDE.U32 R2, R19, 0x10, R2 ;  /* 0x0000001013027825 */ /* 0x001fca00078e0002 */
[----:B------:R-:W-:Y:S01]  /*4450*/  STG.E.128 desc[UR4][R2.64], R32 ;  /* 0x0000002002007986 */ /* 0x000fe2000c101d04 */
[----:B-1----:R-:W-:-:S05]  /*4460*/  IMAD.WIDE.U32 R4, R19, 0x10, R4 ;  /* 0x0000001013047825 */ /* 0x002fca00078e0004 */
[----:B------:R-:W-:Y:S01]  /*4470*/  STG.E.128 desc[UR4][R4.64], R52 ;  /* 0x0000003404007986 */ /* 0x000fe2000c101d04 */
[----:B------:R-:W-:Y:S05]  /*4480*/  EXIT ;  /* 0x000000000000794d */ /* 0x000fea0003800000 */
.L_x_718:
[----:B------:R-:W-:Y:S01]  /*4490*/  HFMA2.MMA R154, -RZ, RZ, 0, 1.847743988037109375e-06 ;  /* 0x0000001fff9a7435 */ /* 0x000fe200000001ff */
[----:B------:R-:W-:Y:S02]  /*44a0*/  IMAD.MOV.U32 R152, RZ, RZ, R151 ;  /* 0x000000ffff987224 */ /* 0x000fe400078e0097 */
[----:B------:R-:W-:Y:S02]  /*44b0*/  IMAD.MOV.U32 R149, RZ, RZ, 0x10 ;  /* 0x00000010ff957424 */ /* 0x000fe400078e00ff */
[----:B-----5:R-:W-:-:S07]  /*44c0*/  IMAD.MOV.U32 R147, RZ, RZ, -0x1 ;  /* 0xffffffffff937424 */ /* 0x020fce00078e00ff */
[----:B------:R-:W-:Y:S05]  /*44d0*/  WARPSYNC.COLLECTIVE R147, `(.L_x_739) ;  /* 0x0000000093087348 */ /* 0x000fea0003c00000 */
[----:B------:R0:W1:Y:S02]  /*44e0*/  SHFL.DOWN P6, R148, R152, R149, R154 ;  /* 0x0800009598947389 */ /* 0x00006400000c009a */
[----:B01----:R-:W-:Y:S01]  /*44f0*/  ENDCOLLECTIVE ;  /* 0x000000000000791b */ /* 0x003fe20003800000 */
.L_x_739:
[----:B------:R-:W-:Y:S01]  /*4500*/  MOV R152, R150 ;  /* 0x0000009600987202 */ /* 0x000fe20000000f00 */
[----:B------:R-:W-:-:S07]  /*4510*/  IMAD.MOV.U32 R74, RZ, RZ, R148 ;  /* 0x000000ffff4a7224 */ /* 0x000fce00078e0094 */
[----:B------:R-:W-:Y:S05]  /*4520*/  WARPSYNC.COLLECTIVE R147, `(.L_x_740) ;  /* 0x0000000093087348 */ /* 0x000fea0003c00000 */
[----:B------:R0:W1:Y:S02]  /*4530*/  SHFL.DOWN P6, R148, R152, R149, R154 ;  /* 0x0800009598947389 */ /* 0x00006400000c009a */
[----:B01----:R-:W-:Y:S01]  /*4540*/  ENDCOLLECTIVE ;  /* 0x000000000000791b */ /* 0x003fe20003800000 */
.L_x_740:
[----:B------:R-:W-:Y:S01]  /*4550*/  FADD.FTZ R74, R74, R151 ;  /* 0x000000974a4a7221 */ /* 0x000fe20000010000 */
[----:B------:R-:W-:-:S03]  /*4560*/  HFMA2.MMA R149, -RZ, RZ, 0, 4.76837158203125e-07 ;  /* 0x00000008ff957435 */ /* 0x000fc600000001ff */
[----:B------:R-:W-:Y:S02]  /*4570*/  IMAD.MOV.U32 R152, RZ, RZ, R74 ;  /* 0x000000ffff987224 */ /* 0x000fe400078e004a */
[----:B------:R-:W-:-:S07]  /*4580*/  IMAD.MOV.U32 R75, RZ, RZ, R148 ;  /* 0x000000ffff4b7224 */ /* 0x000fce00078e0094 */
[----:B------:R-:W-:Y:S05]  /*4590*/  WARPSYNC.COLLECTIVE R147, `(.L_x_741) ;  /* 0x0000000093087348 */ /* 0x000fea0003c00000 */
[----:B------:R0:W1:Y:S02]  /*45a0*/  SHFL.DOWN P6, R148, R152, R149, R154 ;  /* 0x0800009598947389 */ /* 0x00006400000c009a */
[----:B01----:R-:W-:Y:S01]  /*45b0*/  ENDCOLLECTIVE ;  /* 0x000000000000791b */ /* 0x003fe20003800000 */
.L_x_741:
[----:B------:R-:W-:-:S04]  /*45c0*/  FADD.FTZ R75, R75, R150 ;  /* 0x000000964b4b7221 */ /* 0x000fc80000010000 */
[----:B------:R-:W-:Y:S02]  /*45d0*/  IMAD.MOV.U32 R152, RZ, RZ, R75 ;  /* 0x000000ffff987224 */ /* 0x000fe400078e004b */
[----:B------:R-:W-:-:S07]  /*45e0*/  IMAD.MOV.U32 R77, RZ, RZ, R148 ;  /* 0x000000ffff4d7224 */ /* 0x000fce00078e0094 */
[----:B------:R-:W-:Y:S05]  /*45f0*/  WARPSYNC.COLLECTIVE R147, `(.L_x_742) ;  /* 0x0000000093087348 */ /* 0x000fea0003c00000 */
[----:B------:R0:W1:Y:S02]  /*4600*/  SHFL.DOWN P6, R148, R152, R149, R154 ;  /* 0x0800009598947389 */ /* 0x00006400000c009a */
[----:B01----:R-:W-:Y:S01]  /*4610*/  ENDCOLLECTIVE ;  /* 0x000000000000791b */ /* 0x003fe20003800000 */
.L_x_742:
[----:B------:R-:W-:-:S04]  /*4620*/  FADD.FTZ R77, R74, R77 ;  /* 0x0000004d4a4d7221 */ /* 0x000fc80000010000 */
[----:B------:R-:W-:Y:S02]  /*4630*/  IMAD.MOV.U32 R152, RZ, RZ, R77 ;  /* 0x000000ffff987224 */ /* 0x000fe400078e004d */
[----:B------:R-:W-:Y:S01]  /*4640*/  IMAD.MOV.U32 R149, RZ, RZ, 0x4 ;  /* 0x00000004ff957424 */ /* 0x000fe200078e00ff */
[----:B------:R-:W-:-:S07]  /*4650*/  MOV R76, R148 ;  /* 0x00000094004c7202 */ /* 0x000fce0000000f00 */
[----:B------:R-:W-:Y:S05]  /*4660*/  WARPSYNC.COLLECTIVE R147, `(.L_x_743) ;  /* 0x0000000093087348 */ /* 0x000fea0003c00000 */
[----:B------:R0:W1:Y:S02]  /*4670*/  SHFL.DOWN P6, R148, R152, R149, R154 ;  /* 0x0800009598947389 */ /* 0x00006400000c009a */
[----:B01----:R-:W-:Y:S01]  /*4680*/  ENDCOLLECTIVE ;  /* 0x000000000000791b */ /* 0x003fe20003800000 */
.L_x_743:
[----:B------:R-:W-:-:S04]  /*4690*/  FADD.FTZ R76, R75, R76 ;  /* 0x0000004c4b4c7221 */ /* 0x000fc80000010000 */
[----:B------:R-:W-:Y:S01]  /*46a0*/  IMAD.MOV.U32 R152, RZ, RZ, R76 ;  /* 0x000000ffff987224 */ /* 0x000fe200078e004c */
[----:B------:R-:W-:-:S07]  /*46b0*/  MOV R78, R148 ;  /* 0x00000094004e7202 */ /* 0x000fce0000000f00 */
[----:B------:R-:W-:Y:S05]  /*46c0*/  WARPSYNC.COLLECTIVE R147, `(.L_x_744) ;  /* 0x0000000093087348 */ /* 0x000fea0003c00000 */
[----:B------:R0:W1:Y:S02]  /*46d0*/  SHFL.DOWN P6, R148, R152, R149, R154 ;  /* 0x0800009598947389 */ /* 0x00006400000c009a */
[----:B01----:R-:W-:Y:S01]  /*46e0*/  ENDCOLLECTIVE ;  /* 0x000000000000791b */ /* 0x003fe20003800000 */
.L_x_744:
[----:B------:R-:W-:-:S05]  /*46f0*/  FADD.FTZ R78, R77, R78 ;  /* 0x0000004e4d4e7221 */ /* 0x000fca0000010000 */
[----:B------:R-:W-:Y:S01]  /*4700*/  MOV R152, R78 ;  /* 0x0000004e00987202 */ /* 0x000fe20000000f00 */
[----:B------:R-:W-:Y:S02]  /*4710*/  IMAD.MOV.U32 R149, RZ, RZ, 0x2 ;  /* 0x00000002ff957424 */ /* 0x000fe400078e00ff */
[----:B------:R-:W-:-:S07]  /*4720*/  IMAD.MOV.U32 R79, RZ, RZ, R148 ;  /* 0x000000ffff4f7224 */ /* 0x000fce00078e0094 */
[----:B------:R-:W-:Y:S05]  /*4730*/  WARPSYNC.COLLECTIVE R147, `(.L_x_745) ;  /* 0x0000000093087348 */ /* 0x000fea0003c00000 */
[----:B------:R0:W1:Y:S02]  /*4740*/  SHFL.DOWN P6, R148, R152, R149, R154 ;  /* 0x0800009598947389 */ /* 0x00006400000c009a */
[----:B01----:R-:W-:Y:S01]  /*4750*/  ENDCOLLECTIVE ;  /* 0x000000000000791b */ /* 0x003fe20003800000 */
.L_x_745:
[----:B------:R-:W-:-:S05]  /*4760*/  FADD.FTZ R79, R76, R79 ;  /* 0x0000004f4c4f7221 */ /* 0x000fca0000010000 */
[----:B------:R-:W-:Y:S01]  /*4770*/  MOV R152, R79 ;  /* 0x0000004f00987202 */ /* 0x000fe20000000f00 */
[----:B------:R-:W-:-:S07]  /*4780*/  IMAD.MOV.U32 R117, RZ, RZ, R148 ;  /* 0x000000ffff757224 */ /* 0x000fce00078e0094 */
[----:B------:R-:W-:Y:S05]  /*4790*/  WARPSYNC.COLLECTIVE R147, `(.L_x_746) ;  /* 0x0000000093087348 */ /* 0x000fea0003c00000 */
[----:B------:R0:W1:Y:S02]  /*47a0*/  SHFL.DOWN P6, R148, R152, R149, R154 ;  /* 0x0800009598947389 */ /* 0x00006400000c009a */
[----:B01----:R-:W-:Y:S01]  /*47b0*/  ENDCOLLECTIVE ;  /* 0x000000000000791b */ /* 0x003fe20003800000 */
.L_x_746:
[----:B------:R-:W-:-:S05]  /*47c0*/  FADD.FTZ R117, R78, R117 ;  /* 0x000000754e757221 */ /* 0x000fca0000010000 */
[----:B------:R-:W-:Y:S01]  /*47d0*/  MOV R152, R117 ;  /* 0x0000007500987202 */ /* 0x000fe20000000f00 */
[----:B------:R-:W-:Y:S02]  /*47e0*/  IMAD.MOV.U32 R149, RZ, RZ, 0x1 ;  /* 0x00000001ff957424 */ /* 0x000fe400078e00ff */
[----:B------:R-:W-:-:S07]  /*47f0*/  IMAD.MOV.U32 R116, RZ, RZ, R148 ;  /* 0x000000ffff747224 */ /* 0x000fce00078e0094 */
[----:B------:R-:W-:Y:S05]  /*4800*/  WARPSYNC.COLLECTIVE R147, `(.L_x_747) ;  /* 0x0000000093087348 */ /* 0x000fea0003c00000 */
[----:B------:R0:W1:Y:S02]  /*4810*/  SHFL.DOWN P6, R148, R152, R149, R154 ;  /* 0x0800009598947389 */ /* 0x00006400000c009a */
[----:B01----:R-:W-:Y:S01]  /*4820*/  ENDCOLLECTIVE ;  /* 0x000000000000791b */ /* 0x003fe20003800000 */
.L_x_747:
[----:B------:R-:W-:-:S04]  /*4830*/  FADD.FTZ R74, R79, R116 ;  /* 0x000000744f4a7221 */ /* 0x000fc80000010000 */
[----:B------:R-:W-:Y:S01]  /*4840*/  IMAD.MOV.U32 R152, RZ, RZ, R74 ;  /* 0x000000ffff987224 */ /* 0x000fe200078e004a */
[----:B------:R-:W-:-:S07]  /*4850*/  MOV R116, R148 ;  /* 0x0000009400747202 */ /* 0x000fce0000000f00 */
[----:B------:R-:W-:Y:S05]  /*4860*/  WARPSYNC.COLLECTIVE R147, `(.L_x_748) ;  /* 0x0000000093087348 */ /* 0x000fea0003c00000 */
[----:B------:R0:W1:Y:S02]  /*4870*/  SHFL.DOWN P6, R148, R152, R149, R154 ;  /* 0x0800009598947389 */ /* 0x00006400000c009a */
[----:B01----:R-:W-:Y:S01]  /*4880*/  ENDCOLLECTIVE ;  /* 0x000000000000791b */ /* 0x003fe20003800000 */
.L_x_748:
[----:B------:R-:W-:Y:S01]  /*4890*/  MOV R75, R148 ;  /* 0x00000094004b7202 */ /* 0x000fe20000000f00 */
[----:B------:R-:W-:Y:S06]  /*48a0*/  BRA `(.L_x_749) ;  /* 0xffffffd400d07947 */ /* 0x000fec000383ffff */
.L_x_750:
        /* <DEDUP_REMOVED lines=13> */
.L_x_3897:


//--------------------- .text._ZN10layer_norm22ln_bwd_finalize_kernelINS_22Kernel_traits_finalizeILj2560E6__halfS2_S2_S2_fjLb0ELj1024ELj4ENS_18Kernel_traits_baseILj2560ES2_S2_S2_S2_fjLj1024EEEEELb0ELb1EEEvNS_9BwdParamsE --------------------------
	.section	.text._ZN10layer_norm22ln_bwd_finalize_kernelINS_22Kernel_traits_finalizeILj2560E6__halfS2_S2_S2_fjLb0ELj1024ELj4ENS_18Kernel_traits_baseILj2560ES2_S2_S2_S2_fjLj1024EEEEELb0ELb1EEEvNS_9BwdParamsE,"ax",@progbits
	.align	128
        .global         _ZN10layer_norm22ln_bwd_finalize_kernelINS_22Kernel_traits_finalizeILj2560E6__halfS2_S2_S2_fjLb0ELj1024ELj4ENS_18Kernel_traits_baseILj2560ES2_S2_S2_S2_fjLj1024EEEEELb0ELb1EEEvNS_9BwdParamsE
        .type           _ZN10layer_norm22ln_bwd_finalize_kernelINS_22Kernel_traits_finalizeILj2560E6__halfS2_S2_S2_fjLb0ELj1024ELj4ENS_18Kernel_traits_baseILj2560ES2_S2_S2_S2_fjLj1024EEEEELb0ELb1EEEvNS_9BwdParamsE,@function
        .size           _ZN10layer_norm22ln_bwd_finalize_kernelINS_22Kernel_traits_finalizeILj2560E6__halfS2_S2_S2_fjLb0ELj1024ELj4ENS_18Kernel_traits_baseILj2560ES2_S2_S2_S2_fjLj1024EEEEELb0ELb1EEEvNS_9BwdParamsE,(.L_x_3898 - _ZN10layer_norm22ln_bwd_finalize_kernelINS_22Kernel_traits_finalizeILj2560E6__halfS2_S2_S2_fjLb0ELj1024ELj4ENS_18Kernel_traits_baseILj2560ES2_S2_S2_S2_fjLj1024EEEEELb0ELb1EEEvNS_9BwdParamsE)
        .other          _ZN10layer_norm22ln_bwd_finalize_kernelINS_22Kernel_traits_finalizeILj2560E6__halfS2_S2_S2_fjLb0ELj1024ELj4ENS_18Kernel_traits_baseILj2560ES2_S2_S2_S2_fjLj1024EEEEELb0ELb1EEEvNS_9BwdParamsE,@"STO_CUDA_ENTRY STV_DEFAULT"
_ZN10layer_norm22ln_bwd_finalize_kernelINS_22Kernel_traits_finalizeILj2560E6__halfS2_S2_S2_fjLb0ELj1024ELj4ENS_18Kernel_traits_baseILj2560ES2_S2_S2_S2_fjLj1024EEEEELb0ELb1EEEvNS_9BwdParamsE:
.text._ZN10layer_norm22ln_bwd_finalize_kernelINS_22Kernel_traits_finalizeILj2560E6__halfS2_S2_S2_fjLb0ELj1024ELj4ENS_18Kernel_traits_baseILj2560ES2_S2_S2_S2_fjLj1024EEEEELb0ELb1EEEvNS_9BwdParamsE:
        /* <DEDUP_REMOVED lines=26> */
.L_x_762:
        /* <DEDUP_REMOVED lines=31> */
.L_x_755:
        /* <DEDUP_REMOVED lines=34> */
.L_x_754:
[----:B------:R-:W-:Y:S05]  /*05b0*/  BSYNC B1 ;  /* 0x0000000000017941 */ /* 0x000fea0003800000 */
.L_x_753:
        /* <DEDUP_REMOVED lines=25> */
.L_x_757:
[----:B------:R-:W-:Y:S05]  /*0750*/  BSYNC B1 ;  /* 0x0000000000017941 */ /* 0x000fea0003800000 */
.L_x_756:
        /* <DEDUP_REMOVED lines=12> */
.L_x_752:
[----:B------:R-:W-:Y:S05]  /*0820*/  BSYNC B0 ;  /* 0x0000000000007941 */ /* 0x000fea0003800000 */
.L_x_751:
        /* <DEDUP_REMOVED lines=29> */
.L_x_773:
[----:B------:R-:W-:Y:S01]  /*0a00*/  @!P1 SHF.R.U32.HI R12, RZ, 0x3, R0 ;  /* 0x00000003ff0c9819 */ /* 0x000fe20000011600 */
[----:B----4-:R-:W-:Y:S01]  /*0a10*/  FADD.FTZ R14, R9, R14 ;  /* 0x0000000e090e7221 */ /* 0x010fe20000010000 */
[----:B---3--:R-:W-:Y:S02]  /*0a20*/  FADD.FTZ R11, R10, R11 ;  /* 0x0000000b0a0b7221 */ /* 0x008fe40000010000 */
[----:B------:R-:W-:-:S05]  /*0a30*/  @!P1 LOP3.LUT R12, R12, 0x1ffffffc, RZ, 0xc0, !PT ;  /* 0x1ffffffc0c0c9812 */ /* 0x000fca00078ec0ff */
[----:B------:R3:W-:Y:S04]  /*0a40*/  @!P1 STS [R12+UR4+0x2000], R14 ;  /* 0x0020000e0c009988 */ /* 0x0007e80008000804 */
[----:B------:R3:W-:Y:S02]  /*0a50*/  @!P1 STS [R12+UR4+0x2080], R11 ;  /* 0x0020800b0c009988 */ /* 0x0007e40008000804 */
.L_x_758:
        /* <DEDUP_REMOVED lines=10> */
[----:B---3--:R-:W-:Y:S02]  /*0b00*/  F2FP.F16.F32.PACK_AB R15, R15, R14 ;  /* 0x0000000e0f0f723e */ /* 0x008fe400000000ff */
[----:B-----5:R-:W-:-:S03]  /*0b10*/  F2FP.F16.F32.PACK_AB R17, R17, R16 ;  /* 0x000000101111723e */ /* 0x020fc600000000ff */
[----:B------:R4:W-:Y:S04]  /*0b20*/  STG.E desc[UR6][R12.64], R15 ;  /* 0x0000000f0c007986 */ /* 0x0009e8000c101906 */
[----:B------:R4:W-:Y:S02]  /*0b30*/  STG.E desc[UR6][R10.64], R17 ;  /* 0x000000110a007986 */ /* 0x0009e4000c101906 */
.L_x_761:
[----:B------:R-:W-:Y:S05]  /*0b40*/  BSYNC B0 ;  /* 0x0000000000007941 */ /* 0x000fea0003800000 */
.L_x_760:
[C---:B------:R-:W-:Y:S02]  /*0b50*/  ISETP.GT.U32.AND P1, PT, R3.reuse, -0xa01, PT ;  /* 0xfffff5ff0300780c */ /* 0x040fe40003f24070 */
[----:B------:R-:W-:Y:S02]  /*0b60*/  IADD3 R3, R3, 0xa00, RZ ;  /* 0x00000a0003037810 */ /* 0x000fe40007ffe0ff */
[----:B------:R-:W-:-:S09]  /*0b70*/  IADD3 R4, R4, 0x500, RZ ;  /* 0x0000050004047810 */ /* 0x000fd20007ffe0ff */
[----:B------:R-:W-:Y:S05]  /*0b80*/  @P1 BRA `(.L_x_762) ;  /* 0xfffffff400841947 */ /* 0x000fea000383ffff */
[----:B------:R-:W-:Y:S05]  /*0b90*/  EXIT ;  /* 0x000000000000794d */ /* 0x000fea0003800000 */
.L_x_759:
[----:B------:R-:W-:Y:S01]  /*0ba0*/  HFMA2.MMA R22, -RZ, RZ, 0, 1.847743988037109375e-06 ;  /* 0x0000001fff167435 */ /* 0x000fe200000001ff */
[----:B0--3--:R-:W-:Y:S01]  /*0bb0*/  MOV R20, R10 ;  /* 0x0000000a00147202 */ /* 0x009fe20000000f00 */
[----:B------:R-:W-:Y:S01]  /*0bc0*/  IMAD.MOV.U32 R19, RZ, RZ, 0x1 ;  /* 0x00000001ff137424 */ /* 0x000fe200078e00ff */
[----:B------:R-:W-:-:S08]  /*0bd0*/  MOV R17, 0xffffffff ;  /* 0xffffffff00117802 */ /* 0x000fd00000000f00 */
[----:B-12---:R-:W-:Y:S05]  /*0be0*/  WARPSYNC.COLLECTIVE R17, `(.L_x_763) ;  /* 0x0000000011087348 */ /* 0x006fea0003c00000 */
[----:B------:R0:W3:Y:S02]  /*0bf0*/  SHFL.BFLY P2, R18, R20, R19, R22 ;  /* 0x0c00001314127389 */ /* 0x0000e40000040016 */
[----:B0123--:R-:W-:Y:S01]  /*0c00*/  ENDCOLLECTIVE ;  /* 0x000000000000791b */ /* 0x00ffe20003800000 */
.L_x_763:
[----:B------:R-:W-:Y:S01]  /*0c10*/  HFMA2.MMA R19, -RZ, RZ, 0, 1.1920928955078125e-07 ;  /* 0x00000002ff137435 */ /* 0x000fe200000001ff */
[----:B------:R-:W-:-:S05]  /*0c20*/  MOV R11, R18 ;  /* 0x00000012000b7202 */ /* 0x000fca0000000f00 */
[----:B------:R-:W-:-:S04]  /*0c30*/  FADD.FTZ R11, R10, R11 ;  /* 0x0000000b0a0b7221 */ /* 0x000fc80000010000 */
[----:B------:R-:W-:-:S07]  /*0c40*/  IMAD.MOV.U32 R20, RZ, RZ, R11 ;  /* 0x000000ffff147224 */ /* 0x000fce00078e000b */
[----:B------:R-:W-:Y:S05]  /*0c50*/  WARPSYNC.COLLECTIVE R17, `(.L_x_764) ;  /* 0x0000000011087348 */ /* 0x000fea0003c00000 */
[----:B------:R0:W1:Y:S02]  /*0c60*/  SHFL.BFLY P2, R18, R20, R19, R22 ;  /* 0x0c00001314127389 */ /* 0x0000640000040016 */
[----:B01----:R-:W-:Y:S01]  /*0c70*/  ENDCOLLECTIVE ;  /* 0x000000000000791b */ /* 0x003fe20003800000 */
.L_x_764:
[----:B------:R-:W-:Y:S01]  /*0c80*/  IMAD.MOV.U32 R19, RZ, RZ, 0x4 ;  /* 0x00000004ff137424 */ /* 0x000fe200078e00ff */
[----:B------:R-:W-:-:S05]  /*0c90*/  MOV R12, R18 ;  /* 0x00000012000c7202 */ /* 0x000fca0000000f00 */
[----:B------:R-:W-:-:S05]  /*0ca0*/  FADD.FTZ R12, R11, R12 ;  /* 0x0000000c0b0c7221 */ /* 0x000fca0000010000 */
[----:B------:R-:W-:-:S07]  /*0cb0*/  MOV R20, R12 ;  /* 0x0000000c00147202 */ /* 0x000fce0000000f00 */
[----:B------:R-:W-:Y:S05]  /*0cc0*/  WARPSYNC.COLLECTIVE R17, `(.L_x_765) ;  /* 0x0000000011087348 */ /* 0x000fea0003c00000 */
[----:B------:R0:W1:Y:S02]  /*0cd0*/  SHFL.BFLY P2, R18, R20, R19, R22 ;  /* 0x0c00001314127389 */ /* 0x0000640000040016 */
[----:B01----:R-:W-:Y:S01]  /*0ce0*/  ENDCOLLECTIVE ;  /* 0x000000000000791b */ /* 0x003fe20003800000 */
.L_x_765:
[----:B------:R-:W-:Y:S01]  /*0cf0*/  HFMA2.MMA R19, -RZ, RZ, 0, 4.76837158203125e-07 ;  /* 0x00000008ff137435 */ /* 0x000fe200000001ff */
[----:B------:R-:W-:-:S05]  /*0d00*/  MOV R13, R18 ;  /* 0x00000012000d7202 */ /* 0x000fca0000000f00 */
[----:B------:R-:W-:-:S05]  /*0d10*/  FADD.FTZ R13, R12, R13 ;  /* 0x0000000d0c0d7221 */ /* 0x000fca0000010000 */
[----:B------:R-:W-:-:S07]  /*0d20*/  MOV R20, R13 ;  /* 0x0000000d00147202 */ /* 0x000fce0000000f00 */
[----:B------:R-:W-:Y:S05]  /*0d30*/  WARPSYNC.COLLECTIVE R17, `(.L_x_766) ;  /* 0x0000000011087348 */ /* 0x000fea0003c00000 */
[----:B------:R0:W1:Y:S02]  /*0d40*/  SHFL.BFLY P2, R18, R20, R19, R22 ;  /* 0x0c00001314127389 */ /* 0x0000640000040016 */
[----:B01----:R-:W-:Y:S01]  /*0d50*/  ENDCOLLECTIVE ;  /* 0x000000000000791b */ /* 0x003fe20003800000 */
.L_x_766:
[----:B------:R-:W-:Y:S01]  /*0d60*/  HFMA2.MMA R19, -RZ, RZ, 0, 9.5367431640625e-07 ;  /* 0x00000010ff137435 */ /* 0x000fe200000001ff */
[----:B------:R-:W-:-:S04]  /*0d70*/  IMAD.MOV.U32 R10, RZ, RZ, R18 ;  /* 0x000000ffff0a7224 */ /* 0x000fc800078e0012 */
[----:B------:R-:W-:-:S05]  /*0d80*/  FADD.FTZ R10, R13, R10 ;  /* 0x0000000a0d0a7221 */ /* 0x000fca0000010000 */
[----:B------:R-:W-:-:S07]  /*0d90*/  MOV R20, R10 ;  /* 0x0000000a00147202 */ /* 0x000fce0000000f00 */
[----:B------:R-:W-:Y:S05]  /*0da0*/  WARPSYNC.COLLECTIVE R17, `(.L_x_767) ;  /* 0x0000000011087348 */ /* 0x000fea0003c00000 */
[----:B------:R0:W1:Y:S02]  /*0db0*/  SHFL.BFLY P2, R18, R20, R19, R22 ;  /* 0x0c00001314127389 */ /* 0x0000640000040016 */
[----:B01----:R-:W-:Y:S01]  /*0dc0*/  ENDCOLLECTIVE ;  /* 0x000000000000791b */ /* 0x003fe20003800000 */
.L_x_767:
[----:B------:R-:W-:Y:S01]  /*0dd0*/  HFMA2.MMA R19, -RZ, RZ, 0, 5.9604644775390625e-08 ;  /* 0x00000001ff137435 */ /* 0x000fe200000001ff */
[----:B------:R-:W-:Y:S01]  /*0de0*/  IMAD.MOV.U32 R20, RZ, RZ, R9 ;  /* 0x000000ffff147224 */ /* 0x000fe200078e0009 */
[----:B------:R-:W-:-:S09]  /*0df0*/  MOV R11, R18 ;  /* 0x00000012000b7202 */ /* 0x000fd20000000f00 */
[----:B------:R-:W-:Y:S05]  /*0e00*/  WARPSYNC.COLLECTIVE R17, `(.L_x_768) ;  /* 0x0000000011087348 */ /* 0x000fea0003c00000 */
[----:B------:R0:W1:Y:S02]  /*0e10*/  SHFL.BFLY P2, R18, R20, R19, R22 ;  /* 0x0c00001314127389 */ /* 0x0000640000040016 */
[----:B01----:R-:W-:Y:S01]  /*0e20*/  ENDCOLLECTIVE ;  /* 0x000000000000791b */ /* 0x003fe20003800000 */
.L_x_768:
[----:B------:R-:W-:Y:S01]  /*0e30*/  HFMA2.MMA R19, -RZ, RZ, 0, 1.1920928955078125e-07 ;  /* 0x00000002ff137435 */ /* 0x000fe200000001ff */
[----:B------:R-:W-:-:S05]  /*0e40*/  MOV R12, R18 ;  /* 0x00000012000c7202 */ /* 0x000fca0000000f00 */
[----:B------:R-:W-:-:S05]  /*0e50*/  FADD.FTZ R14, R9, R12 ;  /* 0x0000000c090e7221 */ /* 0x000fca0000010000 */
[----:B------:R-:W-:-:S07]  /*0e60*/  MOV R20, R14 ;  /* 0x0000000e00147202 */ /* 0x000fce0000000f00 */
[----:B------:R-:W-:Y:S05]  /*0e70*/  WARPSYNC.COLLECTIVE R17, `(.L_x_769) ;  /* 0x0000000011087348 */ /* 0x000fea0003c00000 */
[----:B------:R0:W1:Y:S02]  /*0e80*/  SHFL.BFLY P2, R18, R20, R19, R22 ;  /* 0x0c00001314127389 */ /* 0x0000640000040016 */
[----:B01----:R-:W-:Y:S01]  /*0e90*/  ENDCOLLECTIVE ;  /* 0x000000000000791b */ /* 0x003fe20003800000 */
.L_x_769:
[----:B------:R-:W-:Y:S01]  /*0ea0*/  HFMA2.MMA R19, -RZ, RZ, 0, 2.384185791015625e-07 ;  /* 0x00000004ff137435 */ /* 0x000fe200000001ff */
[----:B------:R-:W-:-:S04]  /*0eb0*/  IMAD.MOV.U32 R13, RZ, RZ, R18 ;  /* 0x000000ffff0d7224 */ /* 0x000fc800078e0012 */
[----:B------:R-:W-:-:S05]  /*0ec0*/  FADD.FTZ R15, R14, R13 ;  /* 0x0000000d0e0f7221 */ /* 0x000fca0000010000 */
[----:B------:R-:W-:-:S07]  /*0ed0*/  MOV R20, R15 ;  /* 0x0000000f00147202 */ /* 0x000fce0000000f00 */
[----:B------:R-:W-:Y:S05]  /*0ee0*/  WARPSYNC.COLLECTIVE R17, `(.L_x_770) ;  /* 0x0000000011087348 */ /* 0x000fea0003c00000 */
[----:B------:R0:W1:Y:S02]  /*0ef0*/  SHFL.BFLY P2, R18, R20, R19, R22 ;  /* 0x0c00001314127389 */ /* 0x0000640000040016 */
[----:B01----:R-:W-:Y:S01]  /*0f00*/  ENDCOLLECTIVE ;  /* 0x000000000000791b */ /* 0x003fe20003800000 */
.L_x_770:
[----:B------:R-:W-:Y:S01]  /*0f10*/  IMAD.MOV.U32 R19, RZ, RZ, 0x8 ;  /* 0x00000008ff137424 */ /* 0x000fe200078e00ff */
[----:B------:R-:W-:-:S05]  /*0f20*/  MOV R16, R18 ;  /* 0x0000001200107202 */ /* 0x000fca0000000f00 */
[----:B------:R-:W-:-:S05]  /*0f30*/  FADD.FTZ R16, R15, R16 ;  /* 0x000000100f107221 */ /* 0x000fca0000010000 */
[----:B------:R-:W-:-:S07]  /*0f40*/  MOV R20, R16 ;  /* 0x0000001000147202 */ /* 0x000fce0000000f00 */
[----:B------:R-:W-:Y:S05]  /*0f50*/  WARPSYNC.COLLECTIVE R17, `(.L_x_771) ;  /* 0x0000000011087348 */ /* 0x000fea0003c00000 */
[----:B------:R0:W1:Y:S02]  /*0f60*/  SHFL.BFLY P2, R18, R20, R19, R22 ;  /* 0x0c00001314127389 */ /* 0x0000640000040016 */
[----:B01----:R-:W-:Y:S01]  /*0f70*/  ENDCOLLECTIVE ;  /* 0x000000000000791b */ /* 0x003fe20003800000 */
.L_x_771:
[----:B------:R-:W-:Y:S01]  /*0f80*/  HFMA2.MMA R19, -RZ, RZ, 0, 9.5367431640625e-07 ;  /* 0x00000010ff137435 */ /* 0x000fe200000001ff */
[----:B------:R-:W-:-:S05]  /*0f90*/  MOV R9, R18 ;  /* 0x0000001200097202 */ /* 0x000fca0000000f00 */
[----:B------:R-:W-:-:S05]  /*0fa0*/  FADD.FTZ R9, R16, R9 ;  /* 0x0000000910097221 */ /* 0x000fca0000010000 */
[----:B------:R-:W-:-:S07]  /*0fb0*/  MOV R20, R9 ;  /* 0x0000000900147202 */ /* 0x000fce0000000f00 */
[----:B------:R-:W-:Y:S05]  /*0fc0*/  WARPSYNC.COLLECTIVE R17, `(.L_x_772) ;  /* 0x0000000011087348 */ /* 0x000fea0003c00000 */
[----:B------:R0:W1:Y:S02]  /*0fd0*/  SHFL.BFLY P2, R18, R20, R19, R22 ;  /* 0x0c00001314127389 */ /* 0x0000640000040016 */
[----:B01----:R-:W-:Y:S01]  /*0fe0*/  ENDCOLLECTIVE ;  /* 0x000000000000791b */ /* 0x003fe20003800000 */
.L_x_772:
[----:B------:R-:W-:Y:S01]  /*0ff0*/  MOV R14, R18 ;  /* 0x00000012000e7202 */ /* 0x000fe20000000f00 */
[----:B------:R-:W-:Y:S06]  /*1000*/  BRA `(.L_x_773) ;  /* 0xfffffff8007c7947 */ /* 0x000fec000383ffff */
.L_x_774:
        /* <DEDUP_REMOVED lines=15> */
.L_x_3898:


//--------------------- .text._ZN10layer_norm40ln_parallel_residual_bwd_finalize_kernelINS_22Kernel_traits_finalizeILj2560E6__halfS2_S2_S2_fjLb0ELj1024ELj4ENS_18Kernel_traits_baseILj2560ES2_S2_S2_S2_fjLj1024EEEEELb1EEEvNS_9BwdParamsE --------------------------
	.section	.text._ZN10layer_norm40ln_parallel_residual_bwd_finalize_kernelINS_22Kernel_traits_finalizeILj2560E6__halfS2_S2_S2_fjLb0ELj1024ELj4ENS_18Kernel_traits_baseILj2560ES2_S2_S2_S2_fjLj1024EEEEELb1EEEvNS_9BwdParamsE,"ax",@progbits
	.align	128
        .global         _ZN10layer_norm40ln_parallel_residual_bwd_finalize_kernelINS_22Kernel_traits_finalizeILj2560E6__halfS2_S2_S2_fjLb0ELj1024ELj4ENS_18Kernel_traits_baseILj2560ES2_S2_S2_S2_fjLj1024EEEEELb1EEEvNS_9BwdParamsE
        .type           _ZN10layer_norm40ln_parallel_residual_bwd_finalize_kernelINS_22Kernel_traits_finalizeILj2560E6__halfS2_S2_S2_fjLb0ELj1024ELj4ENS_18Kernel_traits_baseILj2560ES2_S2_S2_S2_fjLj1024EEEEELb1EEEvNS_9BwdParamsE,@function
        .size           _ZN10layer_norm40ln_parallel_residual_bwd_finalize_kernelINS_22Kernel_traits_finalizeILj2560E6__halfS2_S2_S2_fjLb0ELj1024ELj4ENS_18Kernel_traits_baseILj2560ES2_S2_S2_S2_fjLj1024EEEEELb1EEEvNS_9BwdParamsE,(.L_x_3899 - _ZN10layer_norm40ln_parallel_residual_bwd_finalize_kernelINS_22Kernel_traits_finalizeILj2560E6__halfS2_S2_S2_fjLb0ELj1024ELj4ENS_18Kernel_traits_baseILj2560ES2_S2_S2_S2_fjLj1024EEEEELb1EEEvNS_9BwdParamsE)
        .other          _ZN10layer_norm40ln_parallel_residual_bwd_finalize_kernelINS_22Kernel_traits_finalizeILj2560E6__halfS2_S2_S2_fjLb0ELj1024ELj4ENS_18Kernel_traits_baseILj2560ES2_S2_S2_S2_fjLj1024EEEEELb1EEEvNS_9BwdParamsE,@"STO_CUDA_ENTRY STV_DEFAULT"
_ZN10layer_norm40ln_parallel_residual_bwd_finalize_kernelINS_22Kernel_traits_finalizeILj2560E6__halfS2_S2_S2_fjLb0ELj1024ELj4ENS_18Kernel_traits_baseILj2560ES2_S2_S2_S2_fjLj1024EEEEELb1EEEvNS_9BwdParamsE:
.text._ZN10layer_norm40ln_parallel_residual_bwd_finalize_kernelINS_22Kernel_traits_finalizeILj2560E6__halfS2_S2_S2_fjLb0ELj1024ELj4ENS_18Kernel_traits_baseILj2560ES2_S2_S2_S2_fjLj1024EEEEELb1EEEvNS_9BwdParamsE:
        /* <DEDUP_REMOVED lines=23> */
.L_x_786:
        /* <DEDUP_REMOVED lines=41> */
.L_x_779:
        /* <DEDUP_REMOVED lines=62> */
.L_x_778:
[----:B------:R-:W-:Y:S05]  /*07e0*/  BSYNC B1 ;  /* 0x0000000000017941 */ /* 0x000fea0003800000 */
.L_x_777:
        /* <DEDUP_REMOVED lines=39> */
.L_x_781:
[----:B------:R-:W-:Y:S05]  /*0a60*/  BSYNC B1 ;  /* 0x0000000000017941 */ /* 0x000fea0003800000 */
.L_x_780:
        /* <DEDUP_REMOVED lines=20> */
.L_x_776:
[----:B------:R-:W-:Y:S05]  /*0bb0*/  BSYNC B0 ;  /* 0x0000000000007941 */ /* 0x000fea0003800000 */
.L_x_775:
        /* <DEDUP_REMOVED lines=54> */
.L_x_807:
        /* <DEDUP_REMOVED lines=10> */
.L_x_782:
        /* <DEDUP_REMOVED lines=26> */
.L_x_785:
[----:B------:R-:W-:Y:S05]  /*1160*/  BSYNC B0 ;  /* 0x0000000000007941 */ /* 0x000fea0003800000 */
.L_x_784:
[C---:B------:R-:W-:Y:S02]  /*1170*/  ISETP.GT.U32.AND P1, PT, R4.reuse, -0xa01, PT ;  /* 0xfffff5ff0400780c */ /* 0x040fe40003f24070 */
[----:B------:R-:W-:Y:S02]  /*1180*/  IADD3 R4, R4, 0xa00, RZ ;  /* 0x00000a0004047810 */ /* 0x000fe40007ffe0ff */
[----:B------:R-:W-:-:S09]  /*1190*/  IADD3 R5, R5, 0x500, RZ ;  /* 0x0000050005057810 */ /* 0x000fd20007ffe0ff */
[----:B------:R-:W-:Y:S05]  /*11a0*/  @P1 BRA `(.L_x_786) ;  /* 0xffffffec00f01947 */ /* 0x000fea000383ffff */
[----:B------:R-:W-:Y:S05]  /*11b0*/  EXIT ;  /* 0x000000000000794d */ /* 0x000fea0003800000 */
.L_x_783:
[----:B------:R-:W-:Y:S01]  /*11c0*/  HFMA2.MMA R13, -RZ, RZ, 0, 5.9604644775390625e-08 ;  /* 0x00000001ff0d7435 */ /* 0x000fe200000001ff */
[----:B0-----:R-:W-:Y:S02]  /*11d0*/  MOV R26, R9 ;  /* 0x00000009001a7202 */ /* 0x001fe40000000f00 */
[----:B------:R-:W-:Y:S02]  /*11e0*/  MOV R12, 0x1f ;  /* 0x0000001f000c7802 */ /* 0x000fe40000000f00 */
[----:B------:R-:W-:-:S07]  /*11f0*/  MOV R11, 0xffffffff ;  /* 0xffffffff000b7802 */ /* 0x000fce0000000f00 */
[----:B-1234-:R-:W-:Y:S05]  /*1200*/  WARPSYNC.COLLECTIVE R11, `(.L_x_787) ;  /* 0x000000000b087348 */ /* 0x01efea0003c00000 */
[----:B------:R0:W0:Y:S02]  /*1210*/  SHFL.BFLY P2, R16, R26, R13, R12 ;  /* 0x0c00000d1a107389 */ /* 0x000024000004000c */
[----:B01234-:R-:W-:Y:S01]  /*1220*/  ENDCOLLECTIVE ;  /* 0x000000000000791b */ /* 0x01ffe20003800000 */
.L_x_787:
[----:B------:R-:W-:Y:S01]  /*1230*/  HFMA2.MMA R13, -RZ, RZ, 0, 1.1920928955078125e-07 ;  /* 0x00000002ff0d7435 */ /* 0x000fe200000001ff */
[----:B------:R-:W-:-:S05]  /*1240*/  FADD.FTZ R10, R9, R16 ;  /* 0x00000010090a7221 */ /* 0x000fca0000010000 */
[----:B------:R-:W-:-:S07]  /*1250*/  MOV R26, R10 ;  /* 0x0000000a001a7202 */ /* 0x000fce0000000f00 */
[----:B------:R-:W-:Y:S05]  /*1260*/  WARPSYNC.COLLECTIVE R11, `(.L_x_788) ;  /* 0x000000000b087348 */ /* 0x000fea0003c00000 */
[----:B------:R0:W1:Y:S02]  /*1270*/  SHFL.BFLY P2, R16, R26, R13, R12 ;  /* 0x0c00000d1a107389 */ /* 0x000064000004000c */
[----:B01----:R-:W-:Y:S01]  /*1280*/  ENDCOLLECTIVE ;  /* 0x000000000000791b */ /* 0x003fe20003800000 */
.L_x_788:
[----:B------:R-:W-:Y:S01]  /*1290*/  HFMA2.MMA R13, -RZ, RZ, 0, 2.384185791015625e-07 ;  /* 0x00000004ff0d7435 */ /* 0x000fe200000001ff */
[----:B------:R-:W-:-:S05]  /*12a0*/  FADD.FTZ R9, R10, R16 ;  /* 0x000000100a097221 */ /* 0x000fca0000010000 */
[----:B------:R-:W-:-:S07]  /*12b0*/  MOV R26, R9 ;  /* 0x00000009001a7202 */ /* 0x000fce0000000f00 */
[----:B------:R-:W-:Y:S05]  /*12c0*/  WARPSYNC.COLLECTIVE R11, `(.L_x_789) ;  /* 0x000000000b087348 */ /* 0x000fea0003c00000 */
[----:B------:R0:W1:Y:S02]  /*12d0*/  SHFL.BFLY P2, R16, R26, R13, R12 ;  /* 0x0c00000d1a107389 */ /* 0x000064000004000c */
[----:B01----:R-:W-:Y:S01]  /*12e0*/  ENDCOLLECTIVE ;  /* 0x000000000000791b */ /* 0x003fe20003800000 */
.L_x_789:
[----:B------:R-:W-:Y:S01]  /*12f0*/  HFMA2.MMA R13, -RZ, RZ, 0, 4.76837158203125e-07 ;  /* 0x00000008ff0d7435 */ /* 0x000fe200000001ff */
[----:B------:R-:W-:-:S05]  /*1300*/  FADD.FTZ R18, R9, R16 ;  /* 0x0000001009127221 */ /* 0x000fca0000010000 */
[----:B------:R-:W-:-:S07]  /*1310*/  MOV R26, R18 ;  /* 0x00000012001a7202 */ /* 0x000fce0000000f00 */
[----:B------:R-:W-:Y:S05]  /*1320*/  WARPSYNC.COLLECTIVE R11, `(.L_x_790) ;  /* 0x000000000b087348 */ /* 0x000fea0003c00000 */
[----:B------:R0:W1:Y:S02]  /*1330*/  SHFL.BFLY P2, R16, R26, R13, R12 ;  /* 0x0c00000d1a107389 */ /* 0x000064000004000c */
[----:B01----:R-:W-:Y:S01]  /*1340*/  ENDCOLLECTIVE ;  /* 0x000000000000791b */ /* 0x003fe20003800000 */
.L_x_790:
[----:B------:R-:W-:Y:S01]  /*1350*/  HFMA2.MMA R13, -RZ, RZ, 0, 9.5367431640625e-07 ;  /* 0x00000010ff0d7435 */ /* 0x000fe200000001ff */
[----:B------:R-:W-:-:S05]  /*1360*/  FADD.FTZ R10, R18, R16 ;  /* 0x00000010120a7221 */ /* 0x000fca0000010000 */
[----:B------:R-:W-:-:S07]  /*1370*/  MOV R26, R10 ;  /* 0x0000000a001a7202 */ /* 0x000fce0000000f00 */
[----:B------:R-:W-:Y:S05]  /*1380*/  WARPSYNC.COLLECTIVE R11, `(.L_x_791) ;  /* 0x000000000b087348 */ /* 0x000fea0003c00000 */
[----:B------:R0:W1:Y:S02]  /*1390*/  SHFL.BFLY P2, R16, R26, R13, R12 ;  /* 0x0c00000d1a107389 */ /* 0x000064000004000c */
[----:B01----:R-:W-:Y:S01]  /*13a0*/  ENDCOLLECTIVE ;  /* 0x000000000000791b */ /* 0x003fe20003800000 */
.L_x_791:
[----:B------:R-:W-:Y:S01]  /*13b0*/  MOV R26, R14 ;  /* 0x0000000e001a7202 */ /* 0x000fe20000000f00 */
[----:B------:R-:W-:Y:S01]  /*13c0*/  IMAD.MOV.U32 R13, RZ, RZ, 0x1 ;  /* 0x00000001ff0d7424 */ /* 0x000fe200078e00ff */
[----:B------:R-:W-:-:S07]  /*13d0*/  MOV R9, R16 ;  /* 0x0000001000097202 */ /* 0x000fce0000000f00 */
[----:B------:R-:W-:Y:S05]  /*13e0*/  WARPSYNC.COLLECTIVE R11, `(.L_x_792) ;  /* 0x000000000b087348 */ /* 0x000fea0003c00000 */
[----:B------:R0:W1:Y:S02]  /*13f0*/  SHFL.BFLY P2, R16, R26, R13, R12 ;  /* 0x0c00000d1a107389 */ /* 0x000064000004000c */
[----:B01----:R-:W-:Y:S01]  /*1400*/  ENDCOLLECTIVE ;  /* 0x000000000000791b */ /* 0x003fe20003800000 */
.L_x_792:
[----:B------:R-:W-:Y:S01]  /*1410*/  HFMA2.MMA R13, -RZ, RZ, 0, 1.1920928955078125e-07 ;  /* 0x00000002ff0d7435 */ /* 0x000fe200000001ff */
[----:B------:R-:W-:-:S05]  /*1420*/  MOV R15, R16 ;  /* 0x00000010000f7202 */ /* 0x000fca0000000f00 */
[----:B------:R-:W-:-:S05]  /*1430*/  FADD.FTZ R15, R14, R15 ;  /* 0x0000000f0e0f7221 */ /* 0x000fca0000010000 */
[----:B------:R-:W-:-:S07]  /*1440*/  MOV R26, R15 ;  /* 0x0000000f001a7202 */ /* 0x000fce0000000f00 */
[----:B------:R-:W-:Y:S05]  /*1450*/  WARPSYNC.COLLECTIVE R11, `(.L_x_793) ;  /* 0x000000000b087348 */ /* 0x000fea0003c00000 */
[----:B------:R0:W1:Y:S02]  /*1460*/  SHFL.BFLY P2, R16, R26, R13, R12 ;  /* 0x0c00000d1a107389 */ /* 0x000064000004000c */
[----:B01----:R-:W-:Y:S01]  /*1470*/  ENDCOLLECTIVE ;  /* 0x000000000000791b */ /* 0x003fe20003800000 */
.L_x_793:
[----:B------:R-:W-:Y:S01]  /*1480*/  HFMA2.MMA R13, -RZ, RZ, 0, 2.384185791015625e-07 ;  /* 0x00000004ff0d7435 */ /* 0x000fe200000001ff */
[----:B------:R-:W-:-:S05]  /*1490*/  MOV R18, R16 ;  /* 0x0000001000127202 */ /* 0x000fca0000000f00 */
[----:B------:R-:W-:-:S05]  /*14a0*/  FADD.FTZ R14, R15, R18 ;  /* 0x000000120f0e7221 */ /* 0x000fca0000010000 */
[----:B------:R-:W-:-:S07]  /*14b0*/  MOV R26, R14 ;  /* 0x0000000e001a7202 */ /* 0x000fce0000000f00 */
[----:B------:R-:W-:Y:S05]  /*14c0*/  WARPSYNC.COLLECTIVE R11, `(.L_x_794) ;  /* 0x000000000b087348 */ /* 0x000fea0003c00000 */
[----:B------:R0:W1:Y:S02]  /*14d0*/  SHFL.BFLY P2, R16, R26, R13, R12 ;  /* 0x0c00000d1a107389 */ /* 0x000064000004000c */
[----:B01----:R-:W-:Y:S01]  /*14e0*/  ENDCOLLECTIVE ;  /* 0x000000000000791b */ /* 0x003fe20003800000 */
.L_x_794:
[----:B------:R-:W-:Y:S01]  /*14f0*/  HFMA2.MMA R13, -RZ, RZ, 0, 4.76837158203125e-07 ;  /* 0x00000008ff0d7435 */ /* 0x000fe200000001ff */
[----:B------:R-:W-:-:S05]  /*1500*/  MOV R17, R16 ;  /* 0x0000001000117202 */ /* 0x000fca0000000f00 */
[----:B------:R-:W-:-:S05]  /*1510*/  FADD.FTZ R19, R14, R17 ;  /* 0x000000110e137221 */ /* 0x000fca0000010000 */
[----:B------:R-:W-:-:S07]  /*1520*/  MOV R26, R19 ;  /* 0x00000013001a7202 */ /* 0x000fce0000000f00 */
[----:B------:R-:W-:Y:S05]  /*1530*/  WARPSYNC.COLLECTIVE R11, `(.L_x_795) ;  /* 0x000000000b087348 */ /* 0x000fea0003c00000 */
[----:B------:R0:W1:Y:S02]  /*1540*/  SHFL.BFLY P2, R16, R26, R13, R12 ;  /* 0x0c00000d1a107389 */ /* 0x000064000004000c */
[----:B01----:R-:W-:Y:S01]  /*1550*/  ENDCOLLECTIVE ;  /* 0x000000000000791b */ /* 0x003fe20003800000 */
.L_x_795:
[----:B------:R-:W-:Y:S01]  /*1560*/  HFMA2.MMA R13, -RZ, RZ, 0, 9.5367431640625e-07 ;  /* 0x00000010ff0d7435 */ /* 0x000fe200000001ff */
[----:B------:R-:W-:-:S05]  /*1570*/  MOV R20, R16 ;  /* 0x0000001000147202 */ /* 0x000fca0000000f00 */
[----:B------:R-:W-:-:S05]  /*1580*/  FADD.FTZ R15, R19, R20 ;  /* 0x00000014130f7221 */ /* 0x000fca0000010000 */
[----:B------:R-:W-:-:S07]  /*1590*/  MOV R26, R15 ;  /* 0x0000000f001a7202 */ /* 0x000fce0000000f00 */
[----:B------:R-:W-:Y:S05]  /*15a0*/  WARPSYNC.COLLECTIVE R11, `(.L_x_796) ;  /* 0x000000000b087348 */ /* 0x000fea0003c00000 */
[----:B------:R0:W1:Y:S02]  /*15b0*/  SHFL.BFLY P2, R16, R26, R13, R12 ;  /* 0x0c00000d1a107389 */ /* 0x000064000004000c */
[----:B01----:R-:W-:Y:S01]  /*15c0*/  ENDCOLLECTIVE ;  /* 0x000000000000791b */ /* 0x003fe20003800000 */
.L_x_796:
[----:B------:R-:W-:Y:S01]  /*15d0*/  HFMA2.MMA R13, -RZ, RZ, 0, 5.9604644775390625e-08 ;  /* 0x00000001ff0d7435 */ /* 0x000fe200000001ff */
[----:B------:R-:W-:Y:S02]  /*15e0*/  MOV R26, R8 ;  /* 0x00000008001a7202 */ /* 0x000fe40000000f00 */
[----:B------:R-:W-:-:S08]  /*15f0*/  MOV R14, R16 ;  /* 0x00000010000e7202 */ /* 0x000fd00000000f00 */
[----:B------:R-:W-:Y:S05]  /*1600*/  WARPSYNC.COLLECTIVE R11, `(.L_x_797) ;  /* 0x000000000b087348 */ /* 0x000fea0003c00000 */
[----:B------:R0:W1:Y:S02]  /*1610*/  SHFL.BFLY P2, R16, R26, R13, R12 ;  /* 0x0c00000d1a107389 */ /* 0x000064000004000c */
[----:B01----:R-:W-:Y:S01]  /*1620*/  ENDCOLLECTIVE ;  /* 0x000000000000791b */ /* 0x003fe20003800000 */
.L_x_797:
[----:B------:R-:W-:Y:S01]  /*1630*/  HFMA2.MMA R13, -RZ, RZ, 0, 1.1920928955078125e-07 ;  /* 0x00000002ff0d7435 */ /* 0x000fe200000001ff */
[----:B------:R-:W-:-:S05]  /*1640*/  MOV R17, R16 ;  /* 0x0000001000117202 */ /* 0x000fca0000000f00 */
[----:B------:R-:W-:-:S05]  /*1650*/  FADD.FTZ R19, R8, R17 ;  /* 0x0000001108137221 */ /* 0x000fca0000010000 */
[----:B------:R-:W-:-:S07]  /*1660*/  MOV R26, R19 ;  /* 0x00000013001a7202 */ /* 0x000fce0000000f00 */
[----:B------:R-:W-:Y:S05]  /*1670*/  WARPSYNC.COLLECTIVE R11, `(.L_x_798) ;  /* 0x000000000b087348 */ /* 0x000fea0003c00000 */
[----:B------:R0:W1:Y:S02]  /*1680*/  SHFL.BFLY P2, R16, R26, R13, R12 ;  /* 0x0c00000d1a107389 */ /* 0x000064000004000c */
[----:B01----:R-:W-:Y:S01]  /*1690*/  ENDCOLLECTIVE ;  /* 0x000000000000791b */ /* 0x003fe20003800000 */
.L_x_798:
[----:B------:R-:W-:Y:S01]  /*16a0*/  IMAD.MOV.U32 R13, RZ, RZ, 0x4 ;  /* 0x00000004ff0d7424 */ /* 0x000fe200078e00ff */
[----:B------:R-:W-:-:S05]  /*16b0*/  MOV R20, R16 ;  /* 0x0000001000147202 */ /* 0x000fca0000000f00 */
[----:B------:R-:W-:-:S05]  /*16c0*/  FADD.FTZ R8, R19, R20 ;  /* 0x0000001413087221 */ /* 0x000fca0000010000 */
[----:B------:R-:W-:-:S07]  /*16d0*/  MOV R26, R8 ;  /* 0x00000008001a7202 */ /* 0x000fce0000000f00 */
[----:B------:R-:W-:Y:S05]  /*16e0*/  WARPSYNC.COLLECTIVE R11, `(.L_x_799) ;  /* 0x000000000b087348 */ /* 0x000fea0003c00000 */
[----:B------:R0:W1:Y:S02]  /*16f0*/  SHFL.BFLY P2, R16, R26, R13, R12 ;  /* 0x0c00000d1a107389 */ /* 0x000064000004000c */
[----:B01----:R-:W-:Y:S01]  /*1700*/  ENDCOLLECTIVE ;  /* 0x000000000000791b */ /* 0x003fe20003800000 */
.L_x_799:
[----:B------:R-:W-:Y:S01]  /*1710*/  HFMA2.MMA R13, -RZ, RZ, 0, 4.76837158203125e-07 ;  /* 0x00000008ff0d7435 */ /* 0x000fe200000001ff */
[----:B------:R-:W-:-:S05]  /*1720*/  MOV R21, R16 ;  /* 0x0000001000157202 */ /* 0x000fca0000000f00 */
[----:B------:R-:W-:-:S05]  /*1730*/  FADD.FTZ R21, R8, R21 ;  /* 0x0000001508157221 */ /* 0x000fca0000010000 */
[----:B------:R-:W-:-:S07]  /*1740*/  MOV R26, R21 ;  /* 0x00000015001a7202 */ /* 0x000fce0000000f00 */
[----:B------:R-:W-:Y:S05]  /*1750*/  WARPSYNC.COLLECTIVE R11, `(.L_x_800) ;  /* 0x000000000b087348 */ /* 0x000fea0003c00000 */
[----:B------:R0:W1:Y:S02]  /*1760*/  SHFL.BFLY P2, R16, R26, R13, R12 ;  /* 0x0c00000d1a107389 */ /* 0x000064000004000c */
[----:B01----:R-:W-:Y:S01]  /*1770*/  ENDCOLLECTIVE ;  /* 0x000000000000791b */ /* 0x003fe20003800000 */
.L_x_800:
[----:B------:R-:W-:Y:S01]  /*1780*/  HFMA2.MMA R13, -RZ, RZ, 0, 9.5367431640625e-07 ;  /* 0x00000010ff0d7435 */ /* 0x000fe200000001ff */
[----:B------:R-:W-:-:S05]  /*1790*/  MOV R22, R16 ;  /* 0x0000001000167202 */ /* 0x000fca0000000f00 */
[----:B------:R-:W-:-:S05]  /*17a0*/  FADD.FTZ R17, R21, R22 ;  /* 0x0000001615117221 */ /* 0x000fca0000010000 */
[----:B------:R-:W-:-:S07]  /*17b0*/  MOV R26, R17 ;  /* 0x00000011001a7202 */ /* 0x000fce0000000f00 */
[----:B------:R-:W-:Y:S05]  /*17c0*/  WARPSYNC.COLLECTIVE R11, `(.L_x_801) ;  /* 0x000000000b087348 */ /* 0x000fea0003c00000 */
[----:B------:R0:W1:Y:S02]  /*17d0*/  SHFL.BFLY P2, R16, R26, R13, R12 ;  /* 0x0c00000d1a107389 */ /* 0x000064000004000c */
[----:B01----:R-:W-:Y:S01]  /*17e0*/  ENDCOLLECTIVE ;  /* 0x000000000000791b */ /* 0x003fe20003800000 */
.L_x_801:
[----:B------:R-:W-:Y:S01]  /*17f0*/  HFMA2.MMA R13, -RZ, RZ, 0, 5.9604644775390625e-08 ;  /* 0x00000001ff0d7435 */ /* 0x000fe200000001ff */
[----:B------:R-:W-:Y:S02]  /*1800*/  MOV R26, R7 ;  /* 0x00000007001a7202 */ /* 0x000fe40000000f00 */
[----:B------:R-:W-:-:S08]  /*1810*/  MOV R8, R16 ;  /* 0x0000001000087202 */ /* 0x000fd00000000f00 */
[----:B------:R-:W-:Y:S05]  /*1820*/  WARPSYNC.COLLECTIVE R11, `(.L_x_802) ;  /* 0x000000000b087348 */ /* 0x000fea0003c00000 */
[----:B------:R0:W1:Y:S02]  /*1830*/  SHFL.BFLY P2, R16, R26, R13, R12 ;  /* 0x0c00000d1a107389 */ /* 0x000064000004000c */
[----:B01----:R-:W-:Y:S01]  /*1840*/  ENDCOLLECTIVE ;  /* 0x000000000000791b */ /* 0x003fe20003800000 */
.L_x_802:
[----:B------:R-:W-:Y:S01]  /*1850*/  HFMA2.MMA R13, -RZ, RZ, 0, 1.1920928955078125e-07 ;  /* 0x00000002ff0d7435 */ /* 0x000fe200000001ff */
[----:B------:R-:W-:-:S05]  /*1860*/  MOV R18, R16 ;  /* 0x0000001000127202 */ /* 0x000fca0000000f00 */
[----:B------:R-:W-:-:S05]  /*1870*/  FADD.FTZ R22, R7, R18 ;  /* 0x0000001207167221 */ /* 0x000fca0000010000 */
[----:B------:R-:W-:-:S07]  /*1880*/  MOV R26, R22 ;  /* 0x00000016001a7202 */ /* 0x000fce0000000f00 */
[----:B------:R-:W-:Y:S05]  /*1890*/  WARPSYNC.COLLECTIVE R11, `(.L_x_803) ;  /* 0x000000000b087348 */ /* 0x000fea0003c00000 */
[----:B------:R0:W1:Y:S02]  /*18a0*/  SHFL.BFLY P2, R16, R26, R13, R12 ;  /* 0x0c00000d1a107389 */ /* 0x000064000004000c */
[----:B01----:R-:W-:Y:S01]  /*18b0*/  ENDCOLLECTIVE ;  /* 0x000000000000791b */ /* 0x003fe20003800000 */
.L_x_803:
[----:B------:R-:W-:Y:S01]  /*18c0*/  HFMA2.MMA R13, -RZ, RZ, 0, 2.384185791015625e-07 ;  /* 0x00000004ff0d7435 */ /* 0x000fe200000001ff */
[----:B------:R-:W-:-:S05]  /*18d0*/  MOV R21, R16 ;  /* 0x0000001000157202 */ /* 0x000fca0000000f00 */
[----:B------:R-:W-:-:S05]  /*18e0*/  FADD.FTZ R7, R22, R21 ;  /* 0x0000001516077221 */ /* 0x000fca0000010000 */
[----:B------:R-:W-:-:S07]  /*18f0*/  MOV R26, R7 ;  /* 0x00000007001a7202 */ /* 0x000fce0000000f00 */
[----:B------:R-:W-:Y:S05]  /*1900*/  WARPSYNC.COLLECTIVE R11, `(.L_x_804) ;  /* 0x000000000b087348 */ /* 0x000fea0003c00000 */
[----:B------:R0:W1:Y:S02]  /*1910*/  SHFL.BFLY P2, R16, R26, R13, R12 ;  /* 0x0c00000d1a107389 */ /* 0x000064000004000c */
[----:B01----:R-:W-:Y:S01]  /*1920*/  ENDCOLLECTIVE ;  /* 0x000000000000791b */ /* 0x003fe20003800000 */
.L_x_804:
[----:B------:R-:W-:Y:S01]  /*1930*/  HFMA2.MMA R13, -RZ, RZ, 0, 4.76837158203125e-07 ;  /* 0x00000008ff0d7435 */ /* 0x000fe200000001ff */
[----:B------:R-:W-:-:S05]  /*1940*/  MOV R20, R16 ;  /* 0x0000001000147202 */ /* 0x000fca0000000f00 */
[----:B------:R-:W-:-:S05]  /*1950*/  FADD.FTZ R23, R7, R20 ;  /* 0x0000001407177221 */ /* 0x000fca0000010000 */
[----:B------:R-:W-:-:S07]  /*1960*/  MOV R26, R23 ;  /* 0x00000017001a7202 */ /* 0x000fce0000000f00 */
[----:B------:R-:W-:Y:S05]  /*1970*/  WARPSYNC.COLLECTIVE R11, `(.L_x_805) ;  /* 0x000000000b087348 */ /* 0x000fea0003c00000 */
[----:B------:R0:W1:Y:S02]  /*1980*/  SHFL.BFLY P2, R16, R26, R13, R12 ;  /* 0x0c00000d1a107389 */ /* 0x000064000004000c */
[----:B01----:R-:W-:Y:S01]  /*1990*/  ENDCOLLECTIVE ;  /* 0x000000000000791b */ /* 0x003fe20003800000 */
.L_x_805:
[----:B------:R-:W-:Y:S01]  /*19a0*/  HFMA2.MMA R13, -RZ, RZ, 0, 9.5367431640625e-07 ;  /* 0x00000010ff0d7435 */ /* 0x000fe200000001ff */
[----:B------:R-:W-:-:S05]  /*19b0*/  MOV R24, R16 ;  /* 0x0000001000187202 */ /* 0x000fca0000000f00 */
[----:B------:R-:W-:-:S05]  /*19c0*/  FADD.FTZ R24, R23, R24 ;  /* 0x0000001817187221 */ /* 0x000fca0000010000 */
[----:B------:R-:W-:-:S07]  /*19d0*/  MOV R26, R24 ;  /* 0x00000018001a7202 */ /* 0x000fce0000000f00 */
[----:B------:R-:W-:Y:S05]  /*19e0*/  WARPSYNC.COLLECTIVE R11, `(.L_x_806) ;  /* 0x000000000b087348 */ /* 0x000fea0003c00000 */
[----:B------:R0:W1:Y:S02]  /*19f0*/  SHFL.BFLY P2, R16, R26, R13, R12 ;  /* 0x0c00000d1a107389 */ /* 0x000064000004000c */
[----:B01----:R-:W-:Y:S01]  /*1a00*/  ENDCOLLECTIVE ;  /* 0x000000000000791b */ /* 0x003fe20003800000 */
.L_x_806:
[----:B------:R-:W-:Y:S05]  /*1a10*/  BRA `(.L_x_807) ;  /* 0xfffffff400407947 */ /* 0x000fea000383ffff */
.L_x_808:
        /* <DEDUP_REMOVED lines=14> */
.L_x_3899:


//--------------------- .text._ZN10layer_norm31ln_parallel_residual_bwd_kernelINS_13Kernel_traitsI6__halfS2_S2_S2_fjLj2560ELj1ELj1ELj4ELj8ENS_18Kernel_traits_baseILj2560ES2_S2_S2_S2_fjLj128EEEEELb1ELb1ELb1EEEvNS_9BwdParamsE --------------------------
	.section	.text._ZN10layer_norm31ln_parallel_residual_bwd_kernelINS_13Kernel_traitsI6__halfS2_S2_S2_fjLj2560ELj1ELj1ELj4ELj8ENS_18Kernel_traits_baseILj2560ES2_S2_S2_S2_fjLj128EEEEELb1ELb1ELb1EEEvNS_9BwdParamsE,"ax",@progbits
	.align	128
        .global         _ZN10layer_norm31ln_parallel_residual_bwd_kernelINS_13Kernel_traitsI6__halfS2_S2_S2_fjLj2560ELj1ELj1ELj4ELj8ENS_18Kernel_traits_baseILj2560ES2_S2_S2_S2_fjLj128EEEEELb1ELb1ELb1EEEvNS_9BwdParamsE
        .type           _ZN10layer_norm31ln_parallel_residual_bwd_kernelINS_13Kernel_traitsI6__halfS2_S2_S2_fjLj2560ELj1ELj1ELj4ELj8ENS_18Kernel_traits_baseILj2560ES2_S2_S2_S2_fjLj128EEEEELb1ELb1ELb1EEEvNS_9BwdParamsE,@function
        .size           _ZN10layer_norm31ln_parallel_residual_bwd_kernelINS_13Kernel_traitsI6__halfS2_S2_S2_fjLj2560ELj1ELj1ELj4ELj8ENS_18Kernel_traits_baseILj2560ES2_S2_S2_S2_fjLj128EEEEELb1ELb1ELb1EEEvNS_9BwdParamsE,(.L_x_3900 - _ZN10layer_norm31ln_parallel_residual_bwd_kernelINS_13Kernel_traitsI6__halfS2_S2_S2_fjLj2560ELj1ELj1ELj4ELj8ENS_18Kernel_traits_baseILj2560ES2_S2_S2_S2_fjLj128EEEEELb1ELb1ELb1EEEvNS_9BwdParamsE)
        .other          _ZN10layer_norm31ln_parallel_residual_bwd_kernelINS_13Kernel_traitsI6__halfS2_S2_S2_fjLj2560ELj1ELj1ELj4ELj8ENS_18Kernel_traits_baseILj2560ES2_S2_S2_S2_fjLj128EEEEELb1ELb1ELb1EEEvNS_9BwdParamsE,@"STO_CUDA_ENTRY STV_DEFAULT"
_ZN10layer_norm31ln_parallel_residual_bwd_kernelINS_13Kernel_traitsI6__halfS2_S2_S2_fjLj2560ELj1ELj1ELj4ELj8ENS_18Kernel_traits_baseILj2560ES2_S2_S2_S2_fjLj128EEEEELb1ELb1ELb1EEEvNS_9BwdParamsE:
.text._ZN10layer_norm31ln_parallel_residual_bwd_kernelINS_13Kernel_traitsI6__halfS2_S2_S2_fjLj2560ELj1ELj1ELj4ELj8ENS_18Kernel_traits_baseILj2560ES2_S2_S2_S2_fjLj128EEEEELb1ELb1ELb1EEEvNS_9BwdParamsE:
        /* <DEDUP_REMOVED lines=38> */
.L_x_809:
        /* <DEDUP_REMOVED lines=33> */
[----:B0-----:R-:W-:-:S02]  /*0470*/  CS2R R2, SRZ ;  /* 0x0000000000027805 */ /* 0x001fc4000001ff00 */
[----:B------:R-:W-:Y:S01]  /*0480*/  MOV R0, RZ ;  /* 0x000000ff00007202 */ /* 0x000fe20000000f00 */
[----:B------:R-:W-:Y:S01]  /*0490*/  IMAD.MOV.U32 R141, RZ, RZ, RZ ;  /* 0x000000ffff8d7224 */ /* 0x000fe200078e00ff */
        /* <DEDUP_REMOVED lines=31> */
.L_x_823:
[----:B-123--:R-:W-:Y:S01]  /*0690*/  IMAD R40, R49, UR8, RZ ;  /* 0x0000000831287c24 */ /* 0x00efe2000f8e02ff */
[----:B0-----:R-:W0:Y:S04]  /*06a0*/  LDC.64 R86, c[0x0][0x2b8] ;  /* 0x0000ae00ff567b82 */ /* 0x001e280000000a00 */
[----:B------:R-:W-:-:S04]  /*06b0*/  SHF.R.S32.HI R41, RZ, 0x1f, R40 ;  /* 0x0000001fff297819 */ /* 0x000fc80000011428 */
[----:B------:R-:W-:Y:S01]  /*06c0*/  LEA.HI R40, R41, R40, RZ, 0x2 ;  /* 0x0000002829287211 */ /* 0x000fe200078f10ff */
[----:B------:R-:W1:Y:S03]  /*06d0*/  LDC.64 R90, c[0x0][0x250] ;  /* 0x00009400ff5a7b82 */ /* 0x000e660000000a00 */
[----:B------:R-:W-:-:S04]  /*06e0*/  LEA.HI.SX32 R151, R40, R119, 0x1e ;  /* 0x0000007728977211 */ /* 0x000fc800078ff2ff */
[C---:B------:R-:W-:Y:S01]  /*06f0*/  SHF.L.U32 R131, R151.reuse, 0x3, RZ ;  /* 0x0000000397837819 */ /* 0x040fe200000006ff */
[C---:B------:R-:W-:Y:S01]  /*0700*/  VIADD R98, R151.reuse, 0x80 ;  /* 0x0000008097627836 */ /* 0x040fe20000000000 */
[----:B------:R-:W-:Y:S01]  /*0710*/  SHF.R.U32.HI R132, RZ, 0x1d, R151 ;  /* 0x0000001dff847819 */ /* 0x000fe20000011697 */
[----:B------:R-:W-:Y:S01]  /*0720*/  VIADD R154, R151, 0x180 ;  /* 0x00000180979a7836 */ /* 0x000fe20000000000 */
[----:B------:R-:W-:Y:S01]  /*0730*/  IADD3 R40, P1, R131, UR12, RZ ;  /* 0x0000000c83287c10 */ /* 0x000fe2000ff3e0ff */
[----:B------:R-:W-:Y:S01]  /*0740*/  VIADD R149, R151, 0x100 ;  /* 0x0000010097957836 */ /* 0x000fe20000000000 */
[----:B------:R-:W-:Y:S01]  /*0750*/  SHF.L.U32 R133, R98, 0x3, RZ ;  /* 0x0000000362857819 */ /* 0x000fe200000006ff */
[----:B------:R-:W-:Y:S01]  /*0760*/  IMAD.SHL.U32 R137, R154, 0x8, RZ ;  /* 0x000000089a897824 */ /* 0x000fe200078e00ff */
[----:B------:R-:W-:Y:S01]  /*0770*/  IADD3.X R41, R132, UR13, RZ, P1, !PT ;  /* 0x0000000d84297c10 */ /* 0x000fe20008ffe4ff */
[----:B------:R-:W-:Y:S01]  /*0780*/  IMAD.SHL.U32 R135, R149, 0x8, RZ ;  /* 0x0000000895877824 */ /* 0x000fe200078e00ff */
[----:B------:R-:W-:Y:S01]  /*0790*/  SHF.R.U32.HI R134, RZ, 0x1d, R98 ;  /* 0x0000001dff867819 */ /* 0x000fe20000011662 */
[----:B------:R-:W2:Y:S01]  /*07a0*/  LDC.64 R56, c[0x0][0x258] ;  /* 0x00009600ff387b82 */ /* 0x000ea20000000a00 */
[----:B------:R-:W-:-:S02]  /*07b0*/  IADD3 R42, P1, R133, UR12, RZ ;  /* 0x0000000c852a7c10 */ /* 0x000fc4000ff3e0ff */
[C---:B------:R-:W-:Y:S02]  /*07c0*/  IADD3 R150, R151.reuse, 0x200, RZ ;  /* 0x0000020097967810 */ /* 0x040fe40007ffe0ff */
[----:B------:R-:W-:Y:S01]  /*07d0*/  SHF.R.U32.HI R138, RZ, 0x1d, R154 ;  /* 0x0000001dff8a7819 */ /* 0x000fe2000001169a */
[----:B0-----:R-:W-:Y:S01]  /*07e0*/  IMAD.WIDE.U32 R78, R151, 0x8, R86 ;  /* 0x00000008974e7825 */ /* 0x001fe200078e0056 */
[----:B------:R-:W-:Y:S01]  /*07f0*/  IADD3.X R43, R134, UR13, RZ, P1, !PT ;  /* 0x0000000d862b7c10 */ /* 0x000fe20008ffe4ff */
[----:B------:R-:W3:Y:S01]  /*0800*/  LDG.E.64 R40, desc[UR6][R40.64] ;  /* 0x0000000628287981 */ /* 0x000ee2000c1e1b00 */
[----:B------:R-:W-:Y:S01]  /*0810*/  IADD3 R46, P1, R137, UR12, RZ ;  /* 0x0000000c892e7c10 */ /* 0x000fe2000ff3e0ff */
[----:B------:R-:W-:Y:S01]  /*0820*/  IMAD.SHL.U32 R139, R150, 0x8, RZ ;  /* 0x00000008968b7824 */ /* 0x000fe200078e00ff */
[----:B------:R-:W-:Y:S01]  /*0830*/  SHF.R.U32.HI R136, RZ, 0x1d, R149 ;  /* 0x0000001dff887819 */ /* 0x000fe20000011695 */
[--C-:B------:R-:W-:Y:S01]  /*0840*/  IMAD.WIDE.U32 R80, R98, 0x8, R86.reuse ;  /* 0x0000000862507825 */ /* 0x100fe200078e0056 */
[----:B------:R-:W-:Y:S01]  /*0850*/  IADD3 R44, P2, R135, UR12, RZ ;  /* 0x0000000c872c7c10 */ /* 0x000fe2000ff5e0ff */
[----:B------:R-:W4:Y:S01]  /*0860*/  LDG.E.64 R42, desc[UR6][R42.64] ;  /* 0x000000062a2a7981 */ /* 0x000f22000c1e1b00 */
[----:B------:R-:W-:Y:S01]  /*0870*/  IADD3.X R47, R138, UR13, RZ, P1, !PT ;  /* 0x0000000d8a2f7c10 */ /* 0x000fe20008ffe4ff */
[----:B------:R-:W0:Y:S01]  /*0880*/  LDC.64 R66, c[0x0][0x300] ;  /* 0x0000c000ff427b82 */ /* 0x000e220000000a00 */
[----:B------:R-:W-:Y:S01]  /*0890*/  IADD3.X R45, R136, UR13, RZ, P2, !PT ;  /* 0x0000000d882d7c10 */ /* 0x000fe200097fe4ff */
[----:B------:R-:W-:Y:S01]  /*08a0*/  IMAD.WIDE.U32 R82, R149, 0x8, R86 ;  /* 0x0000000895527825 */ /* 0x000fe200078e0056 */
[----:B------:R-:W-:Y:S01]  /*08b0*/  SHF.R.U32.HI R140, RZ, 0x1d, R150 ;  /* 0x0000001dff8c7819 */ /* 0x000fe20000011696 */
[----:B------:R-:W4:Y:S01]  /*08c0*/  LDG.E.64 R78, desc[UR6][R78.64] ;  /* 0x000000064e4e7981 */ /* 0x000f22000c1e1b00 */
[----:B------:R-:W-:Y:S01]  /*08d0*/  IADD3 R88, P1, R139, UR12, RZ ;  /* 0x0000000c8b587c10 */ /* 0x000fe2000ff3e0ff */
[----:B------:R-:W-:-:S02]  /*08e0*/  IMAD.WIDE.U32 R84, R154, 0x8, R86 ;  /* 0x000000089a547825 */ /* 0x000fc400078e0056 */
[----:B------:R-:W4:Y:S01]  /*08f0*/  LDG.E.64 R44, desc[UR6][R44.64] ;  /* 0x000000062c2c7981 */ /* 0x000f22000c1e1b00 */
[----:B------:R-:W-:Y:S01]  /*0900*/  IADD3.X R89, R140, UR13, RZ, P1, !PT ;  /* 0x0000000d8c597c10 */ /* 0x000fe20008ffe4ff */
[----:B------:R-:W-:Y:S01]  /*0910*/  IMAD.WIDE.U32 R86, R150, 0x8, R86 ;  /* 0x0000000896567825 */ /* 0x000fe200078e0056 */
[----:B------:R-:W0:Y:S01]  /*0920*/  @P0 LDC.64 R110, c[0x0][0x2c8] ;  /* 0x0000b200ff6e0b82 */ /* 0x000e220000000a00 */
[----:B------:R-:W4:Y:S02]  /*0930*/  LDG.E.64 R80, desc[UR6][R80.64] ;  /* 0x0000000650507981 */ /* 0x000f24000c1e1b00 */
[C---:B-1----:R-:W-:Y:S02]  /*0940*/  IMAD.WIDE R90, R49.reuse, 0x4, R90 ;  /* 0x00000004315a7825 */ /* 0x042fe400078e025a */
[----:B------:R-:W4:Y:S04]  /*0950*/  LDG.E.64 R82, desc[UR6][R82.64] ;  /* 0x0000000652527981 */ /* 0x000f28000c1e1b00 */
[----:B------:R-:W4:Y:S04]  /*0960*/  LDG.E.64 R84, desc[UR6][R84.64] ;  /* 0x0000000654547981 */ /* 0x000f28000c1e1b00 */
[----:B------:R-:W4:Y:S04]  /*0970*/  LDG.E.64 R46, desc[UR6][R46.64] ;  /* 0x000000062e2e7981 */ /* 0x000f28000c1e1b00 */
[----:B------:R-:W4:Y:S04]  /*0980*/  LDG.E.64 R88, desc[UR6][R88.64] ;  /* 0x0000000658587981 */ /* 0x000f28000c1e1b00 */
[----:B------:R-:W4:Y:S01]  /*0990*/  LDG.E.64 R86, desc[UR6][R86.64] ;  /* 0x0000000656567981 */ /* 0x000f22000c1e1b00 */
[----:B--2---:R-:W-:-:S03]  /*09a0*/  IMAD.WIDE R56, R49, 0x4, R56 ;  /* 0x0000000431387825 */ /* 0x004fc600078e0238 */
[----:B------:R1:W2:Y:S04]  /*09b0*/  LDG.E R146, desc[UR6][R90.64] ;  /* 0x000000065a927981 */ /* 0x0002a8000c1e1900 */
[----:B------:R-:W2:Y:S01]  /*09c0*/  LDG.E R57, desc[UR6][R56.64] ;  /* 0x0000000638397981 */ /* 0x000ea2000c1e1900 */
[----:B0-----:R-:W-:-:S04]  /*09d0*/  ISETP.NE.U32.AND P1, PT, R66, RZ, PT ;  /* 0x000000ff4200720c */ /* 0x001fc80003f25070 */
[----:B------:R-:W-:Y:S01]  /*09e0*/  ISETP.NE.AND.EX P1, PT, R67, RZ, PT, P1 ;  /* 0x000000ff4300720c */ /* 0x000fe20003f25310 */
[----:B------:R-:W-:Y:S01]  /*09f0*/  IMAD.SHL.U32 R99, R151, 0x4, RZ ;  /* 0x0000000497637824 */ /* 0x000fe200078e00ff */
[----:B------:R-:W-:Y:S02]  /*0a00*/  SHF.R.U32.HI R100, RZ, 0x1e, R151 ;  /* 0x0000001eff647819 */ /* 0x000fe40000011697 */
[----:B------:R-:W-:Y:S01]  /*0a10*/  SHF.L.U32 R101, R98, 0x2, RZ ;  /* 0x0000000262657819 */ /* 0x000fe200000006ff */
[----:B------:R-:W-:Y:S01]  /*0a20*/  IMAD.SHL.U32 R155, R149, 0x4, RZ ;  /* 0x00000004959b7824 */ /* 0x000fe200078e00ff */
[----:B------:R-:W-:Y:S01]  /*0a30*/  SHF.R.U32.HI R104, RZ, 0x1e, R98 ;  /* 0x0000001eff687819 */ /* 0x000fe20000011662 */
[----:B-1----:R-:W0:Y:S08]  /*0a40*/  @P0 LDC.64 R90, c[0x0][0x2c8] ;  /* 0x0000b200ff5a0b82 */ /* 0x002e300000000a00 */
        /* <DEDUP_REMOVED lines=12> */
[----:B------:R-:W-:Y:S02]  /*0b10*/  IADD3.X R97, R148, UR15, RZ, P3, !PT ;  /* 0x0000000f94617c10 */ /* 0x000fe40009ffe4ff */
[----:B------:R-:W-:Y:S02]  /*0b20*/  @P1 IADD3.X R113, R100, R113, RZ, P2, !PT ;  /* 0x0000007164711210 */ /* 0x000fe400017fe4ff */
[----:B------:R-:W-:Y:S01]  /*0b30*/  @P0 LEA R110, P2, R98, R110, 0x3 ;  /* 0x0000006e626e0211 */ /* 0x000fe200078418ff */
[----:B------:R-:W-:Y:S01]  /*0b40*/  IMAD.SHL.U32 R153, R154, 0x4, RZ ;  /* 0x000000049a997824 */ /* 0x000fe200078e00ff */
[----:B------:R0:W5:Y:S01]  /*0b50*/  LDG.E R144, desc[UR6][R96.64] ;  /* 0x0000000660907981 */ /* 0x000162000c1e1900 */
[----:B------:R-:W1:Y:S01]  /*0b60*/  @P0 LDC.64 R94, c[0x0][0x2c8] ;  /* 0x0000b200ff5e0b82 */ /* 0x000e620000000a00 */
[----:B------:R-:W-:-:S02]  /*0b70*/  @P0 LEA.HI.X R111, R98, R111, RZ, 0x3, P2 ;  /* 0x0000006f626f0211 */ /* 0x000fc400010f1cff */
[----:B0-----:R-:W-:Y:S02]  /*0b80*/  @P1 IADD3 R108, P2, R101, R108, RZ ;  /* 0x0000006c656c1210 */ /* 0x001fe40007f5e0ff */
[----:B------:R-:W-:Y:S01]  /*0b90*/  SHF.R.U32.HI R152, RZ, 0x1e, R154 ;  /* 0x0000001eff987819 */ /* 0x000fe2000001169a */
[----:B------:R-:W-:Y:S01]  /*0ba0*/  IMAD.SHL.U32 R157, R150, 0x4, RZ ;  /* 0x00000004969d7824 */ /* 0x000fe200078e00ff */
[----:B------:R-:W-:Y:S01]  /*0bb0*/  IADD3 R102, P3, R153, UR14, RZ ;  /* 0x0000000e99667c10 */ /* 0x000fe2000ff7e0ff */
[----:B------:R-:W0:Y:S01]  /*0bc0*/  @P0 LDC.64 R98, c[0x0][0x2c8] ;  /* 0x0000b200ff620b82 */ /* 0x000e220000000a00 */
[----:B------:R-:W-:Y:S01]  /*0bd0*/  @P1 IMAD.X R109, R104, 0x1, R109, P2 ;  /* 0x00000001686d1824 */ /* 0x000fe200010e066d */
[----:B------:R-:W-:Y:S01]  /*0be0*/  SHF.R.U32.HI R156, RZ, 0x1e, R150 ;  /* 0x0000001eff9c7819 */ /* 0x000fe20000011696 */
[----:B------:R-:W5:Y:S05]  /*0bf0*/  @P1 LDG.E R54, desc[UR6][R112.64] ;  /* 0x0000000670361981 */ /* 0x000f6a000c1e1900 */
[----:B------:R-:W0:Y:S01]  /*0c00*/  @P1 LDC.64 R96, c[0x0][0x248] ;  /* 0x00009200ff601b82 */ /* 0x000e220000000a00 */
[----:B------:R-:W-:Y:S01]  /*0c10*/  IADD3.X R103, R152, UR15, RZ, P3, !PT ;  /* 0x0000000f98677c10 */ /* 0x000fe20009ffe4ff */
[----:B------:R-:W5:Y:S06]  /*0c20*/  @P0 LDG.E.64 R68, desc[UR6][R110.64] ;  /* 0x000000066e440981 */ /* 0x000f6c000c1e1b00 */
[----:B------:R-:W0:Y:S01]  /*0c30*/  @P0 LDC.64 R100, c[0x0][0x2c8] ;  /* 0x0000b200ff640b82 */ /* 0x000e220000000a00 */
[----:B------:R1:W5:Y:S07]  /*0c40*/  LDG.E R145, desc[UR6][R102.64] ;  /* 0x0000000666917981 */ /* 0x00036e000c1e1900 */
[----:B------:R-:W0:Y:S01]  /*0c50*/  @P1 LDC.64 R104, c[0x0][0x248] ;  /* 0x00009200ff681b82 */ /* 0x000e220000000a00 */
[----:B------:R-:W-:Y:S01]  /*0c60*/  @P0 LEA R90, P2, R149, R90, 0x3 ;  /* 0x0000005a955a0211 */ /* 0x000fe200078418ff */
[----:B------:R3:W5:Y:S01]  /*0c70*/  @P1 LDG.E R53, desc[UR6][R108.64] ;  /* 0x000000066c351981 */ /* 0x000762000c1e1900 */
[----:B-1----:R-:W-:-:S02]  /*0c80*/  IADD3 R102, P3, R157, UR14, RZ ;  /* 0x0000000e9d667c10 */ /* 0x002fc4000ff7e0ff */
[----:B------:R-:W-:Y:S02]  /*0c90*/  @P0 LEA.HI.X R91, R149, R91, RZ, 0x3, P2 ;  /* 0x0000005b955b0211 */ /* 0x000fe400010f1cff */
[----:B------:R-:W-:Y:S02]  /*0ca0*/  IADD3.X R103, R156, UR15, RZ, P3, !PT ;  /* 0x0000000f9c677c10 */ /* 0x000fe40009ffe4ff */
[----:B------:R-:W-:Y:S01]  /*0cb0*/  @P1 IADD3 R92, P3, R155, R92, RZ ;  /* 0x0000005c9b5c1210 */ /* 0x000fe20007f7e0ff */
[----:B------:R-:W5:Y:S01]  /*0cc0*/  @P0 LDG.E.64 R70, desc[UR6][R90.64] ;  /* 0x000000065a460981 */ /* 0x000f62000c1e1b00 */
[----:B------:R-:W-:Y:S02]  /*0cd0*/  @P0 LEA R94, P2, R154, R94, 0x3 ;  /* 0x0000005e9a5e0211 */ /* 0x000fe400078418ff */
[----:B------:R-:W-:Y:S01]  /*0ce0*/  @P1 IADD3.X R93, R148, R93, RZ, P3, !PT ;  /* 0x0000005d945d1210 */ /* 0x000fe20001ffe4ff */
[----:B------:R-:W5:Y:S01]  /*0cf0*/  LDG.E R102, desc[UR6][R102.64] ;  /* 0x0000000666667981 */ /* 0x000f62000c1e1900 */
        /* <DEDUP_REMOVED lines=19> */
[----:B------:R-:W-:Y:S02]  /*0e30*/  ISETP.GE.AND P3, PT, R49, UR11, PT ;  /* 0x0000000b31007c0c */ /* 0x000fe4000bf66270 */
[----:B---3--:R-:W-:Y:S02]  /*0e40*/  MOV R108, R40 ;  /* 0x00000028006c7202 */ /* 0x008fe40000000f00 */
[----:B------:R-:W-:Y:S01]  /*0e50*/  SHF.R.U32.HI R109, RZ, 0x10, R41 ;  /* 0x00000010ff6d7819 */ /* 0x000fe20000011629 */
[----:B----4-:R-:W-:Y:S01]  /*0e60*/  IMAD.MOV.U32 R110, RZ, RZ, R42 ;  /* 0x000000ffff6e7224 */ /* 0x010fe200078e002a */
[--C-:B------:R-:W-:Y:S02]  /*0e70*/  SHF.R.U64 R42, R42, 0x10, R43.reuse ;  /* 0x000000102a2a7819 */ /* 0x100fe4000000122b */
[----:B0-----:R-:W-:Y:S02]  /*0e80*/  MOV R96, R43 ;  /* 0x0000002b00607202 */ /* 0x001fe40000000f00 */
[----:B------:R-:W-:Y:S01]  /*0e90*/  SHF.R.U32.HI R111, RZ, 0x10, R43 ;  /* 0x00000010ff6f7819 */ /* 0x000fe2000001162b */
[----:B------:R-:W-:Y:S01]  /*0ea0*/  IMAD.MOV.U32 R103, RZ, RZ, R78 ;  /* 0x000000ffff677224 */ /* 0x000fe200078e004e */
[----:B------:R-:W-:Y:S01]  /*0eb0*/  SHF.R.U64 R78, R78, 0x10, R79 ;  /* 0x000000104e4e7819 */ /* 0x000fe2000000124f */
[----:B------:R-:W-:Y:S01]  /*0ec0*/  IMAD.MOV.U32 R112, RZ, RZ, R44 ;  /* 0x000000ffff707224 */ /* 0x000fe200078e002c */
[--C-:B------:R-:W-:Y:S01]  /*0ed0*/  SHF.R.U64 R44, R44, 0x10, R45.reuse ;  /* 0x000000102c2c7819 */ /* 0x100fe2000000122d */
[--C-:B-1----:R-:W-:Y:S01]  /*0ee0*/  IMAD.MOV.U32 R98, RZ, RZ, R45.reuse ;  /* 0x000000ffff627224 */ /* 0x102fe200078e002d */
[----:B------:R-:W-:-:S02]  /*0ef0*/  SHF.R.U32.HI R100, RZ, 0x10, R45 ;  /* 0x00000010ff647819 */ /* 0x000fc4000001162d */
[----:B------:R-:W-:Y:S02]  /*0f00*/  MOV R104, R79 ;  /* 0x0000004f00687202 */ /* 0x000fe40000000f00 */
[----:B------:R-:W-:Y:S02]  /*0f10*/  SHF.R.U32.HI R105, RZ, 0x10, R79 ;  /* 0x00000010ff697819 */ /* 0x000fe4000001164f */
[--C-:B------:R-:W-:Y:S02]  /*0f20*/  SHF.R.U64 R43, R80, 0x10, R81.reuse ;  /* 0x00000010502b7819 */ /* 0x100fe40000001251 */
[----:B------:R-:W-:Y:S02]  /*0f30*/  MOV R45, R81 ;  /* 0x00000051002d7202 */ /* 0x000fe40000000f00 */
[----:B------:R-:W-:Y:S02]  /*0f40*/  SHF.R.U32.HI R93, RZ, 0x10, R81 ;  /* 0x00000010ff5d7819 */ /* 0x000fe40000011651 */
[----:B------:R-:W-:-:S02]  /*0f50*/  SHF.R.U64 R91, R82, 0x10, R83 ;  /* 0x00000010525b7819 */ /* 0x000fc40000001253 */
[----:B------:R-:W-:Y:S02]  /*0f60*/  MOV R92, R83 ;  /* 0x00000053005c7202 */ /* 0x000fe40000000f00 */
[----:B------:R-:W-:Y:S02]  /*0f70*/  SHF.R.U32.HI R101, RZ, 0x10, R83 ;  /* 0x00000010ff657819 */ /* 0x000fe40000011653 */
[--C-:B------:R-:W-:Y:S02]  /*0f80*/  SHF.R.U64 R83, R84, 0x10, R85.reuse ;  /* 0x0000001054537819 */ /* 0x100fe40000001255 */
[----:B------:R-:W-:Y:S02]  /*0f90*/  MOV R79, R85 ;  /* 0x00000055004f7202 */ /* 0x000fe40000000f00 */
[----:B------:R-:W-:Y:S01]  /*0fa0*/  SHF.R.U32.HI R81, RZ, 0x10, R85 ;  /* 0x00000010ff517819 */ /* 0x000fe20000011655 */
[----:B------:R-:W-:Y:S01]  /*0fb0*/  IMAD.MOV.U32 R148, RZ, RZ, R47 ;  /* 0x000000ffff947224 */ /* 0x000fe200078e002f */
[----:B------:R-:W-:-:S02]  /*0fc0*/  MOV R113, R46 ;  /* 0x0000002e00717202 */ /* 0x000fc40000000f00 */
[----:B------:R-:W-:Y:S02]  /*0fd0*/  SHF.R.U32.HI R85, RZ, 0x10, R89 ;  /* 0x00000010ff557819 */ /* 0x000fe40000011659 */
[--C-:B------:R-:W-:Y:S02]  /*0fe0*/  SHF.R.U64 R46, R46, 0x10, R47.reuse ;  /* 0x000000102e2e7819 */ /* 0x100fe4000000122f */
[----:B------:R-:W-:Y:S02]  /*0ff0*/  SHF.R.U32.HI R149, RZ, 0x10, R47 ;  /* 0x00000010ff957819 */ /* 0x000fe4000001162f */
[--C-:B------:R-:W-:Y:S02]  /*1000*/  SHF.R.U64 R94, R86, 0x10, R87.reuse ;  /* 0x00000010565e7819 */ /* 0x100fe40000001257 */
[----:B------:R-:W-:Y:S02]  /*1010*/  MOV R95, R87 ;  /* 0x00000057005f7202 */ /* 0x000fe40000000f00 */
[----:B------:R-:W-:Y:S01]  /*1020*/  SHF.R.U32.HI R47, RZ, 0x10, R87 ;  /* 0x00000010ff2f7819 */ /* 0x000fe20000011657 */
[----:B------:R-:W-:Y:S01]  /*1030*/  HADD2.F32 R87, -RZ, R108.H0_H0 ;  /* 0x2000006cff577230 */ /* 0x000fe20000004100 */
[----:B--2---:R-:W-:Y:S01]  /*1040*/  FSEL R146, R146, RZ, !P5 ;  /* 0x000000ff92927208 */ /* 0x004fe20006800000 */
[----:B------:R-:W-:Y:S01]  /*1050*/  HADD2.F32 R109, -RZ, R109.H0_H0 ;  /* 0x2000006dff6d7230 */ /* 0x000fe20000004100 */
[----:B------:R-:W-:Y:S01]  /*1060*/  SHF.R.U64 R40, R40, 0x10, R41 ;  /* 0x0000001028287819 */ /* 0x000fe20000001229 */
[----:B------:R-:W-:-:S02]  /*1070*/  HADD2.F32 R85, -RZ, R85.H0_H0 ;  /* 0x20000055ff557230 */ /* 0x000fc40000004100 */
[----:B------:R-:W-:Y:S02]  /*1080*/  IMAD.MOV.U32 R90, RZ, RZ, R41 ;  /* 0x000000ffff5a7224 */ /* 0x000fe400078e0029 */
[----:B------:R-:W-:Y:S01]  /*1090*/  FADD.FTZ R152, -R146, R87 ;  /* 0x0000005792987221 */ /* 0x000fe20000010100 */
[----:B------:R-:W-:Y:S02]  /*10a0*/  IMAD.MOV.U32 R41, RZ, RZ, R80 ;  /* 0x000000ffff297224 */ /* 0x000fe400078e0050 */
[----:B------:R-:W-:Y:S02]  /*10b0*/  HADD2.F32 R161, -RZ, R44.H0_H0 ;  /* 0x2000002cffa17230 */ /* 0x000fe40000004100 */
[----:B------:R-:W-:Y:S01]  /*10c0*/  IMAD.MOV.U32 R99, RZ, RZ, R84 ;  /* 0x000000ffff637224 */ /* 0x000fe200078e0054 */
[----:B------:R-:W-:Y:S01]  /*10d0*/  SHF.R.U64 R84, R88, 0x10, R89 ;  /* 0x0000001058547819 */ /* 0x000fe20000001259 */
[----:B------:R-:W-:Y:S02]  /*10e0*/  IMAD.MOV.U32 R80, RZ, RZ, R86 ;  /* 0x000000ffff507224 */ /* 0x000fe400078e0056 */
[----:B------:R-:W-:-:S02]  /*10f0*/  HADD2.F32 R44, -RZ, R148.H0_H0 ;  /* 0x20000094ff2c7230 */ /* 0x000fc40000004100 */
[C---:B------:R-:W-:Y:S01]  /*1100*/  FADD.FTZ R148, -R146.reuse, R109 ;  /* 0x0000006d92947221 */ /* 0x040fe20000010100 */
[----:B------:R-:W-:Y:S02]  /*1110*/  IMAD.MOV.U32 R86, RZ, RZ, R88 ;  /* 0x000000ffff567224 */ /* 0x000fe400078e0058 */
[----:B------:R-:W-:Y:S01]  /*1120*/  FADD.FTZ R88, -R146, R85 ;  /* 0x0000005592587221 */ /* 0x000fe20000010100 */
[----:B------:R-:W-:Y:S02]  /*1130*/  HADD2.F32 R153, -RZ, R110.H0_H0 ;  /* 0x2000006eff997230 */ /* 0x000fe40000004100 */
[----:B------:R-:W-:Y:S02]  /*1140*/  HADD2.F32 R159, -RZ, R112.H0_H0 ;  /* 0x20000070ff9f7230 */ /* 0x000fe40000004100 */
[----:B------:R-:W-:Y:S02]  /*1150*/  HADD2.F32 R103, -RZ, R103.H0_H0 ;  /* 0x20000067ff677230 */ /* 0x000fe40000004100 */
[----:B------:R-:W-:-:S02]  /*1160*/  HADD2.F32 R85, -RZ, R78.H0_H0 ;  /* 0x2000004eff557230 */ /* 0x000fc40000004100 */
[C---:B------:R-:W-:Y:S01]  /*1170*/  FMUL.FTZ R78, R57.reuse, R152 ;  /* 0x00000098394e7220 */ /* 0x040fe20000410000 */
[----:B------:R-:W-:Y:S02]  /*1180*/  HADD2.F32 R105, -RZ, R105.H0_H0 ;  /* 0x20000069ff697230 */ /* 0x000fe40000004100 */
[----:B------:R-:W-:Y:S01]  /*1190*/  FMUL.FTZ R148, R57, R148 ;  /* 0x0000009439947220 */ /* 0x000fe20000410000 */
[----:B------:R-:W-:Y:S01]  /*11a0*/  IMAD.MOV.U32 R97, RZ, RZ, R82 ;  /* 0x000000ffff617224 */ /* 0x000fe200078e0052 */
[----:B------:R-:W-:Y:S01]  /*11b0*/  MOV R82, R89 ;  /* 0x0000005900527202 */ /* 0x000fe20000000f00 */
[----:B------:R-:W-:Y:S02]  /*11c0*/  HADD2.F32 R157, -RZ, R96.H0_H0 ;  /* 0x20000060ff9d7230 */ /* 0x000fe40000004100 */
[----:B------:R-:W-:Y:S01]  /*11d0*/  FADD.FTZ R156, -R146, R153 ;  /* 0x00000099929c7221 */ /* 0x000fe20000010100 */
[----:B------:R-:W-:Y:S02]  /*11e0*/  HADD2.F32 R165, -RZ, R100.H0_H0 ;  /* 0x20000064ffa57230 */ /* 0x000fe40000004100 */
[----:B------:R-:W-:Y:S01]  /*11f0*/  FADD.FTZ R48, R103, R48 ;  /* 0x0000003067307221 */ /* 0x000fe20000010000 */
[----:B------:R-:W-:-:S02]  /*1200*/  HADD2.F32 R100, -RZ, R84.H0_H0 ;  /* 0x20000054ff647230 */ /* 0x000fc40000004100 */
[----:B------:R-:W-:Y:S01]  /*1210*/  FADD.FTZ R84, -R146, R159 ;  /* 0x0000009f92547221 */ /* 0x000fe20000010100 */
[----:B------:R-:W-:Y:S02]  /*1220*/  HADD2.F32 R89, -RZ, R40.H0_H0 ;  /* 0x20000028ff597230 */ /* 0x000fe40000004100 */
[-C--:B------:R-:W-:Y:S01]  /*1230*/  FFMA.FTZ R141, R78, R103.reuse, R141 ;  /* 0x000000674e8d7223 */ /* 0x080fe2000001008d */
[----:B------:R-:W-:Y:S01]  /*1240*/  FMUL.FTZ R153, R58, R103 ;  /* 0x000000673a997220 */ /* 0x000fe20000410000 */
[----:B------:R-:W-:Y:S02]  /*1250*/  HADD2.F32 R155, -RZ, R42.H0_H0 ;  /* 0x2000002aff9b7230 */ /* 0x000fe40000004100 */
[----:B------:R-:W-:Y:S01]  /*1260*/  FADD.FTZ R34, R105, R34 ;  /* 0x0000002269227221 */ /* 0x000fe20000010000 */
[----:B------:R-:W-:Y:S02]  /*1270*/  HADD2.F32 R111, -RZ, R111.H0_H0 ;  /* 0x2000006fff6f7230 */ /* 0x000fe40000004100 */
[-C--:B------:R-:W-:Y:S01]  /*1280*/  FFMA.FTZ R35, R148, R105.reuse, R35 ;  /* 0x0000006994237223 */ /* 0x080fe20000010023 */
[----:B------:R-:W-:Y:S01]  /*1290*/  FMUL.FTZ R103, R122, R105 ;  /* 0x000000697a677220 */ /* 0x000fe20000410000 */
[----:B------:R-:W-:-:S02]  /*12a0*/  HADD2.F32 R163, -RZ, R98.H0_H0 ;  /* 0x20000062ffa37230 */ /* 0x000fc40000004100 */
[----:B------:R-:W-:Y:S02]  /*12b0*/  HADD2.F32 R42, -RZ, R86.H0_H0 ;  /* 0x20000056ff2a7230 */ /* 0x000fe40000004100 */
[C---:B------:R-:W-:Y:S01]  /*12c0*/  FADD.FTZ R86, -R146.reuse, R157 ;  /* 0x0000009d92567221 */ /* 0x040fe20000010100 */
[----:B------:R-:W-:Y:S02]  /*12d0*/  HADD2.F32 R105, -RZ, R45.H0_H0 ;  /* 0x2000002dff697230 */ /* 0x000fe40000004100 */
[----:B------:R-:W-:Y:S02]  /*12e0*/  HADD2.F32 R45, -RZ, R97.H0_H0 ;  /* 0x20000061ff2d7230 */ /* 0x000fe40000004100 */
[----:B------:R-:W-:Y:S01]  /*12f0*/  FMUL.FTZ R97, R57, R84 ;  /* 0x0000005439617220 */ /* 0x000fe20000410000 */
[----:B------:R-:W-:Y:S02]  /*1300*/  HADD2.F32 R151, -RZ, R90.H0_H0 ;  /* 0x2000005aff977230 */ /* 0x000fe40000004100 */
[----:B------:R-:W-:Y:S01]  /*1310*/  FADD.FTZ R154, -R146, R89 ;  /* 0x00000059929a7221 */ /* 0x000fe20000010100 */
[----:B------:R-:W-:-:S02]  /*1320*/  HADD2.F32 R40, -RZ, R82.H0_H0 ;  /* 0x20000052ff287230 */ /* 0x000fc40000004100 */
[C---:B------:R-:W-:Y:S01]  /*1330*/  FADD.FTZ R108, -R146.reuse, R111 ;  /* 0x0000006f926c7221 */ /* 0x040fe20000010100 */
[----:B------:R-:W-:Y:S02]  /*1340*/  HADD2.F32 R87, -RZ, R41.H0_H0 ;  /* 0x20000029ff577230 */ /* 0x000fe40000004100 */
[----:B------:R-:W-:Y:S01]  /*1350*/  FADD.FTZ R82, -R146, R163 ;  /* 0x000000a392527221 */ /* 0x000fe20000010100 */
[----:B------:R-:W-:Y:S02]  /*1360*/  HADD2.F32 R104, -RZ, R104.H0_H0 ;  /* 0x20000068ff687230 */ /* 0x000fe40000004100 */
[----:B------:R-:W-:Y:S01]  /*1370*/  FMUL.FTZ R111, R57, R86 ;  /* 0x00000056396f7220 */ /* 0x000fe20000410000 */
[----:B------:R-:W-:Y:S02]  /*1380*/  HADD2.F32 R41, -RZ, R47.H0_H0 ;  /* 0x2000002fff297230 */ /* 0x000fe40000004100 */
[----:B------:R-:W-:Y:S01]  /*1390*/  FMUL.FTZ R152, R121, R85 ;  /* 0x0000005579987220 */ /* 0x000fe20000410000 */
[----:B------:R-:W-:Y:S01]  /*13a0*/  FADD.FTZ R47, RZ, R153 ;  /* 0x00000099ff2f7221 */ /* 0x000fe20000010000 */
[----:B------:R-:W-:Y:S01]  /*13b0*/  FADD.FTZ R22, R45, R22 ;  /* 0x000000162d167221 */ /* 0x000fe20000010000 */
[-C--:B------:R-:W-:Y:S01]  /*13c0*/  FFMA.FTZ R6, R97, R45.reuse, R6 ;  /* 0x0000002d61067223 */ /* 0x080fe20000010006 */
[----:B------:R-:W-:Y:S01]  /*13d0*/  FMUL.FTZ R86, R62, R45 ;  /* 0x0000002d3e567220 */ /* 0x000fe20000410000 */
[----:B------:R-:W-:Y:S01]  /*13e0*/  FADD.FTZ R150, -R146, R151 ;  /* 0x0000009792967221 */ /* 0x000fe20000010100 */
[----:B------:R-:W-:Y:S01]  /*13f0*/  FMUL.FTZ R154, R57, R154 ;  /* 0x0000009a399a7220 */ /* 0x000fe20000410000 */
[----:B------:R-:W-:-:S02]  /*1400*/  HADD2.F32 R158, -RZ, R91.H0_H0 ;  /* 0x2000005bff9e7230 */ /* 0x000fc40000004100 */
[----:B------:R-:W-:Y:S01]  /*1410*/  FFMA.FTZ R45, R78, R153, RZ ;  /* 0x000000994e2d7223 */ /* 0x000fe200000100ff */
[----:B------:R-:W-:Y:S02]  /*1420*/  HADD2.F32 R91, -RZ, R99.H0_H0 ;  /* 0x20000063ff5b7230 */ /* 0x000fe40000004100 */
[----:B------:R-:W-:Y:S01]  /*1430*/  FMUL.FTZ R99, R57, R82 ;  /* 0x0000005239637220 */ /* 0x000fe20000410000 */
[----:B------:R-:W-:Y:S01]  /*1440*/  FMUL.FTZ R109, R59, R104 ;  /* 0x000000683b6d7220 */ /* 0x000fe20000410000 */
[----:B------:R-:W-:Y:S01]  /*1450*/  FADD.FTZ R82, R152, R47 ;  /* 0x0000002f98527221 */ /* 0x000fe20000010000 */
[----:B------:R-:W-:Y:S02]  /*1460*/  HADD2.F32 R149, -RZ, R149.H0_H0 ;  /* 0x20000095ff957230 */ /* 0x000fe40000004100 */
[----:B------:R-:W-:Y:S01]  /*1470*/  FMUL.FTZ R150, R57, R150 ;  /* 0x0000009639967220 */ /* 0x000fe20000410000 */
[----:B------:R-:W-:Y:S01]  /*1480*/  FFMA.FTZ R45, R154, R152, R45 ;  /* 0x000000989a2d7223 */ /* 0x000fe2000001002d */
[----:B------:R-:W-:-:S02]  /*1490*/  HADD2.F32 R113, -RZ, R113.H0_H0 ;  /* 0x20000071ff717230 */ /* 0x000fc40000004100 */
[----:B------:R-:W-:Y:S01]  /*14a0*/  FADD.FTZ R90, -R146, R165 ;  /* 0x000000a5925a7221 */ /* 0x000fe20000010100 */
[----:B------:R-:W-:Y:S01]  /*14b0*/  FADD.FTZ R82, R109, R82 ;  /* 0x000000526d527221 */ /* 0x000fe20000010000 */
[----:B------:R-:W-:Y:S02]  /*14c0*/  HADD2.F32 R101, -RZ, R101.H0_H0 ;  /* 0x20000065ff657230 */ /* 0x000fe40000004100 */
[----:B------:R-:W-:Y:S01]  /*14d0*/  FFMA.FTZ R45, R150, R109, R45 ;  /* 0x0000006d962d7223 */ /* 0x000fe2000001002d */
[----:B------:R-:W-:Y:S02]  /*14e0*/  HADD2.F32 R96, -RZ, R46.H0_H0 ;  /* 0x2000002eff607230 */ /* 0x000fe40000004100 */
[C---:B------:R-:W-:Y:S01]  /*14f0*/  FADD.FTZ R98, -R146.reuse, R149 ;  /* 0x0000009592627221 */ /* 0x040fe20000010100 */
[----:B------:R-:W-:Y:S01]  /*1500*/  FMUL.FTZ R90, R57, R90 ;  /* 0x0000005a395a7220 */ /* 0x000fe20000410000 */
[----:B------:R-:W-:Y:S01]  /*1510*/  FADD.FTZ R46, -R146, R113 ;  /* 0x00000071922e7221 */ /* 0x000fe20000010100 */
[----:B------:R-:W-:Y:S01]  /*1520*/  FADD.FTZ R36, R104, R36 ;  /* 0x0000002468247221 */ /* 0x000fe20000010000 */
[----:B------:R-:W-:Y:S01]  /*1530*/  FFMA.FTZ R37, R150, R104, R37 ;  /* 0x0000006896257223 */ /* 0x000fe20000010025 */
[----:B------:R-:W-:-:S02]  /*1540*/  HADD2.F32 R89, -RZ, R43.H0_H0 ;  /* 0x2000002bff597230 */ /* 0x000fc40000004100 */
[----:B------:R-:W-:Y:S01]  /*1550*/  FMUL.FTZ R104, R60, R87 ;  /* 0x000000573c687220 */ /* 0x000fe20000410000 */
[----:B------:R-:W-:Y:S02]  /*1560*/  HADD2.F32 R149, -RZ, R93.H0_H0 ;  /* 0x2000005dff957230 */ /* 0x000fe40000004100 */
[----:B------:R-:W-:Y:S01]  /*1570*/  FADD.FTZ R47, R103, R82 ;  /* 0x00000052672f7221 */ /* 0x000fe20000010000 */
[----:B------:R-:W-:Y:S02]  /*1580*/  HADD2.F32 R93, -RZ, R81.H0_H0 ;  /* 0x20000051ff5d7230 */ /* 0x000fe40000004100 */
[----:B------:R-:W-:Y:S01]  /*1590*/  FADD.FTZ R110, -R146, R155 ;  /* 0x0000009b926e7221 */ /* 0x000fe20000010100 */
[----:B------:R-:W-:Y:S01]  /*15a0*/  FADD.FTZ R38, R85, R38 ;  /* 0x0000002655267221 */ /* 0x000fe20000010000 */
[----:B------:R-:W-:Y:S01]  /*15b0*/  FFMA.FTZ R39, R154, R85, R39 ;  /* 0x000000559a277223 */ /* 0x000fe20000010027 */
[----:B------:R-:W-:Y:S01]  /*15c0*/  FMUL.FTZ R81, R57, R156 ;  /* 0x0000009c39517220 */ /* 0x000fe20000410000 */
[----:B------:R-:W-:Y:S01]  /*15d0*/  FFMA.FTZ R82, R148, R103, R45 ;  /* 0x0000006794527223 */ /* 0x000fe2000001002d */
[----:B------:R-:W-:-:S02]  /*15e0*/  HADD2.F32 R85, -RZ, R92.H0_H0 ;  /* 0x2000005cff557230 */ /* 0x000fc40000004100 */
[----:B------:R-:W-:Y:S01]  /*15f0*/  FADD.FTZ R23, R101, R23 ;  /* 0x0000001765177221 */ /* 0x000fe20000010000 */
[-C--:B------:R-:W-:Y:S01]  /*1600*/  FFMA.FTZ R7, R90, R101.reuse, R7 ;  /* 0x000000655a077223 */ /* 0x080fe20000010007 */
[----:B------:R-:W-:Y:S01]  /*1610*/  FMUL.FTZ R84, R126, R101 ;  /* 0x000000657e547220 */ /* 0x000fe20000410000 */
[----:B------:R-:W-:Y:S02]  /*1620*/  HADD2.F32 R92, -RZ, R79.H0_H0 ;  /* 0x2000004fff5c7230 */ /* 0x000fe40000004100 */
[----:B------:R-:W-:Y:S01]  /*1630*/  FMUL.FTZ R101, R57, R46 ;  /* 0x0000002e39657220 */ /* 0x000fe20000410000 */
[----:B------:R-:W-:Y:S02]  /*1640*/  HADD2.F32 R43, -RZ, R80.H0_H0 ;  /* 0x20000050ff2b7230 */ /* 0x000fe40000004100 */
[----:B------:R-:W-:Y:S01]  /*1650*/  FMUL.FTZ R79, R123, R89 ;  /* 0x000000597b4f7220 */ /* 0x000fe20000410000 */
        /* <DEDUP_REMOVED lines=12> */
[C---:B------:R-:W-:Y:S01]  /*1720*/  FADD.FTZ R44, -R146.reuse, R44 ;  /* 0x0000002c922c7221 */ /* 0x040fe20000010100 */
[----:B------:R-:W-:Y:S01]  /*1730*/  FADD.FTZ R112, -R146, R161 ;  /* 0x000000a192707221 */ /* 0x000fe20000010100 */
[----:B------:R-:W-:Y:S01]  /*1740*/  FADD.FTZ R47, R149, R82 ;  /* 0x00000052952f7221 */ /* 0x000fe20000010000 */
[----:B------:R-:W-:Y:S01]  /*1750*/  FFMA.FTZ R46, R108, R149, R45 ;  /* 0x000000956c2e7223 */ /* 0x000fe2000001002d */
[----:B------:R-:W-:Y:S01]  /*1760*/  FADD.FTZ R20, R105, R20 ;  /* 0x0000001469147221 */ /* 0x000fe20000010000 */
        /* <DEDUP_REMOVED lines=8> */
[----:B------:R-:W-:Y:S01]  /*17f0*/  FMUL.FTZ R85, R63, R85 ;  /* 0x000000553f557220 */ /* 0x000fe20000410000 */
[----:B------:R-:W-:Y:S01]  /*1800*/  FADD.FTZ R46, R151, R44 ;  /* 0x0000002c972e7221 */ /* 0x000fe20000010000 */
[----:B------:R-:W-:Y:S01]  /*1810*/  FFMA.FTZ R44, R112, R151, R45 ;  /* 0x00000097702c7223 */ /* 0x000fe2000001002d */
[----:B------:R-:W-:-:S02]  /*1820*/  FADD.FTZ R96, -R146, R96 ;  /* 0x0000006092607221 */ /* 0x000fc40000010100 */
[----:B------:R-:W-:Y:S01]  /*1830*/  FADD.FTZ R47, R85, R46 ;  /* 0x0000002e552f7221 */ /* 0x000fe20000010000 */
[----:B------:R-:W-:Y:S01]  /*1840*/  FFMA.FTZ R45, R99, R85, R44 ;  /* 0x00000055632d7223 */ /* 0x000fe2000001002c */
[C---:B------:R-:W-:Y:S01]  /*1850*/  FADD.FTZ R42, -R146.reuse, R42 ;  /* 0x0000002a922a7221 */ /* 0x040fe20000010100 */
[C---:B------:R-:W-:Y:S01]  /*1860*/  FADD.FTZ R100, -R146.reuse, R100 ;  /* 0x0000006492647221 */ /* 0x040fe20000010100 */
[----:B------:R-:W-:Y:S01]  /*1870*/  FADD.FTZ R40, -R146, R40 ;  /* 0x0000002892287221 */ /* 0x000fe20000010100 */
[----:B------:R-:W-:Y:S02]  /*1880*/  HADD2.F32 R146, -RZ, R83.H0_H0 ;  /* 0x20000053ff927230 */ /* 0x000fe40000004100 */
[----:B------:R-:W-:Y:S01]  /*1890*/  FADD.FTZ R26, R91, R26 ;  /* 0x0000001a5b1a7221 */ /* 0x000fe20000010000 */
[-C--:B------:R-:W-:Y:S01]  /*18a0*/  FFMA.FTZ R10, R101, R91.reuse, R10 ;  /* 0x0000005b650a7223 */ /* 0x080fe2000001000a */
[----:B------:R-:W-:Y:S01]  /*18b0*/  FMUL.FTZ R91, R64, R91 ;  /* 0x0000005b405b7220 */ /* 0x000fe20000410000 */
[----:B------:R-:W-:Y:S01]  /*18c0*/  FADD.FTZ R44, R84, R47 ;  /* 0x0000002f542c7221 */ /* 0x000fe20000010000 */
[----:B------:R-:W-:Y:S01]  /*18d0*/  FFMA.FTZ R46, R90, R84, R45 ;  /* 0x000000545a2e7223 */ /* 0x000fe2000001002d */
        /* <DEDUP_REMOVED lines=12> */
[-C--:B------:R-:W-:Y:S01]  /*19a0*/  FFMA.FTZ R14, R89, R43.reuse, R14 ;  /* 0x0000002b590e7223 */ /* 0x080fe2000001000e */
[----:B------:R-:W-:Y:S01]  /*19b0*/  FMUL.FTZ R82, R106, R43 ;  /* 0x0000002b6a527220 */ /* 0x000fe20000410000 */
[----:B------:R-:W-:Y:S01]  /*19c0*/  FMUL.FTZ R92, R65, R92 ;  /* 0x0000005c415c7220 */ /* 0x000fe20000410000 */
[----:B------:R-:W-:Y:S01]  /*19d0*/  FMUL.FTZ R98, R57, R98 ;  /* 0x0000006239627220 */ /* 0x000fe20000410000 */
[----:B------:R-:W-:Y:S01]  /*19e0*/  FADD.FTZ R43, R87, R44 ;  /* 0x0000002c572b7221 */ /* 0x000fe20000010000 */
[----:B------:R-:W-:Y:S01]  /*19f0*/  FFMA.FTZ R42, R96, R87, R45 ;  /* 0x00000057602a7223 */ /* 0x000fe2000001002d */
[----:B------:R-:W-:Y:S01]  /*1a00*/  FADD.FTZ R27, R93, R27 ;  /* 0x0000001b5d1b7221 */ /* 0x000fe20000010000 */
[-C--:B------:R-:W-:Y:S01]  /*1a10*/  FFMA.FTZ R11, R98, R93.reuse, R11 ;  /* 0x0000005d620b7223 */ /* 0x080fe2000001000b */
[----:B------:R-:W-:Y:S01]  /*1a20*/  FADD.FTZ R44, R92, R43 ;  /* 0x0000002b5c2c7221 */ /* 0x000fe20000010000 */
[----:B------:R-:W-:Y:S01]  /*1a30*/  FMUL.FTZ R93, R128, R93 ;  /* 0x0000005d805d7220 */ /* 0x000fe20000410000 */
[----:B------:R-:W-:Y:S01]  /*1a40*/  FFMA.FTZ R43, R105, R92, R42 ;  /* 0x0000005c692b7223 */ /* 0x000fe2000001002a */
[----:B------:R-:W-:-:S02]  /*1a50*/  HADD2.F32 R94, -RZ, R94.H0_H0 ;  /* 0x2000005eff5e7230 */ /* 0x000fc40000004100 */
[----:B------:R-:W-:Y:S01]  /*1a60*/  FMUL.FTZ R100, R57, R100 ;  /* 0x0000006439647220 */ /* 0x000fe20000410000 */
[----:B------:R-:W-:Y:S01]  /*1a70*/  FADD.FTZ R45, R93, R44 ;  /* 0x0000002c5d2d7221 */ /* 0x000fe20000010000 */
[----:B------:R-:W-:Y:S01]  /*1a80*/  FFMA.FTZ R42, R98, R93, R43 ;  /* 0x0000005d622a7223 */ /* 0x000fe2000001002b */
[----:B------:R-:W-:Y:S02]  /*1a90*/  HADD2.F32 R95, -RZ, R95.H0_H0 ;  /* 0x2000005fff5f7230 */ /* 0x000fe40000004100 */
        /* <DEDUP_REMOVED lines=42> */
.L_x_834:
[----:B01----:R-:W-:Y:S01]  /*1d40*/  FADD.FTZ R40, R40, R41 ;  /* 0x0000002928287221 */ /* 0x003fe20000010000 */
[----:B------:R-:W-:Y:S01]  /*1d50*/  LOP3.LUT P4, RZ, R147, 0xff, RZ, 0xc0, !PT ;  /* 0x000000ff93ff7812 */ /* 0x000fe2000788c0ff */
[----:B--2---:R-:W-:Y:S01]  /*1d60*/  FADD.FTZ R41, R42, R43 ;  /* 0x0000002b2a297221 */ /* 0x004fe20000010000 */
        /* <DEDUP_REMOVED lines=10> */
.L_x_812:
[----:B------:R-:W-:Y:S05]  /*1e10*/  WARPSYNC.ALL ;  /* 0x0000000000007948 */ /* 0x000fea0003800000 */
[----:B------:R-:W1:Y:S08]  /*1e20*/  S2UR UR5, SR_CgaCtaId ;  /* 0x00000000000579c3 */ /* 0x000e700000008800 */
[----:B------:R-:W-:Y:S01]  /*1e30*/  BAR.SYNC.DEFER_BLOCKING 0x0 ;  /* 0x0000000000007b1d */ /* 0x000fe20000010000 */
[----:B0-----:R-:W-:-:S02]  /*1e40*/  SHF.R.U32.HI R40, RZ, 0x5, R33 ;  /* 0x00000005ff287819 */ /* 0x001fc40000011621 */
[----:B-----5:R-:W-:Y:S02]  /*1e50*/  @P1 LOP3.LUT P6, RZ, R54, 0xff, RZ, 0xc0, !PT ;  /* 0x000000ff36ff1812 */ /* 0x020fe400078cc0ff */
[----:B------:R-:W-:Y:S01]  /*1e60*/  LOP3.LUT R40, R40, 0x7fffffc, RZ, 0xc0, !PT ;  /* 0x07fffffc28287812 */ /* 0x000fe200078ec0ff */
[----:B------:R-:W-:Y:S01]  /*1e70*/  UMOV UR4, 0x400 ;  /* 0x0000040000047882 */ /* 0x000fe20000000000 */
[----:B------:R-:W-:-:S03]  /*1e80*/  LOP3.LUT P2, RZ, R56, 0xff00, RZ, 0xc0, !PT ;  /* 0x0000ff0038ff7812 */ /* 0x000fc6000784c0ff */
[----:B------:R-:W-:Y:S01]  /*1e90*/  @!P4 VIADD R40, R40, 0x4 ;  /* 0x000000042828c836 */ /* 0x000fe20000000000 */
[----:B-1----:R-:W-:-:S06]  /*1ea0*/  ULEA UR4, UR5, UR4, 0x18 ;  /* 0x0000000405047291 */ /* 0x002fcc000f8ec03f */
        /* <DEDUP_REMOVED lines=9> */
[----:B------:R-:W-:Y:S02]  /*1f40*/  @P0 SHF.R.U32.HI R45, RZ, 0x10, R75 ;  /* 0x00000010ff2d0819 */ /* 0x000fe4000001164b */
        /* <DEDUP_REMOVED lines=18> */
[--C-:B------:R-:W-:Y:S01]  /*2070*/  @P0 SHF.R.U64 R43, R74, 0x10, R75.reuse ;  /* 0x000000104a2b0819 */ /* 0x100fe2000000124b */
[----:B------:R-:W-:Y:S01]  /*2080*/  FMUL.FTZ R103, R57, R150 ;  /* 0x0000009639677220 */ /* 0x000fe20000410000 */
[----:B------:R-:W-:Y:S01]  /*2090*/  @P0 FADD.FTZ R47, R47, R40 ;  /* 0x000000282f2f0221 */ /* 0x000fe20000010000 */
[----:B------:R-:W-:-:S02]  /*20a0*/  @P0 IMAD.MOV.U32 R40, RZ, RZ, R75 ;  /* 0x000000ffff280224 */ /* 0x000fc400078e004b */
[----:B------:R-:W-:Y:S01]  /*20b0*/  FMUL.FTZ R78, R57, R78 ;  /* 0x0000004e394e7220 */ /* 0x000fe20000410000 */
[----:B------:R-:W-:Y:S02]  /*20c0*/  @P0 HADD2.F32 R43, -RZ, R43.H0_H0 ;  /* 0x2000002bff2b0230 */ /* 0x000fe40000004100 */
[----:B------:R-:W-:Y:S01]  /*20d0*/  FMUL.FTZ R44, R47, UR17 ;  /* 0x000000112f2c7c20 */ /* 0x000fe20008410000 */
[----:B------:R-:W-:Y:S01]  /*20e0*/  FADD.FTZ R80, R79, -R80 ;  /* 0x800000504f507221 */ /* 0x000fe20000010000 */
[----:B------:R-:W-:Y:S02]  /*20f0*/  @P0 HADD2.F32 R40, -RZ, R40.H0_H0 ;  /* 0x20000028ff280230 */ /* 0x000fe40000004100 */
[C---:B------:R-:W-:Y:S01]  /*2100*/  FMUL.FTZ R79, R57.reuse, R148 ;  /* 0x00000094394f7220 */ /* 0x040fe20000410000 */
[----:B------:R-:W-:Y:S01]  /*2110*/  @P0 FADD.FTZ R78, R78, R43 ;  /* 0x0000002b4e4e0221 */ /* 0x000fe20000010000 */
[----:B------:R-:W-:Y:S01]  /*2120*/  @P0 SHF.R.U64 R43, R68, 0x10, R69 ;  /* 0x00000010442b0819 */ /* 0x000fe20000001245 */
[----:B------:R-:W-:Y:S01]  /*2130*/  FMUL.FTZ R80, R57, R80 ;  /* 0x0000005039507220 */ /* 0x000fe20000410000 */
[C---:B------:R-:W-:Y:S01]  /*2140*/  FSEL R42, R44.reuse, RZ, P5 ;  /* 0x000000ff2c2a7208 */ /* 0x040fe20002800000 */
[----:B------:R-:W-:Y:S01]  /*2150*/  @P0 FADD.FTZ R103, R103, R40 ;  /* 0x0000002867670221 */ /* 0x000fe20000010000 */
[----:B------:R-:W-:Y:S01]  /*2160*/  @P1 FSEL R44, R44, RZ, P6 ;  /* 0x000000ff2c2c1208 */ /* 0x000fe20003000000 */
[----:B------:R-:W-:Y:S01]  /*2170*/  @P0 HADD2.F32 R40, -RZ, R45.H0_H0 ;  /* 0x2000002dff280230 */ /* 0x000fe20000004100 */
[C---:B------:R-:W-:Y:S01]  /*2180*/  LOP3.LUT P5, RZ, R56.reuse, 0xff0000, RZ, 0xc0, !PT ;  /* 0x00ff000038ff7812 */ /* 0x040fe200078ac0ff */
[----:B------:R-:W-:Y:S01]  /*2190*/  @P0 HADD2.F32 R43, -RZ, R43.H0_H0 ;  /* 0x2000002bff2b0230 */ /* 0x000fe20000004100 */
[----:B------:R-:W-:Y:S01]  /*21a0*/  LOP3.LUT P6, RZ, R56, 0xff000000, RZ, 0xc0, !PT ;  /* 0xff00000038ff7812 */ /* 0x000fe200078cc0ff */
[----:B------:R-:W-:Y:S01]  /*21b0*/  FMUL.FTZ R56, R78, UR17 ;  /* 0x000000114e387c20 */ /* 0x000fe20008410000 */
[----:B------:R-:W-:Y:S01]  /*21c0*/  FMUL.FTZ R46, R103, UR17 ;  /* 0x00000011672e7c20 */ /* 0x000fe20008410000 */
[----:B------:R-:W-:Y:S01]  /*21d0*/  @P0 FADD.FTZ R79, R79, R40 ;  /* 0x000000284f4f0221 */ /* 0x000fe20000010000 */
[----:B------:R-:W-:Y:S01]  /*21e0*/  @P0 FADD.FTZ R80, R80, R43 ;  /* 0x0000002b50500221 */ /* 0x000fe20000010000 */
[-CC-:B------:R-:W-:Y:S01]  /*21f0*/  FFMA.FTZ R111, R111, R146.reuse, R41.reuse ;  /* 0x000000926f6f7223 */ /* 0x180fe20000010029 */
[----:B------:R-:W-:Y:S01]  /*2200*/  FSEL R148, R56, RZ, P2 ;  /* 0x000000ff38947208 */ /* 0x000fe20001000000 */
[----:B------:R-:W-:Y:S01]  /*2210*/  FMUL.FTZ R45, R79, UR17 ;  /* 0x000000114f2d7c20 */ /* 0x000fe20008410000 */
[----:B------:R-:W-:Y:S01]  /*2220*/  @P1 LOP3.LUT P2, RZ, R54, 0xff00, RZ, 0xc0, !PT ;  /* 0x0000ff0036ff1812 */ /* 0x000fe2000784c0ff */
[----:B------:R-:W-:Y:S01]  /*2230*/  FMUL.FTZ R109, R80, UR17 ;  /* 0x00000011506d7c20 */ /* 0x000fe20008410000 */
[----:B------:R-:W-:Y:S01]  /*2240*/  FSEL R147, R46, RZ, P5 ;  /* 0x000000ff2e937208 */ /* 0x000fe20002800000 */
[-CC-:B------:R-:W-:Y:S01]  /*2250*/  FFMA.FTZ R150, R108, R146.reuse, R41.reuse ;  /* 0x000000926c967223 */ /* 0x180fe20000010029 */
[----:B------:R-:W-:Y:S01]  /*2260*/  @P1 FSEL R56, R56, RZ, P2 ;  /* 0x000000ff38381208 */ /* 0x000fe20001000000 */
[-C--:B------:R-:W-:Y:S01]  /*2270*/  FFMA.FTZ R81, R81, R146.reuse, R41 ;  /* 0x0000009251517223 */ /* 0x080fe20000010029 */
[----:B------:R-:W-:Y:S01]  /*2280*/  @P1 LOP3.LUT P2, RZ, R54, 0xff0000, RZ, 0xc0, !PT ;  /* 0x00ff000036ff1812 */ /* 0x000fe2000784c0ff */
[----:B------:R-:W-:Y:S01]  /*2290*/  FADD.FTZ R108, R110, -R111 ;  /* 0x8000006f6e6c7221 */ /* 0x000fe20000010000 */
[----:B------:R-:W-:Y:S01]  /*22a0*/  LOP3.LUT P5, RZ, R55, 0xff00, RZ, 0xc0, !PT ;  /* 0x0000ff0037ff7812 */ /* 0x000fe200078ac0ff */
[----:B------:R-:W-:Y:S01]  /*22b0*/  FADD.FTZ R104, R104, -R81 ;  /* 0x8000005168687221 */ /* 0x000fe20000010000 */
[----:B------:R-:W-:Y:S01]  /*22c0*/  @P1 FSEL R46, R46, RZ, P2 ;  /* 0x000000ff2e2e1208 */ /* 0x000fe20001000000 */
[----:B------:R-:W-:Y:S01]  /*22d0*/  FADD.FTZ R150, R149, -R150 ;  /* 0x8000009695967221 */ /* 0x000fe20000010000 */
[----:B------:R-:W-:Y:S01]  /*22e0*/  FSEL R43, R45, RZ, P6 ;  /* 0x000000ff2d2b7208 */ /* 0x000fe20003000000 */
[-CC-:B------:R-:W-:Y:S01]  /*22f0*/  FFMA.FTZ R153, R90, R146.reuse, R41.reuse ;  /* 0x000000925a997223 */ /* 0x180fe20000010029 */
[----:B------:R-:W-:Y:S01]  /*2300*/  FSEL R40, R109, RZ, P5 ;  /* 0x000000ff6d287208 */ /* 0x000fe20002800000 */
[-CC-:B------:R-:W-:Y:S01]  /*2310*/  FFMA.FTZ R112, R112, R146.reuse, R41.reuse ;  /* 0x0000009270707223 */ /* 0x180fe20000010029 */
[C---:B------:R-:W-:Y:S01]  /*2320*/  LOP3.LUT P2, RZ, R55.reuse, 0xff0000, RZ, 0xc0, !PT ;  /* 0x00ff000037ff7812 */ /* 0x040fe2000784c0ff */
[-CC-:B------:R-:W-:Y:S01]  /*2330*/  FFMA.FTZ R90, R96, R146.reuse, R41.reuse ;  /* 0x00000092605a7223 */ /* 0x180fe20000010029 */
[----:B------:R-:W-:Y:S01]  /*2340*/  LOP3.LUT P6, RZ, R55, 0xff, RZ, 0xc0, !PT ;  /* 0x000000ff37ff7812 */ /* 0x000fe200078cc0ff */
[-C--:B------:R-:W-:Y:S01]  /*2350*/  FFMA.FTZ R96, R101, R146.reuse, R41 ;  /* 0x0000009265607223 */ /* 0x080fe20000010029 */
[----:B------:R-:W-:Y:S01]  /*2360*/  LOP3.LUT P5, RZ, R55, 0xff000000, RZ, 0xc0, !PT ;  /* 0xff00000037ff7812 */ /* 0x000fe200078ac0ff */
[----:B------:R-:W-:Y:S01]  /*2370*/  @P0 IMAD.MOV.U32 R55, RZ, RZ, R68 ;  /* 0x000000ffff370224 */ /* 0x000fe200078e0044 */
[----:B------:R-:W-:Y:S01]  /*2380*/  @P0 SHF.R.U32.HI R111, RZ, 0x10, R69 ;  /* 0x00000010ff6f0819 */ /* 0x000fe20000011645 */
[----:B------:R-:W-:Y:S01]  /*2390*/  FFMA.FTZ R101, R89, R146, R41 ;  /* 0x0000009259657223 */ /* 0x000fe20000010029 */
[----:B------:R-:W-:Y:S01]  /*23a0*/  @P0 SHF.R.U64 R149, R70, 0x10, R71 ;  /* 0x0000001046950819 */ /* 0x000fe20000001247 */
[----:B------:R-:W-:Y:S01]  /*23b0*/  FADD.FTZ R152, R151, -R112 ;  /* 0x8000007097987221 */ /* 0x000fe20000010000 */
[----:B------:R-:W-:Y:S01]  /*23c0*/  @P0 HADD2.F32 R110, -RZ, R55.H0_H0 ;  /* 0x20000037ff6e0230 */ /* 0x000fe20000004100 */
[----:B------:R-:W-:Y:S01]  /*23d0*/  @P0 MOV R81, R69 ;  /* 0x0000004500510202 */ /* 0x000fe20000000f00 */
[----:B------:R-:W-:-:S02]  /*23e0*/  @P0 HADD2.F32 R55, -RZ, R111.H0_H0 ;  /* 0x2000006fff370230 */ /* 0x000fc40000004100 */
[----:B------:R-:W-:Y:S01]  /*23f0*/  FMUL.FTZ R111, R57, R104 ;  /* 0x00000068396f7220 */ /* 0x000fe20000410000 */
[----:B------:R-:W-:Y:S02]  /*2400*/  @P0 HADD2.F32 R104, -RZ, R149.H0_H0 ;  /* 0x20000095ff680230 */ /* 0x000fe40000004100 */
[-C--:B------:R-:W-:Y:S01]  /*2410*/  FFMA.FTZ R149, R100, R146.reuse, R41 ;  /* 0x0000009264957223 */ /* 0x080fe20000010029 */
[----:B------:R-:W-:Y:S01]  /*2420*/  @P0 SHF.R.U32.HI R89, RZ, 0x10, R71 ;  /* 0x00000010ff590819 */ /* 0x000fe20000011647 */
[----:B------:R-:W-:Y:S01]  /*2430*/  @P0 FADD.FTZ R111, R111, R110 ;  /* 0x0000006e6f6f0221 */ /* 0x000fe20000010000 */
[-CC-:B------:R-:W-:Y:S01]  /*2440*/  FFMA.FTZ R110, R99, R146.reuse, R41.reuse ;  /* 0x00000092636e7223 */ /* 0x180fe20000010029 */
[-CC-:B------:R-:W-:Y:S01]  /*2450*/  FFMA.FTZ R99, R97, R146.reuse, R41.reuse ;  /* 0x0000009261637223 */ /* 0x180fe20000010029 */
[----:B------:R-:W-:Y:S01]  /*2460*/  FFMA.FTZ R100, R88, R146, R41 ;  /* 0x0000009258647223 */ /* 0x000fe20000010029 */
[----:B------:R-:W-:Y:S02]  /*2470*/  @P0 HADD2.F32 R112, -RZ, R81.H0_H0 ;  /* 0x20000051ff700230 */ /* 0x000fe40000004100 */
[----:B------:R-:W-:Y:S01]  /*2480*/  FADD.FTZ R88, R84, -R153 ;  /* 0x8000009954587221 */ /* 0x000fe20000010000 */
[C---:B------:R-:W-:Y:S01]  /*2490*/  FMUL.FTZ R81, R57.reuse, R108 ;  /* 0x0000006c39517220 */ /* 0x040fe20000410000 */
[----:B------:R-:W-:Y:S01]  /*24a0*/  FADD.FTZ R86, R86, -R99 ;  /* 0x8000006356567221 */ /* 0x000fe20000010000 */
[----:B------:R-:W-:Y:S01]  /*24b0*/  FMUL.FTZ R108, R57, R150 ;  /* 0x00000096396c7220 */ /* 0x000fe20000410000 */
[----:B------:R0:W-:Y:S01]  /*24c0*/  F2F.F16.F32 R99, R42 ;  /* 0x0000002a00637304 */ /* 0x0001e20000200800 */
[-C--:B------:R-:W-:Y:S01]  /*24d0*/  FFMA.FTZ R150, R113, R146.reuse, R41 ;  /* 0x0000009271967223 */ /* 0x080fe20000010029 */
[----:B------:R-:W-:Y:S01]  /*24e0*/  FMUL.FTZ R113, R111, UR17 ;  /* 0x000000116f717c20 */ /* 0x000fe20008410000 */
[----:B------:R-:W-:Y:S01]  /*24f0*/  @P0 FADD.FTZ R108, R108, R55 ;  /* 0x000000376c6c0221 */ /* 0x000fe20000010000 */
[----:B------:R-:W-:Y:S01]  /*2500*/  @P0 FADD.FTZ R81, R81, R112 ;  /* 0x0000007051510221 */ /* 0x000fe20000010000 */
[-CC-:B------:R-:W-:Y:S01]  /*2510*/  FFMA.FTZ R97, R105, R146.reuse, R41.reuse ;  /* 0x0000009269617223 */ /* 0x180fe20000010029 */
[----:B------:R-:W-:Y:S01]  /*2520*/  FFMA.FTZ R98, R98, R146, R41 ;  /* 0x0000009262627223 */ /* 0x000fe20000010029 */
[----:B------:R-:W-:Y:S01]  /*2530*/  FMUL.FTZ R146, R108, UR17 ;  /* 0x000000116c927c20 */ /* 0x000fe20008410000 */
[----:B------:R1:W-:Y:S01]  /*2540*/  F2F.F16.F32 R154, R43 ;  /* 0x0000002b009a7304 */ /* 0x0003e20000200800 */
[----:B0-----:R-:W-:-:S02]  /*2550*/  @P0 HADD2.F32 R42, -RZ, R89.H0_H0 ;  /* 0x20000059ff2a0230 */ /* 0x001fc40000004100 */
[C---:B------:R-:W-:Y:S01]  /*2560*/  FMUL.FTZ R89, R57.reuse, R88 ;  /* 0x0000005839597220 */ /* 0x040fe20000410000 */
[----:B------:R-:W-:Y:S01]  /*2570*/  FMUL.FTZ R105, R57, R152 ;  /* 0x0000009839697220 */ /* 0x000fe20000410000 */
[----:B------:R-:W-:Y:S01]  /*2580*/  FADD.FTZ R96, R91, -R96 ;  /* 0x800000605b607221 */ /* 0x000fe20000010000 */
[----:B------:R-:W-:Y:S01]  /*2590*/  FSEL R152, R113, RZ, P6 ;  /* 0x000000ff71987208 */ /* 0x000fe20003000000 */
[----:B------:R-:W-:Y:S01]  /*25a0*/  @P0 FADD.FTZ R89, R89, R42 ;  /* 0x0000002a59590221 */ /* 0x000fe20000010000 */
[----:B------:R-:W-:Y:S01]  /*25b0*/  @P0 IMAD.MOV.U32 R42, RZ, RZ, R72 ;  /* 0x000000ffff2a0224 */ /* 0x000fe200078e0048 */
[----:B------:R-:W0:Y:S01]  /*25c0*/  F2F.F16.F32 R40, R40 ;  /* 0x0000002800287304 */ /* 0x000e220000200800 */
[----:B-1----:R-:W-:Y:S01]  /*25d0*/  @P0 MOV R43, R73 ;  /* 0x00000049002b0202 */ /* 0x002fe20000000f00 */
[----:B------:R-:W-:Y:S01]  /*25e0*/  FMUL.FTZ R112, R81, UR17 ;  /* 0x0000001151707c20 */ /* 0x000fe20008410000 */
[----:B------:R-:W-:Y:S01]  /*25f0*/  FADD.FTZ R160, R94, -R149 ;  /* 0x800000955ea07221 */ /* 0x000fe20000010000 */
[----:B------:R-:W-:Y:S01]  /*2600*/  FSEL R41, R146, RZ, P5 ;  /* 0x000000ff92297208 */ /* 0x000fe20002800000 */
[----:B------:R-:W-:Y:S01]  /*2610*/  FADD.FTZ R92, R92, -R97 ;  /* 0x800000615c5c7221 */ /* 0x000fe20000010000 */
[----:B------:R-:W-:-:S02]  /*2620*/  @P0 HADD2.F32 R158, -RZ, R43.H0_H0 ;  /* 0x2000002bff9e0230 */ /* 0x000fc40000004100 */
[----:B------:R-:W-:Y:S01]  /*2630*/  FMUL.FTZ R94, R57, R96 ;  /* 0x00000060395e7220 */ /* 0x000fe20000410000 */
[----:B------:R-:W-:Y:S01]  /*2640*/  @P0 HADD2.F32 R43, -RZ, R42.H0_H0 ;  /* 0x2000002aff2b0230 */ /* 0x000fe20000004100 */
[----:B------:R-:W1:Y:S01]  /*2650*/  F2F.F16.F32 R148, R148 ;  /* 0x0000009400947304 */ /* 0x000e620000200800 */
[----:B------:R-:W-:Y:S01]  /*2660*/  FADD.FTZ R110, R85, -R110 ;  /* 0x8000006e556e7221 */ /* 0x000fe20000010000 */
[----:B------:R-:W-:Y:S01]  /*2670*/  FSEL R155, R112, RZ, P2 ;  /* 0x000000ff709b7208 */ /* 0x000fe20001000000 */
[----:B------:R-:W-:Y:S01]  /*2680*/  @P0 IMAD.MOV.U32 R84, RZ, RZ, R70 ;  /* 0x000000ffff540224 */ /* 0x000fe200078e0046 */
[----:B------:R-:W-:Y:S01]  /*2690*/  @P0 MOV R85, R71 ;  /* 0x0000004700550202 */ /* 0x000fe20000000f00 */
[----:B------:R-:W-:Y:S01]  /*26a0*/  @P0 FADD.FTZ R94, R94, R43 ;  /* 0x0000002b5e5e0221 */ /* 0x000fe20000010000 */
[----:B------:R-:W-:Y:S01]  /*26b0*/  @P0 SHF.R.U32.HI R42, RZ, 0x10, R73 ;  /* 0x00000010ff2a0819 */ /* 0x000fe20000011649 */
[----:B------:R-:W-:Y:S01]  /*26c0*/  @P0 FADD.FTZ R105, R105, R104 ;  /* 0x0000006869690221 */ /* 0x000fe20000010000 */
[----:B------:R-:W2:Y:S01]  /*26d0*/  F2F.F16.F32 R97, R152 ;  /* 0x0000009800617304 */ /* 0x000ea20000200800 */
[----:B------:R-:W-:Y:S01]  /*26e0*/  @P0 SHF.R.U64 R43, R76, 0x10, R77 ;  /* 0x000000104c2b0819 */ /* 0x000fe2000000124d */
[----:B------:R-:W-:Y:S01]  /*26f0*/  FADD.FTZ R104, R87, -R90 ;  /* 0x8000005a57687221 */ /* 0x000fe20000010000 */
[----:B------:R-:W-:Y:S01]  /*2700*/  FADD.FTZ R98, R93, -R98 ;  /* 0x800000625d627221 */ /* 0x000fe20000010000 */
[----:B------:R-:W-:-:S02]  /*2710*/  @P0 HADD2.F32 R87, -RZ, R85.H0_H0 ;  /* 0x20000055ff570230 */ /* 0x000fc40000004100 */
[----:B------:R-:W-:Y:S01]  /*2720*/  FADD.FTZ R150, R95, -R150 ;  /* 0x800000965f967221 */ /* 0x000fe20000010000 */
[----:B------:R-:W-:Y:S02]  /*2730*/  @P0 HADD2.F32 R85, -RZ, R84.H0_H0 ;  /* 0x20000054ff550230 */ /* 0x000fe40000004100 */
[C---:B------:R-:W-:Y:S01]  /*2740*/  FMUL.FTZ R90, R57.reuse, R86 ;  /* 0x00000056395a7220 */ /* 0x040fe20000410000 */
[----:B------:R0:W3:Y:S01]  /*2750*/  F2F.F16.F32 R91, R41 ;  /* 0x00000029005b7304 */ /* 0x0000e20000200800 */
[----:B------:R-:W-:Y:S01]  /*2760*/  @P0 SHF.R.U64 R84, R72, 0x10, R73 ;  /* 0x0000001048540819 */ /* 0x000fe20000001249 */
[C---:B------:R-:W-:Y:S01]  /*2770*/  FMUL.FTZ R95, R57.reuse, R92 ;  /* 0x0000005c395f7220 */ /* 0x040fe20000410000 */
[----:B------:R-:W-:Y:S02]  /*2780*/  @P0 HADD2.F32 R42, -RZ, R42.H0_H0 ;  /* 0x2000002aff2a0230 */ /* 0x000fe40000004100 */
[----:B------:R-:W-:Y:S01]  /*2790*/  FMUL.FTZ R93, R57, R98 ;  /* 0x00000062395d7220 */ /* 0x000fe20000410000 */
[----:B------:R-:W-:-:S02]  /*27a0*/  @P0 HADD2.F32 R43, -RZ, R43.H0_H0 ;  /* 0x2000002bff2b0230 */ /* 0x000fc40000004100 */
[C---:B------:R-:W-:Y:S01]  /*27b0*/  FMUL.FTZ R92, R57.reuse, R160 ;  /* 0x000000a0395c7220 */ /* 0x040fe20000410000 */
[----:B------:R-:W-:Y:S01]  /*27c0*/  FMUL.FTZ R110, R57, R110 ;  /* 0x0000006e396e7220 */ /* 0x000fe20000410000 */
[----:B------:R-:W4:Y:S01]  /*27d0*/  F2F.F16.F32 R153, R147 ;  /* 0x0000009300997304 */ /* 0x000f220000200800 */
[----:B0-----:R-:W-:-:S04]  /*27e0*/  IMAD.WIDE.U32 R40, R40, 0x10000, RZ ;  /* 0x0001000028287825 */ /* 0x001fc800078e00ff */
[----:B------:R-:W-:Y:S01]  /*27f0*/  @P0 FADD.FTZ R90, R90, R85 ;  /* 0x000000555a5a0221 */ /* 0x000fe20000010000 */
[----:B------:R-:W-:Y:S01]  /*2800*/  @P0 FADD.FTZ R93, R93, R42 ;  /* 0x0000002a5d5d0221 */ /* 0x000fe20000010000 */
[----:B------:R-:W-:Y:S01]  /*2810*/  @P0 FADD.FTZ R92, R92, R43 ;  /* 0x0000002b5c5c0221 */ /* 0x000fe20000010000 */
[----:B------:R-:W-:Y:S02]  /*2820*/  @P0 HADD2.F32 R85, -RZ, R84.H0_H0 ;  /* 0x20000054ff550230 */ /* 0x000fe40000004100 */
[----:B------:R-:W-:Y:S01]  /*2830*/  FMUL.FTZ R55, R105, UR17 ;  /* 0x0000001169377c20 */ /* 0x000fe20008410000 */
[----:B------:R-:W-:Y:S01]  /*2840*/  @P0 FADD.FTZ R110, R110, R87 ;  /* 0x000000576e6e0221 */ /* 0x000fe20000010000 */
[----:B------:R-:W0:Y:S01]  /*2850*/  F2F.F16.F32 R155, R155 ;  /* 0x0000009b009b7304 */ /* 0x000e220000200800 */
[----:B------:R-:W-:Y:S01]  /*2860*/  FMUL.FTZ R88, R57, R104 ;  /* 0x0000006839587220 */ /* 0x000fe20000410000 */
[----:B-1----:R-:W-:Y:S01]  /*2870*/  IMAD.WIDE.U32 R42, R148, 0x10000, RZ ;  /* 0x00010000942a7825 */ /* 0x002fe200078e00ff */
[----:B--2---:R-:W-:-:S03]  /*2880*/  LOP3.LUT R40, R40, R97, RZ, 0xfc, !PT ;  /* 0x0000006128287212 */ /* 0x004fc600078efcff */
[----:B------:R-:W-:Y:S01]  /*2890*/  FMUL.FTZ R87, R110, UR17 ;  /* 0x000000116e577c20 */ /* 0x000fe20008410000 */
[----:B------:R-:W-:Y:S01]  /*28a0*/  LOP3.LUT P2, RZ, R144, 0xff00, RZ, 0xc0, !PT ;  /* 0x0000ff0090ff7812 */ /* 0x000fe2000784c0ff */
[----:B---3--:R-:W-:Y:S01]  /*28b0*/  IMAD.U32 R91, R91, 0x10000, RZ ;  /* 0x000100005b5b7824 */ /* 0x008fe200078e00ff */
[----:B------:R-:W-:Y:S01]  /*28c0*/  SHF.L.U32 R154, R154, 0x10, RZ ;  /* 0x000000109a9a7819 */ /* 0x000fe200000006ff */
[----:B------:R-:W-:Y:S01]  /*28d0*/  FMUL.FTZ R86, R90, UR17 ;  /* 0x000000115a567c20 */ /* 0x000fe20008410000 */
[----:B------:R-:W-:Y:S01]  /*28e0*/  @P0 MOV R97, R77 ;  /* 0x0000004d00610202 */ /* 0x000fe20000000f00 */
[----:B------:R-:W-:Y:S01]  /*28f0*/  @P0 FADD.FTZ R88, R88, R85 ;  /* 0x0000005558580221 */ /* 0x000fe20000010000 */
[C---:B------:R-:W-:Y:S01]  /*2900*/  LOP3.LUT P6, RZ, R144.reuse, 0xff0000, RZ, 0xc0, !PT ;  /* 0x00ff000090ff7812 */ /* 0x040fe200078cc0ff */
[----:B------:R-:W-:Y:S01]  /*2910*/  FMUL.FTZ R85, R89, UR17 ;  /* 0x0000001159557c20 */ /* 0x000fe20008410000 */
[----:B------:R-:W-:Y:S01]  /*2920*/  LOP3.LUT P5, RZ, R144, 0xff, RZ, 0xc0, !PT ;  /* 0x000000ff90ff7812 */ /* 0x000fe200078ac0ff */
[----:B------:R-:W-:Y:S01]  /*2930*/  @P0 FADD.FTZ R95, R95, R158 ;  /* 0x0000009e5f5f0221 */ /* 0x000fe20000010000 */
[----:B------:R-:W-:Y:S01]  /*2940*/  FSEL R151, R55, RZ, P2 ;  /* 0x000000ff37977208 */ /* 0x000fe20001000000 */
[----:B------:R-:W-:Y:S01]  /*2950*/  FMUL.FTZ R84, R88, UR17 ;  /* 0x0000001158547c20 */ /* 0x000fe20008410000 */
[----:B----4-:R-:W-:Y:S01]  /*2960*/  LOP3.LUT R43, R43, R154, R153, 0xfe, !PT ;  /* 0x0000009a2b2b7212 */ /* 0x010fe200078efe99 */
[----:B------:R-:W-:Y:S01]  /*2970*/  @P0 HADD2.F32 R154, -RZ, R97.H0_H0 ;  /* 0x20000061ff9a0230 */ /* 0x000fe20000004100 */
[----:B------:R-:W-:Y:S01]  /*2980*/  LOP3.LUT P2, RZ, R144, 0xff000000, RZ, 0xc0, !PT ;  /* 0xff00000090ff7812 */ /* 0x000fe2000784c0ff */
[----:B------:R-:W-:Y:S01]  /*2990*/  FMUL.FTZ R96, R94, UR17 ;  /* 0x000000115e607c20 */ /* 0x000fe20008410000 */
[----:B------:R-:W-:Y:S01]  /*29a0*/  LOP3.LUT R42, R42, R99, RZ, 0xfc, !PT ;  /* 0x000000632a2a7212 */ /* 0x000fe200078efcff */
[----:B------:R-:W-:Y:S01]  /*29b0*/  FMUL.FTZ R99, R57, R150 ;  /* 0x0000009639637220 */ /* 0x000fe20000410000 */
[----:B0-----:R-:W-:Y:S01]  /*29c0*/  LOP3.LUT R41, R41, R91, R155, 0xfe, !PT ;  /* 0x0000005b29297212 */ /* 0x001fe200078efe9b */
[----:B------:R-:W-:Y:S01]  /*29d0*/  FMUL.FTZ R91, R95, UR17 ;  /* 0x000000115f5b7c20 */ /* 0x000fe20008410000 */
[----:B------:R-:W-:Y:S01]  /*29e0*/  FSEL R156, R87, RZ, P6 ;  /* 0x000000ff579c7208 */ /* 0x000fe20003000000 */
[----:B------:R-:W-:Y:S01]  /*29f0*/  @P0 FADD.FTZ R99, R99, R154 ;  /* 0x0000009a63630221 */ /* 0x000fe20000010000 */
[----:B------:R-:W-:Y:S01]  /*2a00*/  FSEL R144, R86, RZ, P5 ;  /* 0x000000ff56907208 */ /* 0x000fe20002800000 */
[----:B------:R-:W-:Y:S01]  /*2a10*/  FMUL.FTZ R97, R93, UR17 ;  /* 0x000000115d617c20 */ /* 0x000fe20008410000 */
[C---:B------:R-:W-:Y:S01]  /*2a20*/  LOP3.LUT P6, RZ, R145.reuse, 0xff00, RZ, 0xc0, !PT ;  /* 0x0000ff0091ff7812 */ /* 0x040fe200078cc0ff */
[----:B------:R-:W-:Y:S01]  /*2a30*/  FMUL.FTZ R98, R92, UR17 ;  /* 0x000000115c627c20 */ /* 0x000fe20008410000 */
[----:B------:R-:W-:Y:S01]  /*2a40*/  LOP3.LUT P5, RZ, R145, 0xff0000, RZ, 0xc0, !PT ;  /* 0x00ff000091ff7812 */ /* 0x000fe200078ac0ff */
[----:B------:R-:W-:Y:S01]  /*2a50*/  FADD.FTZ R154, R83, -R100 ;  /* 0x80000064539a7221 */ /* 0x000fe20000010000 */
[----:B------:R-:W-:Y:S01]  /*2a60*/  FSEL R147, R85, RZ, P2 ;  /* 0x000000ff55937208 */ /* 0x000fe20001000000 */
[----:B------:R-:W-:Y:S01]  /*2a70*/  FMUL.FTZ R100, R99, UR17 ;  /* 0x0000001163647c20 */ /* 0x000fe20008410000 */
[----:B------:R-:W-:Y:S01]  /*2a80*/  LOP3.LUT P2, RZ, R145, 0xff, RZ, 0xc0, !PT ;  /* 0x000000ff91ff7812 */ /* 0x000fe2000784c0ff */
[----:B------:R0:W-:Y:S01]  /*2a90*/  F2F.F16.F32 R149, R144 ;  /* 0x0000009000957304 */ /* 0x0001e20000200800 */
[----:B------:R-:W-:-:S02]  /*2aa0*/  FSEL R104, R84, RZ, P6 ;  /* 0x000000ff54687208 */ /* 0x000fc40003000000 */
[----:B------:R-:W-:Y:S02]  /*2ab0*/  FSEL R153, R91, RZ, P5 ;  /* 0x000000ff5b997208 */ /* 0x000fe40002800000 */
[----:B------:R-:W-:Y:S02]  /*2ac0*/  LOP3.LUT P6, RZ, R145, 0xff000000, RZ, 0xc0, !PT ;  /* 0xff00000091ff7812 */ /* 0x000fe400078cc0ff */
[----:B------:R-:W-:Y:S01]  /*2ad0*/  LOP3.LUT P5, RZ, R102, 0xff00, RZ, 0xc0, !PT ;  /* 0x0000ff0066ff7812 */ /* 0x000fe200078ac0ff */
[----:B------:R-:W-:Y:S01]  /*2ae0*/  F2F.F16.F32 R151, R151 ;  /* 0x0000009700977304 */ /* 0x000fe20000200800 */
[----:B------:R-:W-:Y:S02]  /*2af0*/  FSEL R152, R96, RZ, P2 ;  /* 0x000000ff60987208 */ /* 0x000fe40001000000 */
[----:B------:R-:W-:Y:S02]  /*2b00*/  LOP3.LUT P2, RZ, R102, 0xff0000, RZ, 0xc0, !PT ;  /* 0x00ff000066ff7812 */ /* 0x000fe4000784c0ff */
[----:B------:R-:W-:-:S02]  /*2b10*/  FSEL R148, R97, RZ, P6 ;  /* 0x000000ff61947208 */ /* 0x000fc40003000000 */
[----:B0-----:R-:W-:Y:S01]  /*2b20*/  FSEL R144, R98, RZ, P5 ;  /* 0x000000ff62907208 */ /* 0x001fe20002800000 */
[----:B------:R-:W-:Y:S01]  /*2b30*/  F2F.F16.F32 R147, R147 ;  /* 0x0000009300937304 */ /* 0x000fe20000200800 */
[C---:B------:R-:W-:Y:S02]  /*2b40*/  LOP3.LUT P6, RZ, R102.reuse, 0xff, RZ, 0xc0, !PT ;  /* 0x000000ff66ff7812 */ /* 0x040fe400078cc0ff */
[----:B------:R-:W-:Y:S01]  /*2b50*/  LOP3.LUT P5, RZ, R102, 0xff000000, RZ, 0xc0, !PT ;  /* 0xff00000066ff7812 */ /* 0x000fe200078ac0ff */
[----:B------:R-:W-:Y:S01]  /*2b60*/  FADD.FTZ R102, R82, -R101 ;  /* 0x8000006552667221 */ /* 0x000fe20000010000 */
[----:B------:R-:W-:Y:S01]  /*2b70*/  FSEL R155, R100, RZ, P2 ;  /* 0x000000ff649b7208 */ /* 0x000fe20001000000 */
[----:B------:R-:W-:Y:S01]  /*2b80*/  @P0 IMAD.MOV.U32 R101, RZ, RZ, R76 ;  /* 0x000000ffff650224 */ /* 0x000fe200078e004c */
[----:B------:R-:W-:Y:S01]  /*2b90*/  ISETP.NE.U32.AND P2, PT, RZ, UR18, PT ;  /* 0x00000012ff007c0c */ /* 0x000fe2000bf45070 */
[----:B------:R0:W-:Y:S01]  /*2ba0*/  F2F.F16.F32 R82, R104 ;  /* 0x0000006800527304 */ /* 0x0001e20000200800 */
[----:B------:R-:W-:-:S02]  /*2bb0*/  @P1 F2FP.F16.F32.PACK_AB R46, RZ, R46 ;  /* 0x0000002eff2e123e */ /* 0x000fc400000000ff */
[----:B------:R-:W-:Y:S01]  /*2bc0*/  ISETP.NE.AND.EX P2, PT, RZ, UR19, PT, P2 ;  /* 0x00000013ff007c0c */ /* 0x000fe2000bf45320 */
[----:B------:R-:W-:Y:S02]  /*2bd0*/  @P0 HADD2.F32 R150, -RZ, R101.H0_H0 ;  /* 0x20000065ff960230 */ /* 0x000fe40000004100 */
[C---:B------:R-:W-:Y:S01]  /*2be0*/  FMUL.FTZ R101, R57.reuse, R102 ;  /* 0x0000006639657220 */ /* 0x040fe20000410000 */
[----:B------:R-:W-:Y:S01]  /*2bf0*/  FMUL.FTZ R102, R57, R154 ;  /* 0x0000009a39667220 */ /* 0x000fe20000410000 */
[----:B------:R-:W-:Y:S01]  /*2c00*/  @P0 SHF.R.U32.HI R57, RZ, 0x10, R77 ;  /* 0x00000010ff390819 */ /* 0x000fe2000001164d */
[----:B------:R-:W-:Y:S01]  /*2c10*/  F2F.F16.F32 R144, R144 ;  /* 0x0000009000907304 */ /* 0x000fe20000200800 */
[----:B------:R-:W-:Y:S01]  /*2c20*/  @P0 FADD.FTZ R101, R101, R150 ;  /* 0x0000009665650221 */ /* 0x000fe20000010000 */
[----:B------:R-:W-:Y:S02]  /*2c30*/  @P1 F2FP.F16.F32.PACK_AB R56, RZ, R56 ;  /* 0x00000038ff38123e */ /* 0x000fe400000000ff */
[----:B------:R-:W-:-:S02]  /*2c40*/  @P0 HADD2.F32 R57, -RZ, R57.H0_H0 ;  /* 0x20000039ff390230 */ /* 0x000fc40000004100 */
[----:B0-----:R-:W-:Y:S01]  /*2c50*/  FMUL.FTZ R104, R101, UR17 ;  /* 0x0000001165687c20 */ /* 0x001fe20008410000 */
[----:B------:R-:W-:Y:S02]  /*2c60*/  @P1 PRMT R143, R46, 0x7610, R143 ;  /* 0x000076102e8f1816 */ /* 0x000fe4000000008f */
[----:B------:R-:W-:Y:S01]  /*2c70*/  @P2 F2FP.F16.F32.PACK_AB R47, RZ, R47 ;  /* 0x0000002fff2f223e */ /* 0x000fe200000000ff */
[----:B------:R-:W-:Y:S01]  /*2c80*/  @P0 FADD.FTZ R102, R102, R57 ;  /* 0x0000003966660221 */ /* 0x000fe20000010000 */
[----:B------:R-:W-:Y:S01]  /*2c90*/  @P2 F2FP.F16.F32.PACK_AB R78, RZ, R78 ;  /* 0x0000004eff4e223e */ /* 0x000fe200000000ff */
[----:B------:R-:W0:Y:S01]  /*2ca0*/  F2F.F16.F32 R148, R148 ;  /* 0x0000009400947304 */ /* 0x000e220000200800 */
[----:B------:R-:W-:Y:S02]  /*2cb0*/  @P2 PRMT R117, R47, 0x7610, R117 ;  /* 0x000076102f752816 */ /* 0x000fe40000000075 */
[----:B------:R-:W-:Y:S01]  /*2cc0*/  @P2 F2FP.F16.F32.PACK_AB R47, RZ, R103 ;  /* 0x00000067ff2f223e */ /* 0x000fe200000000ff */
[----:B------:R-:W-:Y:S01]  /*2cd0*/  FMUL.FTZ R103, R102, UR17 ;  /* 0x0000001166677c20 */ /* 0x000fe20008410000 */
[----:B------:R-:W-:-:S02]  /*2ce0*/  @P2 PRMT R118, R78, 0x7610, R118 ;  /* 0x000076104e762816 */ /* 0x000fc40000000076 */
[----:B------:R-:W-:Y:S01]  /*2cf0*/  @P2 PRMT R115, R47, 0x7610, R115 ;  /* 0x000076102f732816 */ /* 0x000fe20000000073 */
[----:B------:R-:W-:Y:S01]  /*2d00*/  F2F.F16.F32 R155, R155 ;  /* 0x0000009b009b7304 */ /* 0x000fe20000200800 */
[----:B------:R-:W-:Y:S02]  /*2d10*/  @P1 F2FP.F16.F32.PACK_AB R47, RZ, R44 ;  /* 0x0000002cff2f123e */ /* 0x000fe400000000ff */
[----:B------:R-:W-:Y:S02]  /*2d20*/  FSEL R44, R103, RZ, P5 ;  /* 0x000000ff672c7208 */ /* 0x000fe40002800000 */
[----:B------:R-:W-:Y:S02]  /*2d30*/  @P1 LOP3.LUT P5, RZ, R54, 0xff000000, RZ, 0xc0, !PT ;  /* 0xff00000036ff1812 */ /* 0x000fe400078ac0ff */
[----:B------:R-:W-:Y:S01]  /*2d40*/  FSEL R78, R104, RZ, P6 ;  /* 0x000000ff684e7208 */ /* 0x000fe20003000000 */
[----:B------:R1:W2:Y:S01]  /*2d50*/  F2F.F16.F32 R150, R44 ;  /* 0x0000002c00967304 */ /* 0x0002a20000200800 */
[----:B------:R-:W-:Y:S01]  /*2d60*/  @P1 FSEL R45, R45, RZ, P5 ;  /* 0x000000ff2d2d1208 */ /* 0x000fe20002800000 */
[----:B0-----:R-:W-:Y:S01]  /*2d70*/  IMAD.U32 R148, R148, 0x10000, RZ ;  /* 0x0001000094947824 */ /* 0x001fe200078e00ff */
[----:B------:R-:W-:Y:S01]  /*2d80*/  @P1 PRMT R142, R47, 0x7610, R142 ;  /* 0x000076102f8e1816 */ /* 0x000fe2000000008e */
[----:B------:R-:W-:Y:S01]  /*2d90*/  IMAD.WIDE.U32 R46, R82, 0x10000, RZ ;  /* 0x00010000522e7825 */ /* 0x000fe200078e00ff */
[----:B------:R-:W-:-:S02]  /*2da0*/  @P1 F2FP.F16.F32.PACK_AB R45, RZ, R45 ;  /* 0x0000002dff2d123e */ /* 0x000fc400000000ff */
[----:B------:R-:W-:Y:S01]  /*2db0*/  @P1 PRMT R116, R56, 0x7610, R116 ;  /* 0x0000761038741816 */ /* 0x000fe20000000074 */
[----:B------:R-:W0:Y:S01]  /*2dc0*/  F2F.F16.F32 R145, R156 ;  /* 0x0000009c00917304 */ /* 0x000e220000200800 */
[----:B------:R-:W-:Y:S01]  /*2dd0*/  @P1 PRMT R114, R45, 0x7610, R114 ;  /* 0x000076102d721816 */ /* 0x000fe20000000072 */
[----:B-1----:R-:W-:Y:S01]  /*2de0*/  IMAD.WIDE.U32 R44, R144, 0x10000, RZ ;  /* 0x00010000902c7825 */ /* 0x002fe200078e00ff */
[----:B------:R-:W-:Y:S02]  /*2df0*/  SHF.L.U32 R147, R147, 0x10, RZ ;  /* 0x0000001093937819 */ /* 0x000fe400000006ff */
[----:B------:R-:W-:Y:S01]  /*2e00*/  @P1 LOP3.LUT P6, RZ, R53, 0xff00, RZ, 0xc0, !PT ;  /* 0x0000ff0035ff1812 */ /* 0x000fe200078cc0ff */
[----:B------:R-:W-:Y:S01]  /*2e10*/  IMAD.WIDE.U32 R56, R151, 0x10000, RZ ;  /* 0x0001000097387825 */ /* 0x000fe200078e00ff */
[----:B--2---:R-:W-:Y:S01]  /*2e20*/  SHF.L.U32 R82, R150, 0x10, RZ ;  /* 0x0000001096527819 */ /* 0x004fe200000006ff */
[----:B------:R-:W1:Y:S01]  /*2e30*/  F2F.F16.F32 R153, R153 ;  /* 0x0000009900997304 */ /* 0x000e620000200800 */
[----:B------:R-:W-:-:S02]  /*2e40*/  @P2 F2FP.F16.F32.PACK_AB R144, RZ, R80 ;  /* 0x00000050ff90223e */ /* 0x000fc400000000ff */
[----:B------:R-:W-:Y:S02]  /*2e50*/  LOP3.LUT R45, R45, R82, R155, 0xfe, !PT ;  /* 0x000000522d2d7212 */ /* 0x000fe400078efe9b */
[----:B------:R-:W-:Y:S02]  /*2e60*/  @P2 F2FP.F16.F32.PACK_AB R82, RZ, R79 ;  /* 0x0000004fff52223e */ /* 0x000fe400000000ff */
[----:B0-----:R-:W-:Y:S01]  /*2e70*/  LOP3.LUT R57, R57, R147, R145, 0xfe, !PT ;  /* 0x0000009339397212 */ /* 0x001fe200078efe91 */
[----:B------:R-:W0:Y:S01]  /*2e80*/  F2F.F16.F32 R83, R152 ;  /* 0x0000009800537304 */ /* 0x000e220000200800 */
[----:B------:R-:W-:Y:S02]  /*2e90*/  LOP3.LUT R56, R56, R149, RZ, 0xfc, !PT ;  /* 0x0000009538387212 */ /* 0x000fe400078efcff */
[----:B------:R-:W-:Y:S02]  /*2ea0*/  @P2 F2FP.F16.F32.PACK_AB R147, RZ, R81 ;  /* 0x00000051ff93223e */ /* 0x000fe400000000ff */
[----:B------:R-:W-:-:S02]  /*2eb0*/  @P2 PRMT R120, R82, 0x7610, R120 ;  /* 0x0000761052782816 */ /* 0x000fc40000000078 */
[----:B-1----:R-:W-:Y:S01]  /*2ec0*/  LOP3.LUT R47, R47, R148, R153, 0xfe, !PT ;  /* 0x000000942f2f7212 */ /* 0x002fe200078efe99 */
[----:B------:R1:W2:Y:S01]  /*2ed0*/  F2F.F16.F32 R157, R78 ;  /* 0x0000004e009d7304 */ /* 0x0002a20000200800 */
[----:B0-----:R-:W-:Y:S02]  /*2ee0*/  LOP3.LUT R46, R46, R83, RZ, 0xfc, !PT ;  /* 0x000000532e2e7212 */ /* 0x001fe400078efcff */
[----:B-1----:R-:W-:-:S04]  /*2ef0*/  IADD3 R78, P5, R131, UR20, RZ ;  /* 0x00000014834e7c10 */ /* 0x002fc8000ffbe0ff */
[----:B------:R-:W-:Y:S02]  /*2f00*/  IADD3.X R79, R132, UR21, RZ, P5, !PT ;  /* 0x00000015844f7c10 */ /* 0x000fe4000affe4ff */
        /* <DEDUP_REMOVED lines=10> */
.L_x_813:
[----:B------:R1:W-:Y:S01]  /*2fb0*/  STG.E.64 desc[UR6][R78.64], R42 ;  /* 0x0000002a4e007986 */ /* 0x0003e2000c101b06 */
[----:B------:R-:W-:Y:S02]  /*2fc0*/  @P2 PRMT R118, R144, 0x7610, R118 ;  /* 0x0000761090762816 */ /* 0x000fe40000000076 */
[----:B------:R-:W-:Y:S01]  /*2fd0*/  @P2 PRMT R115, R147, 0x7610, R115 ;  /* 0x0000761093732816 */ /* 0x000fe20000000073 */
[----:B------:R-:W-:Y:S06]  /*2fe0*/  @!P1 BRA `(.L_x_814) ;  /* 0x0000000000209947 */ /* 0x000fec0003800000 */
[----:B-1----:R-:W-:Y:S02]  /*2ff0*/  LOP3.LUT R78, R116, 0xffff, RZ, 0xc0, !PT ;  /* 0x0000ffff744e7812 */ /* 0x002fe400078ec0ff */
[----:B------:R-:W-:Y:S02]  /*3000*/  IADD3 R42, P5, R131, R66, RZ ;  /* 0x00000042832a7210 */ /* 0x000fe40007fbe0ff */
[----:B0-----:R-:W-:Y:S01]  /*3010*/  PRMT R81, R143, 0x5410, R114 ;  /* 0x000054108f517816 */ /* 0x001fe20000000072 */
[----:B------:R-:W-:-:S04]  /*3020*/  IMAD.WIDE.U32 R78, R78, 0x10000, RZ ;  /* 0x000100004e4e7825 */ /* 0x000fc800078e00ff */
[----:B------:R-:W-:Y:S01]  /*3030*/  IMAD.X R43, R132, 0x1, R67, P5 ;  /* 0x00000001842b7824 */ /* 0x000fe200028e0643 */
[----:B------:R-:W-:Y:S02]  /*3040*/  LOP3.LUT R79, R81, R79, RZ, 0xfc, !PT ;  /* 0x0000004f514f7212 */ /* 0x000fe400078efcff */
[----:B------:R-:W-:-:S05]  /*3050*/  LOP3.LUT R78, R78, 0xffff, R142, 0xf8, !PT ;  /* 0x0000ffff4e4e7812 */ /* 0x000fca00078ef88e */
[----:B------:R2:W-:Y:S02]  /*3060*/  STG.E.64 desc[UR6][R42.64], R78 ;  /* 0x0000004e2a007986 */ /* 0x0005e4000c101b06 */
.L_x_814:
        /* <DEDUP_REMOVED lines=33> */
.L_x_815:
        /* <DEDUP_REMOVED lines=12> */
.L_x_816:
        /* <DEDUP_REMOVED lines=12> */
[----:B--23--:R-:W-:Y:S02]  /*3400*/  IADD3 R40, P5, R135, UR20, RZ ;  /* 0x0000001487287c10 */ /* 0x00cfe4000ffbe0ff */
        /* <DEDUP_REMOVED lines=20> */
.L_x_817:
        /* <DEDUP_REMOVED lines=12> */
.L_x_818:
        /* <DEDUP_REMOVED lines=29> */
.L_x_819:
[----:B-1-34-:R-:W-:Y:S02]  /*37e0*/  IADD3 R40, P6, R137, UR20, RZ ;  /* 0x0000001489287c10 */ /* 0x01afe4000ffde0ff */
[----:B------:R-:W-:Y:S02]  /*37f0*/  @P2 F2FP.F16.F32.PACK_AB R99, RZ, R99 ;  /* 0x00000063ff63223e */ /* 0x000fe400000000ff */
[----:B------:R-:W-:Y:S02]  /*3800*/  IADD3.X R41, R138, UR21, RZ, P6, !PT ;  /* 0x000000158a297c10 */ /* 0x000fe4000b7fe4ff */
[----:B------:R-:W-:Y:S02]  /*3810*/  @P2 F2FP.F16.F32.PACK_AB R101, RZ, R101 ;  /* 0x00000065ff65223e */ /* 0x000fe400000000ff */
[----:B------:R-:W-:Y:S01]  /*3820*/  @P2 F2FP.F16.F32.PACK_AB R102, RZ, R102 ;  /* 0x00000066ff66223e */ /* 0x000fe200000000ff */
        /* <DEDUP_REMOVED lines=17> */
.L_x_820:
        /* <DEDUP_REMOVED lines=9> */
.L_x_821:
        /* <DEDUP_REMOVED lines=25> */
.L_x_822:
[----:B------:R-:W-:Y:S01]  /*3b60*/  SEL R147, RZ, 0x1, P4 ;  /* 0x00000001ff937807 */ /* 0x000fe20002000000 */
[----:B------:R-:W-:Y:S06]  /*3b70*/  @!P3 BRA `(.L_x_823) ;  /* 0xffffffc800c4b947 */ /* 0x000fec000383ffff */
[----:B------:R-:W-:Y:S01]  /*3b80*/  IMAD.MOV.U32 R50, RZ, RZ, R20 ;  /* 0x000000ffff327224 */ /* 0x000fe200078e0014 */
[----:B-123--:R-:W-:Y:S01]  /*3b90*/  MOV R41, R39 ;  /* 0x0000002700297202 */ /* 0x00efe20000000f00 */
        /* <DEDUP_REMOVED lines=27> */
[----:B------:R-:W-:-:S07]  /*3d50*/  MOV R14, R16 ;  /* 0x00000010000e7202 */ /* 0x000fce0000000f00 */
.L_x_810:
        /* <DEDUP_REMOVED lines=21> */
.L_x_811:
[----:B------:R-:W-:Y:S01]  /*3eb0*/  HFMA2.MMA R159, -RZ, RZ, 0, 1.847743988037109375e-06 ;  /* 0x0000001fff9f7435 */ /* 0x000fe200000001ff */
[----:B------:R-:W-:Y:S01]  /*3ec0*/  MOV R157, R40 ;  /* 0x00000028009d7202 */ /* 0x000fe20000000f00 */
[----:B------:R-:W-:Y:S02]  /*3ed0*/  IMAD.MOV.U32 R156, RZ, RZ, 0x10 ;  /* 0x00000010ff9c7424 */ /* 0x000fe400078e00ff */
[----:B------:R-:W-:-:S07]  /*3ee0*/  IMAD.MOV.U32 R146, RZ, RZ, -0x1 ;  /* 0xffffffffff927424 */ /* 0x000fce00078e00ff */
[----:B-----5:R-:W-:Y:S05]  /*3ef0*/  WARPSYNC.COLLECTIVE R146, `(.L_x_824) ;  /* 0x0000000092087348 */ /* 0x020fea0003c00000 */
[----:B------:R0:W1:Y:S02]  /*3f00*/  SHFL.DOWN P4, R155, R157, R156, R159 ;  /* 0x0800009c9d9b7389 */ /* 0x000064000008009f */
[----:B01---5:R-:W-:Y:S01]  /*3f10*/  ENDCOLLECTIVE ;  /* 0x000000000000791b */ /* 0x023fe20003800000 */
.L_x_824:
[----:B------:R-:W-:Y:S01]  /*3f20*/  IMAD.MOV.U32 R157, RZ, RZ, R42 ;  /* 0x000000ffff9d7224 */ /* 0x000fe200078e002a */
[----:B------:R-:W-:-:S07]  /*3f30*/  MOV R41, R155 ;  /* 0x0000009b00297202 */ /* 0x000fce0000000f00 */
[----:B------:R-:W-:Y:S05]  /*3f40*/  WARPSYNC.COLLECTIVE R146, `(.L_x_825) ;  /* 0x0000000092087348 */ /* 0x000fea0003c00000 */
[----:B------:R0:W1:Y:S02]  /*3f50*/  SHFL.DOWN P4, R155, R157, R156, R159 ;  /* 0x0800009c9d9b7389 */ /* 0x000064000008009f */
[----:B01----:R-:W-:Y:S01]  /*3f60*/  ENDCOLLECTIVE ;  /* 0x000000000000791b */ /* 0x003fe20003800000 */
.L_x_825:
[----:B------:R-:W-:Y:S01]  /*3f70*/  FADD.FTZ R41, R40, R41 ;  /* 0x0000002928297221 */ /* 0x000fe20000010000 */
[----:B------:R-:W-:-:S03]  /*3f80*/  HFMA2.MMA R156, -RZ, RZ, 0, 4.76837158203125e-07 ;  /* 0x00000008ff9c7435 */ /* 0x000fc600000001ff */
[----:B------:R-:W-:Y:S01]  /*3f90*/  IMAD.MOV.U32 R157, RZ, RZ, R41 ;  /* 0x000000ffff9d7224 */ /* 0x000fe200078e0029 */
[----:B------:R-:W-:-:S07]  /*3fa0*/  MOV R43, R155 ;  /* 0x0000009b002b7202 */ /* 0x000fce0000000f00 */
[----:B------:R-:W-:Y:S05]  /*3fb0*/  WARPSYNC.COLLECTIVE R146, `(.L_x_826) ;  /* 0x0000000092087348 */ /* 0x000fea0003c00000 */
[----:B------:R0:W1:Y:S02]  /*3fc0*/  SHFL.DOWN P4, R155, R157, R156, R159 ;  /* 0x0800009c9d9b7389 */ /* 0x000064000008009f */
[----:B01----:R-:W-:Y:S01]  /*3fd0*/  ENDCOLLECTIVE ;  /* 0x000000000000791b */ /* 0x003fe20003800000 */
.L_x_826:
[----:B------:R-:W-:-:S05]  /*3fe0*/  FADD.FTZ R43, R42, R43 ;  /* 0x0000002b2a2b7221 */ /* 0x000fca0000010000 */
[----:B------:R-:W-:Y:S01]  /*3ff0*/  MOV R157, R43 ;  /* 0x0000002b009d7202 */ /* 0x000fe20000000f00 */
[----:B------:R-:W-:-:S07]  /*4000*/  IMAD.MOV.U32 R44, RZ, RZ, R155 ;  /* 0x000000ffff2c7224 */ /* 0x000fce00078e009b */
[----:B------:R-:W-:Y:S05]  /*4010*/  WARPSYNC.COLLECTIVE R146, `(.L_x_827) ;  /* 0x0000000092087348 */ /* 0x000fea0003c00000 */
[----:B------:R0:W1:Y:S02]  /*4020*/  SHFL.DOWN P4, R155, R157, R156, R159 ;  /* 0x0800009c9d9b7389 */ /* 0x000064000008009f */
[----:B01----:R-:W-:Y:S01]  /*4030*/  ENDCOLLECTIVE ;  /* 0x000000000000791b */ /* 0x003fe20003800000 */
.L_x_827:
[----:B------:R-:W-:-:S05]  /*4040*/  FADD.FTZ R44, R41, R44 ;  /* 0x0000002c292c7221 */ /* 0x000fca0000010000 */
[----:B------:R-:W-:Y:S01]  /*4050*/  MOV R157, R44 ;  /* 0x0000002c009d7202 */ /* 0x000fe20000000f00 */
[----:B------:R-:W-:Y:S02]  /*4060*/  IMAD.MOV.U32 R156, RZ, RZ, 0x4 ;  /* 0x00000004ff9c7424 */ /* 0x000fe400078e00ff */
[----:B------:R-:W-:-:S07]  /*4070*/  IMAD.MOV.U32 R46, RZ, RZ, R155 ;  /* 0x000000ffff2e7224 */ /* 0x000fce00078e009b */
[----:B------:R-:W-:Y:S05]  /*4080*/  WARPSYNC.COLLECTIVE R146, `(.L_x_828) ;  /* 0x0000000092087348 */ /* 0x000fea0003c00000 */
[----:B------:R0:W1:Y:S02]  /*4090*/  SHFL.DOWN P4, R155, R157, R156, R159 ;  /* 0x0800009c9d9b7389 */ /* 0x000064000008009f */
[----:B01----:R-:W-:Y:S01]  /*40a0*/  ENDCOLLECTIVE ;  /* 0x000000000000791b */ /* 0x003fe20003800000 */
.L_x_828:
[----:B------:R-:W-:-:S04]  /*40b0*/  FADD.FTZ R46, R43, R46 ;  /* 0x0000002e2b2e7221 */ /* 0x000fc80000010000 */
[----:B------:R-:W-:Y:S01]  /*40c0*/  IMAD.MOV.U32 R157, RZ, RZ, R46 ;  /* 0x000000ffff9d7224 */ /* 0x000fe200078e002e */
[----:B------:R-:W-:-:S07]  /*40d0*/  MOV R45, R155 ;  /* 0x0000009b002d7202 */ /* 0x000fce0000000f00 */
[----:B------:R-:W-:Y:S05]  /*40e0*/  WARPSYNC.COLLECTIVE R146, `(.L_x_829) ;  /* 0x0000000092087348 */ /* 0x000fea0003c00000 */
[----:B------:R0:W1:Y:S02]  /*40f0*/  SHFL.DOWN P4, R155, R157, R156, R159 ;  /* 0x0800009c9d9b7389 */ /* 0x000064000008009f */
[----:B01----:R-:W-:Y:S01]  /*4100*/  ENDCOLLECTIVE ;  /* 0x000000000000791b */ /* 0x003fe20003800000 */
.L_x_829:
[----:B------:R-:W-:Y:S01]  /*4110*/  FADD.FTZ R45, R44, R45 ;  /* 0x0000002d2c2d7221 */ /* 0x000fe20000010000 */
[----:B------:R-:W-:-:S03]  /*4120*/  HFMA2.MMA R156, -RZ, RZ, 0, 1.1920928955078125e-07 ;  /* 0x00000002ff9c7435 */ /* 0x000fc600000001ff */
[----:B------:R-:W-:Y:S01]  /*4130*/  IMAD.MOV.U32 R157, RZ, RZ, R45 ;  /* 0x000000ffff9d7224 */ /* 0x000fe200078e002d */
[----:B------:R-:W-:-:S07]  /*4140*/  MOV R47, R155 ;  /* 0x0000009b002f7202 */ /* 0x000fce0000000f00 */
[----:B------:R-:W-:Y:S05]  /*4150*/  WARPSYNC.COLLECTIVE R146, `(.L_x_830) ;  /* 0x0000000092087348 */ /* 0x000fea0003c00000 */
[----:B------:R0:W1:Y:S02]  /*4160*/  SHFL.DOWN P4, R155, R157, R156, R159 ;  /* 0x0800009c9d9b7389 */ /* 0x000064000008009f */
[----:B01----:R-:W-:Y:S01]  /*4170*/  ENDCOLLECTIVE ;  /* 0x000000000000791b */ /* 0x003fe20003800000 */
.L_x_830:
[----:B------:R-:W-:-:S05]  /*4180*/  FADD.FTZ R47, R46, R47 ;  /* 0x0000002f2e2f7221 */ /* 0x000fca0000010000 */
[----:B------:R-:W-:Y:S01]  /*4190*/  MOV R157, R47 ;  /* 0x0000002f009d7202 */ /* 0x000fe20000000f00 */
[----:B------:R-:W-:-:S07]  /*41a0*/  IMAD.MOV.U32 R40, RZ, RZ, R155 ;  /* 0x000000ffff287224 */ /* 0x000fce00078e009b */
[----:B------:R-:W-:Y:S05]  /*41b0*/  WARPSYNC.COLLECTIVE R146, `(.L_x_831) ;  /* 0x0000000092087348 */ /* 0x000fea0003c00000 */
[----:B------:R0:W1:Y:S02]  /*41c0*/  SHFL.DOWN P4, R155, R157, R156, R159 ;  /* 0x0800009c9d9b7389 */ /* 0x000064000008009f */
[----:B01----:R-:W-:Y:S01]  /*41d0*/  ENDCOLLECTIVE ;  /* 0x000000000000791b */ /* 0x003fe20003800000 */
.L_x_831:
[----:B------:R-:W-:-:S05]  /*41e0*/  FADD.FTZ R40, R45, R40 ;  /* 0x000000282d287221 */ /* 0x000fca0000010000 */
[----:B------:R-:W-:Y:S01]  /*41f0*/  MOV R157, R40 ;  /* 0x00000028009d7202 */ /* 0x000fe20000000f00 */
[----:B------:R-:W-:Y:S02]  /*4200*/  IMAD.MOV.U32 R156, RZ, RZ, 0x1 ;  /* 0x00000001ff9c7424 */ /* 0x000fe400078e00ff */
[----:B------:R-:W-:-:S07]  /*4210*/  IMAD.MOV.U32 R42, RZ, RZ, R155 ;  /* 0x000000ffff2a7224 */ /* 0x000fce00078e009b */
[----:B------:R-:W-:Y:S05]  /*4220*/  WARPSYNC.COLLECTIVE R146, `(.L_x_832) ;  /* 0x0000000092087348 */ /* 0x000fea0003c00000 */
[----:B------:R0:W1:Y:S02]  /*4230*/  SHFL.DOWN P4, R155, R157, R156, R159 ;  /* 0x0800009c9d9b7389 */ /* 0x000064000008009f */
[----:B01----:R-:W-:Y:S01]  /*4240*/  ENDCOLLECTIVE ;  /* 0x000000000000791b */ /* 0x003fe20003800000 */
.L_x_832:
[----:B------:R-:W-:-:S04]  /*4250*/  FADD.FTZ R42, R47, R42 ;  /* 0x0000002a2f2a7221 */ /* 0x000fc80000010000 */
[----:B------:R-:W-:Y:S01]  /*4260*/  IMAD.MOV.U32 R157, RZ, RZ, R42 ;  /* 0x000000ffff9d7224 */ /* 0x000fe200078e002a */
[----:B------:R-:W-:-:S07]  /*4270*/  MOV R41, R155 ;  /* 0x0000009b00297202 */ /* 0x000fce0000000f00 */
[----:B------:R-:W-:Y:S05]  /*4280*/  WARPSYNC.COLLECTIVE R146, `(.L_x_833) ;  /* 0x0000000092087348 */ /* 0x000fea0003c00000 */
[----:B------:R0:W1:Y:S02]  /*4290*/  SHFL.DOWN P4, R155, R157, R156, R159 ;  /* 0x0800009c9d9b7389 */ /* 0x000064000008009f */
[----:B01----:R-:W-:Y:S01]  /*42a0*/  ENDCOLLECTIVE ;  /* 0x000000000000791b */ /* 0x003fe20003800000 */
.L_x_833:
[----:B------:R-:W-:Y:S01]  /*42b0*/  MOV R43, R155 ;  /* 0x0000009b002b7202 */ /* 0x000fe20000000f00 */
[----:B------:R-:W-:Y:S06]  /*42c0*/  BRA `(.L_x_834) ;  /* 0xffffffd8009c7947 */ /* 0x000fec000383ffff */
.L_x_835:
        /* <DEDUP_REMOVED lines=11> */
.L_x_3900:


//--------------------- .text._ZN10layer_norm31ln_parallel_residual_bwd_kernelINS_13Kernel_traitsIf13__nv_bfloat16S2_S2_fjLj2560ELj1ELj1ELj4ELj8ENS_18Kernel_traits_baseILj2560EfS2_S2_S2_fjLj128EEEEELb0ELb0ELb0EEEvNS_9BwdParamsE --------------------------
	.section	.text._ZN10layer_norm31ln_parallel_residual_bwd_kernelINS_13Kernel_traitsIf13__nv_bfloat16S2_S2_fjLj2560ELj1ELj1ELj4ELj8ENS_18Kernel_traits_baseILj2560EfS2_S2_S2_fjLj128EEEEELb0ELb0ELb0EEEvNS_9BwdParamsE,"ax",@progbits
	.align	128
        .global         _ZN10layer_norm31ln_parallel_residual_bwd_kernelINS_13Kernel_traitsIf13__nv_bfloat16S2_S2_fjLj2560ELj1ELj1ELj4ELj8ENS_18Kernel_traits_baseILj2560EfS2_S2_S2_fjLj128EEEEELb0ELb0ELb0EEEvNS_9BwdParamsE
        .type           _ZN10layer_norm31ln_parallel_residual_bwd_kernelINS_13Kernel_traitsIf13__nv_bfloat16S2_S2_fjLj2560ELj1ELj1ELj4ELj8ENS_18Kernel_traits_baseILj2560EfS2_S2_S2_fjLj128EEEEELb0ELb0ELb0EEEvNS_9BwdParamsE,@function
        .size           _ZN10layer_norm31ln_parallel_residual_bwd_kernelINS_13Kernel_traitsIf13__nv_bfloat16S2_S2_fjLj2560ELj1ELj1ELj4ELj8ENS_18Kernel_traits_baseILj2560EfS2_S2_S2_fjLj128EEEEELb0ELb0ELb0EEEvNS_9BwdParamsE,(.L_x_3901 - _ZN10layer_norm31ln_parallel_residual_bwd_kernelINS_13Kernel_traitsIf13__nv_bfloat16S2_S2_fjLj2560ELj1ELj1ELj4ELj8ENS_18Kernel_traits_baseILj2560EfS2_S2_S2_fjLj128EEEEELb0ELb0ELb0EEEvNS_9BwdParamsE)
        .other          _ZN10layer_norm31ln_parallel_residual_bwd_kernelINS_13Kernel_traitsIf13__nv_bfloat16S2_S2_fjLj2560ELj1ELj1ELj4ELj8ENS_18Kernel_traits_baseILj2560EfS2_S2_S2_fjLj128EEEEELb0ELb0ELb0EEEvNS_9BwdParamsE,@"STO_CUDA_ENTRY STV_DEFAULT"
_ZN10layer_norm31ln_parallel_residual_bwd_kernelINS_13Kernel_traitsIf13__nv_bfloat16S2_S2_fjLj2560ELj1ELj1ELj4ELj8ENS_18Kernel_traits_baseILj2560EfS2_S2_S2_fjLj128EEEEELb0ELb0ELb0EEEvNS_9BwdParamsE:
.text._ZN10layer_norm31ln_parallel_residual_bwd_kernelINS_13Kernel_traitsIf13__nv_bfloat16S2_S2_fjLj2560ELj1ELj1ELj4ELj8ENS_18Kernel_traits_baseILj2560EfS2_S2_S2_fjLj128EEEEELb0ELb0ELb0EEEvNS_9BwdParamsE:
        /* <DEDUP_REMOVED lines=28> */
[----:B------:R-:W2:Y:S01]  /*01c0*/  @P3 LDC.64 R46, c[0x0][0x260] ;  /* 0x00009800ff2e3b82 */ /* 0x000ea20000000a00 */
[----:B0-----:R-:W-:-:S07]  /*01d0*/  @P4 IMAD.WIDE.U32 R2, R67, 0x10, R2 ;  /* 0x0000001043024825 */ /* 0x001fce00078e0002 */
[----:B------:R-:W0:Y:S01]  /*01e0*/  @P3 LDC.64 R48, c[0x0][0x268] ;  /* 0x00009a00ff303b82 */ /* 0x000e220000000a00 */
[----:B------:R-:W5:Y:S01]  /*01f0*/  @P4 LDG.E.128 R4, desc[UR4][R2.64] ;  /* 0x0000000402044981 */ /* 0x000f62000c1e1d00 */
[----:B-1----:R-:W-:-:S06]  /*0200*/  @P4 IMAD.WIDE.U32 R44, R67, 0x10, R44 ;  /* 0x00000010432c4825 */ /* 0x002fcc00078e002c */
[----:B------:R-:W1:Y:S01]  /*0210*/  @P2 LDC.64 R54, c[0x0][0x260] ;  /* 0x00009800ff362b82 */ /* 0x000e620000000a00 */
[----:B------:R-:W-:Y:S02]  /*0220*/  @P4 LOP3.LUT R67, R67, 0x80, RZ, 0xfc, !PT ;  /* 0x0000008043434812 */ /* 0x000fe400078efcff */
[----:B------:R-:W-:Y:S02]  /*0230*/  CS2R R120, SRZ ;  /* 0x0000000000787805 */ /* 0x000fe4000001ff00 */
[----:B------:R-:W-:Y:S01]  /*0240*/  CS2R R122, SRZ ;  /* 0x00000000007a7805 */ /* 0x000fe2000001ff00 */
[----:B------:R-:W5:Y:S01]  /*0250*/  @P4 LDG.E.128 R8, desc[UR4][R44.64] ;  /* 0x000000042c084981 */ /* 0x000f62000c1e1d00 */
[----:B--2---:R-:W-:Y:S01]  /*0260*/  @P3 IMAD.WIDE.U32 R50, R67, 0x10, R46 ;  /* 0x0000001043323825 */ /* 0x004fe200078e002e */
[----:B------:R-:W2:Y:S01]  /*0270*/  @P2 LDC.64 R56, c[0x0][0x268] ;  /* 0x00009a00ff382b82 */ /* 0x000ea20000000a00 */
[----:B------:R-:W-:Y:S02]  /*0280*/  CS2R R116, SRZ ;  /* 0x0000000000747805 */ /* 0x000fe4000001ff00 */
[----:B------:R-:W-:-:S02]  /*0290*/  CS2R R118, SRZ ;  /* 0x0000000000767805 */ /* 0x000fc4000001ff00 */
[----:B------:R-:W-:Y:S01]  /*02a0*/  CS2R R112, SRZ ;  /* 0x0000000000707805 */ /* 0x000fe2000001ff00 */
[----:B------:R-:W5:Y:S02]  /*02b0*/  @P3 LDG.E.128 R12, desc[UR4][R50.64] ;  /* 0x00000004320c3981 */ /* 0x000f64000c1e1d00 */
[----:B------:R-:W3:Y:S01]  /*02c0*/  @P1 LDC.64 R58, c[0x0][0x260] ;  /* 0x00009800ff3a1b82 */ /* 0x000ee20000000a00 */
[----:B0-----:R-:W-:-:S04]  /*02d0*/  @P3 IMAD.WIDE.U32 R52, R67, 0x10, R48 ;  /* 0x0000001043343825 */ /* 0x001fc800078e0030 */
[----:B------:R-:W-:Y:S01]  /*02e0*/  @P3 VIADD R67, R67, 0x80 ;  /* 0x0000008043433836 */ /* 0x000fe20000000000 */
[----:B------:R-:W5:Y:S02]  /*02f0*/  @P3 LDG.E.128 R16, desc[UR4][R52.64] ;  /* 0x0000000434103981 */ /* 0x000f64000c1e1d00 */
[----:B------:R-:W0:Y:S01]  /*0300*/  @P1 LDC.64 R60, c[0x0][0x268] ;  /* 0x00009a00ff3c1b82 */ /* 0x000e220000000a00 */
[----:B-1----:R-:W-:-:S07]  /*0310*/  @P2 IMAD.WIDE.U32 R54, R67, 0x10, R54 ;  /* 0x0000001043362825 */ /* 0x002fce00078e0036 */
[----:B------:R-:W1:Y:S01]  /*0320*/  @P0 LDC.64 R62, c[0x0][0x260] ;  /* 0x00009800ff3e0b82 */ /* 0x000e620000000a00 */
[C---:B--2---:R-:W-:Y:S01]  /*0330*/  @P2 IMAD.WIDE.U32 R56, R67.reuse, 0x10, R56 ;  /* 0x0000001043382825 */ /* 0x044fe200078e0038 */
[----:B------:R-:W-:Y:S01]  /*0340*/  @P2 IADD3 R67, R67, 0x80, RZ ;  /* 0x0000008043432810 */ /* 0x000fe20007ffe0ff */
[----:B------:R-:W5:Y:S05]  /*0350*/  @P2 LDG.E.128 R20, desc[UR4][R54.64] ;  /* 0x0000000436142981 */ /* 0x000f6a000c1e1d00 */
[----:B------:R-:W2:Y:S01]  /*0360*/  @P0 LDC.64 R64, c[0x0][0x268] ;  /* 0x00009a00ff400b82 */ /* 0x000ea20000000a00 */
[C---:B---3--:R-:W-:Y:S01]  /*0370*/  @P1 IMAD.WIDE.U32 R58, R67.reuse, 0x10, R58 ;  /* 0x00000010433a1825 */ /* 0x048fe200078e003a */
[----:B------:R-:W5:Y:S03]  /*0380*/  @P2 LDG.E.128 R24, desc[UR4][R56.64] ;  /* 0x0000000438182981 */ /* 0x000f66000c1e1d00 */
[C---:B0-----:R-:W-:Y:S01]  /*0390*/  @P1 IMAD.WIDE.U32 R60, R67.reuse, 0x10, R60 ;  /* 0x00000010433c1825 */ /* 0x041fe200078e003c */
[----:B------:R-:W-:Y:S01]  /*03a0*/  @P1 IADD3 R67, R67, 0x80, RZ ;  /* 0x0000008043431810 */ /* 0x000fe20007ffe0ff */
[----:B------:R-:W5:Y:S01]  /*03b0*/  @P1 LDG.E.128 R28, desc[UR4][R58.64] ;  /* 0x000000043a1c1981 */ /* 0x000f62000c1e1d00 */
[----:B------:R-:W-:-:S02]  /*03c0*/  CS2R R114, SRZ ;  /* 0x0000000000727805 */ /* 0x000fc4000001ff00 */
[----:B------:R-:W-:Y:S02]  /*03d0*/  CS2R R108, SRZ ;  /* 0x00000000006c7805 */ /* 0x000fe4000001ff00 */
[----:B------:R-:W-:Y:S01]  /*03e0*/  CS2R R110, SRZ ;  /* 0x00000000006e7805 */ /* 0x000fe2000001ff00 */
[----:B------:R0:W5:Y:S01]  /*03f0*/  @P1 LDG.E.128 R32, desc[UR4][R60.64] ;  /* 0x000000043c201981 */ /* 0x000162000c1e1d00 */
[----:B-1----:R-:W-:-:S05]  /*0400*/  @P0 IMAD.WIDE.U32 R46, R67, 0x10, R62 ;  /* 0x00000010432e0825 */ /* 0x002fca00078e003e */
[----:B------:R-:W5:Y:S01]  /*0410*/  @P0 LDG.E.128 R36, desc[UR4][R46.64] ;  /* 0x000000042e240981 */ /* 0x000f62000c1e1d00 */
[----:B--2---:R-:W-:-:S05]  /*0420*/  @P0 IMAD.WIDE.U32 R48, R67, 0x10, R64 ;  /* 0x0000001043300825 */ /* 0x004fca00078e0040 */
[----:B------:R1:W5:Y:S01]  /*0430*/  @P0 LDG.E.128 R40, desc[UR4][R48.64] ;  /* 0x0000000430280981 */ /* 0x000362000c1e1d00 */
        /* <DEDUP_REMOVED lines=25> */
[----:B------:R-:W-:Y:S02]  /*05d0*/  CS2R R62, SRZ ;  /* 0x00000000003e7805 */ /* 0x000fe4000001ff00 */
[----:B------:R-:W-:Y:S02]  /*05e0*/  CS2R R56, SRZ ;  /* 0x0000000000387805 */ /* 0x000fe4000001ff00 */
[----:B------:R-:W-:Y:S02]  /*05f0*/  CS2R R58, SRZ ;  /* 0x00000000003a7805 */ /* 0x000fe4000001ff00 */
[----:B------:R-:W-:Y:S02]  /*0600*/  CS2R R52, SRZ ;  /* 0x0000000000347805 */ /* 0x000fe4000001ff00 */
[----:B------:R-:W-:Y:S02]  /*0610*/  CS2R R54, SRZ ;  /* 0x0000000000367805 */ /* 0x000fe4000001ff00 */
[----:B-1----:R-:W-:-:S02]  /*0620*/  CS2R R48, SRZ ;  /* 0x0000000000307805 */ /* 0x002fc4000001ff00 */
[----:B------:R-:W-:Y:S02]  /*0630*/  CS2R R50, SRZ ;  /* 0x0000000000327805 */ /* 0x000fe4000001ff00 */
[----:B------:R-:W-:Y:S02]  /*0640*/  CS2R R44, SRZ ;  /* 0x00000000002c7805 */ /* 0x000fe4000001ff00 */
[----:B------:R-:W-:Y:S01]  /*0650*/  CS2R R46, SRZ ;  /* 0x00000000002e7805 */ /* 0x000fe2000001ff00 */
[----:B------:R-:W-:Y:S06]  /*0660*/  @P0 BRA `(.L_x_836) ;  /* 0x00000034008c0947 */ /* 0x000fec0003800000 */
[----:B------:R-:W0:Y:S01]  /*0670*/  LDC.U8 R195, c[0x0][0x2a0] ;  /* 0x0000a800ffc37b82 */ /* 0x000e220000000000 */
[----:B------:R-:W-:Y:S01]  /*0680*/  HFMA2.MMA R121, -RZ, RZ, 0, 0 ;  /* 0x00000000ff797435 */ /* 0x000fe200000001ff */
[----:B------:R-:W-:-:S10]  /*0690*/  IMAD.MOV.U32 R124, RZ, RZ, 0x1 ;  /* 0x00000001ff7c7424 */ /* 0x000fd400078e00ff */
.L_x_867:
[----:B0-----:R-:W1:Y:S08]  /*06a0*/  LDC.64 R130, c[0x0][0x250] ;  /* 0x00009400ff827b82 */ /* 0x001e700000000a00 */
[----:B------:R-:W2:Y:S01]  /*06b0*/  LDC.64 R192, c[0x0][0x258] ;  /* 0x00009600ffc07b82 */ /* 0x000ea20000000a00 */
[----:B-1----:R-:W-:-:S05]  /*06c0*/  IMAD.WIDE R130, R188, 0x4, R130 ;  /* 0x00000004bc827825 */ /* 0x002fca00078e0282 */
[----:B-----5:R1:W5:Y:S01]  /*06d0*/  LDG.E R125, desc[UR4][R130.64] ;  /* 0x00000004827d7981 */ /* 0x020362000c1e1900 */
[----:B--2---:R-:W-:-:S05]  /*06e0*/  IMAD.WIDE R192, R188, 0x4, R192 ;  /* 0x00000004bcc07825 */ /* 0x004fca00078e02c0 */
        /* <DEDUP_REMOVED lines=10> */
[----:B-1----:R-:W-:Y:S06]  /*0790*/  @!P4 BRA `(.L_x_838) ;  /* 0x00000004003cc947 */ /* 0x002fec0003800000 */
[----:B------:R-:W1:Y:S01]  /*07a0*/  LDC.64 R130, c[0x0][0x2b8] ;  /* 0x0000ae00ff827b82 */ /* 0x000e620000000a00 */
[----:B------:R-:W-:-:S07]  /*07b0*/  LEA R126, P0, R187, UR10, 0x3 ;  /* 0x0000000abb7e7c11 */ /* 0x000fce000f8018ff */
[----:B------:R-:W2:Y:S01]  /*07c0*/  LDC.64 R128, c[0x0][0x2c0] ;  /* 0x0000b000ff807b82 */ /* 0x000ea20000000a00 */
[----:B------:R-:W-:-:S06]  /*07d0*/  LEA.HI.X R127, R187, UR11, RZ, 0x3, P0 ;  /* 0x0000000bbb7f7c11 */ /* 0x000fcc00080f1cff */
[----:B------:R-:W3:Y:S01]  /*07e0*/  LDG.E.64 R126, desc[UR4][R126.64] ;  /* 0x000000047e7e7981 */ /* 0x000ee2000c1e1b00 */
[----:B-1----:R-:W-:-:S06]  /*07f0*/  IMAD.WIDE.U32 R130, R187, 0x8, R130 ;  /* 0x00000008bb827825 */ /* 0x002fcc00078e0082 */
[----:B------:R-:W4:Y:S01]  /*0800*/  LDG.E.64 R130, desc[UR4][R130.64] ;  /* 0x0000000482827981 */ /* 0x000f22000c1e1b00 */
[----:B--2---:R-:W-:-:S06]  /*0810*/  IMAD.WIDE.U32 R128, R187, 0x8, R128 ;  /* 0x00000008bb807825 */ /* 0x004fcc00078e0080 */
[----:B------:R-:W2:Y:S01]  /*0820*/  LDG.E.64 R128, desc[UR4][R128.64] ;  /* 0x0000000480807981 */ /* 0x000ea2000c1e1b00 */
[----:B------:R-:W-:-:S04]  /*0830*/  ISETP.NE.U32.AND P0, PT, RZ, UR8, PT ;  /* 0x00000008ff007c0c */ /* 0x000fc8000bf05070 */
[----:B------:R-:W-:-:S13]  /*0840*/  ISETP.NE.AND.EX P0, PT, RZ, UR9, PT, P0 ;  /* 0x00000009ff007c0c */ /* 0x000fda000bf05300 */
[----:B------:R-:W-:-:S04]  /*0850*/  @P0 LEA R180, P5, R187, UR8, 0x3 ;  /* 0x00000008bbb40c11 */ /* 0x000fc8000f8a18ff */
[----:B------:R-:W-:-:S05]  /*0860*/  @P0 LEA.HI.X R181, R187, UR9, RZ, 0x3, P5 ;  /* 0x00000009bbb50c11 */ /* 0x000fca000a8f1cff */
[----:B------:R1:W5:Y:S01]  /*0870*/  @P0 LDG.E.64 R136, desc[UR4][R180.64] ;  /* 0x00000004b4880981 */ /* 0x000362000c1e1b00 */
[----:B0-----:R-:W-:Y:S02]  /*0880*/  ISETP.NE.AND P0, PT, R195, RZ, PT ;  /* 0x000000ffc300720c */ /* 0x001fe40003f05270 */
[--C-:B---3--:R-:W-:Y:S02]  /*0890*/  SHF.R.U64 R183, R126, 0x10, R127.reuse ;  /* 0x000000107eb77819 */ /* 0x108fe4000000127f */
[----:B------:R-:W-:Y:S02]  /*08a0*/  SHF.R.U32.HI R197, RZ, 0x10, R127 ;  /* 0x00000010ffc57819 */ /* 0x000fe4000001167f */
[----:B------:R-:W-:Y:S01]  /*08b0*/  SHF.L.U32 R185, R127, 0x10, RZ ;  /* 0x000000107fb97819 */ /* 0x000fe200000006ff */
[----:B----4-:R-:W-:Y:S01]  /*08c0*/  IMAD.MOV.U32 R3, RZ, RZ, R130 ;  /* 0x000000ffff037224 */ /* 0x010fe200078e0082 */
[----:B------:R-:W-:Y:S02]  /*08d0*/  SHF.R.U64 R184, R130, 0x10, R131 ;  /* 0x0000001082b87819 */ /* 0x000fe40000001283 */
[----:B------:R-:W-:-:S02]  /*08e0*/  MOV R182, R131 ;  /* 0x0000008300b67202 */ /* 0x000fc40000000f00 */
[----:B------:R-:W-:Y:S02]  /*08f0*/  SHF.R.U32.HI R192, RZ, 0x10, R131 ;  /* 0x00000010ffc07819 */ /* 0x000fe40000011683 */
[----:B--2---:R-:W-:Y:S01]  /*0900*/  MOV R130, R128 ;  /* 0x0000008000827202 */ /* 0x004fe20000000f00 */
[--C-:B------:R-:W-:Y:S01]  /*0910*/  IMAD.MOV.U32 R131, RZ, RZ, R129.reuse ;  /* 0x000000ffff837224 */ /* 0x100fe200078e0081 */
[--C-:B------:R-:W-:Y:S02]  /*0920*/  SHF.R.U64 R128, R128, 0x10, R129.reuse ;  /* 0x0000001080807819 */ /* 0x100fe40000001281 */
[----:B------:R-:W-:Y:S02]  /*0930*/  SHF.R.U32.HI R198, RZ, 0x10, R129 ;  /* 0x00000010ffc67819 */ /* 0x000fe40000011681 */
[----:B------:R-:W-:Y:S02]  /*0940*/  SHF.L.U32 R129, R126, 0x10, RZ ;  /* 0x000000107e817819 */ /* 0x000fe400000006ff */
[----:B-----5:R-:W-:Y:S01]  /*0950*/  FSEL R126, R125, RZ, !P0 ;  /* 0x000000ff7d7e7208 */ /* 0x020fe20004000000 */
[----:B------:R-:W-:Y:S01]  /*0960*/  IMAD.U32 R127, R3, 0x10000, RZ ;  /* 0x00010000037f7824 */ /* 0x000fe200078e00ff */
[----:B------:R-:W-:Y:S01]  /*0970*/  SHF.L.U32 R183, R183, 0x10, RZ ;  /* 0x00000010b7b77819 */ /* 0x000fe200000006ff */
[----:B-1----:R-:W-:-:S02]  /*0980*/  IMAD.U32 R181, R130, 0x10000, RZ ;  /* 0x0001000082b57824 */ /* 0x002fc400078e00ff */
[----:B------:R-:W-:Y:S01]  /*0990*/  FADD.FTZ R3, -R126, R129 ;  /* 0x000000817e037221 */ /* 0x000fe20000010100 */
[----:B------:R-:W-:Y:S01]  /*09a0*/  SHF.L.U32 R197, R197, 0x10, RZ ;  /* 0x00000010c5c57819 */ /* 0x000fe200000006ff */
[----:B------:R-:W-:Y:S01]  /*09b0*/  FMUL.FTZ R129, R8, R181 ;  /* 0x000000b508817220 */ /* 0x000fe20000410000 */
[----:B------:R-:W-:Y:S01]  /*09c0*/  SHF.L.U32 R131, R131, 0x10, RZ ;  /* 0x0000001083837819 */ /* 0x000fe200000006ff */
[----:B------:R-:W-:Y:S01]  /*09d0*/  FMUL.FTZ R3, R190, R3 ;  /* 0x00000003be037220 */ /* 0x000fe20000410000 */
[C---:B------:R-:W-:Y:S01]  /*09e0*/  FADD.FTZ R185, -R126.reuse, R185 ;  /* 0x000000b97eb97221 */ /* 0x040fe20000010100 */
[----:B------:R-:W-:Y:S01]  /*09f0*/  FADD.FTZ R193, -R126, R183 ;  /* 0x000000b77ec17221 */ /* 0x000fe20000010100 */
[----:B------:R-:W-:Y:S02]  /*0a00*/  IMAD.U32 R128, R128, 0x10000, RZ ;  /* 0x0001000080807824 */ /* 0x000fe400078e00ff */
[----:B------:R-:W-:Y:S01]  /*0a10*/  FADD.FTZ R197, -R126, R197 ;  /* 0x000000c57ec57221 */ /* 0x000fe20000010100 */
[----:B------:R-:W-:Y:S01]  /*0a20*/  FADD.FTZ R100, R100, R127 ;  /* 0x0000007f64647221 */ /* 0x000fe20000010000 */
[-C--:B------:R-:W-:Y:S01]  /*0a30*/  FFMA.FTZ R186, R4, R127.reuse, R129 ;  /* 0x0000007f04ba7223 */ /* 0x080fe20000010081 */
[----:B------:R-:W-:Y:S01]  /*0a40*/  FFMA.FTZ R120, R3, R127, R120 ;  /* 0x0000007f03787223 */ /* 0x000fe20000010078 */
[----:B------:R-:W-:Y:S01]  /*0a50*/  SHF.L.U32 R127, R182, 0x10, RZ ;  /* 0x00000010b67f7819 */ /* 0x000fe200000006ff */
[----:B------:R-:W-:Y:S01]  /*0a60*/  FMUL.FTZ R183, R10, R131 ;  /* 0x000000830ab77220 */ /* 0x000fe20000410000 */
[----:B------:R-:W-:Y:S01]  /*0a70*/  SHF.L.U32 R126, R184, 0x10, RZ ;  /* 0x00000010b87e7819 */ /* 0x000fe200000006ff */
[C---:B------:R-:W-:Y:S01]  /*0a80*/  FMUL.FTZ R185, R190.reuse, R185 ;  /* 0x000000b9beb97220 */ /* 0x040fe20000410000 */
        /* <DEDUP_REMOVED lines=8> */
[-C--:B------:R-:W-:Y:S01]  /*0b10*/  FFMA.FTZ R181, R5, R126.reuse, R130 ;  /* 0x0000007e05b57223 */ /* 0x080fe20000010082 */
[----:B------:R-:W-:Y:S01]  /*0b20*/  FFMA.FTZ R121, R184, R126, R121 ;  /* 0x0000007eb8797223 */ /* 0x000fe20000010079 */
[----:B------:R-:W-:-:S02]  /*0b30*/  IMAD.U32 R198, R198, 0x10000, RZ ;  /* 0x00010000c6c67824 */ /* 0x000fc400078e00ff */
[----:B------:R-:W-:Y:S01]  /*0b40*/  FADD.FTZ R126, RZ, R186 ;  /* 0x000000baff7e7221 */ /* 0x000fe20000010000 */
[----:B------:R-:W-:Y:S01]  /*0b50*/  FFMA.FTZ R127, R3, R186, RZ ;  /* 0x000000ba037f7223 */ /* 0x000fe200000100ff */
[----:B------:R-:W-:Y:S01]  /*0b60*/  SHF.L.U32 R192, R192, 0x10, RZ ;  /* 0x00000010c0c07819 */ /* 0x000fe200000006ff */
[----:B------:R-:W-:Y:S01]  /*0b70*/  FADD.FTZ R61, R61, R128 ;  /* 0x000000803d3d7221 */ /* 0x000fe20000010000 */
[----:B------:R-:W-:Y:S01]  /*0b80*/  FFMA.FTZ R81, R184, R128, R81 ;  /* 0x00000080b8517223 */ /* 0x000fe20000010051 */
[----:B------:R-:W-:Y:S01]  /*0b90*/  FMUL.FTZ R180, R11, R198 ;  /* 0x000000c60bb47220 */ /* 0x000fe20000410000 */
        /* <DEDUP_REMOVED lines=11> */
[C---:B------:R-:W-:Y:S01]  /*0c50*/  FFMA.FTZ R83, R182.reuse, R198, R83 ;  /* 0x000000c6b6537223 */ /* 0x040fe20000010053 */
[----:B------:R-:W-:Y:S01]  /*0c60*/  IADD3 R126, R187, 0x80, RZ ;  /* 0x00000080bb7e7810 */ /* 0x000fe20007ffe0ff */
[----:B------:R-:W-:Y:S01]  /*0c70*/  FADD.FTZ R127, R127, R180 ;  /* 0x000000b47f7f7221 */ /* 0x000fe20000010000 */
[----:B------:R-:W-:-:S07]  /*0c80*/  FFMA.FTZ R128, R182, R180, R129 ;  /* 0x000000b4b6807223 */ /* 0x000fce0000010081 */
.L_x_838:
[----:B------:R-:W-:Y:S05]  /*0c90*/  BSYNC B0 ;  /* 0x0000000000007941 */ /* 0x000fea0003800000 */
.L_x_837:
[----:B------:R-:W-:Y:S04]  /*0ca0*/  BSSY B0, `(.L_x_839) ;  /* 0x0000051000007945 */ /* 0x000fe80003800000 */
[----:B------:R-:W-:Y:S05]  /*0cb0*/  @!P3 BRA `(.L_x_840) ;  /* 0x00000004003cb947 */ /* 0x000fea0003800000 */
        /* <DEDUP_REMOVED lines=14> */
[----:B0-----:R-:W-:-:S04]  /*0da0*/  ISETP.NE.AND P0, PT, R195, RZ, PT ;  /* 0x000000ffc300720c */ /* 0x001fc80003f05270 */
[----:B-----5:R-:W-:Y:S01]  /*0db0*/  FSEL R197, R125, RZ, !P0 ;  /* 0x000000ff7dc57208 */ /* 0x020fe20004000000 */
[----:B------:R-:W-:Y:S01]  /*0dc0*/  VIADD R126, R126, 0x80 ;  /* 0x000000807e7e7836 */ /* 0x000fe20000000000 */
[----:B---3--:R-:W-:-:S04]  /*0dd0*/  SHF.R.U32.HI R176, RZ, 0x10, R175 ;  /* 0x00000010ffb07819 */ /* 0x008fc800000116af */
[----:B------:R-:W-:Y:S02]  /*0de0*/  SHF.L.U32 R176, R176, 0x10, RZ ;  /* 0x00000010b0b07819 */ /* 0x000fe400000006ff */
[----:B----4-:R-:W-:Y:S02]  /*0df0*/  MOV R129, R130 ;  /* 0x0000008200817202 */ /* 0x010fe40000000f00 */
[--C-:B------:R-:W-:Y:S01]  /*0e00*/  SHF.R.U64 R201, R130, 0x10, R131.reuse ;  /* 0x0000001082c97819 */ /* 0x100fe20000001283 */
[----:B------:R-:W-:Y:S01]  /*0e10*/  IMAD.MOV.U32 R192, RZ, RZ, R131 ;  /* 0x000000ffffc07224 */ /* 0x000fe200078e0083 */
[----:B--2---:R-:W-:Y:S02]  /*0e20*/  MOV R130, R172 ;  /* 0x000000ac00827202 */ /* 0x004fe40000000f00 */
[----:B------:R-:W-:Y:S01]  /*0e30*/  SHF.R.U64 R199, R172, 0x10, R173 ;  /* 0x00000010acc77819 */ /* 0x000fe200000012ad */
[C---:B------:R-:W-:Y:S01]  /*0e40*/  IMAD.U32 R172, R174.reuse, 0x10000, RZ ;  /* 0x00010000aeac7824 */ /* 0x040fe200078e00ff */
[----:B------:R-:W-:-:S02]  /*0e50*/  SHF.R.U64 R174, R174, 0x10, R175 ;  /* 0x00000010aeae7819 */ /* 0x000fc400000012af */
[----:B------:R-:W-:Y:S02]  /*0e60*/  SHF.R.U32.HI R200, RZ, 0x10, R131 ;  /* 0x00000010ffc87819 */ /* 0x000fe40000011683 */
[----:B------:R-:W-:Y:S01]  /*0e70*/  MOV R131, R173 ;  /* 0x000000ad00837202 */ /* 0x000fe20000000f00 */
[----:B------:R-:W-:Y:S01]  /*0e80*/  IMAD.U32 R174, R174, 0x10000, RZ ;  /* 0x00010000aeae7824 */ /* 0x000fe200078e00ff */
[----:B------:R-:W-:Y:S02]  /*0e90*/  SHF.R.U32.HI R198, RZ, 0x10, R173 ;  /* 0x00000010ffc67819 */ /* 0x000fe400000116ad */
[----:B------:R-:W-:Y:S02]  /*0ea0*/  SHF.L.U32 R175, R175, 0x10, RZ ;  /* 0x00000010afaf7819 */ /* 0x000fe400000006ff */
[----:B------:R-:W-:Y:S01]  /*0eb0*/  SHF.L.U32 R173, R130, 0x10, RZ ;  /* 0x0000001082ad7819 */ /* 0x000fe200000006ff */
[----:B------:R-:W-:Y:S01]  /*0ec0*/  FADD.FTZ R179, -R197, R172 ;  /* 0x000000acc5b37221 */ /* 0x000fe20000010100 */
[----:B------:R-:W-:Y:S01]  /*0ed0*/  SHF.L.U32 R172, R199, 0x10, RZ ;  /* 0x00000010c7ac7819 */ /* 0x000fe200000006ff */
[----:B------:R-:W-:Y:S01]  /*0ee0*/  FADD.FTZ R177, -R197, R175 ;  /* 0x000000afc5b17221 */ /* 0x000fe20000010100 */
[----:B------:R-:W-:Y:S01]  /*0ef0*/  SHF.L.U32 R129, R129, 0x10, RZ ;  /* 0x0000001081817819 */ /* 0x000fe200000006ff */
[C---:B------:R-:W-:Y:S01]  /*0f00*/  FADD.FTZ R193, -R197.reuse, R174 ;  /* 0x000000aec5c17221 */ /* 0x040fe20000010100 */
[----:B------:R-:W-:Y:S01]  /*0f10*/  FMUL.FTZ R175, R16, R173 ;  /* 0x000000ad10af7220 */ /* 0x000fe20000410000 */
[----:B------:R-:W-:Y:S01]  /*0f20*/  FADD.FTZ R197, -R197, R176 ;  /* 0x000000b0c5c57221 */ /* 0x000fe20000010100 */
[----:B------:R-:W-:Y:S01]  /*0f30*/  FMUL.FTZ R179, R190, R179 ;  /* 0x000000b3beb37220 */ /* 0x000fe20000410000 */
[----:B------:R-:W-:-:S02]  /*0f40*/  IMAD.U32 R130, R201, 0x10000, RZ ;  /* 0x00010000c9827824 */ /* 0x000fc400078e00ff */
[----:B------:R-:W-:Y:S01]  /*0f50*/  FMUL.FTZ R174, R17, R172 ;  /* 0x000000ac11ae7220 */ /* 0x000fe20000410000 */
[----:B------:R-:W-:Y:S01]  /*0f60*/  FMUL.FTZ R176, R190, R193 ;  /* 0x000000c1beb07220 */ /* 0x000fe20000410000 */
[----:B------:R-:W-:Y:S01]  /*0f70*/  FFMA.FTZ R178, R12, R129, R175 ;  /* 0x000000810cb27223 */ /* 0x000fe200000100af */
[----:B------:R-:W-:Y:S02]  /*0f80*/  IMAD.U32 R131, R131, 0x10000, RZ ;  /* 0x0001000083837824 */ /* 0x000fe400078e00ff */
[----:B------:R-:W-:Y:S01]  /*0f90*/  FADD.FTZ R56, R56, R173 ;  /* 0x000000ad38387221 */ /* 0x000fe20000010000 */
[C---:B------:R-:W-:Y:S01]  /*0fa0*/  FFMA.FTZ R76, R179.reuse, R173, R76 ;  /* 0x000000adb34c7223 */ /* 0x040fe2000001004c */
[----:B------:R-:W-:Y:S01]  /*0fb0*/  FADD.FTZ R96, R96, R129 ;  /* 0x0000008160607221 */ /* 0x000fe20000010000 */
[----:B------:R-:W-:Y:S01]  /*0fc0*/  FFMA.FTZ R116, R179, R129, R116 ;  /* 0x00000081b3747223 */ /* 0x000fe20000010074 */
[----:B------:R-:W-:Y:S01]  /*0fd0*/  FADD.FTZ R97, R97, R130 ;  /* 0x0000008261617221 */ /* 0x000fe20000010000 */
[-C--:B------:R-:W-:Y:S01]  /*0fe0*/  FFMA.FTZ R173, R13, R130.reuse, R174 ;  /* 0x000000820dad7223 */ /* 0x080fe200000100ae */
[----:B------:R-:W-:Y:S01]  /*0ff0*/  FFMA.FTZ R117, R176, R130, R117 ;  /* 0x00000082b0757223 */ /* 0x000fe20000010075 */
[----:B------:R-:W-:Y:S01]  /*1000*/  SHF.L.U32 R129, R192, 0x10, RZ ;  /* 0x00000010c0817819 */ /* 0x000fe200000006ff */
[----:B------:R-:W-:Y:S01]  /*1010*/  FADD.FTZ R130, R127, R178 ;  /* 0x000000b27f827221 */ /* 0x000fe20000010000 */
[----:B------:R-:W-:Y:S01]  /*1020*/  SHF.L.U32 R198, R198, 0x10, RZ ;  /* 0x00000010c6c67819 */ /* 0x000fe200000006ff */
[----:B------:R-:W-:Y:S01]  /*1030*/  FMUL.FTZ R175, R18, R131 ;  /* 0x0000008312af7220 */ /* 0x000fe20000410000 */
[----:B------:R-:W-:Y:S01]  /*1040*/  FFMA.FTZ R127, R179, R178, R128 ;  /* 0x000000b2b37f7223 */ /* 0x000fe20000010080 */
[----:B------:R-:W-:Y:S01]  /*1050*/  FMUL.FTZ R177, R190, R177 ;  /* 0x000000b1beb17220 */ /* 0x000fe20000410000 */
[----:B------:R-:W-:Y:S01]  /*1060*/  SHF.L.U32 R192, R200, 0x10, RZ ;  /* 0x00000010c8c07819 */ /* 0x000fe200000006ff */
[----:B------:R-:W-:Y:S01]  /*1070*/  FADD.FTZ R57, R57, R172 ;  /* 0x000000ac39397221 */ /* 0x000fe20000010000 */
[----:B------:R-:W-:Y:S01]  /*1080*/  FFMA.FTZ R77, R176, R172, R77 ;  /* 0x000000acb04d7223 */ /* 0x000fe2000001004d */
[----:B------:R-:W-:Y:S01]  /*1090*/  FFMA.FTZ R175, R14, R129, R175 ;  /* 0x000000810eaf7223 */ /* 0x000fe200000100af */
        /* <DEDUP_REMOVED lines=15> */
[----:B------:R-:W-:Y:S01]  /*1190*/  FADD.FTZ R127, R127, R172 ;  /* 0x000000ac7f7f7221 */ /* 0x000fe20000010000 */
[----:B------:R-:W-:-:S07]  /*11a0*/  FFMA.FTZ R128, R174, R172, R129 ;  /* 0x000000acae807223 */ /* 0x000fce0000010081 */
.L_x_840:
[----:B------:R-:W-:Y:S05]  /*11b0*/  BSYNC B0 ;  /* 0x0000000000007941 */ /* 0x000fea0003800000 */
.L_x_839:
        /* <DEDUP_REMOVED lines=17> */
[----:B-----5:R-:W-:Y:S02]  /*12d0*/  FSEL R197, R125, RZ, !P0 ;  /* 0x000000ff7dc57208 */ /* 0x020fe40004000000 */
[----:B------:R-:W-:Y:S02]  /*12e0*/  IADD3 R126, R126, 0x80, RZ ;  /* 0x000000807e7e7810 */ /* 0x000fe40007ffe0ff */
[----:B---3--:R-:W-:Y:S02]  /*12f0*/  SHF.R.U32.HI R168, RZ, 0x10, R167 ;  /* 0x00000010ffa87819 */ /* 0x008fe400000116a7 */
[----:B----4-:R-:W-:Y:S02]  /*1300*/  MOV R129, R130 ;  /* 0x0000008200817202 */ /* 0x010fe40000000f00 */
[----:B------:R-:W-:Y:S01]  /*1310*/  SHF.R.U64 R201, R130, 0x10, R131 ;  /* 0x0000001082c97819 */ /* 0x000fe20000001283 */
[----:B--2---:R-:W-:Y:S01]  /*1320*/  IMAD.MOV.U32 R130, RZ, RZ, R164 ;  /* 0x000000ffff827224 */ /* 0x004fe200078e00a4 */
[----:B------:R-:W-:-:S02]  /*1330*/  SHF.R.U64 R199, R164, 0x10, R165 ;  /* 0x00000010a4c77819 */ /* 0x000fc400000012a5 */
[C---:B------:R-:W-:Y:S02]  /*1340*/  SHF.L.U32 R164, R166.reuse, 0x10, RZ ;  /* 0x00000010a6a47819 */ /* 0x040fe400000006ff */
[----:B------:R-:W-:Y:S02]  /*1350*/  SHF.R.U64 R166, R166, 0x10, R167 ;  /* 0x00000010a6a67819 */ /* 0x000fe400000012a7 */
[----:B------:R-:W-:Y:S02]  /*1360*/  MOV R192, R131 ;  /* 0x0000008300c07202 */ /* 0x000fe40000000f00 */
[----:B------:R-:W-:Y:S01]  /*1370*/  SHF.R.U32.HI R200, RZ, 0x10, R131 ;  /* 0x00000010ffc87819 */ /* 0x000fe20000011683 */
[----:B------:R-:W-:Y:S01]  /*1380*/  IMAD.U32 R167, R167, 0x10000, RZ ;  /* 0x00010000a7a77824 */ /* 0x000fe200078e00ff */
[----:B------:R-:W-:Y:S02]  /*1390*/  MOV R131, R165 ;  /* 0x000000a500837202 */ /* 0x000fe40000000f00 */
[----:B------:R-:W-:-:S02]  /*13a0*/  SHF.R.U32.HI R198, RZ, 0x10, R165 ;  /* 0x00000010ffc67819 */ /* 0x000fc400000116a5 */
[----:B------:R-:W-:Y:S02]  /*13b0*/  SHF.L.U32 R166, R166, 0x10, RZ ;  /* 0x00000010a6a67819 */ /* 0x000fe400000006ff */
[----:B------:R-:W-:Y:S01]  /*13c0*/  SHF.L.U32 R165, R130, 0x10, RZ ;  /* 0x0000001082a57819 */ /* 0x000fe200000006ff */
[----:B------:R-:W-:Y:S01]  /*13d0*/  FADD.FTZ R171, -R197, R164 ;  /* 0x000000a4c5ab7221 */ /* 0x000fe20000010100 */
[----:B------:R-:W-:Y:S01]  /*13e0*/  IMAD.U32 R168, R168, 0x10000, RZ ;  /* 0x00010000a8a87824 */ /* 0x000fe200078e00ff */
[----:B------:R-:W-:Y:S01]  /*13f0*/  SHF.L.U32 R164, R199, 0x10, RZ ;  /* 0x00000010c7a47819 */ /* 0x000fe200000006ff */
[----:B------:R-:W-:Y:S01]  /*1400*/  FADD.FTZ R169, -R197, R167 ;  /* 0x000000a7c5a97221 */ /* 0x000fe20000010100 */
[----:B------:R-:W-:Y:S01]  /*1410*/  SHF.L.U32 R129, R129, 0x10, RZ ;  /* 0x0000001081817819 */ /* 0x000fe200000006ff */
[C---:B------:R-:W-:Y:S01]  /*1420*/  FADD.FTZ R193, -R197.reuse, R166 ;  /* 0x000000a6c5c17221 */ /* 0x040fe20000010100 */
[----:B------:R-:W-:Y:S01]  /*1430*/  FMUL.FTZ R167, R24, R165 ;  /* 0x000000a518a77220 */ /* 0x000fe20000410000 */
[----:B------:R-:W-:Y:S01]  /*1440*/  FADD.FTZ R197, -R197, R168 ;  /* 0x000000a8c5c57221 */ /* 0x000fe20000010100 */
[C---:B------:R-:W-:Y:S01]  /*1450*/  FMUL.FTZ R171, R190.reuse, R171 ;  /* 0x000000abbeab7220 */ /* 0x040fe20000410000 */
[----:B------:R-:W-:Y:S01]  /*1460*/  SHF.L.U32 R130, R201, 0x10, RZ ;  /* 0x00000010c9827819 */ /* 0x000fe200000006ff */
[----:B------:R-:W-:Y:S01]  /*1470*/  FMUL.FTZ R166, R25, R164 ;  /* 0x000000a419a67220 */ /* 0x000fe20000410000 */
[----:B------:R-:W-:Y:S01]  /*1480*/  FMUL.FTZ R168, R190, R193 ;  /* 0x000000c1bea87220 */ /* 0x000fe20000410000 */
[----:B------:R-:W-:Y:S01]  /*1490*/  SHF.L.U32 R131, R131, 0x10, RZ ;  /* 0x0000001083837819 */ /* 0x000fe200000006ff */
[----:B------:R-:W-:Y:S01]  /*14a0*/  FFMA.FTZ R170, R20, R129, R167 ;  /* 0x0000008114aa7223 */ /* 0x000fe200000100a7 */
[----:B------:R-:W-:Y:S01]  /*14b0*/  FADD.FTZ R52, R52, R165 ;  /* 0x000000a534347221 */ /* 0x000fe20000010000 */
        /* <DEDUP_REMOVED lines=8> */
[----:B------:R-:W-:-:S02]  /*1540*/  IMAD.U32 R129, R192, 0x10000, RZ ;  /* 0x00010000c0817824 */ /* 0x000fc400078e00ff */
[----:B------:R-:W-:Y:S01]  /*1550*/  FMUL.FTZ R167, R26, R131 ;  /* 0x000000831aa77220 */ /* 0x000fe20000410000 */
[----:B------:R-:W-:Y:S01]  /*1560*/  FFMA.FTZ R127, R171, R170, R128 ;  /* 0x000000aaab7f7223 */ /* 0x000fe20000010080 */
[----:B------:R-:W-:Y:S01]  /*1570*/  FMUL.FTZ R169, R190, R169 ;  /* 0x000000a9bea97220 */ /* 0x000fe20000410000 */
[----:B------:R-:W-:Y:S01]  /*1580*/  FADD.FTZ R53, R53, R164 ;  /* 0x000000a435357221 */ /* 0x000fe20000010000 */
[----:B------:R-:W-:Y:S01]  /*1590*/  FFMA.FTZ R73, R168, R164, R73 ;  /* 0x000000a4a8497223 */ /* 0x000fe20000010049 */
[----:B------:R-:W-:Y:S01]  /*15a0*/  FFMA.FTZ R167, R22, R129, R167 ;  /* 0x0000008116a77223 */ /* 0x000fe200000100a7 */
[----:B------:R-:W-:Y:S02]  /*15b0*/  IMAD.U32 R192, R200, 0x10000, RZ ;  /* 0x00010000c8c07824 */ /* 0x000fe400078e00ff */
        /* <DEDUP_REMOVED lines=17> */
.L_x_842:
[----:B------:R-:W-:Y:S05]  /*16d0*/  BSYNC B0 ;  /* 0x0000000000007941 */ /* 0x000fea0003800000 */
.L_x_841:
        /* <DEDUP_REMOVED lines=19> */
[----:B---3--:R-:W-:-:S04]  /*1810*/  SHF.R.U32.HI R160, RZ, 0x10, R159 ;  /* 0x00000010ffa07819 */ /* 0x008fc8000001169f */
[----:B------:R-:W-:Y:S01]  /*1820*/  SHF.L.U32 R160, R160, 0x10, RZ ;  /* 0x00000010a0a07819 */ /* 0x000fe200000006ff */
[----:B----4-:R-:W-:Y:S01]  /*1830*/  IMAD.MOV.U32 R129, RZ, RZ, R130 ;  /* 0x000000ffff817224 */ /* 0x010fe200078e0082 */
[----:B------:R-:W-:Y:S02]  /*1840*/  SHF.R.U64 R201, R130, 0x10, R131 ;  /* 0x0000001082c97819 */ /* 0x000fe40000001283 */
[----:B--2---:R-:W-:Y:S02]  /*1850*/  MOV R130, R156 ;  /* 0x0000009c00827202 */ /* 0x004fe40000000f00 */
[----:B------:R-:W-:Y:S02]  /*1860*/  SHF.R.U64 R199, R156, 0x10, R157 ;  /* 0x000000109cc77819 */ /* 0x000fe4000000129d */
[C---:B------:R-:W-:Y:S02]  /*1870*/  SHF.L.U32 R156, R158.reuse, 0x10, RZ ;  /* 0x000000109e9c7819 */ /* 0x040fe400000006ff */
[----:B------:R-:W-:-:S02]  /*1880*/  SHF.R.U64 R158, R158, 0x10, R159 ;  /* 0x000000109e9e7819 */ /* 0x000fc4000000129f */
[----:B------:R-:W-:Y:S02]  /*1890*/  MOV R192, R131 ;  /* 0x0000008300c07202 */ /* 0x000fe40000000f00 */
[----:B------:R-:W-:Y:S01]  /*18a0*/  SHF.R.U32.HI R200, RZ, 0x10, R131 ;  /* 0x00000010ffc87819 */ /* 0x000fe20000011683 */
[--C-:B------:R-:W-:Y:S01]  /*18b0*/  IMAD.MOV.U32 R131, RZ, RZ, R157.reuse ;  /* 0x000000ffff837224 */ /* 0x100fe200078e009d */
[----:B------:R-:W-:Y:S02]  /*18c0*/  SHF.L.U32 R159, R159, 0x10, RZ ;  /* 0x000000109f9f7819 */ /* 0x000fe400000006ff */
[----:B------:R-:W-:Y:S02]  /*18d0*/  SHF.L.U32 R158, R158, 0x10, RZ ;  /* 0x000000109e9e7819 */ /* 0x000fe400000006ff */
[----:B------:R-:W-:Y:S01]  /*18e0*/  SHF.R.U32.HI R198, RZ, 0x10, R157 ;  /* 0x00000010ffc67819 */ /* 0x000fe2000001169d */
[----:B------:R-:W-:Y:S02]  /*18f0*/  IMAD.U32 R157, R130, 0x10000, RZ ;  /* 0x00010000829d7824 */ /* 0x000fe400078e00ff */
[C---:B------:R-:W-:Y:S01]  /*1900*/  FADD.FTZ R163, -R197.reuse, R156 ;  /* 0x0000009cc5a37221 */ /* 0x040fe20000010100 */
[C---:B------:R-:W-:Y:S01]  /*1910*/  FADD.FTZ R161, -R197.reuse, R159 ;  /* 0x0000009fc5a17221 */ /* 0x040fe20000010100 */
[----:B------:R-:W-:Y:S01]  /*1920*/  FADD.FTZ R193, -R197, R158 ;  /* 0x0000009ec5c17221 */ /* 0x000fe20000010100 */
[----:B------:R-:W-:-:S02]  /*1930*/  IMAD.U32 R156, R199, 0x10000, RZ ;  /* 0x00010000c79c7824 */ /* 0x000fc400078e00ff */
[----:B------:R-:W-:Y:S01]  /*1940*/  FMUL.FTZ R159, R32, R157 ;  /* 0x0000009d209f7220 */ /* 0x000fe20000410000 */
[----:B------:R-:W-:Y:S02]  /*1950*/  IMAD.U32 R129, R129, 0x10000, RZ ;  /* 0x0001000081817824 */ /* 0x000fe400078e00ff */
        /* <DEDUP_REMOVED lines=16> */
[----:B------:R-:W-:Y:S01]  /*1a60*/  FMUL.FTZ R159, R34, R131 ;  /* 0x00000083229f7220 */ /* 0x000fe20000410000 */
[----:B------:R-:W-:-:S02]  /*1a70*/  IMAD.U32 R198, R198, 0x10000, RZ ;  /* 0x00010000c6c67824 */ /* 0x000fc400078e00ff */
        /* <DEDUP_REMOVED lines=23> */
.L_x_844:
[----:B------:R-:W-:Y:S05]  /*1bf0*/  BSYNC B0 ;  /* 0x0000000000007941 */ /* 0x000fea0003800000 */
.L_x_843:
[----:B------:R-:W-:Y:S01]  /*1c00*/  ISETP.NE.AND P0, PT, R194, RZ, PT ;  /* 0x000000ffc200720c */ /* 0x000fe20003f05270 */
[----:B------:R-:W-:-:S12]  /*1c10*/  BSSY B0, `(.L_x_845) ;  /* 0x0000050000007945 */ /* 0x000fd80003800000 */
        /* <DEDUP_REMOVED lines=17> */
[--C-:B----4-:R-:W-:Y:S01]  /*1d30*/  SHF.R.U64 R200, R130, 0x10, R131.reuse ;  /* 0x0000001082c87819 */ /* 0x110fe20000001283 */
[--C-:B------:R-:W-:Y:S01]  /*1d40*/  IMAD.MOV.U32 R129, RZ, RZ, R131.reuse ;  /* 0x000000ffff817224 */ /* 0x100fe200078e0083 */
[----:B------:R-:W-:Y:S02]  /*1d50*/  SHF.R.U32.HI R199, RZ, 0x10, R131 ;  /* 0x00000010ffc77819 */ /* 0x000fe40000011683 */
[----:B------:R-:W-:Y:S02]  /*1d60*/  MOV R126, R130 ;  /* 0x00000082007e7202 */ /* 0x000fe40000000f00 */
[----:B--2---:R-:W-:Y:S02]  /*1d70*/  SHF.R.U64 R192, R148, 0x10, R149 ;  /* 0x0000001094c07819 */ /* 0x004fe40000001295 */
[----:B------:R-:W-:-:S02]  /*1d80*/  MOV R131, R149 ;  /* 0x0000009500837202 */ /* 0x000fc40000000f00 */
[----:B------:R-:W-:Y:S02]  /*1d90*/  SHF.R.U32.HI R198, RZ, 0x10, R149 ;  /* 0x00000010ffc67819 */ /* 0x000fe40000011695 */
[C-C-:B---3--:R-:W-:Y:S02]  /*1da0*/  SHF.R.U64 R149, R150.reuse, 0x10, R151.reuse ;  /* 0x0000001096957819 */ /* 0x148fe40000001297 */
[----:B------:R-:W-:Y:S01]  /*1db0*/  MOV R130, R148 ;  /* 0x0000009400827202 */ /* 0x000fe20000000f00 */
[----:B------:R-:W-:Y:S01]  /*1dc0*/  IMAD.U32 R150, R150, 0x10000, RZ ;  /* 0x0001000096967824 */ /* 0x000fe200078e00ff */
[----:B------:R-:W-:Y:S02]  /*1dd0*/  SHF.R.U32.HI R148, RZ, 0x10, R151 ;  /* 0x00000010ff947819 */ /* 0x000fe40000011697 */
[----:B------:R-:W-:Y:S01]  /*1de0*/  SHF.L.U32 R125, R126, 0x10, RZ ;  /* 0x000000107e7d7819 */ /* 0x000fe200000006ff */
[----:B------:R-:W-:Y:S01]  /*1df0*/  IMAD.U32 R126, R149, 0x10000, RZ ;  /* 0x00010000957e7824 */ /* 0x000fe200078e00ff */
[----:B------:R-:W-:-:S02]  /*1e00*/  SHF.L.U32 R151, R151, 0x10, RZ ;  /* 0x0000001097977819 */ /* 0x000fc400000006ff */
[----:B------:R-:W-:Y:S01]  /*1e10*/  SHF.L.U32 R149, R130, 0x10, RZ ;  /* 0x0000001082957819 */ /* 0x000fe200000006ff */
[C---:B------:R-:W-:Y:S01]  /*1e20*/  FADD.FTZ R155, -R197.reuse, R150 ;  /* 0x00000096c59b7221 */ /* 0x040fe20000010100 */
[----:B------:R-:W-:Y:S01]  /*1e30*/  SHF.L.U32 R148, R148, 0x10, RZ ;  /* 0x0000001094947819 */ /* 0x000fe200000006ff */
[C---:B-1----:R-:W-:Y:S01]  /*1e40*/  FADD.FTZ R153, -R197.reuse, R151 ;  /* 0x00000097c5997221 */ /* 0x042fe20000010100 */
[----:B------:R-:W-:Y:S01]  /*1e50*/  SHF.L.U32 R130, R192, 0x10, RZ ;  /* 0x00000010c0827819 */ /* 0x000fe200000006ff */
[C---:B------:R-:W-:Y:S01]  /*1e60*/  FADD.FTZ R193, -R197.reuse, R126 ;  /* 0x0000007ec5c17221 */ /* 0x040fe20000010100 */
[----:B------:R-:W-:Y:S01]  /*1e70*/  FMUL.FTZ R151, R40, R149 ;  /* 0x0000009528977220 */ /* 0x000fe20000410000 */
[----:B------:R-:W-:Y:S01]  /*1e80*/  FADD.FTZ R197, -R197, R148 ;  /* 0x00000094c5c57221 */ /* 0x000fe20000010100 */
[----:B------:R-:W-:Y:S01]  /*1e90*/  FMUL.FTZ R155, R190, R155 ;  /* 0x0000009bbe9b7220 */ /* 0x000fe20000410000 */
[----:B------:R-:W-:Y:S02]  /*1ea0*/  IMAD.U32 R126, R200, 0x10000, RZ ;  /* 0x00010000c87e7824 */ /* 0x000fe400078e00ff */
[----:B------:R-:W-:Y:S01]  /*1eb0*/  FMUL.FTZ R148, R41, R130 ;  /* 0x0000008229947220 */ /* 0x000fe20000410000 */
[----:B------:R-:W-:Y:S01]  /*1ec0*/  FMUL.FTZ R152, R190, R193 ;  /* 0x000000c1be987220 */ /* 0x000fe20000410000 */
[----:B------:R-:W-:-:S02]  /*1ed0*/  IMAD.U32 R131, R131, 0x10000, RZ ;  /* 0x0001000083837824 */ /* 0x000fc400078e00ff */
[----:B------:R-:W-:Y:S01]  /*1ee0*/  FFMA.FTZ R154, R36, R125, R151 ;  /* 0x0000007d249a7223 */ /* 0x000fe20000010097 */
[----:B------:R-:W-:Y:S01]  /*1ef0*/  FADD.FTZ R44, R44, R149 ;  /* 0x000000952c2c7221 */ /* 0x000fe20000010000 */
[C---:B------:R-:W-:Y:S01]  /*1f00*/  FFMA.FTZ R64, R155.reuse, R149, R64 ;  /* 0x000000959b407223 */ /* 0x040fe20000010040 */
[----:B------:R-:W-:Y:S01]  /*1f10*/  FADD.FTZ R84, R84, R125 ;  /* 0x0000007d54547221 */ /* 0x000fe20000010000 */
[----:B------:R-:W-:Y:S01]  /*1f20*/  FFMA.FTZ R104, R155, R125, R104 ;  /* 0x0000007d9b687223 */ /* 0x000fe20000010068 */
[----:B------:R-:W-:Y:S01]  /*1f30*/  SHF.L.U32 R129, R129, 0x10, RZ ;  /* 0x0000001081817819 */ /* 0x000fe200000006ff */
[----:B------:R-:W-:Y:S01]  /*1f40*/  FADD.FTZ R85, R85, R126 ;  /* 0x0000007e55557221 */ /* 0x000fe20000010000 */
[----:B------:R-:W-:Y:S01]  /*1f50*/  SHF.L.U32 R198, R198, 0x10, RZ ;  /* 0x00000010c6c67819 */ /* 0x000fe200000006ff */
[-C--:B------:R-:W-:Y:S01]  /*1f60*/  FFMA.FTZ R149, R37, R126.reuse, R148 ;  /* 0x0000007e25957223 */ /* 0x080fe20000010094 */
[----:B------:R-:W-:Y:S01]  /*1f70*/  FFMA.FTZ R105, R152, R126, R105 ;  /* 0x0000007e98697223 */ /* 0x000fe20000010069 */
[----:B------:R-:W-:Y:S01]  /*1f80*/  FMUL.FTZ R151, R42, R131 ;  /* 0x000000832a977220 */ /* 0x000fe20000410000 */
[----:B------:R-:W-:Y:S01]  /*1f90*/  FADD.FTZ R126, R127, R154 ;  /* 0x0000009a7f7e7221 */ /* 0x000fe20000010000 */
[----:B------:R-:W-:Y:S01]  /*1fa0*/  FFMA.FTZ R125, R155, R154, R128 ;  /* 0x0000009a9b7d7223 */ /* 0x000fe20000010080 */
[----:B------:R-:W-:Y:S01]  /*1fb0*/  SHF.L.U32 R192, R199, 0x10, RZ ;  /* 0x00000010c7c07819 */ /* 0x000fe200000006ff */
[----:B------:R-:W-:Y:S01]  /*1fc0*/  FMUL.FTZ R153, R190, R153 ;  /* 0x00000099be997220 */ /* 0x000fe20000410000 */
        /* <DEDUP_REMOVED lines=9> */
[C---:B------:R-:W-:Y:S01]  /*2060*/  FFMA.FTZ R106, R153.reuse, R129, R106 ;  /* 0x00000081996a7223 */ /* 0x040fe2000001006a */
[----:B------:R-:W-:Y:S01]  /*2070*/  FADD.FTZ R46, R46, R131 ;  /* 0x000000832e2e7221 */ /* 0x000fe20000010000 */
[----:B------:R-:W-:Y:S01]  /*2080*/  FFMA.FTZ R66, R153, R131, R66 ;  /* 0x0000008399427223 */ /* 0x000fe20000010042 */
        /* <DEDUP_REMOVED lines=8> */
.L_x_846:
[----:B------:R-:W-:Y:S05]  /*2110*/  BSYNC B0 ;  /* 0x0000000000007941 */ /* 0x000fea0003800000 */
.L_x_845:
[----:B------:R-:W-:Y:S01]  /*2120*/  LOP3.LUT P0, RZ, R124, 0xff, RZ, 0xc0, !PT ;  /* 0x000000ff7cff7812 */ /* 0x000fe2000780c0ff */
[----:B------:R-:W-:Y:S01]  /*2130*/  UMOV UR13, 0xffffffff ;  /* 0xffffffff000d7882 */ /* 0x000fe20000000000 */
[----:B------:R-:W-:Y:S02]  /*2140*/  SHF.R.U32.HI R124, RZ, 0x5, R196 ;  /* 0x00000005ff7c7819 */ /* 0x000fe400000116c4 */
[----:B------:R-:W-:Y:S02]  /*2150*/  LOP3.LUT P5, RZ, R196, 0x1f, RZ, 0xc0, !PT ;  /* 0x0000001fc4ff7812 */ /* 0x000fe400078ac0ff */
[----:B-----5:R-:W-:-:S07]  /*2160*/  LOP3.LUT R125, R124, 0x7fffffc, RZ, 0xc0, !PT ;  /* 0x07fffffc7c7d7812 */ /* 0x020fce00078ec0ff */
[----:B------:R-:W-:Y:S01]  /*2170*/  @!P0 VIADD R125, R125, 0x4 ;  /* 0x000000047d7d8836 */ /* 0x000fe20000000000 */
[----:B------:R-:W-:Y:S06]  /*2180*/  BRA.DIV UR13, `(.L_x_847) ;  /* 0x000000220d187947 */ /* 0x000fec000b800000 */
[----:B------:R-:W1:Y:S04]  /*2190*/  SHFL.DOWN PT, R126, R127, 0x10, 0x1f ;  /* 0x0a001f007f7e7f89 */ /* 0x000e6800000e0000 */
[----:B------:R-:W2:Y:S01]  /*21a0*/  SHFL.DOWN PT, R129, R128, 0x10, 0x1f ;  /* 0x0a001f0080817f89 */ /* 0x000ea200000e0000 */
[----:B-1----:R-:W-:Y:S01]  /*21b0*/  FADD.FTZ R126, R126, R127 ;  /* 0x0000007f7e7e7221 */ /* 0x002fe20000010000 */
[----:B--2---:R-:W-:-:S04]  /*21c0*/  FADD.FTZ R129, R129, R128 ;  /* 0x0000008081817221 */ /* 0x004fc80000010000 */
        /* <DEDUP_REMOVED lines=12> */
[----:B------:R1:W2:Y:S04]  /*2290*/  SHFL.DOWN PT, R126, R127, 0x1, 0x1f ;  /* 0x08201f007f7e7f89 */ /* 0x0002a800000e0000 */
[----:B------:R1:W3:Y:S02]  /*22a0*/  SHFL.DOWN PT, R129, R128, 0x1, 0x1f ;  /* 0x08201f0080817f89 */ /* 0x0002e400000e0000 */
.L_x_886:
[----:B------:R-:W4:Y:S01]  /*22b0*/  S2R R131, SR_CgaCtaId ;  /* 0x0000000000837919 */ /* 0x000f220000008800 */
[----:B------:R-:W-:Y:S01]  /*22c0*/  MOV R130, 0x400 ;  /* 0x0000040000827802 */ /* 0x000fe20000000f00 */
[----:B--2---:R-:W-:Y:S01]  /*22d0*/  FADD.FTZ R192, R127, R126 ;  /* 0x0000007e7fc07221 */ /* 0x004fe20000010000 */
[----:B------:R-:W-:Y:S01]  /*22e0*/  @!P5 LOP3.LUT R124, R124, 0x3, RZ, 0xc0, !PT ;  /* 0x000000037c7cd812 */ /* 0x000fe200078ec0ff */
[----:B---3--:R-:W-:Y:S01]  /*22f0*/  FADD.FTZ R193, R128, R129 ;  /* 0x0000008180c17221 */ /* 0x008fe20000010000 */
[----:B------:R-:W-:Y:S05]  /*2300*/  WARPSYNC.ALL ;  /* 0x0000000000007948 */ /* 0x000fea0003800000 */
[----:B------:R-:W-:Y:S01]  /*2310*/  @!P5 IADD3 R124, R125, R124, RZ ;  /* 0x0000007c7d7cd210 */ /* 0x000fe20007ffe0ff */
[----:B------:R-:W-:Y:S01]  /*2320*/  BSSY B0, `(.L_x_848) ;  /* 0x000005f000007945 */ /* 0x000fe20003800000 */
[----:B----4-:R-:W-:-:S04]  /*2330*/  LEA R130, R131, R130, 0x18 ;  /* 0x0000008283827211 */ /* 0x010fc800078ec0ff */
[----:B------:R-:W-:Y:S01]  /*2340*/  @!P5 LEA R197, R124, R130, 0x3 ;  /* 0x000000827cc5d211 */ /* 0x000fe200078e18ff */
[----:B------:R-:W-:-:S04]  /*2350*/  IMAD R198, R125, 0x8, R130 ;  /* 0x000000087dc67824 */ /* 0x000fc800078e0282 */
[----:B------:R-:W-:Y:S01]  /*2360*/  @!P5 STS.64 [R197+0x2800], R192 ;  /* 0x002800c0c500d388 */ /* 0x000fe20000000a00 */
[----:B------:R-:W-:Y:S01]  /*2370*/  BAR.SYNC.DEFER_BLOCKING 0x0 ;  /* 0x0000000000007b1d */ /* 0x000fe20000010000 */
[----:B0-----:R-:W-:-:S05]  /*2380*/  ISETP.NE.AND P5, PT, R195, RZ, PT ;  /* 0x000000ffc300720c */ /* 0x001fca0003fa5270 */
[----:B-1----:R-:W0:Y:S04]  /*2390*/  LDS.128 R124, [R198+0x2800] ;  /* 0x00280000c67c7984 */ /* 0x002e280000000c00 */
        /* <DEDUP_REMOVED lines=72> */
.L_x_850:
        /* <DEDUP_REMOVED lines=14> */
.L_x_851:
[----:B------:R-:W-:-:S07]  /*2900*/  IADD3 R187, R187, 0x80, RZ ;  /* 0x00000080bbbb7810 */ /* 0x000fce0007ffe0ff */
.L_x_849:
[----:B------:R-:W-:Y:S05]  /*2910*/  BSYNC B0 ;  /* 0x0000000000007941 */ /* 0x000fea0003800000 */
.L_x_848:
        /* <DEDUP_REMOVED lines=61> */
.L_x_854:
        /* <DEDUP_REMOVED lines=14> */
.L_x_855:
[----:B------:R-:W-:-:S07]  /*2dd0*/  IADD3 R187, R187, 0x80, RZ ;  /* 0x00000080bbbb7810 */ /* 0x000fce0007ffe0ff */
.L_x_853:
[----:B------:R-:W-:Y:S05]  /*2de0*/  BSYNC B0 ;  /* 0x0000000000007941 */ /* 0x000fea0003800000 */
.L_x_852:
        /* <DEDUP_REMOVED lines=61> */
.L_x_858:
        /* <DEDUP_REMOVED lines=14> */
.L_x_859:
[----:B------:R-:W-:-:S07]  /*32a0*/  VIADD R187, R187, 0x80 ;  /* 0x00000080bbbb7836 */ /* 0x000fce0000000000 */
.L_x_857:
[----:B------:R-:W-:Y:S05]  /*32b0*/  BSYNC B0 ;  /* 0x0000000000007941 */ /* 0x000fea0003800000 */
.L_x_856:
        /* <DEDUP_REMOVED lines=61> */
.L_x_862:
        /* <DEDUP_REMOVED lines=14> */
.L_x_863:
[----:B------:R-:W-:-:S07]  /*3770*/  IADD3 R187, R187, 0x80, RZ ;  /* 0x00000080bbbb7810 */ /* 0x000fce0007ffe0ff */
.L_x_861:
[----:B------:R-:W-:Y:S05]  /*3780*/  BSYNC B0 ;  /* 0x0000000000007941 */ /* 0x000fea0003800000 */
.L_x_860:
[----:B------:R-:W-:Y:S01]  /*3790*/  ISETP.NE.AND P5, PT, R194, RZ, PT ;  /* 0x000000ffc200720c */ /* 0x000fe20003fa5270 */
[----:B------:R-:W-:-:S12]  /*37a0*/  BSSY B0, `(.L_x_864) ;  /* 0x000004b000007945 */ /* 0x000fd80003800000 */
[----:B------:R-:W-:Y:S05]  /*37b0*/  @!P5 BRA `(.L_x_865) ;  /* 0x000000040024d947 */ /* 0x000fea0003800000 */
[----:B------:R-:W-:Y:S01]  /*37c0*/  ISETP.NE.U32.AND P5, PT, RZ, UR8, PT ;  /* 0x00000008ff007c0c */ /* 0x000fe2000bfa5070 */
[-CC-:B-12---:R-:W-:Y:S01]  /*37d0*/  FFMA.FTZ R124, R152, R192.reuse, R193.reuse ;  /* 0x000000c0987c7223 */ /* 0x186fe200000100c1 */
[----:B------:R-:W-:Y:S01]  /*37e0*/  FFMA.FTZ R125, R155, R192, R193 ;  /* 0x000000c09b7d7223 */ /* 0x000fe200000100c1 */
[----:B------:R-:W-:Y:S02]  /*37f0*/  ISETP.NE.U32.AND P6, PT, RZ, UR14, PT ;  /* 0x0000000eff007c0c */ /* 0x000fe4000bfc5070 */
[----:B------:R-:W-:Y:S01]  /*3800*/  ISETP.NE.AND.EX P5, PT, RZ, UR9, PT, P5 ;  /* 0x00000009ff007c0c */ /* 0x000fe2000bfa5350 */
[----:B------:R-:W-:Y:S01]  /*3810*/  FADD.FTZ R127, R149, -R124 ;  /* 0x8000007c957f7221 */ /* 0x000fe20000010000 */
[----:B------:R-:W-:Y:S01]  /*3820*/  FADD.FTZ R125, R154, -R125 ;  /* 0x8000007d9a7d7221 */ /* 0x000fe20000010000 */
[----:B------:R-:W-:Y:S02]  /*3830*/  ISETP.NE.AND.EX P6, PT, RZ, UR15, PT, P6 ;  /* 0x0000000fff007c0c */ /* 0x000fe4000bfc5360 */
[C---:B0-----:R-:W-:Y:S01]  /*3840*/  FMUL.FTZ R129, R190.reuse, R127 ;  /* 0x0000007fbe817220 */ /* 0x041fe20000410000 */
[----:B------:R-:W-:-:S07]  /*3850*/  FMUL.FTZ R128, R190, R125 ;  /* 0x0000007dbe807220 */ /* 0x000fce0000410000 */
[--C-:B------:R-:W-:Y:S02]  /*3860*/  @P5 SHF.R.U64 R126, R140, 0x10, R141.reuse ;  /* 0x000000108c7e5819 */ /* 0x100fe4000000128d */
[----:B------:R-:W-:-:S03]  /*3870*/  @P5 SHF.R.U32.HI R131, RZ, 0x10, R141 ;  /* 0x00000010ff835819 */ /* 0x000fc6000001168d */
[----:B------:R-:W-:Y:S02]  /*3880*/  @P5 IMAD.U32 R124, R126, 0x10000, RZ ;  /* 0x000100007e7c5824 */ /* 0x000fe400078e00ff */
[-CC-:B------:R-:W-:Y:S01]  /*3890*/  FFMA.FTZ R126, R153, R192.reuse, R193.reuse ;  /* 0x000000c0997e7223 */ /* 0x180fe200000100c1 */
[----:B------:R-:W-:Y:S01]  /*38a0*/  FFMA.FTZ R193, R150, R192, R193 ;  /* 0x000000c096c17223 */ /* 0x000fe200000100c1 */
[----:B------:R-:W-:Y:S01]  /*38b0*/  @P5 SHF.L.U32 R131, R131, 0x10, RZ ;  /* 0x0000001083835819 */ /* 0x000fe200000006ff */
[----:B------:R-:W-:Y:S01]  /*38c0*/  @P5 FADD.FTZ R129, R129, R124 ;  /* 0x0000007c81815221 */ /* 0x000fe20000010000 */
[----:B------:R-:W-:Y:S01]  /*38d0*/  FADD.FTZ R127, R151, -R126 ;  /* 0x8000007e977f7221 */ /* 0x000fe20000010000 */
[----:B------:R-:W-:Y:S01]  /*38e0*/  @P5 MOV R124, R140 ;  /* 0x0000008c007c5202 */ /* 0x000fe20000000f00 */
[----:B------:R-:W-:Y:S01]  /*38f0*/  FADD.FTZ R193, R148, -R193 ;  /* 0x800000c194c17221 */ /* 0x000fe20000010000 */
[----:B------:R-:W-:Y:S01]  /*3900*/  @P5 MOV R126, R141 ;  /* 0x0000008d007e5202 */ /* 0x000fe20000000f00 */
[----:B------:R-:W-:Y:S01]  /*3910*/  FMUL.FTZ R130, R190, R127 ;  /* 0x0000007fbe827220 */ /* 0x000fe20000410000 */
[----:B------:R0:W1:Y:S01]  /*3920*/  F2F.BF16.F32 R198, R129 ;  /* 0x0000008100c67304 */ /* 0x0000620000202000 */
[----:B------:R-:W-:Y:S01]  /*3930*/  @P5 IMAD.U32 R125, R124, 0x10000, RZ ;  /* 0x000100007c7d5824 */ /* 0x000fe200078e00ff */
[----:B------:R-:W-:Y:S01]  /*3940*/  @P5 SHF.L.U32 R127, R126, 0x10, RZ ;  /* 0x000000107e7f5819 */ /* 0x000fe200000006ff */
[----:B------:R-:W-:-:S02]  /*3950*/  FMUL.FTZ R190, R190, R193 ;  /* 0x000000c1bebe7220 */ /* 0x000fc40000410000 */
[----:B------:R-:W-:Y:S02]  /*3960*/  @P5 FADD.FTZ R128, R128, R125 ;  /* 0x0000007d80805221 */ /* 0x000fe40000010000 */
[----:B------:R-:W-:Y:S01]  /*3970*/  @P5 FADD.FTZ R130, R130, R127 ;  /* 0x0000007f82825221 */ /* 0x000fe20000010000 */
[----:B------:R-:W-:Y:S01]  /*3980*/  @P5 FADD.FTZ R190, R190, R131 ;  /* 0x00000083bebe5221 */ /* 0x000fe20000010000 */
[----:B------:R-:W-:Y:S01]  /*3990*/  ISETP.NE.U32.AND P5, PT, RZ, UR14, PT ;  /* 0x0000000eff007c0c */ /* 0x000fe2000bfa5070 */
[----:B------:R-:W2:Y:S01]  /*39a0*/  LDC.64 R126, c[0x0][0x2f8] ;  /* 0x0000be00ff7e7b82 */ /* 0x000ea20000000a00 */
[----:B------:R-:W-:Y:S02]  /*39b0*/  F2F.BF16.F32 R192, R130 ;  /* 0x0000008200c07304 */ /* 0x000fe40000202000 */
[----:B------:R-:W-:-:S06]  /*39c0*/  ISETP.NE.AND.EX P5, PT, RZ, UR15, PT, P5 ;  /* 0x0000000fff007c0c */ /* 0x000fcc000bfa5350 */
[----:B------:R-:W3:Y:S07]  /*39d0*/  F2F.BF16.F32 R197, R190 ;  /* 0x000000be00c57304 */ /* 0x000eee0000202000 */
[----:B------:R-:W-:Y:S01]  /*39e0*/  @P5 F2FP.BF16.F32.PACK_AB R124, RZ, R128 ;  /* 0x00000080ff7c523e */ /* 0x000fe200000010ff */
[----:B------:R-:W4:Y:S01]  /*39f0*/  F2F.BF16.F32 R193, R128 ;  /* 0x0000008000c17304 */ /* 0x000f220000202000 */
[----:B------:R-:W-:Y:S02]  /*3a00*/  @P5 F2FP.BF16.F32.PACK_AB R125, RZ, R130 ;  /* 0x00000082ff7d523e */ /* 0x000fe400000010ff */
[----:B0-----:R-:W-:-:S02]  /*3a10*/  @P5 F2FP.BF16.F32.PACK_AB R129, RZ, R129 ;  /* 0x00000081ff81523e */ /* 0x001fc400000010ff */
[----:B------:R-:W-:Y:S02]  /*3a20*/  @P5 PRMT R147, R124, 0x7610, R147 ;  /* 0x000076107c935816 */ /* 0x000fe40000000093 */
[----:B------:R-:W-:Y:S01]  /*3a30*/  @P5 PRMT R145, R125, 0x7610, R145 ;  /* 0x000076107d915816 */ /* 0x000fe20000000091 */
[----:B-1----:R-:W-:Y:S01]  /*3a40*/  IMAD.WIDE.U32 R124, R198, 0x10000, RZ ;  /* 0x00010000c67c7825 */ /* 0x002fe200078e00ff */
[----:B------:R-:W-:Y:S02]  /*3a50*/  @P5 PRMT R146, R129, 0x7610, R146 ;  /* 0x0000761081925816 */ /* 0x000fe40000000092 */
[----:B------:R-:W-:Y:S01]  /*3a60*/  @P5 F2FP.BF16.F32.PACK_AB R131, RZ, R190 ;  /* 0x000000beff83523e */ /* 0x000fe200000010ff */
[----:B--2---:R-:W-:Y:S01]  /*3a70*/  IMAD.WIDE.U32 R126, R187, 0x8, R126 ;  /* 0x00000008bb7e7825 */ /* 0x004fe200078e007e */
[----:B---3--:R-:W-:Y:S02]  /*3a80*/  SHF.L.U32 R129, R197, 0x10, RZ ;  /* 0x00000010c5817819 */ /* 0x008fe400000006ff */
[----:B------:R-:W-:-:S02]  /*3a90*/  @P5 PRMT R144, R131, 0x7610, R144 ;  /* 0x0000761083905816 */ /* 0x000fc40000000090 */
[----:B------:R-:W-:Y:S02]  /*3aa0*/  LOP3.LUT R125, R125, R129, R192, 0xfe, !PT ;  /* 0x000000817d7d7212 */ /* 0x000fe400078efec0 */
[----:B----4-:R-:W-:Y:S02]  /*3ab0*/  LOP3.LUT R124, R124, R193, RZ, 0xfc, !PT ;  /* 0x000000c17c7c7212 */ /* 0x010fe400078efcff */
        /* <DEDUP_REMOVED lines=10> */
.L_x_866:
[----:B------:R3:W-:Y:S01]  /*3b60*/  STG.E.64 desc[UR4][R126.64], R124 ;  /* 0x0000007c7e007986 */ /* 0x0007e2000c101b04 */
[----:B------:R-:W-:-:S13]  /*3b70*/  ISETP.NE.AND.EX P5, PT, RZ, UR7, PT, P5 ;  /* 0x00000007ff007c0c */ /* 0x000fda000bfa5350 */
[----:B------:R-:W-:Y:S02]  /*3b80*/  @P5 PRMT R142, R193, 0x7610, R142 ;  /* 0x00007610c18e5816 */ /* 0x000fe4000000008e */
[----:B------:R-:W-:Y:S02]  /*3b90*/  @P5 PRMT R2, R198, 0x7610, R2 ;  /* 0x00007610c6025816 */ /* 0x000fe40000000002 */
[----:B------:R-:W-:Y:S02]  /*3ba0*/  @P5 PRMT R143, R192, 0x7610, R143 ;  /* 0x00007610c08f5816 */ /* 0x000fe4000000008f */
[----:B------:R-:W-:Y:S01]  /*3bb0*/  @P5 PRMT R0, R197, 0x7610, R0 ;  /* 0x00007610c5005816 */ /* 0x000fe20000000000 */
[----:B---3--:R-:W-:Y:S06]  /*3bc0*/  @!P5 BRA `(.L_x_865) ;  /* 0x000000000020d947 */ /* 0x008fec0003800000 */
        /* <DEDUP_REMOVED lines=8> */
.L_x_865:
[----:B------:R-:W-:Y:S05]  /*3c50*/  BSYNC B0 ;  /* 0x0000000000007941 */ /* 0x000fea0003800000 */
.L_x_864:
[----:B------:R-:W-:Y:S01]  /*3c60*/  VIADD R188, R188, UR16 ;  /* 0x00000010bcbc7c36 */ /* 0x000fe20008000000 */
[----:B-123--:R-:W-:-:S04]  /*3c70*/  SEL R124, RZ, 0x1, P0 ;  /* 0x00000001ff7c7807 */ /* 0x00efc80000000000 */
[----:B------:R-:W-:-:S13]  /*3c80*/  ISETP.GE.AND P5, PT, R188, UR17, PT ;  /* 0x00000011bc007c0c */ /* 0x000fda000bfa6270 */
[----:B------:R-:W-:Y:S05]  /*3c90*/  @!P5 BRA `(.L_x_867) ;  /* 0xffffffc80080d947 */ /* 0x000fea000383ffff */
.L_x_836:
[----:B------:R-:W1:Y:S01]  /*3ca0*/  S2R R0, SR_TID.X ;  /* 0x0000000000007919 */ /* 0x000e620000002100 */
[----:B------:R-:W1:Y:S01]  /*3cb0*/  S2UR UR13, SR_CTAID.X ;  /* 0x00000000000d79c3 */ /* 0x000e620000002500 */
[----:B------:R-:W-:Y:S01]  /*3cc0*/  BSSY B0, `(.L_x_868) ;  /* 0x0000013000007945 */ /* 0x000fe20003800000 */
[C---:B-1----:R-:W-:Y:S02]  /*3cd0*/  LEA.HI R2, R0.reuse, UR13, RZ, 0x19 ;  /* 0x0000000d00027c11 */ /* 0x042fe4000f8fc8ff */
[----:B------:R-:W-:-:S03]  /*3ce0*/  LOP3.LUT R0, R0, 0x7f, RZ, 0xc0, !PT ;  /* 0x0000007f00007812 */ /* 0x000fc600078ec0ff */
[----:B------:R-:W-:-:S05]  /*3cf0*/  IMAD R191, R2, R191, RZ ;  /* 0x000000bf02bf7224 */ /* 0x000fca00078e02ff */
[----:B------:R-:W-:Y:S01]  /*3d00*/  LEA.HI R191, R191, R0, RZ, 0x1e ;  /* 0x00000000bfbf7211 */ /* 0x000fe200078ff0ff */
[----:B------:R-:W-:Y:S06]  /*3d10*/  @!P4 BRA `(.L_x_869) ;  /* 0x000000000034c947 */ /* 0x000fec0003800000 */
[----:B------:R-:W1:Y:S08]  /*3d20*/  LDC.64 R2, c[0x0][0x2d0] ;  /* 0x0000b400ff027b82 */ /* 0x000e700000000a00 */
[----:B-----5:R-:W2:Y:S08]  /*3d30*/  LDC.64 R4, c[0x0][0x2d8] ;  /* 0x0000b600ff047b82 */ /* 0x020eb00000000a00 */
[----:B------:R-:W3:Y:S08]  /*3d40*/  LDC.64 R6, c[0x0][0x2e0] ;  /* 0x0000b800ff067b82 */ /* 0x000ef00000000a00 */
[----:B------:R-:W4:Y:S01]  /*3d50*/  LDC.64 R8, c[0x0][0x2e8] ;  /* 0x0000ba00ff087b82 */ /* 0x000f220000000a00 */
[----:B-1----:R-:W-:-:S05]  /*3d60*/  IMAD.WIDE.U32 R2, R191, 0x10, R2 ;  /* 0x00000010bf027825 */ /* 0x002fca00078e0002 */
[----:B------:R1:W-:Y:S01]  /*3d70*/  STG.E.128 desc[UR4][R2.64], R100 ;  /* 0x0000006402007986 */ /* 0x0003e2000c101d04 */
[----:B--2---:R-:W-:-:S05]  /*3d80*/  IMAD.WIDE.U32 R4, R191, 0x10, R4 ;  /* 0x00000010bf047825 */ /* 0x004fca00078e0004 */
[----:B------:R1:W-:Y:S01]  /*3d90*/  STG.E.128 desc[UR4][R4.64], R120 ;  /* 0x0000007804007986 */ /* 0x0003e2000c101d04 */
[----:B---3--:R-:W-:-:S05]  /*3da0*/  IMAD.WIDE.U32 R6, R191, 0x10, R6 ;  /* 0x00000010bf067825 */ /* 0x008fca00078e0006 */
[----:B------:R1:W-:Y:S01]  /*3db0*/  STG.E.128 desc[UR4][R6.64], R60 ;  /* 0x0000003c06007986 */ /* 0x0003e2000c101d04 */
[C---:B----4-:R-:W-:Y:S01]  /*3dc0*/  IMAD.WIDE.U32 R8, R191.reuse, 0x10, R8 ;  /* 0x00000010bf087825 */ /* 0x050fe200078e0008 */
[----:B------:R-:W-:-:S04]  /*3dd0*/  IADD3 R191, R191, 0x80, RZ ;  /* 0x00000080bfbf7810 */ /* 0x000fc80007ffe0ff */
[----:B------:R1:W-:Y:S03]  /*3de0*/  STG.E.128 desc[UR4][R8.64], R80 ;  /* 0x0000005008007986 */ /* 0x0003e6000c101d04 */
.L_x_869:
[----:B------:R-:W-:Y:S05]  /*3df0*/  BSYNC B0 ;  /* 0x0000000000007941 */ /* 0x000fea0003800000 */
.L_x_868:
[----:B------:R-:W-:Y:S04]  /*3e00*/  BSSY B0, `(.L_x_870) ;  /* 0x000000f000007945 */ /* 0x000fe80003800000 */
[----:B------:R-:W-:Y:S05]  /*3e10*/  @!P3 BRA `(.L_x_871) ;  /* 0x000000000034b947 */ /* 0x000fea0003800000 */
[----:B-1----:R-:W1:Y:S08]  /*3e20*/  LDC.64 R2, c[0x0][0x2d0] ;  /* 0x0000b400ff027b82 */ /* 0x002e700000000a00 */
        /* <DEDUP_REMOVED lines=12> */
.L_x_871:
[----:B------:R-:W-:Y:S05]  /*3ef0*/  BSYNC B0 ;  /* 0x0000000000007941 */ /* 0x000fea0003800000 */
.L_x_870:
        /* <DEDUP_REMOVED lines=15> */
.L_x_873:
[----:B------:R-:W-:Y:S05]  /*3ff0*/  BSYNC B0 ;  /* 0x0000000000007941 */ /* 0x000fea0003800000 */
.L_x_872:
        /* <DEDUP_REMOVED lines=12> */
[----:B----4-:R-:W-:-:S04]  /*40c0*/  IMAD.WIDE.U32 R8, R191, 0x10, R8 ;  /* 0x00000010bf087825 */ /* 0x010fc800078e0008 */
[----:B------:R-:W-:Y:S01]  /*40d0*/  VIADD R191, R191, 0x80 ;  /* 0x00000080bfbf7836 */ /* 0x000fe20000000000 */
[----:B------:R1:W-:Y:S06]  /*40e0*/  STG.E.128 desc[UR4][R8.64], R68 ;  /* 0x0000004408007986 */ /* 0x0003ec000c101d04 */
.L_x_875:
[----:B------:R-:W-:Y:S05]  /*40f0*/  BSYNC B0 ;  /* 0x0000000000007941 */ /* 0x000fea0003800000 */
.L_x_874:
[----:B------:R-:W-:-:S13]  /*4100*/  ISETP.NE.AND P0, PT, R194, RZ, PT ;  /* 0x000000ffc200720c */ /* 0x000fda0003f05270 */
[----:B------:R-:W-:Y:S05]  /*4110*/  @!P0 EXIT ;  /* 0x000000000000894d */ /* 0x000fea0003800000 */
[----:B-1----:R-:W1:Y:S08]  /*4120*/  LDC.64 R2, c[0x0][0x2d0] ;  /* 0x0000b400ff027b82 */ /* 0x002e700000000a00 */
[----:B-----5:R-:W2:Y:S08]  /*4130*/  LDC.64 R4, c[0x0][0x2d8] ;  /* 0x0000b600ff047b82 */ /* 0x020eb00000000a00 */
[----:B------:R-:W3:Y:S08]  /*4140*/  LDC.64 R6, c[0x0][0x2e0] ;  /* 0x0000b800ff067b82 */ /* 0x000ef00000000a00 */
[----:B------:R-:W4:Y:S01]  /*4150*/  LDC.64 R8, c[0x0][0x2e8] ;  /* 0x0000ba00ff087b82 */ /* 0x000f220000000a00 */
[----:B-1----:R-:W-:-:S05]  /*4160*/  IMAD.WIDE.U32 R2, R191, 0x10, R2 ;  /* 0x00000010bf027825 */ /* 0x002fca00078e0002 */
[----:B------:R-:W-:Y:S01]  /*4170*/  STG.E.128 desc[UR4][R2.64], R84 ;  /* 0x0000005402007986 */ /* 0x000fe2000c101d04 */
[----:B--2---:R-:W-:-:S05]  /*4180*/  IMAD.WIDE.U32 R4, R191, 0x10, R4 ;  /* 0x00000010bf047825 */ /* 0x004fca00078e0004 */
[----:B------:R-:W-:Y:S01]  /*4190*/  STG.E.128 desc[UR4][R4.64], R104 ;  /* 0x0000006804007986 */ /* 0x000fe2000c101d04 */
[----:B---3--:R-:W-:-:S05]  /*41a0*/  IMAD.WIDE.U32 R6, R191, 0x10, R6 ;  /* 0x00000010bf067825 */ /* 0x008fca00078e0006 */
[----:B------:R-:W-:Y:S01]  /*41b0*/  STG.E.128 desc[UR4][R6.64], R44 ;  /* 0x0000002c06007986 */ /* 0x000fe2000c101d04 */
[----:B----4-:R-:W-:-:S05]  /*41c0*/  IMAD.WIDE.U32 R8, R191, 0x10, R8 ;  /* 0x00000010bf087825 */ /* 0x010fca00078e0008 */
[----:B------:R-:W-:Y:S01]  /*41d0*/  STG.E.128 desc[UR4][R8.64], R64 ;  /* 0x0000004008007986 */ /* 0x000fe2000c101d04 */
[----:B------:R-:W-:Y:S05]  /*41e0*/  EXIT ;  /* 0x000000000000794d */ /* 0x000fea0003800000 */
.L_x_847:
[----:B------:R-:W-:Y:S01]  /*41f0*/  HFMA2.MMA R199, -RZ, RZ, 0, 9.5367431640625e-07 ;  /* 0x00000010ffc77435 */ /* 0x000fe200000001ff */
[----:B------:R-:W-:Y:S01]  /*4200*/  MOV R200, R127 ;  /* 0x0000007f00c87202 */ /* 0x000fe20000000f00 */
[----:B------:R-:W-:Y:S01]  /*4210*/  IMAD.MOV.U32 R197, RZ, RZ, -0x1 ;  /* 0xffffffffffc57424 */ /* 0x000fe200078e00ff */
[----:B------:R-:W-:-:S08]  /*4220*/  MOV R202, 0x1f ;  /* 0x0000001f00ca7802 */ /* 0x000fd00000000f00 */
[----:B0-----:R-:W-:Y:S05]  /*4230*/  WARPSYNC.COLLECTIVE R197, `(.L_x_876) ;  /* 0x00000000c5087348 */ /* 0x001fea0003c00000 */
[----:B------:R1:W2:Y:S02]  /*4240*/  SHFL.DOWN P6, R198, R200, R199, R202 ;  /* 0x080000c7c8c67389 */ /* 0x0002a400000c00ca */
[----:B012---:R-:W-:Y:S01]  /*4250*/  ENDCOLLECTIVE ;  /* 0x000000000000791b */ /* 0x007fe20003800000 */
.L_x_876:
[----:B------:R-:W-:Y:S02]  /*4260*/  MOV R200, R128 ;  /* 0x0000008000c87202 */ /* 0x000fe40000000f00 */
[----:B------:R-:W-:-:S07]  /*4270*/  MOV R126, R198 ;  /* 0x000000c6007e7202 */ /* 0x000fce0000000f00 */
[----:B------:R-:W-:Y:S05]  /*4280*/  WARPSYNC.COLLECTIVE R197, `(.L_x_877) ;  /* 0x00000000c5087348 */ /* 0x000fea0003c00000 */
[----:B------:R0:W1:Y:S02]  /*4290*/  SHFL.DOWN P6, R198, R200, R199, R202 ;  /* 0x080000c7c8c67389 */ /* 0x00006400000c00ca */
[----:B01----:R-:W-:Y:S01]  /*42a0*/  ENDCOLLECTIVE ;  /* 0x000000000000791b */ /* 0x003fe20003800000 */
.L_x_877:
[----:B------:R-:W-:Y:S01]  /*42b0*/  FADD.FTZ R126, R126, R127 ;  /* 0x0000007f7e7e7221 */ /* 0x000fe20000010000 */
[----:B------:R-:W-:-:S03]  /*42c0*/  HFMA2.MMA R199, -RZ, RZ, 0, 4.76837158203125e-07 ;  /* 0x00000008ffc77435 */ /* 0x000fc600000001ff */
[----:B------:R-:W-:Y:S01]  /*42d0*/  IMAD.MOV.U32 R200, RZ, RZ, R126 ;  /* 0x000000ffffc87224 */ /* 0x000fe200078e007e */
[----:B------:R-:W-:-:S07]  /*42e0*/  MOV R129, R198 ;  /* 0x000000c600817202 */ /* 0x000fce0000000f00 */
[----:B------:R-:W-:Y:S05]  /*42f0*/  WARPSYNC.COLLECTIVE R197, `(.L_x_878) ;  /* 0x00000000c5087348 */ /* 0x000fea0003c00000 */
[----:B------:R0:W1:Y:S02]  /*4300*/  SHFL.DOWN P6, R198, R200, R199, R202 ;  /* 0x080000c7c8c67389 */ /* 0x00006400000c00ca */
[----:B01----:R-:W-:Y:S01]  /*4310*/  ENDCOLLECTIVE ;  /* 0x000000000000791b */ /* 0x003fe20003800000 */
.L_x_878:
[----:B------:R-:W-:-:S05]  /*4320*/  FADD.FTZ R129, R129, R128 ;  /* 0x0000008081817221 */ /* 0x000fca0000010000 */
[----:B------:R-:W-:Y:S02]  /*4330*/  MOV R200, R129 ;  /* 0x0000008100c87202 */ /* 0x000fe40000000f00 */
[----:B------:R-:W-:-:S07]  /*4340*/  MOV R131, R198 ;  /* 0x000000c600837202 */ /* 0x000fce0000000f00 */
[----:B------:R-:W-:Y:S05]  /*4350*/  WARPSYNC.COLLECTIVE R197, `(.L_x_879) ;  /* 0x00000000c5087348 */ /* 0x000fea0003c00000 */
[----:B------:R0:W1:Y:S02]  /*4360*/  SHFL.DOWN P6, R198, R200, R199, R202 ;  /* 0x080000c7c8c67389 */ /* 0x00006400000c00ca */
[----:B01----:R-:W-:Y:S01]  /*4370*/  ENDCOLLECTIVE ;  /* 0x000000000000791b */ /* 0x003fe20003800000 */
.L_x_879:
[----:B------:R-:W-:Y:S01]  /*4380*/  FADD.FTZ R131, R126, R131 ;  /* 0x000000837e837221 */ /* 0x000fe20000010000 */
[----:B------:R-:W-:-:S04]  /*4390*/  HFMA2.MMA R199, -RZ, RZ, 0, 2.384185791015625e-07 ;  /* 0x00000004ffc77435 */ /* 0x000fc800000001ff */
[----:B------:R-:W-:Y:S01]  /*43a0*/  MOV R200, R131 ;  /* 0x0000008300c87202 */ /* 0x000fe20000000f00 */
[----:B------:R-:W-:-:S07]  /*43b0*/  IMAD.MOV.U32 R130, RZ, RZ, R198 ;  /* 0x000000ffff827224 */ /* 0x000fce00078e00c6 */
[----:B------:R-:W-:Y:S05]  /*43c0*/  WARPSYNC.COLLECTIVE R197, `(.L_x_880) ;  /* 0x00000000c5087348 */ /* 0x000fea0003c00000 */
[----:B------:R0:W1:Y:S02]  /*43d0*/  SHFL.DOWN P6, R198, R200, R199, R202 ;  /* 0x080000c7c8c67389 */ /* 0x00006400000c00ca */
[----:B01----:R-:W-:Y:S01]  /*43e0*/  ENDCOLLECTIVE ;  /* 0x000000000000791b */ /* 0x003fe20003800000 */
.L_x_880:
[----:B------:R-:W-:-:S04]  /*43f0*/  FADD.FTZ R130, R129, R130 ;  /* 0x0000008281827221 */ /* 0x000fc80000010000 */
[----:B------:R-:W-:Y:S01]  /*4400*/  IMAD.MOV.U32 R200, RZ, RZ, R130 ;  /* 0x000000ffffc87224 */ /* 0x000fe200078e0082 */
[----:B------:R-:W-:-:S07]  /*4410*/  MOV R192, R198 ;  /* 0x000000c600c07202 */ /* 0x000fce0000000f00 */
[----:B------:R-:W-:Y:S05]  /*4420*/  WARPSYNC.COLLECTIVE R197, `(.L_x_881) ;  /* 0x00000000c5087348 */ /* 0x000fea0003c00000 */
[----:B------:R0:W1:Y:S02]  /*4430*/  SHFL.DOWN P6, R198, R200, R199, R202 ;  /* 0x080000c7c8c67389 */ /* 0x00006400000c00ca */
[----:B01----:R-:W-:Y:S01]  /*4440*/  ENDCOLLECTIVE ;  /* 0x000000000000791b */ /* 0x003fe20003800000 */
.L_x_881:
[----:B------:R-:W-:Y:S01]  /*4450*/  FADD.FTZ R192, R131, R192 ;  /* 0x000000c083c07221 */ /* 0x000fe20000010000 */
[----:B------:R-:W-:-:S04]  /*4460*/  HFMA2.MMA R199, -RZ, RZ, 0, 1.1920928955078125e-07 ;  /* 0x00000002ffc77435 */ /* 0x000fc800000001ff */
[----:B------:R-:W-:Y:S02]  /*4470*/  MOV R200, R192 ;  /* 0x000000c000c87202 */ /* 0x000fe40000000f00 */
[----:B------:R-:W-:-:S07]  /*4480*/  MOV R193, R198 ;  /* 0x000000c600c17202 */ /* 0x000fce0000000f00 */
[----:B------:R-:W-:Y:S05]  /*4490*/  WARPSYNC.COLLECTIVE R197, `(.L_x_882) ;  /* 0x00000000c5087348 */ /* 0x000fea0003c00000 */
[----:B------:R0:W1:Y:S02]  /*44a0*/  SHFL.DOWN P6, R198, R200, R199, R202 ;  /* 0x080000c7c8c67389 */ /* 0x00006400000c00ca */
[----:B01----:R-:W-:Y:S01]  /*44b0*/  ENDCOLLECTIVE ;  /* 0x000000000000791b */ /* 0x003fe20003800000 */
.L_x_882:
[----:B------:R-:W-:-:S05]  /*44c0*/  FADD.FTZ R193, R130, R193 ;  /* 0x000000c182c17221 */ /* 0x000fca0000010000 */
[----:B------:R-:W-:Y:S01]  /*44d0*/  MOV R200, R193 ;  /* 0x000000c100c87202 */ /* 0x000fe20000000f00 */
[----:B------:R-:W-:-:S07]  /*44e0*/  IMAD.MOV.U32 R127, RZ, RZ, R198 ;  /* 0x000000ffff7f7224 */ /* 0x000fce00078e00c6 */
[----:B------:R-:W-:Y:S05]  /*44f0*/  WARPSYNC.COLLECTIVE R197, `(.L_x_883) ;  /* 0x00000000c5087348 */ /* 0x000fea0003c00000 */
[----:B------:R0:W1:Y:S02]  /*4500*/  SHFL.DOWN P6, R198, R200, R199, R202 ;  /* 0x080000c7c8c67389 */ /* 0x00006400000c00ca */
[----:B01----:R-:W-:Y:S01]  /*4510*/  ENDCOLLECTIVE ;  /* 0x000000000000791b */ /* 0x003fe20003800000 */
.L_x_883:
[----:B------:R-:W-:-:S05]  /*4520*/  FADD.FTZ R127, R192, R127 ;  /* 0x0000007fc07f7221 */ /* 0x000fca0000010000 */
[----:B------:R-:W-:Y:S01]  /*4530*/  MOV R200, R127 ;  /* 0x0000007f00c87202 */ /* 0x000fe20000000f00 */
[----:B------:R-:W-:Y:S01]  /*4540*/  IMAD.MOV.U32 R199, RZ, RZ, 0x1 ;  /* 0x00000001ffc77424 */ /* 0x000fe200078e00ff */
[----:B------:R-:W-:-:S07]  /*4550*/  MOV R128, R198 ;  /* 0x000000c600807202 */ /* 0x000fce0000000f00 */
[----:B------:R-:W-:Y:S05]  /*4560*/  WARPSYNC.COLLECTIVE R197, `(.L_x_884) ;  /* 0x00000000c5087348 */ /* 0x000fea0003c00000 */
[----:B------:R0:W1:Y:S02]  /*4570*/  SHFL.DOWN P6, R198, R200, R199, R202 ;  /* 0x080000c7c8c67389 */ /* 0x00006400000c00ca */
[----:B01----:R-:W-:Y:S01]  /*4580*/  ENDCOLLECTIVE ;  /* 0x000000000000791b */ /* 0x003fe20003800000 */
.L_x_884:
[----:B------:R-:W-:-:S05]  /*4590*/  FADD.FTZ R128, R193, R128 ;  /* 0x00000080c1807221 */ /* 0x000fca0000010000 */
[----:B------:R-:W-:Y:S02]  /*45a0*/  MOV R200, R128 ;  /* 0x0000008000c87202 */ /* 0x000fe40000000f00 */
[----:B------:R-:W-:-:S07]  /*45b0*/  MOV R126, R198 ;  /* 0x000000c6007e7202 */ /* 0x000fce0000000f00 */
[----:B------:R-:W-:Y:S05]  /*45c0*/  WARPSYNC.COLLECTIVE R197, `(.L_x_885) ;  /* 0x00000000c5087348 */ /* 0x000fea0003c00000 */
[----:B------:R0:W1:Y:S02]  /*45d0*/  SHFL.DOWN P6, R198, R200, R199, R202 ;  /* 0x080000c7c8c67389 */ /* 0x00006400000c00ca */
[----:B01----:R-:W-:Y:S01]  /*45e0*/  ENDCOLLECTIVE ;  /* 0x000000000000791b */ /* 0x003fe20003800000 */
.L_x_885:
[----:B------:R-:W-:Y:S01]  /*45f0*/  MOV R129, R198 ;  /* 0x000000c600817202 */ /* 0x000fe20000000f00 */
[----:B------:R-:W-:Y:S06]  /*4600*/  BRA `(.L_x_886) ;  /* 0xffffffdc00287947 */ /* 0x000fec000383ffff */
.L_x_887:
        /* <DEDUP_REMOVED lines=15> */
.L_x_3901:


//--------------------- .text._ZN10layer_norm31ln_parallel_residual_bwd_kernelINS_13Kernel_traitsIf13__nv_bfloat16S2_S2_fjLj2560ELj1ELj1ELj4ELj8ENS_18Kernel_traits_baseILj2560EfS2_S2_S2_fjLj128EEEEELb0ELb0ELb1EEEvNS_9BwdParamsE --------------------------
	.section	.text._ZN10layer_norm31ln_parallel_residual_bwd_kernelINS_13Kernel_traitsIf13__nv_bfloat16S2_S2_fjLj2560ELj1ELj1ELj4ELj8ENS_18Kernel_traits_baseILj2560EfS2_S2_S2_fjLj128EEEEELb0ELb0ELb1EEEvNS_9BwdParamsE,"ax",@progbits
	.align	128
        .global         _ZN10layer_norm31ln_parallel_residual_bwd_kernelINS_13Kernel_traitsIf13__nv_bfloat16S2_S2_fjLj2560ELj1ELj1ELj4ELj8ENS_18Kernel_traits_baseILj2560EfS2_S2_S2_fjLj128EEEEELb0ELb0ELb1EEEvNS_9BwdParamsE
        .type           _ZN10layer_norm31ln_parallel_residual_bwd_kernelINS_13Kernel_traitsIf13__nv_bfloat16S2_S2_fjLj2560ELj1ELj1ELj4ELj8ENS_18Kernel_traits_baseILj2560EfS2_S2_S2_fjLj128EEEEELb0ELb0ELb1EEEvNS_9BwdParamsE,@function
        .size           _ZN10layer_norm31ln_parallel_residual_bwd_kernelINS_13Kernel_traitsIf13__nv_bfloat16S2_S2_fjLj2560ELj1ELj1ELj4ELj8ENS_18Kernel_traits_baseILj2560EfS2_S2_S2_fjLj128EEEEELb0ELb0ELb1EEEvNS_9BwdParamsE,(.L_x_3902 - _ZN10layer_norm31ln_parallel_residual_bwd_kernelINS_13Kernel_traitsIf13__nv_bfloat16S2_S2_fjLj2560ELj1ELj1ELj4ELj8ENS_18Kernel_traits_baseILj2560EfS2_S2_S2_fjLj128EEEEELb0ELb0ELb1EEEvNS_9BwdParamsE)
        .other          _ZN10layer_norm31ln_parallel_residual_bwd_kernelINS_13Kernel_traitsIf13__nv_bfloat16S2_S2_fjLj2560ELj1ELj1ELj4ELj8ENS_18Kernel_traits_baseILj2560EfS2_S2_S2_fjLj128EEEEELb0ELb0ELb1EEEvNS_9BwdParamsE,@"STO_CUDA_ENTRY STV_DEFAULT"
_ZN10layer_norm31ln_parallel_residual_bwd_kernelINS_13Kernel_traitsIf13__nv_bfloat16S2_S2_fjLj2560ELj1ELj1ELj4ELj8ENS_18Kernel_traits_baseILj2560EfS2_S2_S2_fjLj128EEEEELb0ELb0ELb1EEEvNS_9BwdParamsE:
.text._ZN10layer_norm31ln_parallel_residual_bwd_kernelINS_13Kernel_traitsIf13__nv_bfloat16S2_S2_fjLj2560ELj1ELj1ELj4ELj8ENS_18Kernel_traits_baseILj2560EfS2_S2_S2_fjLj128EEEEELb0ELb0ELb1EEEvNS_9BwdParamsE:
        /* <DEDUP_REMOVED lines=57> */
.L_x_888:
[----:B------:R-:W-:Y:S01]  /*0390*/  SHF.L.U32 R2, R0, 0x4, RZ ;  /* 0x0000000400027819 */ /* 0x000fe200000006ff */
[----:B------:R-:W-:Y:S01]  /*03a0*/  ULDC.64 UR4, c[0x0][0x260] ;  /* 0x0000980000047ab9 */ /* 0x000fe20000000a00 */
[----:B------:R-:W-:Y:S02]  /*03b0*/  ULDC.64 UR8, c[0x0][0x268] ;  /* 0x00009a0000087ab9 */ /* 0x000fe40000000a00 */
[----:B------:R-:W-:-:S04]  /*03c0*/  LOP3.LUT R4, R2, 0x7f0, RZ, 0xc0, !PT ;  /* 0x000007f002047812 */ /* 0x000fc800078ec0ff */
[C---:B------:R-:W-:Y:S02]  /*03d0*/  IADD3 R2, P0, R4.reuse, UR4, RZ ;  /* 0x0000000404027c10 */ /* 0x040fe4000ff1e0ff */
[----:B------:R-:W-:-:S03]  /*03e0*/  IADD3 R4, P1, R4, UR8, RZ ;  /* 0x0000000804047c10 */ /* 0x000fc6000ff3e0ff */
[----:B------:R-:W-:Y:S01]  /*03f0*/  IMAD.X R3, RZ, RZ, UR5, P0 ;  /* 0x00000005ff037e24 */ /* 0x000fe200080e06ff */
[----:B------:R-:W-:Y:S01]  /*0400*/  IADD3.X R5, RZ, UR9, RZ, P1, !PT ;  /* 0x00000009ff057c10 */ /* 0x000fe20008ffe4ff */
[----:B------:R-:W-:Y:S02]  /*0410*/  ULDC.64 UR4, c[0x0][0x2c8] ;  /* 0x0000b20000047ab9 */ /* 0x000fe40000000a00 */
[----:B------:R-:W-:Y:S01]  /*0420*/  ISETP.NE.U32.AND P0, PT, RZ, UR4, PT ;  /* 0x00000004ff007c0c */ /* 0x000fe2000bf05070 */
[----:B------:R-:W-:Y:S01]  /*0430*/  HFMA2.MMA R128, -RZ, RZ, 0, 0 ;  /* 0x00000000ff807435 */ /* 0x000fe200000001ff */
[----:B------:R-:W5:Y:S01]  /*0440*/  LDG.E.128 R88, desc[UR6][R2.64] ;  /* 0x0000000602587981 */ /* 0x000f62000c1e1d00 */
[----:B------:R-:W-:Y:S01]  /*0450*/  IMAD.MOV.U32 R164, RZ, RZ, 0x1 ;  /* 0x00000001ffa47424 */ /* 0x000fe200078e00ff */
[----:B------:R-:W-:Y:S02]  /*0460*/  ISETP.NE.AND.EX P0, PT, RZ, UR5, PT, P0 ;  /* 0x00000005ff007c0c */ /* 0x000fe4000bf05300 */
[----:B------:R-:W-:Y:S01]  /*0470*/  CS2R R48, SRZ ;  /* 0x0000000000307805 */ /* 0x000fe2000001ff00 */
[----:B------:R-:W5:Y:S01]  /*0480*/  LDG.E.128 R84, desc[UR6][R2.64+0x800] ;  /* 0x0008000602547981 */ /* 0x000f62000c1e1d00 */
[----:B------:R-:W-:-:S02]  /*0490*/  CS2R R46, SRZ ;  /* 0x00000000002e7805 */ /* 0x000fc4000001ff00 */
[----:B------:R-:W-:Y:S02]  /*04a0*/  CS2R R44, SRZ ;  /* 0x00000000002c7805 */ /* 0x000fe4000001ff00 */
[----:B------:R-:W-:Y:S01]  /*04b0*/  CS2R R42, SRZ ;  /* 0x00000000002a7805 */ /* 0x000fe2000001ff00 */
[----:B------:R-:W5:Y:S01]  /*04c0*/  LDG.E.128 R80, desc[UR6][R2.64+0x1000] ;  /* 0x0010000602507981 */ /* 0x000f62000c1e1d00 */
[----:B------:R-:W-:Y:S02]  /*04d0*/  CS2R R40, SRZ ;  /* 0x0000000000287805 */ /* 0x000fe4000001ff00 */
[----:B------:R-:W-:Y:S02]  /*04e0*/  CS2R R38, SRZ ;  /* 0x0000000000267805 */ /* 0x000fe4000001ff00 */
        /* <DEDUP_REMOVED lines=25> */
[----:B------:R0:W5:Y:S01]  /*0680*/  LDG.E.128 R52, desc[UR6][R4.64+0x2000] ;  /* 0x0020000604347981 */ /* 0x000162000c1e1d00 */
        /* <DEDUP_REMOVED lines=13> */
[----:B------:R-:W-:Y:S01]  /*0760*/  CS2R R2, SRZ ;  /* 0x0000000000027805 */ /* 0x000fe2000001ff00 */
[----:B------:R-:W-:Y:S01]  /*0770*/  IMAD.MOV.U32 R170, RZ, RZ, RZ ;  /* 0x000000ffffaa7224 */ /* 0x000fe200078e00ff */
[----:B------:R-:W-:-:S07]  /*0780*/  LOP3.LUT R171, R0, 0x7f, RZ, 0xc0, !PT ;  /* 0x0000007f00ab7812 */ /* 0x000fce00078ec0ff */
.L_x_902:
[----:B0-----:R-:W0:Y:S01]  /*0790*/  LDC.64 R92, c[0x0][0x238] ;  /* 0x00008e00ff5c7b82 */ /* 0x001e220000000a00 */
[----:B--234-:R-:W-:-:S05]  /*07a0*/  IMAD R94, R129, UR10, RZ ;  /* 0x0000000a815e7c24 */ /* 0x01cfca000f8e02ff */
[----:B------:R-:W-:Y:S02]  /*07b0*/  SHF.R.S32.HI R95, RZ, 0x1f, R94 ;  /* 0x0000001fff5f7819 */ /* 0x000fe4000001145e */
[----:B-1----:R-:W1:Y:S02]  /*07c0*/  LDC.64 R142, c[0x0][0x250] ;  /* 0x00009400ff8e7b82 */ /* 0x002e640000000a00 */
[----:B------:R-:W-:-:S04]  /*07d0*/  LEA.HI R94, R95, R94, RZ, 0x2 ;  /* 0x0000005e5f5e7211 */ /* 0x000fc800078f10ff */
[----:B------:R-:W-:Y:S02]  /*07e0*/  LEA.HI.SX32 R187, R94, R171, 0x1e ;  /* 0x000000ab5ebb7211 */ /* 0x000fe400078ff2ff */
[----:B------:R-:W2:Y:S08]  /*07f0*/  LDC.64 R156, c[0x0][0x2c0] ;  /* 0x0000b000ff9c7b82 */ /* 0x000eb00000000a00 */
[----:B------:R-:W3:Y:S08]  /*0800*/  LDC.64 R154, c[0x0][0x2b8] ;  /* 0x0000ae00ff9a7b82 */ /* 0x000ef00000000a00 */
[----:B------:R-:W4:Y:S01]  /*0810*/  LDC.64 R96, c[0x0][0x258] ;  /* 0x00009600ff607b82 */ /* 0x000f220000000a00 */
[----:B0-----:R-:W-:-:S04]  /*0820*/  IMAD.WIDE.U32 R92, R187, 0x8, R92 ;  /* 0x00000008bb5c7825 */ /* 0x001fc800078e005c */
[----:B-1----:R-:W-:Y:S02]  /*0830*/  IMAD.WIDE R142, R129, 0x4, R142 ;  /* 0x00000004818e7825 */ /* 0x002fe400078e028e */
[----:B------:R-:W4:Y:S01]  /*0840*/  LDG.E.64 R92, desc[UR6][R92.64] ;  /* 0x000000065c5c7981 */ /* 0x000f22000c1e1b00 */
[----:B------:R-:W0:Y:S01]  /*0850*/  @P0 LDC.64 R160, c[0x0][0x2c8] ;  /* 0x0000b200ffa00b82 */ /* 0x000e220000000a00 */
[C---:B--2---:R-:W-:Y:S02]  /*0860*/  IMAD.WIDE.U32 R94, R187.reuse, 0x8, R156 ;  /* 0x00000008bb5e7825 */ /* 0x044fe400078e009c */
[----:B------:R1:W2:Y:S04]  /*0870*/  LDG.E R192, desc[UR6][R142.64] ;  /* 0x000000068ec07981 */ /* 0x0002a8000c1e1900 */
[----:B------:R-:W2:Y:S01]  /*0880*/  LDG.E.64 R94, desc[UR6][R94.64] ;  /* 0x000000065e5e7981 */ /* 0x000ea2000c1e1b00 */
[----:B---3--:R-:W-:Y:S01]  /*0890*/  IMAD.WIDE.U32 R168, R187, 0x8, R154 ;  /* 0x00000008bba87825 */ /* 0x008fe200078e009a */
[----:B------:R-:W3:Y:S05]  /*08a0*/  @P0 LDC.64 R162, c[0x0][0x2c8] ;  /* 0x0000b200ffa20b82 */ /* 0x000eea0000000a00 */
[----:B------:R-:W2:Y:S01]  /*08b0*/  LDG.E.64 R168, desc[UR6][R168.64] ;  /* 0x00000006a8a87981 */ /* 0x000ea2000c1e1b00 */
[----:B----4-:R-:W-:Y:S01]  /*08c0*/  IMAD.WIDE R190, R129, 0x4, R96 ;  /* 0x0000000481be7825 */ /* 0x010fe200078e0260 */
[----:B------:R-:W-:Y:S01]  /*08d0*/  LOP3.LUT P3, RZ, R164, 0xff, RZ, 0xc0, !PT ;  /* 0x000000ffa4ff7812 */ /* 0x000fe2000786c0ff */
[----:B------:R-:W4:Y:S04]  /*08e0*/  @P0 LDC.64 R166, c[0x0][0x2c8] ;  /* 0x0000b200ffa60b82 */ /* 0x000f280000000a00 */
[----:B------:R2:W2:Y:S01]  /*08f0*/  LDG.E R190, desc[UR6][R190.64] ;  /* 0x00000006bebe7981 */ /* 0x0004a2000c1e1900 */
[----:B------:R-:W-:-:S02]  /*0900*/  IADD3 R201, R187, 0x80, RZ ;  /* 0x00000080bbc97810 */ /* 0x000fc40007ffe0ff */
[----:B------:R-:W-:Y:S01]  /*0910*/  IADD3 R203, R187, 0x100, RZ ;  /* 0x00000100bbcb7810 */ /* 0x000fe20007ffe0ff */
[----:B------:R-:W3:Y:S02]  /*0920*/  @P0 LDC.64 R164, c[0x0][0x2c8] ;  /* 0x0000b200ffa40b82 */ /* 0x000ee40000000a00 */
[C---:B------:R-:W-:Y:S01]  /*0930*/  IMAD.SHL.U32 R172, R201.reuse, 0x8, RZ ;  /* 0x00000008c9ac7824 */ /* 0x040fe200078e00ff */
[----:B------:R-:W-:Y:S01]  /*0940*/  SHF.R.U32.HI R173, RZ, 0x1d, R201 ;  /* 0x0000001dffad7819 */ /* 0x000fe200000116c9 */
[----:B------:R-:W-:-:S03]  /*0950*/  IMAD.WIDE.U32 R96, R201, 0x8, R154 ;  /* 0x00000008c9607825 */ /* 0x000fc600078e009a */
[----:B------:R-:W-:Y:S01]  /*0960*/  IADD3 R140, P1, R172, UR14, RZ ;  /* 0x0000000eac8c7c10 */ /* 0x000fe2000ff3e0ff */
[----:B------:R-:W-:Y:S02]  /*0970*/  IMAD.WIDE.U32 R98, R201, 0x8, R156 ;  /* 0x00000008c9627825 */ /* 0x000fe400078e009c */
[----:B------:R-:W2:Y:S01]  /*0980*/  LDG.E.64 R96, desc[UR6][R96.64] ;  /* 0x0000000660607981 */ /* 0x000ea2000c1e1b00 */
[----:B------:R-:W-:-:S03]  /*0990*/  IADD3.X R141, R173, UR15, RZ, P1, !PT ;  /* 0x0000000fad8d7c10 */ /* 0x000fc60008ffe4ff */
[----:B------:R-:W2:Y:S04]  /*09a0*/  LDG.E.64 R98, desc[UR6][R98.64] ;  /* 0x0000000662627981 */ /* 0x000ea8000c1e1b00 */
[----:B------:R-:W2:Y:S01]  /*09b0*/  LDG.E.64 R140, desc[UR6][R140.64] ;  /* 0x000000068c8c7981 */ /* 0x000ea2000c1e1b00 */
[----:B------:R-:W-:Y:S01]  /*09c0*/  IMAD.SHL.U32 R174, R203, 0x8, RZ ;  /* 0x00000008cbae7824 */ /* 0x000fe200078e00ff */
[----:B------:R-:W-:-:S04]  /*09d0*/  SHF.R.U32.HI R175, RZ, 0x1d, R203 ;  /* 0x0000001dffaf7819 */ /* 0x000fc800000116cb */
[----:B------:R-:W-:-:S04]  /*09e0*/  IADD3 R146, P1, R174, UR14, RZ ;  /* 0x0000000eae927c10 */ /* 0x000fc8000ff3e0ff */
[----:B------:R-:W-:Y:S01]  /*09f0*/  IADD3.X R147, R175, UR15, RZ, P1, !PT ;  /* 0x0000000faf937c10 */ /* 0x000fe20008ffe4ff */
[----:B------:R-:W-:-:S05]  /*0a00*/  IMAD.WIDE.U32 R144, R203, 0x8, R156 ;  /* 0x00000008cb907825 */ /* 0x000fca00078e009c */
[----:B------:R-:W2:Y:S01]  /*0a10*/  LDG.E.64 R146, desc[UR6][R146.64] ;  /* 0x0000000692927981 */ /* 0x000ea2000c1e1b00 */
[----:B-1----:R-:W-:-:S03]  /*0a20*/  IMAD.WIDE.U32 R142, R203, 0x8, R154 ;  /* 0x00000008cb8e7825 */ /* 0x002fc600078e009a */
[----:B------:R-:W2:Y:S04]  /*0a30*/  LDG.E.64 R144, desc[UR6][R144.64] ;  /* 0x0000000690907981 */ /* 0x000ea8000c1e1b00 */
[----:B------:R-:W2:Y:S01]  /*0a40*/  LDG.E.64 R142, desc[UR6][R142.64] ;  /* 0x000000068e8e7981 */ /* 0x000ea2000c1e1b00 */
[----:B------:R-:W-:-:S05]  /*0a50*/  IADD3 R205, R187, 0x180, RZ ;  /* 0x00000180bbcd7810 */ /* 0x000fca0007ffe0ff */
[----:B------:R-:W-:Y:S01]  /*0a60*/  IMAD.SHL.U32 R184, R205, 0x8, RZ ;  /* 0x00000008cdb87824 */ /* 0x000fe200078e00ff */
[----:B------:R-:W-:-:S04]  /*0a70*/  SHF.R.U32.HI R185, RZ, 0x1d, R205 ;  /* 0x0000001dffb97819 */ /* 0x000fc800000116cd */
[----:B------:R-:W-:Y:S01]  /*0a80*/  IADD3 R152, P1, R184, UR14, RZ ;  /* 0x0000000eb8987c10 */ /* 0x000fe2000ff3e0ff */
[----:B------:R-:W-:-:S03]  /*0a90*/  IMAD.WIDE.U32 R150, R205, 0x8, R156 ;  /* 0x00000008cd967825 */ /* 0x000fc600078e009c */
[----:B------:R-:W-:Y:S01]  /*0aa0*/  IADD3.X R153, R185, UR15, RZ, P1, !PT ;  /* 0x0000000fb9997c10 */ /* 0x000fe20008ffe4ff */
[----:B------:R-:W-:Y:S02]  /*0ab0*/  IMAD.WIDE.U32 R148, R205, 0x8, R154 ;  /* 0x00000008cd947825 */ /* 0x000fe400078e009a */
[----:B------:R-:W2:Y:S04]  /*0ac0*/  LDG.E.64 R150, desc[UR6][R150.64] ;  /* 0x0000000696967981 */ /* 0x000ea8000c1e1b00 */
[----:B------:R-:W2:Y:S01]  /*0ad0*/  LDG.E.64 R152, desc[UR6][R152.64] ;  /* 0x0000000698987981 */ /* 0x000ea2000c1e1b00 */
[----:B------:R-:W-:-:S03]  /*0ae0*/  IADD3 R207, R187, 0x200, RZ ;  /* 0x00000200bbcf7810 */ /* 0x000fc60007ffe0ff */
[----:B------:R-:W2:Y:S02]  /*0af0*/  LDG.E.64 R148, desc[UR6][R148.64] ;  /* 0x0000000694947981 */ /* 0x000ea4000c1e1b00 */
        /* <DEDUP_REMOVED lines=9> */
[----:B------:R-:W-:Y:S02]  /*0b90*/  ISETP.NE.AND P1, PT, RZ, UR11, PT ;  /* 0x0000000bff007c0c */ /* 0x000fe4000bf25270 */
[----:B0-----:R-:W-:-:S04]  /*0ba0*/  @P0 LEA R160, P2, R201, R160, 0x3 ;  /* 0x000000a0c9a00211 */ /* 0x001fc800078418ff */
[----:B------:R-:W-:Y:S02]  /*0bb0*/  @P0 LEA.HI.X R161, R201, R161, RZ, 0x3, P2 ;  /* 0x000000a1c9a10211 */ /* 0x000fe400010f1cff */
[----:B---3--:R-:W-:-:S03]  /*0bc0*/  @P0 LEA R162, P2, R203, R162, 0x3 ;  /* 0x000000a2cba20211 */ /* 0x008fc600078418ff */
[----:B-----5:R0:W5:Y:S01]  /*0bd0*/  @P0 LDG.E.64 R130, desc[UR6][R160.64] ;  /* 0x00000006a0820981 */ /* 0x020162000c1e1b00 */
[----:B------:R-:W-:Y:S02]  /*0be0*/  @P0 LEA.HI.X R163, R203, R163, RZ, 0x3, P2 ;  /* 0x000000a3cba30211 */ /* 0x000fe400010f1cff */
[----:B------:R-:W-:-:S03]  /*0bf0*/  @P0 LEA R164, P2, R205, R164, 0x3 ;  /* 0x000000a4cda40211 */ /* 0x000fc600078418ff */
[----:B------:R1:W5:Y:S01]  /*0c00*/  @P0 LDG.E.64 R132, desc[UR6][R162.64] ;  /* 0x00000006a2840981 */ /* 0x000362000c1e1b00 */
[----:B------:R-:W-:Y:S02]  /*0c10*/  @P0 LEA.HI.X R165, R205, R165, RZ, 0x3, P2 ;  /* 0x000000a5cda50211 */ /* 0x000fe400010f1cff */
[----:B----4-:R-:W-:-:S03]  /*0c20*/  @P0 LEA R166, P4, R207, R166, 0x3 ;  /* 0x000000a6cfa60211 */ /* 0x010fc600078818ff */
[----:B------:R3:W5:Y:S01]  /*0c30*/  @P0 LDG.E.64 R134, desc[UR6][R164.64] ;  /* 0x00000006a4860981 */ /* 0x000762000c1e1b00 */
[----:B------:R-:W-:-:S05]  /*0c40*/  @P0 LEA.HI.X R167, R207, R167, RZ, 0x3, P4 ;  /* 0x000000a7cfa70211 */ /* 0x000fca00020f1cff */
[----:B------:R4:W5:Y:S01]  /*0c50*/  @P0 LDG.E.64 R136, desc[UR6][R166.64] ;  /* 0x00000006a6880981 */ /* 0x000962000c1e1b00 */
[----:B------:R-:W-:Y:S02]  /*0c60*/  SHF.L.U32 R196, R92, 0x10, RZ ;  /* 0x000000105cc47819 */ /* 0x000fe400000006ff */
[----:B--2---:R-:W-:Y:S01]  /*0c70*/  FSEL R191, R192, RZ, !P1 ;  /* 0x000000ffc0bf7208 */ /* 0x004fe20004800000 */
[----:B------:R-:W-:Y:S01]  /*0c80*/  IMAD.MOV.U32 R192, RZ, RZ, R94 ;  /* 0x000000ffffc07224 */ /* 0x000fe200078e005e */
[----:B------:R-:W-:-:S03]  /*0c90*/  SHF.R.U64 R197, R94, 0x10, R95 ;  /* 0x000000105ec57819 */ /* 0x000fc6000000125f */
[----:B------:R-:W-:Y:S01]  /*0ca0*/  FADD.FTZ R195, -R191, R196 ;  /* 0x000000c4bfc37221 */ /* 0x000fe20000010100 */
[----:B------:R-:W-:Y:S01]  /*0cb0*/  SHF.R.U64 R92, R92, 0x10, R93 ;  /* 0x000000105c5c7819 */ /* 0x000fe2000000125d */
[----:B------:R-:W-:Y:S01]  /*0cc0*/  IMAD.U32 R94, R192, 0x10000, RZ ;  /* 0x00010000c05e7824 */ /* 0x000fe200078e00ff */
[----:B------:R-:W-:Y:S02]  /*0cd0*/  MOV R189, R168 ;  /* 0x000000a800bd7202 */ /* 0x000fe40000000f00 */
[----:B------:R-:W-:Y:S02]  /*0ce0*/  MOV R194, R95 ;  /* 0x0000005f00c27202 */ /* 0x000fe40000000f00 */
[----:B------:R-:W-:Y:S02]  /*0cf0*/  SHF.R.U32.HI R196, RZ, 0x10, R95 ;  /* 0x00000010ffc47819 */ /* 0x000fe4000001165f */
[----:B------:R-:W-:Y:S01]  /*0d00*/  SHF.L.U32 R95, R189, 0x10, RZ ;  /* 0x00000010bd5f7819 */ /* 0x000fe200000006ff */
[----:B------:R-:W-:Y:S01]  /*0d10*/  FMUL.FTZ R189, R190, R195 ;  /* 0x000000c3bebd7220 */ /* 0x000fe20000410000 */
[-C--:B------:R-:W-:Y:S01]  /*0d20*/  FMUL.FTZ R195, R68, R94.reuse ;  /* 0x0000005e44c37220 */ /* 0x080fe20000410000 */
[----:B------:R-:W-:Y:S01]  /*0d30*/  IMAD.U32 R92, R92, 0x10000, RZ ;  /* 0x000100005c5c7824 */ /* 0x000fe200078e00ff */
[----:B------:R-:W-:Y:S01]  /*0d40*/  SHF.R.U64 R199, R168, 0x10, R169 ;  /* 0x00000010a8c77819 */ /* 0x000fe200000012a9 */
[----:B------:R-:W-:Y:S01]  /*0d50*/  FADD.FTZ R128, R95, R128 ;  /* 0x000000805f807221 */ /* 0x000fe20000010000 */
[-C--:B------:R-:W-:Y:S01]  /*0d60*/  FFMA.FTZ R170, R189, R95.reuse, R170 ;  /* 0x0000005fbdaa7223 */ /* 0x080fe200000100aa */
[----:B------:R-:W-:Y:S01]  /*0d70*/  FFMA.FTZ R192, R88, R95, R195 ;  /* 0x0000005f58c07223 */ /* 0x000fe200000100c3 */
[----:B------:R-:W-:Y:S01]  /*0d80*/  SHF.L.U32 R195, R197, 0x10, RZ ;  /* 0x00000010c5c37819 */ /* 0x000fe200000006ff */
[----:B------:R-:W-:Y:S01]  /*0d90*/  FADD.FTZ R95, -R191, R92 ;  /* 0x0000005cbf5f7221 */ /* 0x000fe20000010100 */
[----:B------:R-:W-:Y:S01]  /*0da0*/  FADD.FTZ R126, R94, R126 ;  /* 0x0000007e5e7e7221 */ /* 0x000fe20000010000 */
[----:B------:R-:W-:Y:S01]  /*0db0*/  FFMA.FTZ R127, R189, R94, R127 ;  /* 0x0000005ebd7f7223 */ /* 0x000fe2000001007f */
[--C-:B------:R-:W-:Y:S01]  /*0dc0*/  IMAD.MOV.U32 R193, RZ, RZ, R169.reuse ;  /* 0x000000ffffc17224 */ /* 0x100fe200078e00a9 */
[----:B------:R-:W-:Y:S01]  /*0dd0*/  SHF.R.U32.HI R198, RZ, 0x10, R169 ;  /* 0x00000010ffc67819 */ /* 0x000fe200000116a9 */
[----:B0-----:R-:W-:Y:S01]  /*0de0*/  IMAD.U32 R161, R199, 0x10000, RZ ;  /* 0x00010000c7a17824 */ /* 0x001fe200078e00ff */
[----:B------:R-:W-:Y:S01]  /*0df0*/  SHF.L.U32 R94, R93, 0x10, RZ ;  /* 0x000000105d5e7819 */ /* 0x000fe200000006ff */
[----:B------:R-:W-:Y:S01]  /*0e00*/  FMUL.FTZ R160, R190, R95 ;  /* 0x0000005fbea07220 */ /* 0x000fe20000410000 */
[----:B------:R-:W0:Y:S01]  /*0e10*/  @P0 LDC.64 R168, c[0x0][0x2c8] ;  /* 0x0000b200ffa80b82 */ /* 0x000e220000000a00 */
[----:B------:R-:W-:Y:S01]  /*0e20*/  FMUL.FTZ R92, R69, R195 ;  /* 0x000000c3455c7220 */ /* 0x000fe20000410000 */
[----:B------:R-:W-:Y:S01]  /*0e30*/  SHF.R.U32.HI R95, RZ, 0x10, R93 ;  /* 0x00000010ff5f7819 */ /* 0x000fe2000001165d */
[----:B------:R-:W-:Y:S01]  /*0e40*/  FADD.FTZ R124, R161, R124 ;  /* 0x0000007ca17c7221 */ /* 0x000fe20000010000 */
[-C--:B------:R-:W-:Y:S01]  /*0e50*/  FFMA.FTZ R125, R160, R161.reuse, R125 ;  /* 0x000000a1a07d7223 */ /* 0x080fe2000001007d */
[----:B------:R-:W-:Y:S01]  /*0e60*/  FFMA.FTZ R161, R89, R161, R92 ;  /* 0x000000a159a17223 */ /* 0x000fe2000001005c */
[----:B------:R-:W-:Y:S01]  /*0e70*/  FADD.FTZ R93, -R191, R94 ;  /* 0x0000005ebf5d7221 */ /* 0x000fe20000010100 */
[----:B------:R-:W-:Y:S01]  /*0e80*/  IMAD.U32 R92, R95, 0x10000, RZ ;  /* 0x000100005f5c7824 */ /* 0x000fe200078e00ff */
[----:B------:R-:W-:-:S02]  /*0e90*/  SHF.L.U32 R95, R194, 0x10, RZ ;  /* 0x00000010c25f7819 */ /* 0x000fc400000006ff */
[----:B-1----:R-:W-:Y:S01]  /*0ea0*/  FMUL.FTZ R162, R190, R93 ;  /* 0x0000005dbea27220 */ /* 0x002fe20000410000 */
[----:B------:R-:W-:Y:S01]  /*0eb0*/  FADD.FTZ R93, -R191, R92 ;  /* 0x0000005cbf5d7221 */ /* 0x000fe20000010100 */
[----:B------:R-:W-:Y:S01]  /*0ec0*/  IMAD.U32 R94, R196, 0x10000, RZ ;  /* 0x00010000c45e7824 */ /* 0x000fe200078e00ff */
[----:B------:R-:W-:Y:S01]  /*0ed0*/  SHF.L.U32 R193, R193, 0x10, RZ ;  /* 0x00000010c1c17819 */ /* 0x000fe200000006ff */
[----:B---3--:R-:W-:Y:S02]  /*0ee0*/  IMAD.U32 R165, R198, 0x10000, RZ ;  /* 0x00010000c6a57824 */ /* 0x008fe400078e00ff */
        /* <DEDUP_REMOVED lines=9> */
[----:B------:R-:W-:Y:S01]  /*0f80*/  MOV R92, R96 ;  /* 0x00000060005c7202 */ /* 0x000fe20000000f00 */
[--C-:B------:R-:W-:Y:S01]  /*0f90*/  IMAD.MOV.U32 R93, RZ, RZ, R97.reuse ;  /* 0x000000ffff5d7224 */ /* 0x100fe200078e0061 */
[----:B------:R-:W-:-:S02]  /*0fa0*/  SHF.R.U64 R96, R96, 0x10, R97 ;  /* 0x0000001060607819 */ /* 0x000fc40000001261 */
[----:B------:R-:W-:Y:S02]  /*0fb0*/  SHF.R.U32.HI R193, RZ, 0x10, R97 ;  /* 0x00000010ffc17819 */ /* 0x000fe40000011661 */
[----:B------:R-:W-:Y:S01]  /*0fc0*/  SHF.R.U64 R97, R140, 0x10, R141 ;  /* 0x000000108c617819 */ /* 0x000fe2000000128d */
[----:B0-----:R-:W-:-:S04]  /*0fd0*/  @P0 IMAD.WIDE.U32 R168, R187, 0x8, R168 ;  /* 0x00000008bba80825 */ /* 0x001fc800078e00a8 */
[----:B------:R-:W-:Y:S01]  /*0fe0*/  FADD.FTZ R114, R94, R114 ;  /* 0x000000725e727221 */ /* 0x000fe20000010000 */
[----:B------:R-:W-:Y:S01]  /*0ff0*/  FFMA.FTZ R115, R164, R94, R115 ;  /* 0x0000005ea4737223 */ /* 0x000fe20000010073 */
[----:B------:R-:W-:Y:S01]  /*1000*/  MOV R94, R98 ;  /* 0x00000062005e7202 */ /* 0x000fe20000000f00 */
[----:B----4-:R-:W-:Y:S01]  /*1010*/  IMAD.U32 R167, R92, 0x10000, RZ ;  /* 0x000100005ca77824 */ /* 0x010fe200078e00ff */
[----:B------:R-:W-:Y:S01]  /*1020*/  SHF.R.U64 R166, R98, 0x10, R99 ;  /* 0x0000001062a67819 */ /* 0x000fe20000001263 */
[----:B------:R-:W-:Y:S02]  /*1030*/  IMAD.U32 R92, R97, 0x10000, RZ ;  /* 0x00010000615c7824 */ /* 0x000fe400078e00ff */
[----:B------:R-:W-:Y:S01]  /*1040*/  FADD.FTZ R118, R95, R118 ;  /* 0x000000765f767221 */ /* 0x000fe20000010000 */
[----:B------:R-:W-:Y:S01]  /*1050*/  FFMA.FTZ R119, R162, R95, R119 ;  /* 0x0000005fa2777223 */ /* 0x000fe20000010077 */
[--C-:B------:R-:W-:Y:S01]  /*1060*/  IMAD.MOV.U32 R95, RZ, RZ, R99.reuse ;  /* 0x000000ffff5f7224 */ /* 0x100fe200078e0063 */
[----:B------:R-:W-:Y:S01]  /*1070*/  SHF.R.U32.HI R98, RZ, 0x10, R99 ;  /* 0x00000010ff627819 */ /* 0x000fe20000011663 */
[----:B------:R0:W5:Y:S01]  /*1080*/  @P0 LDG.E.64 R138, desc[UR6][R168.64] ;  /* 0x00000006a88a0981 */ /* 0x000162000c1e1b00 */
[----:B------:R-:W-:Y:S01]  /*1090*/  SHF.L.U32 R99, R94, 0x10, RZ ;  /* 0x000000105e637819 */ /* 0x000fe200000006ff */
[----:B------:R-:W-:Y:S01]  /*10a0*/  IMAD.U32 R94, R166, 0x10000, RZ ;  /* 0x00010000a65e7824 */ /* 0x000fe200078e00ff */
[----:B------:R-:W-:Y:S01]  /*10b0*/  SHF.L.U32 R96, R96, 0x10, RZ ;  /* 0x0000001060607819 */ /* 0x000fe200000006ff */
[----:B0-----:R-:W-:-:S02]  /*10c0*/  FADD.FTZ R169, -R191, R92 ;  /* 0x0000005cbfa97221 */ /* 0x001fc40000010100 */
[----:B------:R-:W-:Y:S02]  /*10d0*/  FMUL.FTZ R92, R65, R94 ;  /* 0x0000005e415c7220 */ /* 0x000fe40000410000 */
[----:B------:R-:W-:Y:S01]  /*10e0*/  FMUL.FTZ R168, R190, R169 ;  /* 0x000000a9bea87220 */ /* 0x000fe20000410000 */
[----:B------:R-:W-:Y:S01]  /*10f0*/  FADD.FTZ R108, R96, R108 ;  /* 0x0000006c606c7221 */ /* 0x000fe20000010000 */
[-C--:B------:R-:W-:Y:S02]  /*1100*/  FFMA.FTZ R169, R85, R96.reuse, R92 ;  /* 0x0000006055a97223 */ /* 0x080fe4000001005c */
[----:B------:R-:W-:Y:S01]  /*1110*/  FFMA.FTZ R109, R168, R96, R109 ;  /* 0x00000060a86d7223 */ /* 0x000fe2000001006d */
[----:B------:R-:W-:Y:S02]  /*1120*/  SHF.R.U32.HI R96, RZ, 0x10, R141 ;  /* 0x00000010ff607819 */ /* 0x000fe4000001168d */
[----:B------:R-:W-:Y:S01]  /*1130*/  SHF.L.U32 R92, R141, 0x10, RZ ;  /* 0x000000108d5c7819 */ /* 0x000fe200000006ff */
[----:B------:R-:W-:-:S02]  /*1140*/  FADD.FTZ R122, R195, R122 ;  /* 0x0000007ac37a7221 */ /* 0x000fc40000010000 */
[----:B------:R-:W-:Y:S02]  /*1150*/  IMAD.U32 R96, R96, 0x10000, RZ ;  /* 0x0001000060607824 */ /* 0x000fe400078e00ff */
[----:B------:R-:W-:Y:S01]  /*1160*/  FFMA.FTZ R123, R160, R195, R123 ;  /* 0x000000c3a07b7223 */ /* 0x000fe2000001007b */
[----:B------:R-:W-:Y:S01]  /*1170*/  IMAD.U32 R195, R93, 0x10000, RZ ;  /* 0x000100005dc37824 */ /* 0x000fe200078e00ff */
[----:B------:R-:W-:Y:S01]  /*1180*/  SHF.L.U32 R166, R193, 0x10, RZ ;  /* 0x00000010c1a67819 */ /* 0x000fe200000006ff */
[C---:B------:R-:W-:Y:S01]  /*1190*/  FADD.FTZ R93, -R191.reuse, R92 ;  /* 0x0000005cbf5d7221 */ /* 0x040fe20000010100 */
[----:B------:R-:W-:Y:S01]  /*11a0*/  FADD.FTZ R193, -R191, R96 ;  /* 0x00000060bfc17221 */ /* 0x000fe20000010100 */
[----:B------:R-:W-:-:S03]  /*11b0*/  IMAD.U32 R92, R98, 0x10000, RZ ;  /* 0x00010000625c7824 */ /* 0x000fc600078e00ff */
[----:B------:R-:W-:Y:S01]  /*11c0*/  FMUL.FTZ R193, R190, R193 ;  /* 0x000000c1bec17220 */ /* 0x000fe20000410000 */
[----:B------:R-:W-:Y:S01]  /*11d0*/  FMUL.FTZ R96, R67, R92 ;  /* 0x0000005c43607220 */ /* 0x000fe20000410000 */
[----:B------:R-:W-:Y:S01]  /*11e0*/  SHF.L.U32 R140, R140, 0x10, RZ ;  /* 0x000000108c8c7819 */ /* 0x000fe200000006ff */
[----:B------:R-:W-:Y:S01]  /*11f0*/  FADD.FTZ R51, R166, R51 ;  /* 0x00000033a6337221 */ /* 0x000fe20000010000 */
[-C--:B------:R-:W-:Y:S01]  /*1200*/  FFMA.FTZ R101, R193, R166.reuse, R101 ;  /* 0x000000a6c1657223 */ /* 0x080fe20000010065 */
[----:B------:R-:W-:Y:S01]  /*1210*/  FFMA.FTZ R166, R87, R166, R96 ;  /* 0x000000a657a67223 */ /* 0x000fe20000010060 */
[----:B------:R-:W-:Y:S01]  /*1220*/  SHF.R.U64 R96, R146, 0x10, R147 ;  /* 0x0000001092607819 */ /* 0x000fe20000001293 */
[----:B------:R-:W-:Y:S01]  /*1230*/  FADD.FTZ R97, -R191, R140 ;  /* 0x0000008cbf617221 */ /* 0x000fe20000010100 */
[----:B------:R-:W-:-:S03]  /*1240*/  SHF.R.U64 R98, R144, 0x10, R145 ;  /* 0x0000001090627819 */ /* 0x000fc60000001291 */
[----:B------:R-:W-:Y:S02]  /*1250*/  IMAD.U32 R96, R96, 0x10000, RZ ;  /* 0x0001000060607824 */ /* 0x000fe400078e00ff */
[----:B------:R-:W-:Y:S01]  /*1260*/  FMUL.FTZ R194, R190, R97 ;  /* 0x00000061bec27220 */ /* 0x000fe20000410000 */
[----:B------:R-:W-:Y:S01]  /*1270*/  FMUL.FTZ R97, R64, R99 ;  /* 0x0000006340617220 */ /* 0x000fe20000410000 */
[----:B------:R-:W-:Y:S01]  /*1280*/  FADD.FTZ R106, R94, R106 ;  /* 0x0000006a5e6a7221 */ /* 0x000fe20000010000 */
[----:B------:R-:W-:Y:S01]  /*1290*/  FFMA.FTZ R107, R168, R94, R107 ;  /* 0x0000005ea86b7223 */ /* 0x000fe2000001006b */
[----:B------:R-:W-:Y:S01]  /*12a0*/  SHF.R.U64 R197, R142, 0x10, R143 ;  /* 0x000000108ec57819 */ /* 0x000fe2000000128f */
[----:B------:R-:W-:Y:S01]  /*12b0*/  FADD.FTZ R199, -R191, R96 ;  /* 0x00000060bfc77221 */ /* 0x000fe20000010100 */
[----:B------:R-:W-:Y:S01]  /*12c0*/  SHF.L.U32 R146, R146, 0x10, RZ ;  /* 0x0000001092927819 */ /* 0x000fe200000006ff */
[----:B------:R-:W-:Y:S01]  /*12d0*/  IMAD.U32 R98, R98, 0x10000, RZ ;  /* 0x0001000062627824 */ /* 0x000fe200078e00ff */
[----:B------:R-:W-:Y:S01]  /*12e0*/  MOV R94, R144 ;  /* 0x00000090005e7202 */ /* 0x000fe20000000f00 */
[----:B------:R-:W-:Y:S01]  /*12f0*/  FADD.FTZ R112, R167, R112 ;  /* 0x00000070a7707221 */ /* 0x000fe20000010000 */
[-C--:B------:R-:W-:Y:S01]  /*1300*/  FFMA.FTZ R113, R194, R167.reuse, R113 ;  /* 0x000000a7c2717223 */ /* 0x080fe20000010071 */
[----:B------:R-:W-:Y:S01]  /*1310*/  FFMA.FTZ R167, R84, R167, R97 ;  /* 0x000000a754a77223 */ /* 0x000fe20000010061 */
[----:B------:R-:W-:Y:S01]  /*1320*/  FADD.FTZ R50, R92, R50 ;  /* 0x000000325c327221 */ /* 0x000fe20000010000 */
[----:B------:R-:W-:Y:S01]  /*1330*/  FFMA.FTZ R100, R193, R92, R100 ;  /* 0x0000005cc1647223 */ /* 0x000fe20000010064 */
[----:B------:R-:W-:Y:S01]  /*1340*/  SHF.L.U32 R197, R197, 0x10, RZ ;  /* 0x00000010c5c57819 */ /* 0x000fe200000006ff */
[----:B------:R-:W-:Y:S01]  /*1350*/  FADD.FTZ R97, -R191, R146 ;  /* 0x00000092bf617221 */ /* 0x000fe20000010100 */
[----:B------:R-:W-:Y:S01]  /*1360*/  SHF.L.U32 R95, R95, 0x10, RZ ;  /* 0x000000105f5f7819 */ /* 0x000fe200000006ff */
[----:B------:R-:W-:Y:S01]  /*1370*/  FMUL.FTZ R199, R190, R199 ;  /* 0x000000c7bec77220 */ /* 0x000fe20000410000 */
[----:B------:R-:W-:Y:S01]  /*1380*/  MOV R92, R142 ;  /* 0x0000008e005c7202 */ /* 0x000fe20000000f00 */
[----:B------:R-:W-:Y:S01]  /*1390*/  FMUL.FTZ R96, R61, R98 ;  /* 0x000000623d607220 */ /* 0x000fe20000410000 */
[----:B------:R-:W-:Y:S01]  /*13a0*/  SHF.L.U32 R94, R94, 0x10, RZ ;  /* 0x000000105e5e7819 */ /* 0x000fe200000006ff */
[C---:B------:R-:W-:Y:S01]  /*13b0*/  FMUL.FTZ R196, R190.reuse, R93 ;  /* 0x0000005dbec47220 */ /* 0x040fe20000410000 */
[----:B------:R-:W-:Y:S01]  /*13c0*/  FMUL.FTZ R200, R190, R97 ;  /* 0x00000061bec87220 */ /* 0x000fe20000410000 */
[----:B------:R-:W-:Y:S01]  /*13d0*/  FADD.FTZ R14, R197, R14 ;  /* 0x0000000ec50e7221 */ /* 0x000fe20000010000 */
[----:B------:R-:W-:Y:S01]  /*13e0*/  FFMA.FTZ R2, R199, R197, R2 ;  /* 0x000000c5c7027223 */ /* 0x000fe20000010002 */
[----:B------:R-:W-:Y:S01]  /*13f0*/  FMUL.FTZ R93, R66, R95 ;  /* 0x0000005f425d7220 */ /* 0x000fe20000410000 */
[----:B------:R-:W-:-:S02]  /*1400*/  IMAD.U32 R92, R92, 0x10000, RZ ;  /* 0x000100005c5c7824 */ /* 0x000fc400078e00ff */
[----:B------:R-:W-:Y:S01]  /*1410*/  FMUL.FTZ R97, R60, R94 ;  /* 0x0000005e3c617220 */ /* 0x000fe20000410000 */
[----:B------:R-:W-:Y:S01]  /*1420*/  FFMA.FTZ R197, R81, R197, R96 ;  /* 0x000000c551c57223 */ /* 0x000fe20000010060 */
[----:B------:R-:W-:Y:S01]  /*1430*/  SHF.R.U32.HI R96, RZ, 0x10, R147 ;  /* 0x00000010ff607819 */ /* 0x000fe20000011693 */
        /* <DEDUP_REMOVED lines=8> */
[----:B------:R-:W-:Y:S01]  /*14c0*/  IMAD.MOV.U32 R93, RZ, RZ, R143 ;  /* 0x000000ffff5d7224 */ /* 0x000fe200078e008f */
[----:B------:R-:W-:Y:S01]  /*14d0*/  SHF.L.U32 R92, R147, 0x10, RZ ;  /* 0x00000010935c7819 */ /* 0x000fe200000006ff */
[----:B------:R-:W-:Y:S01]  /*14e0*/  IMAD.U32 R96, R96, 0x10000, RZ ;  /* 0x0001000060607824 */ /* 0x000fe200078e00ff */
[----:B------:R-:W-:Y:S01]  /*14f0*/  SHF.R.U32.HI R99, RZ, 0x10, R145 ;  /* 0x00000010ff637819 */ /* 0x000fe20000011691 */
[----:B------:R-:W-:Y:S01]  /*1500*/  FADD.FTZ R102, R95, R102 ;  /* 0x000000665f667221 */ /* 0x000fe20000010000 */
[----:B------:R-:W-:Y:S01]  /*1510*/  FFMA.FTZ R103, R196, R95, R103 ;  /* 0x0000005fc4677223 */ /* 0x000fe20000010067 */
[----:B------:R-:W-:Y:S01]  /*1520*/  SHF.R.U32.HI R141, RZ, 0x10, R143 ;  /* 0x00000010ff8d7819 */ /* 0x000fe2000001168f */
[----:B------:R-:W-:-:S02]  /*1530*/  IMAD.MOV.U32 R95, RZ, RZ, R145 ;  /* 0x000000ffff5f7224 */ /* 0x000fc400078e0091 */
[----:B------:R-:W-:Y:S01]  /*1540*/  FADD.FTZ R145, -R191, R96 ;  /* 0x00000060bf917221 */ /* 0x000fe20000010100 */
[----:B------:R-:W-:Y:S02]  /*1550*/  IMAD.U32 R144, R93, 0x10000, RZ ;  /* 0x000100005d907824 */ /* 0x000fe400078e00ff */
[----:B------:R-:W-:Y:S01]  /*1560*/  FADD.FTZ R93, -R191, R92 ;  /* 0x0000005cbf5d7221 */ /* 0x000fe20000010100 */
[----:B------:R-:W-:Y:S01]  /*1570*/  IMAD.U32 R92, R99, 0x10000, RZ ;  /* 0x00010000635c7824 */ /* 0x000fe200078e00ff */
[----:B------:R-:W-:Y:S01]  /*1580*/  SHF.L.U32 R141, R141, 0x10, RZ ;  /* 0x000000108d8d7819 */ /* 0x000fe200000006ff */
[----:B------:R-:W-:Y:S02]  /*1590*/  FMUL.FTZ R145, R190, R145 ;  /* 0x00000091be917220 */ /* 0x000fe40000410000 */
[----:B------:R-:W-:Y:S02]  /*15a0*/  FMUL.FTZ R96, R63, R92 ;  /* 0x0000005c3f607220 */ /* 0x000fe40000410000 */
[----:B------:R-:W-:Y:S01]  /*15b0*/  FADD.FTZ R16, R141, R16 ;  /* 0x000000108d107221 */ /* 0x000fe20000010000 */
[-C--:B------:R-:W-:Y:S01]  /*15c0*/  FFMA.FTZ R4, R145, R141.reuse, R4 ;  /* 0x0000008d91047223 */ /* 0x080fe20000010004 */
[----:B------:R-:W-:Y:S01]  /*15d0*/  FFMA.FTZ R141, R83, R141, R96 ;  /* 0x0000008d538d7223 */ /* 0x000fe20000010060 */
[----:B------:R-:W-:Y:S01]  /*15e0*/  SHF.R.U64 R96, R152, 0x10, R153 ;  /* 0x0000001098607819 */ /* 0x000fe20000001299 */
[----:B------:R-:W-:Y:S01]  /*15f0*/  FADD.FTZ R39, R94, R39 ;  /* 0x000000275e277221 */ /* 0x000fe20000010000 */
[----:B------:R-:W-:Y:S01]  /*1600*/  FFMA.FTZ R27, R200, R94, R27 ;  /* 0x0000005ec81b7223 */ /* 0x000fe2000001001b */
[----:B------:R-:W-:-:S02]  /*1610*/  SHF.L.U32 R152, R152, 0x10, RZ ;  /* 0x0000001098987819 */ /* 0x000fc400000006ff */
[----:B------:R-:W-:Y:S01]  /*1620*/  MOV R94, R150 ;  /* 0x00000096005e7202 */ /* 0x000fe20000000f00 */
[----:B------:R-:W-:Y:S01]  /*1630*/  FADD.FTZ R40, R92, R40 ;  /* 0x000000285c287221 */ /* 0x000fe20000010000 */
[----:B------:R-:W-:Y:S01]  /*1640*/  FFMA.FTZ R28, R145, R92, R28 ;  /* 0x0000005c911c7223 */ /* 0x000fe2000001001c */
[----:B------:R-:W-:Y:S01]  /*1650*/  SHF.L.U32 R95, R95, 0x10, RZ ;  /* 0x000000105f5f7819 */ /* 0x000fe200000006ff */
[----:B------:R-:W-:Y:S01]  /*1660*/  FADD.FTZ R97, -R191, R152 ;  /* 0x00000098bf617221 */ /* 0x000fe20000010100 */
[----:B------:R-:W-:Y:S02]  /*1670*/  MOV R92, R148 ;  /* 0x00000094005c7202 */ /* 0x000fe40000000f00 */
[----:B------:R-:W-:Y:S01]  /*1680*/  SHF.L.U32 R94, R94, 0x10, RZ ;  /* 0x000000105e5e7819 */ /* 0x000fe200000006ff */
[----:B------:R-:W-:Y:S01]  /*1690*/  FADD.FTZ R38, R98, R38 ;  /* 0x0000002662267221 */ /* 0x000fe20000010000 */
[----:B------:R-:W-:Y:S01]  /*16a0*/  FFMA.FTZ R26, R199, R98, R26 ;  /* 0x00000062c71a7223 */ /* 0x000fe2000001001a */
[----:B------:R-:W-:Y:S01]  /*16b0*/  SHF.R.U64 R98, R150, 0x10, R151 ;  /* 0x0000001096627819 */ /* 0x000fe20000001297 */
[C---:B------:R-:W-:Y:S01]  /*16c0*/  FMUL.FTZ R202, R190.reuse, R93 ;  /* 0x0000005dbeca7220 */ /* 0x040fe20000410000 */
[----:B------:R-:W-:Y:S01]  /*16d0*/  FMUL.FTZ R150, R190, R97 ;  /* 0x00000061be967220 */ /* 0x000fe20000410000 */
[----:B------:R-:W-:Y:S01]  /*16e0*/  FMUL.FTZ R93, R62, R95 ;  /* 0x0000005f3e5d7220 */ /* 0x000fe20000410000 */
[----:B------:R-:W-:-:S02]  /*16f0*/  IMAD.U32 R92, R92, 0x10000, RZ ;  /* 0x000100005c5c7824 */ /* 0x000fc400078e00ff */
[----:B------:R-:W-:Y:S01]  /*1700*/  FMUL.FTZ R97, R56, R94 ;  /* 0x0000005e38617220 */ /* 0x000fe20000410000 */
[----:B------:R-:W-:Y:S01]  /*1710*/  FADD.FTZ R17, R144, R17 ;  /* 0x0000001190117221 */ /* 0x000fe20000010000 */
[-C--:B------:R-:W-:Y:S01]  /*1720*/  FFMA.FTZ R5, R202, R144.reuse, R5 ;  /* 0x00000090ca057223 */ /* 0x080fe20000010005 */
[----:B------:R-:W-:Y:S01]  /*1730*/  SHF.R.U64 R147, R148, 0x10, R149 ;  /* 0x0000001094937819 */ /* 0x000fe20000001295 */
[----:B------:R-:W-:Y:S01]  /*1740*/  FFMA.FTZ R144, R82, R144, R93 ;  /* 0x0000009052907223 */ /* 0x000fe2000001005d */
[----:B------:R-:W-:Y:S01]  /*1750*/  FADD.FTZ R19, R92, R19 ;  /* 0x000000135c137221 */ /* 0x000fe20000010000 */
[-C--:B------:R-:W-:Y:S01]  /*1760*/  FFMA.FTZ R7, R150, R92.reuse, R7 ;  /* 0x0000005c96077223 */ /* 0x080fe20000010007 */
[----:B------:R-:W-:Y:S01]  /*1770*/  FFMA.FTZ R148, R76, R92, R97 ;  /* 0x0000005c4c947223 */ /* 0x000fe20000010061 */
[----:B------:R-:W-:Y:S01]  /*1780*/  IMAD.MOV.U32 R93, RZ, RZ, R149 ;  /* 0x000000ffff5d7224 */ /* 0x000fe200078e0095 */
[----:B------:R-:W-:Y:S01]  /*1790*/  SHF.L.U32 R92, R153, 0x10, RZ ;  /* 0x00000010995c7819 */ /* 0x000fe200000006ff */
[----:B------:R-:W-:Y:S01]  /*17a0*/  FADD.FTZ R41, R95, R41 ;  /* 0x000000295f297221 */ /* 0x000fe20000010000 */
[----:B------:R-:W-:Y:S01]  /*17b0*/  FFMA.FTZ R29, R202, R95, R29 ;  /* 0x0000005fca1d7223 */ /* 0x000fe2000001001d */
[----:B------:R-:W-:-:S02]  /*17c0*/  IMAD.MOV.U32 R95, RZ, RZ, R151 ;  /* 0x000000ffff5f7224 */ /* 0x000fc400078e0097 */
[----:B------:R-:W-:Y:S02]  /*17d0*/  IMAD.U32 R142, R93, 0x10000, RZ ;  /* 0x000100005d8e7824 */ /* 0x000fe400078e00ff */
[----:B------:R-:W-:Y:S01]  /*17e0*/  FADD.FTZ R93, -R191, R92 ;  /* 0x0000005cbf5d7221 */ /* 0x000fe20000010100 */
[----:B------:R-:W-:Y:S01]  /*17f0*/  IMAD.U32 R96, R96, 0x10000, RZ ;  /* 0x0001000060607824 */ /* 0x000fe200078e00ff */
[----:B------:R-:W-:Y:S02]  /*1800*/  SHF.L.U32 R95, R95, 0x10, RZ ;  /* 0x000000105f5f7819 */ /* 0x000fe400000006ff */
[----:B------:R-:W-:Y:S01]  /*1810*/  SHF.R.U32.HI R140, RZ, 0x10, R149 ;  /* 0x00000010ff8c7819 */ /* 0x000fe20000011695 */
[----:B------:R-:W-:Y:S01]  /*1820*/  FMUL.FTZ R146, R190, R93 ;  /* 0x0000005dbe927220 */ /* 0x000fe20000410000 */
[----:B------:R-:W-:Y:S01]  /*1830*/  FADD.FTZ R149, -R191, R96 ;  /* 0x00000060bf957221 */ /* 0x000fe20000010100 */
[----:B------:R-:W-:Y:S01]  /*1840*/  FADD.FTZ R43, R94, R43 ;  /* 0x0000002b5e2b7221 */ /* 0x000fe20000010000 */
[----:B------:R-:W-:Y:S01]  /*1850*/  FFMA.FTZ R31, R150, R94, R31 ;  /* 0x0000005e961f7223 */ /* 0x000fe2000001001f */
[----:B------:R-:W-:Y:S01]  /*1860*/  IMAD.U32 R98, R98, 0x10000, RZ ;  /* 0x0001000062627824 */ /* 0x000fe200078e00ff */
[----:B------:R-:W-:Y:S01]  /*1870*/  MOV R94, R154 ;  /* 0x0000009a005e7202 */ /* 0x000fe20000000f00 */
[-C--:B------:R-:W-:Y:S01]  /*1880*/  FMUL.FTZ R93, R58, R95.reuse ;  /* 0x0000005f3a5d7220 */ /* 0x080fe20000410000 */
[----:B------:R-:W-:Y:S01]  /*1890*/  SHF.R.U64 R203, R154, 0x10, R155 ;  /* 0x000000109acb7819 */ /* 0x000fe2000000129b */
[----:B------:R-:W-:Y:S01]  /*18a0*/  FADD.FTZ R45, R95, R45 ;  /* 0x0000002d5f2d7221 */ /* 0x000fe20000010000 */
[----:B------:R-:W-:Y:S01]  /*18b0*/  FFMA.FTZ R33, R146, R95, R33 ;  /* 0x0000005f92217223 */ /* 0x000fe20000010021 */
[----:B------:R-:W-:Y:S01]  /*18c0*/  SHF.R.U64 R154, R158, 0x10, R159 ;  /* 0x000000109e9a7819 */ /* 0x000fe2000000129f */
[----:B------:R-:W-:Y:S01]  /*18d0*/  FMUL.FTZ R149, R190, R149 ;  /* 0x00000095be957220 */ /* 0x000fe20000410000 */
[----:B------:R-:W-:-:S02]  /*18e0*/  SHF.L.U32 R147, R147, 0x10, RZ ;  /* 0x0000001093937819 */ /* 0x000fc400000006ff */
[----:B------:R-:W-:Y:S01]  /*18f0*/  MOV R95, R156 ;  /* 0x0000009c005f7202 */ /* 0x000fe20000000f00 */
[-C--:B------:R-:W-:Y:S01]  /*1900*/  FMUL.FTZ R96, R57, R98.reuse ;  /* 0x0000006239607220 */ /* 0x080fe20000410000 */
[----:B------:R-:W-:Y:S01]  /*1910*/  SHF.L.U32 R154, R154, 0x10, RZ ;  /* 0x000000109a9a7819 */ /* 0x000fe200000006ff */
[----:B------:R-:W-:Y:S01]  /*1920*/  FADD.FTZ R42, R98, R42 ;  /* 0x0000002a622a7221 */ /* 0x000fe20000010000 */
[----:B------:R-:W-:Y:S01]  /*1930*/  FFMA.FTZ R30, R149, R98, R30 ;  /* 0x00000062951e7223 */ /* 0x000fe2000001001e */
[----:B------:R-:W-:Y:S01]  /*1940*/  FADD.FTZ R18, R147, R18 ;  /* 0x0000001293127221 */ /* 0x000fe20000010000 */
[-C--:B------:R-:W-:Y:S01]  /*1950*/  FFMA.FTZ R6, R149, R147.reuse, R6 ;  /* 0x0000009395067223 */ /* 0x080fe20000010006 */
[----:B------:R-:W-:Y:S01]  /*1960*/  FADD.FTZ R21, R142, R21 ;  /* 0x000000158e157221 */ /* 0x000fe20000010000 */
[-C--:B------:R-:W-:Y:S01]  /*1970*/  FFMA.FTZ R9, R146, R142.reuse, R9 ;  /* 0x0000008e92097223 */ /* 0x080fe20000010009 */
[----:B------:R-:W-:Y:S02]  /*1980*/  IMAD.U32 R98, R95, 0x10000, RZ ;  /* 0x000100005f627824 */ /* 0x000fe400078e00ff */
[----:B------:R-:W-:Y:S01]  /*1990*/  FADD.FTZ R152, RZ, R192 ;  /* 0x000000c0ff987221 */ /* 0x000fe20000010000 */
[----:B------:R-:W-:Y:S01]  /*19a0*/  FFMA.FTZ R147, R77, R147, R96 ;  /* 0x000000934d937223 */ /* 0x000fe20000010060 */
[----:B------:R-:W-:Y:S01]  /*19b0*/  FFMA.FTZ R142, R78, R142, R93 ;  /* 0x0000008e4e8e7223 */ /* 0x000fe2000001005d */
[----:B------:R-:W-:Y:S01]  /*19c0*/  FFMA.FTZ R95, R189, R192, RZ ;  /* 0x000000c0bd5f7223 */ /* 0x000fe200000100ff */
[----:B------:R-:W-:Y:S01]  /*19d0*/  SHF.R.U32.HI R96, RZ, 0x10, R153 ;  /* 0x00000010ff607819 */ /* 0x000fe20000011699 */
[--C-:B------:R-:W-:Y:S01]  /*19e0*/  IMAD.MOV.U32 R97, RZ, RZ, R157.reuse ;  /* 0x000000ffff617224 */ /* 0x100fe200078e009d */
[----:B------:R-:W-:-:S02]  /*19f0*/  SHF.R.U64 R201, R156, 0x10, R157 ;  /* 0x000000109cc97819 */ /* 0x000fc4000000129d */
[----:B------:R-:W-:Y:S01]  /*1a00*/  SHF.R.U32.HI R93, RZ, 0x10, R157 ;  /* 0x00000010ff5d7819 */ /* 0x000fe2000001169d */
[----:B------:R-:W-:Y:S01]  /*1a10*/  FADD.FTZ R157, -R191, R154 ;  /* 0x0000009abf9d7221 */ /* 0x000fe20000010100 */
[----:B------:R-:W-:Y:S01]  /*1a20*/  FADD.FTZ R154, R161, R152 ;  /* 0x00000098a19a7221 */ /* 0x000fe20000010000 */
[----:B------:R-:W-:Y:S01]  /*1a30*/  FFMA.FTZ R95, R160, R161, R95 ;  /* 0x000000a1a05f7223 */ /* 0x000fe2000001005f */
[----:B------:R-:W-:Y:S01]  /*1a40*/  SHF.R.U32.HI R99, RZ, 0x10, R151 ;  /* 0x00000010ff637819 */ /* 0x000fe20000011697 */
[----:B------:R-:W-:Y:S02]  /*1a50*/  IMAD.U32 R96, R96, 0x10000, RZ ;  /* 0x0001000060607824 */ /* 0x000fe400078e00ff */
[----:B------:R-:W-:Y:S01]  /*1a60*/  FADD.FTZ R154, R163, R154 ;  /* 0x0000009aa39a7221 */ /* 0x000fe20000010000 */
[----:B------:R-:W-:Y:S01]  /*1a70*/  FFMA.FTZ R95, R162, R163, R95 ;  /* 0x000000a3a25f7223 */ /* 0x000fe2000001005f */
[----:B------:R-:W-:Y:S01]  /*1a80*/  SHF.L.U32 R158, R158, 0x10, RZ ;  /* 0x000000109e9e7819 */ /* 0x000fe200000006ff */
[----:B------:R-:W-:Y:S01]  /*1a90*/  FADD.FTZ R143, -R191, R96 ;  /* 0x00000060bf8f7221 */ /* 0x000fe20000010100 */
[----:B------:R-:W-:-:S02]  /*1aa0*/  IMAD.U32 R92, R99, 0x10000, RZ ;  /* 0x00010000635c7824 */ /* 0x000fc400078e00ff */
[----:B------:R-:W-:Y:S01]  /*1ab0*/  FADD.FTZ R154, R165, R154 ;  /* 0x0000009aa59a7221 */ /* 0x000fe20000010000 */
[----:B------:R-:W-:Y:S01]  /*1ac0*/  FFMA.FTZ R95, R164, R165, R95 ;  /* 0x000000a5a45f7223 */ /* 0x000fe2000001005f */
[----:B------:R-:W-:Y:S01]  /*1ad0*/  SHF.L.U32 R140, R140, 0x10, RZ ;  /* 0x000000108c8c7819 */ /* 0x000fe200000006ff */
[----:B------:R-:W-:Y:S01]  /*1ae0*/  FMUL.FTZ R143, R190, R143 ;  /* 0x0000008fbe8f7220 */ /* 0x000fe20000410000 */
[----:B------:R-:W-:Y:S01]  /*1af0*/  FMUL.FTZ R96, R59, R92 ;  /* 0x0000005c3b607220 */ /* 0x000fe20000410000 */
[----:B------:R-:W-:Y:S01]  /*1b00*/  FADD.FTZ R99, -R191, R158 ;  /* 0x0000009ebf637221 */ /* 0x000fe20000010100 */
[----:B------:R-:W-:Y:S01]  /*1b10*/  FADD.FTZ R154, R167, R154 ;  /* 0x0000009aa79a7221 */ /* 0x000fe20000010000 */
[----:B------:R-:W-:Y:S01]  /*1b20*/  FFMA.FTZ R95, R194, R167, R95 ;  /* 0x000000a7c25f7223 */ /* 0x000fe2000001005f */
[----:B------:R-:W-:Y:S01]  /*1b30*/  FADD.FTZ R20, R140, R20 ;  /* 0x000000148c147221 */ /* 0x000fe20000010000 */
[-C--:B------:R-:W-:Y:S01]  /*1b40*/  FFMA.FTZ R8, R143, R140.reuse, R8 ;  /* 0x0000008c8f087223 */ /* 0x080fe20000010008 */
[----:B------:R-:W-:Y:S01]  /*1b50*/  IMAD.U32 R156, R159, 0x10000, RZ ;  /* 0x000100009f9c7824 */ /* 0x000fe200078e00ff */
[----:B------:R-:W-:Y:S01]  /*1b60*/  SHF.L.U32 R94, R94, 0x10, RZ ;  /* 0x000000105e5e7819 */ /* 0x000fe200000006ff */
[----:B------:R-:W-:Y:S01]  /*1b70*/  FFMA.FTZ R140, R79, R140, R96 ;  /* 0x0000008c4f8c7223 */ /* 0x000fe20000010060 */
[----:B------:R-:W-:Y:S01]  /*1b80*/  FMUL.FTZ R151, R52, R98 ;  /* 0x0000006234977220 */ /* 0x000fe20000410000 */
[----:B------:R-:W-:Y:S01]  /*1b90*/  FMUL.FTZ R152, R190, R99 ;  /* 0x00000063be987220 */ /* 0x000fe20000410000 */
[----:B------:R-:W-:Y:S01]  /*1ba0*/  FADD.FTZ R154, R169, R154 ;  /* 0x0000009aa99a7221 */ /* 0x000fe20000010000 */
[----:B------:R-:W-:Y:S01]  /*1bb0*/  FADD.FTZ R44, R92, R44 ;  /* 0x0000002c5c2c7221 */ /* 0x000fe20000010000 */
[----:B------:R-:W-:Y:S01]  /*1bc0*/  FFMA.FTZ R32, R143, R92, R32 ;  /* 0x0000005c8f207223 */ /* 0x000fe20000010020 */
[----:B------:R-:W-:-:S02]  /*1bd0*/  IMAD.MOV.U32 R96, RZ, RZ, R155 ;  /* 0x000000ffff607224 */ /* 0x000fc400078e009b */
[----:B------:R-:W-:Y:S01]  /*1be0*/  FFMA.FTZ R95, R168, R169, R95 ;  /* 0x000000a9a85f7223 */ /* 0x000fe2000001005f */
[----:B------:R-:W-:Y:S01]  /*1bf0*/  SHF.R.U32.HI R92, RZ, 0x10, R155 ;  /* 0x00000010ff5c7819 */ /* 0x000fe2000001169b */
[----:B------:R-:W-:Y:S01]  /*1c00*/  FADD.FTZ R153, -R191, R156 ;  /* 0x0000009cbf997221 */ /* 0x000fe20000010100 */
[----:B------:R-:W-:Y:S02]  /*1c10*/  IMAD.U32 R155, R97, 0x10000, RZ ;  /* 0x00010000619b7824 */ /* 0x000fe400078e00ff */
[----:B------:R-:W-:Y:S01]  /*1c20*/  FADD.FTZ R23, R94, R23 ;  /* 0x000000175e177221 */ /* 0x000fe20000010000 */
[-C--:B------:R-:W-:Y:S01]  /*1c30*/  FFMA.FTZ R151, R72, R94.reuse, R151 ;  /* 0x0000005e48977223 */ /* 0x080fe20000010097 */
[----:B------:R-:W-:Y:S01]  /*1c40*/  FFMA.FTZ R11, R152, R94, R11 ;  /* 0x0000005e980b7223 */ /* 0x000fe2000001000b */
[----:B------:R-:W-:Y:S01]  /*1c50*/  FADD.FTZ R97, R195, R154 ;  /* 0x0000009ac3617221 */ /* 0x000fe20000010000 */
[----:B------:R-:W-:Y:S01]  /*1c60*/  FFMA.FTZ R94, R196, R195, R95 ;  /* 0x000000c3c45e7223 */ /* 0x000fe2000001005f */
[----:B------:R-:W-:Y:S01]  /*1c70*/  SHF.L.U32 R96, R96, 0x10, RZ ;  /* 0x0000001060607819 */ /* 0x000fe200000006ff */
        /* <DEDUP_REMOVED lines=8> */
[----:B------:R-:W-:Y:S01]  /*1d00*/  SHF.R.U32.HI R204, RZ, 0x10, R159 ;  /* 0x00000010ffcc7819 */ /* 0x000fe2000001169f */
[----:B------:R-:W-:-:S02]  /*1d10*/  FFMA.FTZ R94, R200, R198, R95 ;  /* 0x000000c6c85e7223 */ /* 0x000fc4000001005f */
[----:B------:R-:W-:Y:S02]  /*1d20*/  FADD.FTZ R97, R197, R96 ;  /* 0x00000060c5617221 */ /* 0x000fe40000010000 */
[----:B------:R-:W-:Y:S01]  /*1d30*/  FFMA.FTZ R95, R199, R197, R94 ;  /* 0x000000c5c75f7223 */ /* 0x000fe2000001005e */
[----:B------:R-:W-:Y:S02]  /*1d40*/  IMAD.U32 R204, R204, 0x10000, RZ ;  /* 0x00010000cccc7824 */ /* 0x000fe400078e00ff */
[----:B------:R-:W-:Y:S01]  /*1d50*/  FADD.FTZ R96, R144, R97 ;  /* 0x0000006190607221 */ /* 0x000fe20000010000 */
[----:B------:R-:W-:Y:S02]  /*1d60*/  IMAD.U32 R99, R201, 0x10000, RZ ;  /* 0x00010000c9637824 */ /* 0x000fe400078e00ff */
[----:B------:R-:W-:Y:S01]  /*1d70*/  FADD.FTZ R47, R98, R47 ;  /* 0x0000002f622f7221 */ /* 0x000fe20000010000 */
[----:B------:R-:W-:Y:S01]  /*1d80*/  FFMA.FTZ R35, R152, R98, R35 ;  /* 0x0000006298237223 */ /* 0x000fe20000010023 */
[----:B------:R-:W-:Y:S01]  /*1d90*/  FFMA.FTZ R94, R202, R144, R95 ;  /* 0x00000090ca5e7223 */ /* 0x000fe2000001005f */
[----:B------:R-:W-:Y:S01]  /*1da0*/  FADD.FTZ R159, -R191, R204 ;  /* 0x000000ccbf9f7221 */ /* 0x000fe20000010100 */
        /* <DEDUP_REMOVED lines=10> */
[----:B------:R-:W-:-:S02]  /*1e50*/  IMAD.U32 R96, R93, 0x10000, RZ ;  /* 0x000100005d607824 */ /* 0x000fc400078e00ff */
[----:B------:R-:W-:Y:S01]  /*1e60*/  FADD.FTZ R95, R147, R94 ;  /* 0x0000005e935f7221 */ /* 0x000fe20000010000 */
[----:B------:R-:W-:Y:S01]  /*1e70*/  FFMA.FTZ R93, R149, R147, R10 ;  /* 0x00000093955d7223 */ /* 0x000fe2000001000a */
[----:B------:R-:W-:Y:S02]  /*1e80*/  SHF.L.U32 R92, R92, 0x10, RZ ;  /* 0x000000105c5c7819 */ /* 0x000fe400000006ff */
[----:B------:R-:W-:Y:S01]  /*1e90*/  FADD.FTZ R95, R142, R95 ;  /* 0x0000005f8e5f7221 */ /* 0x000fe20000010000 */
[----:B------:R-:W-:Y:S02]  /*1ea0*/  FFMA.FTZ R10, R146, R142, R93 ;  /* 0x0000008e920a7223 */ /* 0x000fe4000001005d */
[----:B------:R-:W-:Y:S01]  /*1eb0*/  FADD.FTZ R97, R92, R24 ;  /* 0x000000185c617221 */ /* 0x000fe20000010000 */
[----:B------:R-:W-:Y:S01]  /*1ec0*/  FADD.FTZ R24, R140, R95 ;  /* 0x0000005f8c187221 */ /* 0x000fe20000010000 */
[----:B------:R-:W-:Y:S01]  /*1ed0*/  FFMA.FTZ R95, R143, R140, R10 ;  /* 0x0000008c8f5f7223 */ /* 0x000fe2000001000a */
[----:B------:R-:W-:-:S02]  /*1ee0*/  FMUL.FTZ R94, R55, R96 ;  /* 0x00000060375e7220 */ /* 0x000fc40000410000 */
[----:B------:R-:W-:Y:S01]  /*1ef0*/  FADD.FTZ R93, R151, R24 ;  /* 0x00000018975d7221 */ /* 0x000fe20000010000 */
[----:B------:R-:W-:Y:S01]  /*1f00*/  FFMA.FTZ R10, R152, R151, R95 ;  /* 0x00000097980a7223 */ /* 0x000fe2000001005f */
[----:B------:R-:W-:Y:S02]  /*1f10*/  FMUL.FTZ R159, R190, R159 ;  /* 0x0000009fbe9f7220 */ /* 0x000fe40000410000 */
[----:B------:R-:W-:Y:S01]  /*1f20*/  FADD.FTZ R93, R93, R204 ;  /* 0x000000cc5d5d7221 */ /* 0x000fe20000010000 */
[----:B------:R-:W-:Y:S01]  /*1f30*/  FFMA.FTZ R95, R157, R204, R10 ;  /* 0x000000cc9d5f7223 */ /* 0x000fe2000001000a */
[-C--:B------:R-:W-:Y:S01]  /*1f40*/  FFMA.FTZ R201, R75, R92.reuse, R94 ;  /* 0x0000005c4bc97223 */ /* 0x080fe2000001005e */
[----:B------:R-:W-:Y:S01]  /*1f50*/  FFMA.FTZ R92, R159, R92, R12 ;  /* 0x0000005c9f5c7223 */ /* 0x000fe2000001000c */
[----:B------:R-:W-:Y:S01]  /*1f60*/  UMOV UR4, 0xffffffff ;  /* 0xffffffff00047882 */ /* 0x000fe20000000000 */
[----:B------:R-:W-:Y:S01]  /*1f70*/  IADD3 R129, R129, UR12, RZ ;  /* 0x0000000c81817c10 */ /* 0x000fe2000fffe0ff */
[----:B------:R-:W-:Y:S01]  /*1f80*/  FADD.FTZ R10, R93, R154 ;  /* 0x0000009a5d0a7221 */ /* 0x000fe20000010000 */
[C---:B------:R-:W-:Y:S01]  /*1f90*/  FFMA.FTZ R12, R156.reuse, R154, R95 ;  /* 0x0000009a9c0c7223 */ /* 0x040fe2000001005f */
        /* <DEDUP_REMOVED lines=24> */
[----:B------:R-:W0:Y:S04]  /*2120*/  SHFL.DOWN PT, R10, R99, 0x2, 0x1f ;  /* 0x08401f00630a7f89 */ /* 0x000e2800000e0000 */
[----:B------:R-:W1:Y:S01]  /*2130*/  SHFL.DOWN PT, R12, R153, 0x2, 0x1f ;  /* 0x08401f00990c7f89 */ /* 0x000e6200000e0000 */
[----:B0-----:R-:W-:Y:S01]  /*2140*/  FADD.FTZ R96, R99, R10 ;  /* 0x0000000a63607221 */ /* 0x001fe20000010000 */
[----:B------:R-:W-:-:S02]  /*2150*/  IMAD.MOV.U32 R10, RZ, RZ, R98 ;  /* 0x000000ffff0a7224 */ /* 0x000fc400078e0062 */
[----:B-1----:R-:W-:Y:S02]  /*2160*/  FADD.FTZ R93, R153, R12 ;  /* 0x0000000c995d7221 */ /* 0x002fe40000010000 */
[----:B------:R0:W1:Y:S01]  /*2170*/  SHFL.DOWN PT, R95, R96, 0x1, 0x1f ;  /* 0x08201f00605f7f89 */ /* 0x00006200000e0000 */
[----:B------:R-:W-:-:S03]  /*2180*/  MOV R12, R92 ;  /* 0x0000005c000c7202 */ /* 0x000fc60000000f00 */
[----:B------:R0:W2:Y:S04]  /*2190*/  SHFL.DOWN PT, R158, R93, 0x1, 0x1f ;  /* 0x08201f005d9e7f89 */ /* 0x0000a800000e0000 */
.L_x_913:
        /* <DEDUP_REMOVED lines=12> */
.L_x_891:
[----:B------:R-:W-:Y:S05]  /*2260*/  WARPSYNC.ALL ;  /* 0x0000000000007948 */ /* 0x000fea0003800000 */
[----:B------:R-:W1:Y:S08]  /*2270*/  S2UR UR5, SR_CgaCtaId ;  /* 0x00000000000579c3 */ /* 0x000e700000008800 */
[----:B------:R-:W-:Y:S01]  /*2280*/  BAR.SYNC.DEFER_BLOCKING 0x0 ;  /* 0x0000000000007b1d */ /* 0x000fe20000010000 */
[----:B0-----:R-:W-:-:S02]  /*2290*/  SHF.R.U32.HI R92, RZ, 0x5, R0 ;  /* 0x00000005ff5c7819 */ /* 0x001fc40000011600 */
[----:B-----5:R-:W-:Y:S02]  /*22a0*/  @P0 SHF.R.U32.HI R158, RZ, 0x10, R139 ;  /* 0x00000010ff9e0819 */ /* 0x020fe4000001168b */
[----:B------:R-:W-:Y:S01]  /*22b0*/  LOP3.LUT R92, R92, 0x7fffffc, RZ, 0xc0, !PT ;  /* 0x07fffffc5c5c7812 */ /* 0x000fe200078ec0ff */
[----:B------:R-:W-:Y:S01]  /*22c0*/  UMOV UR4, 0x400 ;  /* 0x0000040000047882 */ /* 0x000fe20000000000 */
[----:B------:R-:W-:Y:S01]  /*22d0*/  ISETP.NE.U32.AND P2, PT, RZ, UR20, PT ;  /* 0x00000014ff007c0c */ /* 0x000fe2000bf45070 */
[----:B------:R-:W-:Y:S02]  /*22e0*/  @P0 IMAD.U32 R158, R158, 0x10000, RZ ;  /* 0x000100009e9e0824 */ /* 0x000fe400078e00ff */
[----:B------:R-:W-:Y:S01]  /*22f0*/  @!P3 VIADD R92, R92, 0x4 ;  /* 0x000000045c5cb836 */ /* 0x000fe20000000000 */
[----:B------:R-:W-:Y:S01]  /*2300*/  ISETP.NE.AND.EX P2, PT, RZ, UR21, PT, P2 ;  /* 0x00000015ff007c0c */ /* 0x000fe2000bf45320 */
[----:B-1----:R-:W-:-:S06]  /*2310*/  ULEA UR4, UR5, UR4, 0x18 ;  /* 0x0000000405047291 */ /* 0x002fcc000f8ec03f */
[----:B------:R-:W-:-:S05]  /*2320*/  LEA R153, R92, UR4, 0x3 ;  /* 0x000000045c997c11 */ /* 0x000fca000f8e18ff */
[----:B------:R-:W0:Y:S04]  /*2330*/  LDS.128 R92, [R153+0x2800] ;  /* 0x00280000995c7984 */ /* 0x000e280000000c00 */
[----:B------:R1:W2:Y:S02]  /*2340*/  LDS.128 R96, [R153+0x2810] ;  /* 0x0028100099607984 */ /* 0x0002a40000000c00 */
[----:B-1----:R-:W-:Y:S01]  /*2350*/  @P0 MOV R153, R130 ;  /* 0x0000008200990202 */ /* 0x002fe20000000f00 */
        /* <DEDUP_REMOVED lines=9> */
[----:B------:R-:W-:Y:S01]  /*23f0*/  @P0 IMAD.MOV.U32 R155, RZ, RZ, R131 ;  /* 0x000000ffff9b0224 */ /* 0x000fe200078e0083 */
[----:B------:R-:W-:Y:S01]  /*2400*/  @P0 SHF.L.U32 R96, R96, 0x10, RZ ;  /* 0x0000001060600819 */ /* 0x000fe200000006ff */
[----:B------:R-:W-:Y:S01]  /*2410*/  FMUL.FTZ R93, R98, UR16 ;  /* 0x00000010625d7c20 */ /* 0x000fe20008410000 */
[----:B------:R-:W-:Y:S01]  /*2420*/  FMUL.FTZ R94, R92, UR16 ;  /* 0x000000105c5e7c20 */ /* 0x000fe20008410000 */
[----:B------:R-:W-:Y:S01]  /*2430*/  @P0 MOV R92, R138 ;  /* 0x0000008a005c0202 */ /* 0x000fe20000000f00 */
[----:B------:R-:W-:-:S02]  /*2440*/  @P0 IMAD.MOV.U32 R98, RZ, RZ, R139 ;  /* 0x000000ffff620224 */ /* 0x000fc400078e008b */
[----:B------:R-:W-:Y:S02]  /*2450*/  FSEL R93, R93, RZ, !P1 ;  /* 0x000000ff5d5d7208 */ /* 0x000fe40004800000 */
[----:B------:R-:W-:Y:S01]  /*2460*/  @P0 IMAD.U32 R95, R92, 0x10000, RZ ;  /* 0x000100005c5f0824 */ /* 0x000fe200078e00ff */
[----:B------:R-:W-:Y:S02]  /*2470*/  @P0 SHF.L.U32 R99, R98, 0x10, RZ ;  /* 0x0000001062630819 */ /* 0x000fe400000006ff */
[-CC-:B------:R-:W-:Y:S01]  /*2480*/  FFMA.FTZ R164, R164, R94.reuse, R93.reuse ;  /* 0x0000005ea4a47223 */ /* 0x180fe2000001005d */
[-CC-:B------:R-:W-:Y:S01]  /*2490*/  FFMA.FTZ R194, R194, R94.reuse, R93.reuse ;  /* 0x0000005ec2c27223 */ /* 0x180fe2000001005d */
[-CC-:B------:R-:W-:Y:S01]  /*24a0*/  FFMA.FTZ R168, R168, R94.reuse, R93.reuse ;  /* 0x0000005ea8a87223 */ /* 0x180fe2000001005d */
[-CC-:B------:R-:W-:Y:S01]  /*24b0*/  FFMA.FTZ R189, R189, R94.reuse, R93.reuse ;  /* 0x0000005ebdbd7223 */ /* 0x180fe2000001005d */
[----:B------:R-:W-:Y:S01]  /*24c0*/  FADD.FTZ R165, R165, -R164 ;  /* 0x800000a4a5a57221 */ /* 0x000fe20000010000 */
[----:B------:R-:W-:Y:S01]  /*24d0*/  FADD.FTZ R167, R167, -R194 ;  /* 0x800000c2a7a77221 */ /* 0x000fe20000010000 */
[----:B------:R-:W-:Y:S01]  /*24e0*/  FADD.FTZ R169, R169, -R168 ;  /* 0x800000a8a9a97221 */ /* 0x000fe20000010000 */
[-C--:B------:R-:W-:Y:S01]  /*24f0*/  FFMA.FTZ R193, R193, R94.reuse, R93 ;  /* 0x0000005ec1c17223 */ /* 0x080fe2000001005d */
[C---:B------:R-:W-:Y:S01]  /*2500*/  FMUL.FTZ R203, R190.reuse, R165 ;  /* 0x000000a5becb7220 */ /* 0x040fe20000410000 */
[----:B------:R-:W-:Y:S01]  /*2510*/  FMUL.FTZ R205, R190, R167 ;  /* 0x000000a7becd7220 */ /* 0x000fe20000410000 */
[----:B------:R-:W-:Y:S01]  /*2520*/  FADD.FTZ R189, R192, -R189 ;  /* 0x800000bdc0bd7221 */ /* 0x000fe20000010000 */
[----:B------:R-:W-:Y:S01]  /*2530*/  FADD.FTZ R193, R166, -R193 ;  /* 0x800000c1a6c17221 */ /* 0x000fe20000010000 */
[----:B------:R-:W-:Y:S01]  /*2540*/  @P0 FADD.FTZ R203, R203, R158 ;  /* 0x0000009ecbcb0221 */ /* 0x000fe20000010000 */
[----:B------:R-:W-:Y:S01]  /*2550*/  @P0 IMAD.U32 R158, R153, 0x10000, RZ ;  /* 0x00010000999e0824 */ /* 0x000fe200078e00ff */
[----:B------:R-:W-:Y:S01]  /*2560*/  @P0 SHF.R.U64 R153, R130, 0x10, R131 ;  /* 0x0000001082990819 */ /* 0x000fe20000001283 */
[-CC-:B------:R-:W-:Y:S01]  /*2570*/  FFMA.FTZ R160, R160, R94.reuse, R93.reuse ;  /* 0x0000005ea0a07223 */ /* 0x180fe2000001005d */
[----:B------:R-:W-:Y:S01]  /*2580*/  FMUL.FTZ R92, R190, R189 ;  /* 0x000000bdbe5c7220 */ /* 0x000fe20000410000 */
[----:B------:R-:W-:Y:S01]  /*2590*/  @P0 FADD.FTZ R205, R205, R158 ;  /* 0x0000009ecdcd0221 */ /* 0x000fe20000010000 */
[----:B------:R-:W-:Y:S01]  /*25a0*/  FFMA.FTZ R158, R196, R94, R93 ;  /* 0x0000005ec49e7223 */ /* 0x000fe2000001005d */
[----:B------:R-:W-:Y:S01]  /*25b0*/  @P0 SHF.L.U32 R153, R153, 0x10, RZ ;  /* 0x0000001099990819 */ /* 0x000fe200000006ff */
[C---:B------:R-:W-:Y:S01]  /*25c0*/  FMUL.FTZ R196, R190.reuse, R169 ;  /* 0x000000a9bec47220 */ /* 0x040fe20000410000 */
[----:B------:R-:W-:Y:S01]  /*25d0*/  FMUL.FTZ R189, R190, R193 ;  /* 0x000000c1bebd7220 */ /* 0x000fe20000410000 */
[----:B------:R-:W-:Y:S01]  /*25e0*/  FADD.FTZ R195, R195, -R158 ;  /* 0x8000009ec3c37221 */ /* 0x000fe20000010000 */
[----:B------:R-:W-:Y:S01]  /*25f0*/  @P0 SHF.R.U32.HI R158, RZ, 0x10, R131 ;  /* 0x00000010ff9e0819 */ /* 0x000fe20000011683 */
[----:B------:R-:W-:Y:S01]  /*2600*/  @P0 FADD.FTZ R196, R196, R153 ;  /* 0x00000099c4c40221 */ /* 0x000fe20000010000 */
[----:B------:R-:W-:Y:S01]  /*2610*/  @P0 SHF.L.U32 R153, R155, 0x10, RZ ;  /* 0x000000109b990819 */ /* 0x000fe200000006ff */
[----:B------:R-:W-:Y:S01]  /*2620*/  FMUL.FTZ R206, R190, R195 ;  /* 0x000000c3bece7220 */ /* 0x000fe20000410000 */
[----:B------:R-:W-:Y:S01]  /*2630*/  @P0 MOV R155, R132 ;  /* 0x00000084009b0202 */ /* 0x000fe20000000f00 */
[----:B------:R-:W-:-:S02]  /*2640*/  @P0 IMAD.U32 R158, R158, 0x10000, RZ ;  /* 0x000100009e9e0824 */ /* 0x000fc400078e00ff */
[----:B------:R-:W-:Y:S01]  /*2650*/  FADD.FTZ R161, R161, -R160 ;  /* 0x800000a0a1a17221 */ /* 0x000fe20000010000 */
[----:B------:R-:W-:Y:S01]  /*2660*/  @P0 FADD.FTZ R206, R206, R153 ;  /* 0x00000099cece0221 */ /* 0x000fe20000010000 */
[-CC-:B------:R-:W-:Y:S01]  /*2670*/  FFMA.FTZ R153, R200, R94.reuse, R93.reuse ;  /* 0x0000005ec8997223 */ /* 0x180fe2000001005d */
[-C--:B------:R-:W-:Y:S01]  /*2680*/  FFMA.FTZ R160, R199, R94.reuse, R93 ;  /* 0x0000005ec7a07223 */ /* 0x080fe2000001005d */
[----:B------:R-:W-:Y:S01]  /*2690*/  @P0 FADD.FTZ R189, R189, R158 ;  /* 0x0000009ebdbd0221 */ /* 0x000fe20000010000 */
[----:B------:R-:W-:Y:S02]  /*26a0*/  @P0 IMAD.U32 R158, R155, 0x10000, RZ ;  /* 0x000100009b9e0824 */ /* 0x000fe400078e00ff */
[----:B------:R-:W-:Y:S01]  /*26b0*/  FADD.FTZ R153, R198, -R153 ;  /* 0x80000099c6997221 */ /* 0x000fe20000010000 */
[----:B------:R-:W-:Y:S01]  /*26c0*/  @P0 FADD.FTZ R92, R92, R95 ;  /* 0x0000005f5c5c0221 */ /* 0x000fe20000010000 */
[----:B------:R-:W-:Y:S01]  /*26d0*/  FADD.FTZ R197, R197, -R160 ;  /* 0x800000a0c5c57221 */ /* 0x000fe20000010000 */
[C---:B------:R-:W-:Y:S01]  /*26e0*/  FMUL.FTZ R95, R190.reuse, R161 ;  /* 0x000000a1be5f7220 */ /* 0x040fe20000410000 */
[----:B------:R-:W-:Y:S01]  /*26f0*/  FMUL.FTZ R169, R190, R153 ;  /* 0x00000099bea97220 */ /* 0x000fe20000410000 */
[----:B------:R-:W-:Y:S01]  /*2700*/  @P0 SHF.R.U64 R153, R132, 0x10, R133 ;  /* 0x0000001084990819 */ /* 0x000fe20000001285 */
[-CC-:B------:R-:W-:Y:S01]  /*2710*/  FFMA.FTZ R160, R145, R94.reuse, R93.reuse ;  /* 0x0000005e91a07223 */ /* 0x180fe2000001005d */
[-C--:B------:R-:W-:Y:S01]  /*2720*/  FFMA.FTZ R161, R202, R94.reuse, R93 ;  /* 0x0000005ecaa17223 */ /* 0x080fe2000001005d */
[----:B------:R-:W-:Y:S01]  /*2730*/  @P0 FADD.FTZ R169, R169, R158 ;  /* 0x0000009ea9a90221 */ /* 0x000fe20000010000 */
[----:B------:R-:W-:Y:S01]  /*2740*/  @P0 IMAD.MOV.U32 R158, RZ, RZ, R133 ;  /* 0x000000ffff9e0224 */ /* 0x000fe200078e0085 */
[----:B------:R-:W-:Y:S01]  /*2750*/  @P0 SHF.L.U32 R153, R153, 0x10, RZ ;  /* 0x0000001099990819 */ /* 0x000fe200000006ff */
[----:B------:R-:W-:Y:S01]  /*2760*/  FADD.FTZ R141, R141, -R160 ;  /* 0x800000a08d8d7221 */ /* 0x000fe20000010000 */
[----:B------:R-:W-:Y:S01]  /*2770*/  FMUL.FTZ R192, R190, R197 ;  /* 0x000000c5bec07220 */ /* 0x000fe20000410000 */
[----:B------:R-:W-:Y:S01]  /*2780*/  FADD.FTZ R161, R144, -R161 ;  /* 0x800000a190a17221 */ /* 0x000fe20000010000 */
[-C--:B------:R-:W-:Y:S01]  /*2790*/  FFMA.FTZ R145, R150, R94.reuse, R93 ;  /* 0x0000005e96917223 */ /* 0x080fe2000001005d */
[----:B------:R-:W-:Y:S01]  /*27a0*/  @P0 SHF.R.U32.HI R150, RZ, 0x10, R133 ;  /* 0x00000010ff960819 */ /* 0x000fe20000011685 */
[----:B------:R-:W-:Y:S01]  /*27b0*/  FMUL.FTZ R164, R190, R141 ;  /* 0x0000008dbea47220 */ /* 0x000fe20000410000 */
[----:B------:R-:W-:Y:S01]  /*27c0*/  @P0 SHF.L.U32 R144, R158, 0x10, RZ ;  /* 0x000000109e900819 */ /* 0x000fe200000006ff */
[----:B------:R-:W-:Y:S01]  /*27d0*/  FFMA.FTZ R162, R162, R94, R93 ;  /* 0x0000005ea2a27223 */ /* 0x000fe2000001005d */
[----:B------:R-:W-:Y:S01]  /*27e0*/  @P0 FADD.FTZ R192, R192, R153 ;  /* 0x00000099c0c00221 */ /* 0x000fe20000010000 */
[----:B------:R-:W-:Y:S01]  /*27f0*/  FMUL.FTZ R195, R190, R161 ;  /* 0x000000a1bec37220 */ /* 0x000fe20000410000 */
[----:B------:R-:W-:Y:S01]  /*2800*/  @P0 MOV R141, R134 ;  /* 0x00000086008d0202 */ /* 0x000fe20000000f00 */
[----:B------:R-:W-:Y:S01]  /*2810*/  FADD.FTZ R153, R148, -R145 ;  /* 0x8000009194997221 */ /* 0x000fe20000010000 */
[----:B------:R-:W-:-:S02]  /*2820*/  @P0 IMAD.U32 R145, R150, 0x10000, RZ ;  /* 0x0001000096910824 */ /* 0x000fc400078e00ff */
[----:B------:R-:W-:Y:S01]  /*2830*/  FADD.FTZ R163, R163, -R162 ;  /* 0x800000a2a3a37221 */ /* 0x000fe20000010000 */
[----:B------:R-:W-:Y:S01]  /*2840*/  @P0 FADD.FTZ R195, R195, R144 ;  /* 0x00000090c3c30221 */ /* 0x000fe20000010000 */
[-C--:B------:R-:W-:Y:S01]  /*2850*/  FFMA.FTZ R144, R149, R94.reuse, R93 ;  /* 0x0000005e95907223 */ /* 0x080fe2000001005d */
[----:B------:R-:W-:Y:S02]  /*2860*/  @P0 IMAD.U32 R141, R141, 0x10000, RZ ;  /* 0x000100008d8d0824 */ /* 0x000fe400078e00ff */
[----:B------:R-:W-:Y:S01]  /*2870*/  FMUL.FTZ R162, R190, R153 ;  /* 0x00000099bea27220 */ /* 0x000fe20000410000 */
[----:B------:R-:W-:Y:S01]  /*2880*/  @P0 FADD.FTZ R164, R164, R145 ;  /* 0x00000091a4a40221 */ /* 0x000fe20000010000 */
[----:B------:R-:W-:Y:S01]  /*2890*/  FFMA.FTZ R145, R146, R94, R93 ;  /* 0x0000005e92917223 */ /* 0x000fe2000001005d */
[----:B------:R-:W-:Y:S01]  /*28a0*/  FADD.FTZ R147, R147, -R144 ;  /* 0x8000009093937221 */ /* 0x000fe20000010000 */
[----:B------:R-:W-:Y:S01]  /*28b0*/  @P0 FADD.FTZ R162, R162, R141 ;  /* 0x0000008da2a20221 */ /* 0x000fe20000010000 */
[----:B------:R-:W-:-:S02]  /*28c0*/  @P0 IMAD.MOV.U32 R141, RZ, RZ, R135 ;  /* 0x000000ffff8d0224 */ /* 0x000fc400078e0087 */
[----:B------:R-:W-:Y:S01]  /*28d0*/  FMUL.FTZ R98, R190, R163 ;  /* 0x000000a3be627220 */ /* 0x000fe20000410000 */
[----:B------:R-:W-:Y:S01]  /*28e0*/  FADD.FTZ R145, R142, -R145 ;  /* 0x800000918e917221 */ /* 0x000fe20000010000 */
[----:B------:R-:W-:Y:S01]  /*28f0*/  FMUL.FTZ R163, R190, R147 ;  /* 0x00000093bea37220 */ /* 0x000fe20000410000 */
[-CC-:B------:R-:W-:Y:S01]  /*2900*/  FFMA.FTZ R143, R143, R94.reuse, R93.reuse ;  /* 0x0000005e8f8f7223 */ /* 0x180fe2000001005d */
[-CC-:B------:R-:W-:Y:S01]  /*2910*/  FFMA.FTZ R152, R152, R94.reuse, R93.reuse ;  /* 0x0000005e98987223 */ /* 0x180fe2000001005d */
[-CC-:B------:R-:W-:Y:S01]  /*2920*/  FFMA.FTZ R157, R157, R94.reuse, R93.reuse ;  /* 0x0000005e9d9d7223 */ /* 0x180fe2000001005d */
[-CC-:B------:R-:W-:Y:S01]  /*2930*/  FFMA.FTZ R147, R156, R94.reuse, R93.reuse ;  /* 0x0000005e9c937223 */ /* 0x180fe2000001005d */
[----:B------:R-:W-:Y:S01]  /*2940*/  FFMA.FTZ R142, R159, R94, R93 ;  /* 0x0000005e9f8e7223 */ /* 0x000fe2000001005d */
[----:B------:R-:W-:Y:S01]  /*2950*/  @P0 SHF.L.U32 R93, R141, 0x10, RZ ;  /* 0x000000108d5d0819 */ /* 0x000fe200000006ff */
[----:B------:R-:W-:Y:S01]  /*2960*/  FMUL.FTZ R194, R190, R145 ;  /* 0x00000091bec27220 */ /* 0x000fe20000410000 */
[----:B------:R-:W-:Y:S01]  /*2970*/  FADD.FTZ R143, R140, -R143 ;  /* 0x8000008f8c8f7221 */ /* 0x000fe20000010000 */
[----:B------:R-:W-:Y:S01]  /*2980*/  FADD.FTZ R151, R151, -R152 ;  /* 0x8000009897977221 */ /* 0x000fe20000010000 */
[----:B------:R-:W-:Y:S01]  /*2990*/  FADD.FTZ R141, R204, -R157 ;  /* 0x8000009dcc8d7221 */ /* 0x000fe20000010000 */
[----:B------:R-:W-:Y:S01]  /*29a0*/  @P0 FADD.FTZ R194, R194, R93 ;  /* 0x0000005dc2c20221 */ /* 0x000fe20000010000 */
[----:B------:R-:W-:-:S02]  /*29b0*/  @P0 IMAD.MOV.U32 R93, RZ, RZ, R136 ;  /* 0x000000ffff5d0224 */ /* 0x000fc400078e0088 */
[----:B------:R-:W-:Y:S01]  /*29c0*/  FMUL.FTZ R157, R190, R143 ;  /* 0x0000008fbe9d7220 */ /* 0x000fe20000410000 */
[----:B------:R-:W-:Y:S01]  /*29d0*/  FADD.FTZ R147, R154, -R147 ;  /* 0x800000939a937221 */ /* 0x000fe20000010000 */
[----:B------:R-:W-:Y:S01]  /*29e0*/  @P0 SHF.R.U64 R143, R136, 0x10, R137 ;  /* 0x00000010888f0819 */ /* 0x000fe20000001289 */
[C---:B------:R-:W-:Y:S01]  /*29f0*/  FMUL.FTZ R160, R190.reuse, R151 ;  /* 0x00000097bea07220 */ /* 0x040fe20000410000 */
[----:B------:R-:W-:Y:S01]  /*2a00*/  @P0 SHF.L.U32 R93, R93, 0x10, RZ ;  /* 0x000000105d5d0819 */ /* 0x000fe200000006ff */
[----:B------:R-:W-:Y:S01]  /*2a10*/  FMUL.FTZ R154, R190, R141 ;  /* 0x0000008dbe9a7220 */ /* 0x000fe20000410000 */
[--C-:B------:R-:W-:Y:S01]  /*2a20*/  @P0 SHF.R.U64 R148, R134, 0x10, R135.reuse ;  /* 0x0000001086940819 */ /* 0x100fe20000001287 */
[----:B------:R-:W-:Y:S01]  /*2a30*/  FADD.FTZ R201, R201, -R142 ;  /* 0x8000008ec9c97221 */ /* 0x000fe20000010000 */
[----:B------:R-:W-:Y:S01]  /*2a40*/  @P0 SHF.R.U32.HI R94, RZ, 0x10, R135 ;  /* 0x00000010ff5e0819 */ /* 0x000fe20000011687 */
[----:B------:R-:W-:Y:S01]  /*2a50*/  @P0 FADD.FTZ R95, R95, R96 ;  /* 0x000000605f5f0221 */ /* 0x000fe20000010000 */
[----:B------:R-:W-:Y:S01]  /*2a60*/  ISETP.NE.U32.AND P1, PT, RZ, UR18, PT ;  /* 0x00000012ff007c0c */ /* 0x000fe2000bf25070 */
[----:B------:R-:W-:Y:S01]  /*2a70*/  @P0 FADD.FTZ R160, R160, R93 ;  /* 0x0000005da0a00221 */ /* 0x000fe20000010000 */
[--C-:B------:R-:W-:Y:S01]  /*2a80*/  @P0 SHF.R.U32.HI R141, RZ, 0x10, R137.reuse ;  /* 0x00000010ff8d0819 */ /* 0x100fe20000011689 */
[----:B------:R-:W-:Y:S01]  /*2a90*/  @P0 IMAD.MOV.U32 R93, RZ, RZ, R137 ;  /* 0x000000ffff5d0224 */ /* 0x000fe200078e0089 */
[----:B------:R-:W-:Y:S01]  /*2aa0*/  @P0 SHF.L.U32 R143, R143, 0x10, RZ ;  /* 0x000000108f8f0819 */ /* 0x000fe200000006ff */
[----:B------:R-:W-:Y:S01]  /*2ab0*/  FMUL.FTZ R152, R190, R147 ;  /* 0x00000093be987220 */ /* 0x000fe20000410000 */
[----:B------:R-:W-:Y:S01]  /*2ac0*/  @P0 SHF.L.U32 R144, R148, 0x10, RZ ;  /* 0x0000001094900819 */ /* 0x000fe200000006ff */
[----:B------:R-:W0:Y:S01]  /*2ad0*/  F2F.BF16.F32 R207, R203 ;  /* 0x000000cb00cf7304 */ /* 0x000e220000202000 */
[----:B------:R-:W-:Y:S01]  /*2ae0*/  @P0 SHF.L.U32 R94, R94, 0x10, RZ ;  /* 0x000000105e5e0819 */ /* 0x000fe200000006ff */
[----:B------:R-:W-:Y:S01]  /*2af0*/  FMUL.FTZ R190, R190, R201 ;  /* 0x000000c9bebe7220 */ /* 0x000fe20000410000 */
[----:B------:R-:W-:Y:S01]  /*2b00*/  ISETP.NE.AND.EX P1, PT, RZ, UR19, PT, P1 ;  /* 0x00000013ff007c0c */ /* 0x000fe2000bf25310 */
[----:B------:R-:W-:Y:S01]  /*2b10*/  @P0 FADD.FTZ R98, R98, R99 ;  /* 0x0000006362620221 */ /* 0x000fe20000010000 */
[----:B------:R-:W-:Y:S01]  /*2b20*/  @P0 SHF.L.U32 R141, R141, 0x10, RZ ;  /* 0x000000108d8d0819 */ /* 0x000fe200000006ff */
[----:B------:R-:W-:Y:S01]  /*2b30*/  @P0 FADD.FTZ R154, R154, R143 ;  /* 0x0000008f9a9a0221 */ /* 0x000fe20000010000 */
[----:B------:R-:W-:Y:S01]  /*2b40*/  @P0 FADD.FTZ R163, R163, R144 ;  /* 0x00000090a3a30221 */ /* 0x000fe20000010000 */
[----:B------:R1:W2:Y:S01]  /*2b50*/  F2F.BF16.F32 R96, R95 ;  /* 0x0000005f00607304 */ /* 0x0002a20000202000 */
[----:B------:R-:W-:Y:S01]  /*2b60*/  @P0 FADD.FTZ R157, R157, R94 ;  /* 0x0000005e9d9d0221 */ /* 0x000fe20000010000 */
[----:B------:R-:W-:Y:S01]  /*2b70*/  @P0 SHF.L.U32 R93, R93, 0x10, RZ ;  /* 0x000000105d5d0819 */ /* 0x000fe200000006ff */
[----:B------:R-:W3:Y:S01]  /*2b80*/  LDC.64 R142, c[0x0][0x2f8] ;  /* 0x0000be00ff8e7b82 */ /* 0x000ee20000000a00 */
[----:B------:R-:W-:-:S03]  /*2b90*/  @P0 FADD.FTZ R190, R190, R141 ;  /* 0x0000008dbebe0221 */ /* 0x000fc60000010000 */
[----:B------:R-:W-:Y:S01]  /*2ba0*/  @P0 FADD.FTZ R152, R152, R93 ;  /* 0x0000005d98980221 */ /* 0x000fe20000010000 */
[----:B------:R4:W4:Y:S01]  /*2bb0*/  F2F.BF16.F32 R168, R196 ;  /* 0x000000c400a87304 */ /* 0x0009220000202000 */
[----:B-1----:R-:W-:Y:S02]  /*2bc0*/  @P1 F2FP.BF16.F32.PACK_AB R95, RZ, R95 ;  /* 0x0000005fff5f123e */ /* 0x002fe400000010ff */
[C---:B0-----:R-:W-:Y:S01]  /*2bd0*/  @P2 PRMT R178, R207.reuse, 0x7610, R178 ;  /* 0x00007610cfb22816 */ /* 0x041fe200000000b2 */
[----:B------:R-:W-:Y:S01]  /*2be0*/  IMAD.U32 R207, R207, 0x10000, RZ ;  /* 0x00010000cfcf7824 */ /* 0x000fe200078e00ff */
[----:B------:R-:W-:Y:S02]  /*2bf0*/  @P1 PRMT R179, R95, 0x7610, R179 ;  /* 0x000076105fb31816 */ /* 0x000fe400000000b3 */
[----:B--2---:R-:W-:Y:S01]  /*2c00*/  @P2 PRMT R177, R96, 0x7610, R177 ;  /* 0x0000761060b12816 */ /* 0x004fe200000000b1 */
[----:B------:R-:W0:Y:S01]  /*2c10*/  F2F.BF16.F32 R193, R189 ;  /* 0x000000bd00c17304 */ /* 0x000e220000202000 */
[----:B------:R-:W-:-:S02]  /*2c20*/  @P1 F2FP.BF16.F32.PACK_AB R203, RZ, R203 ;  /* 0x000000cbffcb123e */ /* 0x000fc400000010ff */
[----:B----4-:R-:W-:Y:S02]  /*2c30*/  @P1 F2FP.BF16.F32.PACK_AB R196, RZ, R196 ;  /* 0x000000c4ffc4123e */ /* 0x010fe400000010ff */
[----:B------:R-:W-:Y:S01]  /*2c40*/  @P1 PRMT R183, R203, 0x7610, R183 ;  /* 0x00007610cbb71816 */ /* 0x000fe200000000b7 */
[----:B------:R-:W-:Y:S02]  /*2c50*/  IMAD.WIDE.U32 R94, R168, 0x10000, RZ ;  /* 0x00010000a85e7825 */ /* 0x000fe400078e00ff */
[----:B------:R1:W2:Y:S02]  /*2c60*/  F2F.BF16.F32 R97, R92 ;  /* 0x0000005c00617304 */ /* 0x0002a40000202000 */
[----:B---3--:R-:W-:-:S06]  /*2c70*/  IMAD.WIDE.U32 R142, R187, 0x8, R142 ;  /* 0x00000008bb8e7825 */ /* 0x008fcc00078e008e */
[----:B------:R3:W4:Y:S01]  /*2c80*/  F2F.BF16.F32 R99, R98 ;  /* 0x0000006200637304 */ /* 0x0007220000202000 */
[----:B-1----:R-:W-:-:S04]  /*2c90*/  @P1 F2FP.BF16.F32.PACK_AB R92, RZ, R92 ;  /* 0x0000005cff5c123e */ /* 0x002fc800000010ff */
[----:B------:R-:W-:Y:S01]  /*2ca0*/  @P1 PRMT R176, R92, 0x7610, R176 ;  /* 0x000076105cb01816 */ /* 0x000fe200000000b0 */
[----:B------:R-:W-:Y:S01]  /*2cb0*/  IMAD.WIDE.U32 R92, R96, 0x10000, RZ ;  /* 0x00010000605c7825 */ /* 0x000fe200078e00ff */
[----:B0-----:R-:W-:Y:S01]  /*2cc0*/  SHF.L.U32 R96, R193, 0x10, RZ ;  /* 0x00000010c1607819 */ /* 0x001fe200000006ff */
[----:B------:R0:W1:Y:S01]  /*2cd0*/  F2F.BF16.F32 R191, R206 ;  /* 0x000000ce00bf7304 */ /* 0x0000620000202000 */
[----:B---3--:R-:W-:Y:S02]  /*2ce0*/  @P1 F2FP.BF16.F32.PACK_AB R98, RZ, R98 ;  /* 0x00000062ff62123e */ /* 0x008fe400000010ff */
[----:B--2---:R-:W-:Y:S02]  /*2cf0*/  @P2 PRMT R182, R97, 0x7610, R182 ;  /* 0x0000761061b62816 */ /* 0x004fe400000000b6 */
[----:B------:R-:W-:Y:S02]  /*2d00*/  @P1 PRMT R180, R98, 0x7610, R180 ;  /* 0x0000761062b41816 */ /* 0x000fe400000000b4 */
[----:B----4-:R-:W-:Y:S01]  /*2d10*/  @P2 PRMT R181, R99, 0x7610, R181 ;  /* 0x0000761063b52816 */ /* 0x010fe200000000b5 */
[----:B------:R-:W2:Y:S01]  /*2d20*/  F2F.BF16.F32 R158, R192 ;  /* 0x000000c0009e7304 */ /* 0x000ea20000202000 */
[----:B------:R-:W-:-:S02]  /*2d30*/  LOP3.LUT R93, R93, R207, R99, 0xfe, !PT ;  /* 0x000000cf5d5d7212 */ /* 0x000fc400078efe63 */
[----:B------:R-:W-:Y:S02]  /*2d40*/  LOP3.LUT R92, R92, R97, RZ, 0xfc, !PT ;  /* 0x000000615c5c7212 */ /* 0x000fe400078efcff */
[----:B0-----:R-:W-:Y:S02]  /*2d50*/  @P1 F2FP.BF16.F32.PACK_AB R206, RZ, R206 ;  /* 0x000000ceffce123e */ /* 0x001fe400000010ff */
[----:B-1----:R-:W-:Y:S01]  /*2d60*/  LOP3.LUT R95, R95, R96, R191, 0xfe, !PT ;  /* 0x000000605f5f7212 */ /* 0x002fe200078efebf */
[----:B------:R-:W0:Y:S01]  /*2d70*/  F2F.BF16.F32 R156, R163 ;  /* 0x000000a3009c7304 */ /* 0x000e220000202000 */
[----:B--2---:R-:W-:-:S07]  /*2d80*/  IMAD.WIDE.U32 R96, R158, 0x10000, RZ ;  /* 0x000100009e607825 */ /* 0x004fce00078e00ff */
[----:B------:R-:W1:Y:S01]  /*2d90*/  F2F.BF16.F32 R161, R157 ;  /* 0x0000009d00a17304 */ /* 0x000e620000202000 */
[----:B0-----:R-:W-:-:S07]  /*2da0*/  IMAD.WIDE.U32 R98, R156, 0x10000, RZ ;  /* 0x000100009c627825 */ /* 0x001fce00078e00ff */
[----:B------:R-:W0:Y:S01]  /*2db0*/  F2F.BF16.F32 R148, R154 ;  /* 0x0000009a00947304 */ /* 0x000e220000202000 */
[----:B-1----:R-:W-:-:S07]  /*2dc0*/  IMAD.U32 R145, R161, 0x10000, RZ ;  /* 0x00010000a1917824 */ /* 0x002fce00078e00ff */
[----:B------:R-:W1:Y:S01]  /*2dd0*/  F2F.BF16.F32 R166, R164 ;  /* 0x000000a400a67304 */ /* 0x000e620000202000 */
[----:B0-----:R-:W-:-:S07]  /*2de0*/  IMAD.WIDE.U32 R140, R148, 0x10000, RZ ;  /* 0x00010000948c7825 */ /* 0x001fce00078e00ff */
[----:B------:R-:W0:Y:S01]  /*2df0*/  F2F.BF16.F32 R150, R190 ;  /* 0x000000be00967304 */ /* 0x000e220000202000 */
[----:B-1----:R-:W-:-:S07]  /*2e00*/  SHF.L.U32 R144, R166, 0x10, RZ ;  /* 0x00000010a6907819 */ /* 0x002fce00000006ff */
[----:B------:R1:W2:Y:S01]  /*2e10*/  F2F.BF16.F32 R167, R205 ;  /* 0x000000cd00a77304 */ /* 0x0002a20000202000 */
[----:B0-----:R-:W-:-:S07]  /*2e20*/  SHF.L.U32 R146, R150, 0x10, RZ ;  /* 0x0000001096927819 */ /* 0x001fce00000006ff */
[----:B------:R-:W0:Y:S01]  /*2e30*/  F2F.BF16.F32 R155, R169 ;  /* 0x000000a9009b7304 */ /* 0x000e220000202000 */
[----:B-1----:R-:W-:Y:S02]  /*2e40*/  @P1 F2FP.BF16.F32.PACK_AB R205, RZ, R205 ;  /* 0x000000cdffcd123e */ /* 0x002fe400000010ff */
[----:B--2---:R-:W-:-:S05]  /*2e50*/  LOP3.LUT R94, R94, R167, RZ, 0xfc, !PT ;  /* 0x000000a75e5e7212 */ /* 0x004fca00078efcff */
[----:B------:R-:W1:Y:S01]  /*2e60*/  F2F.BF16.F32 R165, R195 ;  /* 0x000000c300a57304 */ /* 0x000e620000202000 */
[----:B0-----:R-:W-:-:S07]  /*2e70*/  LOP3.LUT R96, R96, R155, RZ, 0xfc, !PT ;  /* 0x0000009b60607212 */ /* 0x001fce00078efcff */
[----:B------:R-:W0:Y:S01]  /*2e80*/  F2F.BF16.F32 R153, R162 ;  /* 0x000000a200997304 */ /* 0x000e220000202000 */
[----:B-1----:R-:W-:-:S07]  /*2e90*/  LOP3.LUT R97, R97, R144, R165, 0xfe, !PT ;  /* 0x0000009061617212 */ /* 0x002fce00078efea5 */
[----:B------:R-:W1:Y:S01]  /*2ea0*/  F2F.BF16.F32 R159, R194 ;  /* 0x000000c2009f7304 */ /* 0x000e620000202000 */
[----:B0-----:R-:W-:-:S07]  /*2eb0*/  LOP3.LUT R98, R98, R153, RZ, 0xfc, !PT ;  /* 0x0000009962627212 */ /* 0x001fce00078efcff */
[----:B------:R-:W0:Y:S01]  /*2ec0*/  F2F.BF16.F32 R149, R160 ;  /* 0x000000a000957304 */ /* 0x000e220000202000 */
[----:B-1----:R-:W-:-:S07]  /*2ed0*/  LOP3.LUT R99, R99, R145, R159, 0xfe, !PT ;  /* 0x0000009163637212 */ /* 0x002fce00078efe9f */
[----:B------:R-:W1:Y:S01]  /*2ee0*/  F2F.BF16.F32 R151, R152 ;  /* 0x0000009800977304 */ /* 0x000e620000202000 */
[----:B0-----:R-:W-:Y:S02]  /*2ef0*/  LOP3.LUT R140, R140, R149, RZ, 0xfc, !PT ;  /* 0x000000958c8c7212 */ /* 0x001fe400078efcff */
[----:B-1----:R-:W-:Y:S01]  /*2f00*/  LOP3.LUT R141, R141, R146, R151, 0xfe, !PT ;  /* 0x000000928d8d7212 */ /* 0x002fe200078efe97 */
        /* <DEDUP_REMOVED lines=9> */
.L_x_892:
        /* <DEDUP_REMOVED lines=13> */
.L_x_893:
[----:B------:R-:W-:Y:S02]  /*3070*/  @P1 F2FP.BF16.F32.PACK_AB R189, RZ, R189 ;  /* 0x000000bdffbd123e */ /* 0x000fe400000010ff */
[----:B-12---:R-:W-:Y:S02]  /*3080*/  IADD3 R92, P5, R172, UR22, RZ ;  /* 0x00000016ac5c7c10 */ /* 0x006fe4000ffbe0ff */
[----:B------:R-:W-:Y:S02]  /*3090*/  @P2 PRMT R182, R167, 0x7610, R182 ;  /* 0x00007610a7b62816 */ /* 0x000fe400000000b6 */
[----:B------:R-:W-:Y:S02]  /*30a0*/  @P2 PRMT R177, R168, 0x7610, R177 ;  /* 0x00007610a8b12816 */ /* 0x000fe400000000b1 */
[----:B------:R-:W-:Y:S02]  /*30b0*/  @P2 PRMT R181, R191, 0x7610, R181 ;  /* 0x00007610bfb52816 */ /* 0x000fe400000000b5 */
[----:B------:R-:W-:-:S02]  /*30c0*/  @P2 PRMT R178, R193, 0x7610, R178 ;  /* 0x00007610c1b22816 */ /* 0x000fc400000000b2 */
[----:B------:R-:W-:Y:S02]  /*30d0*/  @P1 F2FP.BF16.F32.PACK_AB R169, RZ, R169 ;  /* 0x000000a9ffa9123e */ /* 0x000fe400000010ff */
[----:B------:R-:W-:Y:S02]  /*30e0*/  @P1 F2FP.BF16.F32.PACK_AB R192, RZ, R192 ;  /* 0x000000c0ffc0123e */ /* 0x000fe400000010ff */
[----:B------:R-:W-:Y:S02]  /*30f0*/  @P1 F2FP.BF16.F32.PACK_AB R195, RZ, R195 ;  /* 0x000000c3ffc3123e */ /* 0x000fe400000010ff */
[----:B------:R-:W-:Y:S02]  /*3100*/  IADD3.X R93, R173, UR23, RZ, P5, !PT ;  /* 0x00000017ad5d7c10 */ /* 0x000fe4000affe4ff */
[----:B------:R-:W-:Y:S01]  /*3110*/  @P1 PRMT R183, R189, 0x7610, R183 ;  /* 0x00007610bdb71816 */ /* 0x000fe200000000b7 */
[----:B------:R-:W-:Y:S06]  /*3120*/  @!P1 BRA `(.L_x_894) ;  /* 0x0000000000209947 */ /* 0x000fec0003800000 */
[----:B0-----:R-:W-:Y:S02]  /*3130*/  LOP3.LUT R144, R179, 0xffff, RZ, 0xc0, !PT ;  /* 0x0000ffffb3907812 */ /* 0x001fe400078ec0ff */
[----:B------:R-:W-:Y:S02]  /*3140*/  IADD3 R142, P5, R172, UR18, RZ ;  /* 0x00000012ac8e7c10 */ /* 0x000fe4000ffbe0ff */
[----:B------:R-:W-:Y:S01]  /*3150*/  PRMT R147, R180, 0x5410, R183 ;  /* 0x00005410b4937816 */ /* 0x000fe200000000b7 */
[----:B------:R-:W-:Y:S01]  /*3160*/  IMAD.WIDE.U32 R144, R144, 0x10000, RZ ;  /* 0x0001000090907825 */ /* 0x000fe200078e00ff */
[----:B------:R-:W-:-:S04]  /*3170*/  IADD3.X R143, R173, UR19, RZ, P5, !PT ;  /* 0x00000013ad8f7c10 */ /* 0x000fc8000affe4ff */
[----:B------:R-:W-:Y:S02]  /*3180*/  LOP3.LUT R145, R147, R145, RZ, 0xfc, !PT ;  /* 0x0000009193917212 */ /* 0x000fe400078efcff */
[----:B------:R-:W-:-:S05]  /*3190*/  LOP3.LUT R144, R144, 0xffff, R176, 0xf8, !PT ;  /* 0x0000ffff90907812 */ /* 0x000fca00078ef8b0 */
[----:B------:R1:W-:Y:S02]  /*31a0*/  STG.E.64 desc[UR6][R142.64], R144 ;  /* 0x000000908e007986 */ /* 0x0003e4000c101b06 */
.L_x_894:
[----:B------:R2:W-:Y:S01]  /*31b0*/  STG.E.64 desc[UR6][R92.64], R94 ;  /* 0x0000005e5c007986 */ /* 0x0005e2000c101b06 */
[----:B------:R-:W-:Y:S02]  /*31c0*/  @P1 PRMT R176, R169, 0x7610, R176 ;  /* 0x00007610a9b01816 */ /* 0x000fe400000000b0 */
[----:B------:R-:W-:Y:S02]  /*31d0*/  @P1 PRMT R179, R192, 0x7610, R179 ;  /* 0x00007610c0b31816 */ /* 0x000fe400000000b3 */
        /* <DEDUP_REMOVED lines=10> */
.L_x_895:
[----:B------:R-:W-:Y:S02]  /*3280*/  @P1 F2FP.BF16.F32.PACK_AB R164, RZ, R164 ;  /* 0x000000a4ffa4123e */ /* 0x000fe400000010ff */
[----:B--2---:R-:W-:Y:S02]  /*3290*/  IADD3 R94, P5, R174, UR22, RZ ;  /* 0x00000016ae5e7c10 */ /* 0x004fe4000ffbe0ff */
        /* <DEDUP_REMOVED lines=10> */
[----:B---3--:R-:W-:Y:S02]  /*3340*/  LOP3.LUT R92, R179, 0xffff, RZ, 0xc0, !PT ;  /* 0x0000ffffb35c7812 */ /* 0x008fe400078ec0ff */
[----:B-1----:R-:W-:Y:S02]  /*3350*/  IADD3 R142, P5, R174, UR18, RZ ;  /* 0x00000012ae8e7c10 */ /* 0x002fe4000ffbe0ff */
[----:B0-----:R-:W-:Y:S01]  /*3360*/  PRMT R145, R180, 0x5410, R183 ;  /* 0x00005410b4917816 */ /* 0x001fe200000000b7 */
[----:B------:R-:W-:Y:S01]  /*3370*/  IMAD.WIDE.U32 R92, R92, 0x10000, RZ ;  /* 0x000100005c5c7825 */ /* 0x000fe200078e00ff */
[----:B------:R-:W-:-:S04]  /*3380*/  IADD3.X R143, R175, UR19, RZ, P5, !PT ;  /* 0x00000013af8f7c10 */ /* 0x000fc8000affe4ff */
[----:B------:R-:W-:Y:S02]  /*3390*/  LOP3.LUT R93, R145, R93, RZ, 0xfc, !PT ;  /* 0x0000005d915d7212 */ /* 0x000fe400078efcff */
[----:B------:R-:W-:-:S05]  /*33a0*/  LOP3.LUT R92, R92, 0xffff, R176, 0xf8, !PT ;  /* 0x0000ffff5c5c7812 */ /* 0x000fca00078ef8b0 */
[----:B------:R2:W-:Y:S02]  /*33b0*/  STG.E.64 desc[UR6][R142.64], R92 ;  /* 0x0000005c8e007986 */ /* 0x0005e4000c101b06 */
.L_x_896:
[----:B------:R4:W-:Y:S01]  /*33c0*/  STG.E.64 desc[UR6][R94.64], R96 ;  /* 0x000000605e007986 */ /* 0x0009e2000c101b06 */
[----:B------:R-:W-:Y:S02]  /*33d0*/  @P1 PRMT R176, R162, 0x7610, R176 ;  /* 0x00007610a2b01816 */ /* 0x000fe400000000b0 */
[----:B------:R-:W-:Y:S02]  /*33e0*/  @P1 PRMT R179, R163, 0x7610, R179 ;  /* 0x00007610a3b31816 */ /* 0x000fe400000000b3 */
[----:B------:R-:W-:Y:S01]  /*33f0*/  @P1 PRMT R180, R194, 0x7610, R180 ;  /* 0x00007610c2b41816 */ /* 0x000fe200000000b4 */
[----:B------:R-:W-:Y:S06]  /*3400*/  @!P2 BRA `(.L_x_897) ;  /* 0x000000000020a947 */ /* 0x000fec0003800000 */
[----:B--23--:R-:W-:Y:S02]  /*3410*/  LOP3.LUT R92, R177, 0xffff, RZ, 0xc0, !PT ;  /* 0x0000ffffb15c7812 */ /* 0x00cfe400078ec0ff */
[----:B------:R-:W-:Y:S02]  /*3420*/  IADD3 R174, P5, R174, UR20, RZ ;  /* 0x00000014aeae7c10 */ /* 0x000fe4000ffbe0ff */
[----:B----4-:R-:W-:Y:S01]  /*3430*/  PRMT R95, R181, 0x5410, R178 ;  /* 0x00005410b55f7816 */ /* 0x010fe200000000b2 */
[----:B------:R-:W-:Y:S01]  /*3440*/  IMAD.WIDE.U32 R92, R92, 0x10000, RZ ;  /* 0x000100005c5c7825 */ /* 0x000fe200078e00ff */
[----:B------:R-:W-:-:S04]  /*3450*/  IADD3.X R175, R175, UR21, RZ, P5, !PT ;  /* 0x00000015afaf7c10 */ /* 0x000fc8000affe4ff */
[----:B------:R-:W-:Y:S02]  /*3460*/  LOP3.LUT R93, R95, R93, RZ, 0xfc, !PT ;  /* 0x0000005d5f5d7212 */ /* 0x000fe400078efcff */
[----:B------:R-:W-:-:S05]  /*3470*/  LOP3.LUT R92, R92, 0xffff, R182, 0xf8, !PT ;  /* 0x0000ffff5c5c7812 */ /* 0x000fca00078ef8b6 */
[----:B------:R2:W-:Y:S02]  /*3480*/  STG.E.64 desc[UR6][R174.64], R92 ;  /* 0x0000005cae007986 */ /* 0x0005e4000c101b06 */
.L_x_897:
        /* <DEDUP_REMOVED lines=8> */
[----:B----4-:R-:W-:Y:S02]  /*3510*/  LOP3.LUT R94, R179, 0xffff, RZ, 0xc0, !PT ;  /* 0x0000ffffb35e7812 */ /* 0x010fe400078ec0ff */
[----:B--23--:R-:W-:Y:S02]  /*3520*/  IADD3 R92, P5, R184, UR18, RZ ;  /* 0x00000012b85c7c10 */ /* 0x00cfe4000ffbe0ff */
[----:B------:R-:W-:Y:S01]  /*3530*/  PRMT R97, R180, 0x5410, R183 ;  /* 0x00005410b4617816 */ /* 0x000fe200000000b7 */
[----:B------:R-:W-:Y:S01]  /*3540*/  IMAD.WIDE.U32 R94, R94, 0x10000, RZ ;  /* 0x000100005e5e7825 */ /* 0x000fe200078e00ff */
[----:B------:R-:W-:-:S04]  /*3550*/  IADD3.X R93, R185, UR19, RZ, P5, !PT ;  /* 0x00000013b95d7c10 */ /* 0x000fc8000affe4ff */
[----:B------:R-:W-:Y:S02]  /*3560*/  LOP3.LUT R95, R97, R95, RZ, 0xfc, !PT ;  /* 0x0000005f615f7212 */ /* 0x000fe400078efcff */
[----:B------:R-:W-:-:S05]  /*3570*/  LOP3.LUT R94, R94, 0xffff, R176, 0xf8, !PT ;  /* 0x0000ffff5e5e7812 */ /* 0x000fca00078ef8b0 */
[----:B------:R2:W-:Y:S02]  /*3580*/  STG.E.64 desc[UR6][R92.64], R94 ;  /* 0x0000005e5c007986 */ /* 0x0005e4000c101b06 */
.L_x_898:
[----:B--2-4-:R-:W-:Y:S02]  /*3590*/  IADD3 R94, P5, R184, UR22, RZ ;  /* 0x00000016b85e7c10 */ /* 0x014fe4000ffbe0ff */
[----:B------:R-:W-:Y:S02]  /*35a0*/  @P1 F2FP.BF16.F32.PACK_AB R154, RZ, R154 ;  /* 0x0000009aff9a123e */ /* 0x000fe400000010ff */
[----:B------:R-:W-:Y:S02]  /*35b0*/  IADD3.X R95, R185, UR23, RZ, P5, !PT ;  /* 0x00000017b95f7c10 */ /* 0x000fe4000affe4ff */
[----:B------:R-:W-:Y:S02]  /*35c0*/  @P1 F2FP.BF16.F32.PACK_AB R152, RZ, R152 ;  /* 0x00000098ff98123e */ /* 0x000fe400000010ff */
[----:B------:R-:W-:Y:S01]  /*35d0*/  @P1 F2FP.BF16.F32.PACK_AB R190, RZ, R190 ;  /* 0x000000beffbe123e */ /* 0x000fe200000010ff */
[----:B------:R2:W-:Y:S01]  /*35e0*/  STG.E.64 desc[UR6][R94.64], R98 ;  /* 0x000000625e007986 */ /* 0x0005e2000c101b06 */
[----:B---3--:R-:W-:-:S02]  /*35f0*/  IADD3 R92, P6, R186, UR22, RZ ;  /* 0x00000016ba5c7c10 */ /* 0x008fc4000ffde0ff */
[----:B------:R-:W-:Y:S02]  /*3600*/  @P1 PRMT R176, R160, 0x7610, R176 ;  /* 0x00007610a0b01816 */ /* 0x000fe400000000b0 */
[----:B------:R-:W-:Y:S02]  /*3610*/  @P1 PRMT R179, R154, 0x7610, R179 ;  /* 0x000076109ab31816 */ /* 0x000fe400000000b3 */
[----:B------:R-:W-:Y:S02]  /*3620*/  @P1 PRMT R180, R152, 0x7610, R180 ;  /* 0x0000761098b41816 */ /* 0x000fe400000000b4 */
[----:B------:R-:W-:Y:S02]  /*3630*/  @P1 PRMT R183, R190, 0x7610, R183 ;  /* 0x00007610beb71816 */ /* 0x000fe400000000b7 */
[----:B------:R-:W-:Y:S01]  /*3640*/  IADD3.X R93, R188, UR23, RZ, P6, !PT ;  /* 0x00000017bc5d7c10 */ /* 0x000fe2000b7fe4ff */
        /* <DEDUP_REMOVED lines=9> */
.L_x_899:
[----:B------:R-:W-:Y:S05]  /*36e0*/  @!P1 BRA `(.L_x_900) ;  /* 0x0000000000209947 */ /* 0x000fea0003800000 */
[----:B------:R-:W-:Y:S02]  /*36f0*/  LOP3.LUT R96, R179, 0xffff, RZ, 0xc0, !PT ;  /* 0x0000ffffb3607812 */ /* 0x000fe400078ec0ff */
[----:B--23--:R-:W-:Y:S02]  /*3700*/  IADD3 R94, P1, R186, UR18, RZ ;  /* 0x00000012ba5e7c10 */ /* 0x00cfe4000ff3e0ff */
[----:B------:R-:W-:Y:S01]  /*3710*/  PRMT R99, R180, 0x5410, R183 ;  /* 0x00005410b4637816 */ /* 0x000fe200000000b7 */
[----:B------:R-:W-:Y:S01]  /*3720*/  IMAD.WIDE.U32 R96, R96, 0x10000, RZ ;  /* 0x0001000060607825 */ /* 0x000fe200078e00ff */
[----:B------:R-:W-:-:S04]  /*3730*/  IADD3.X R95, R188, UR19, RZ, P1, !PT ;  /* 0x00000013bc5f7c10 */ /* 0x000fc80008ffe4ff */
[----:B------:R-:W-:Y:S02]  /*3740*/  LOP3.LUT R97, R99, R97, RZ, 0xfc, !PT ;  /* 0x0000006163617212 */ /* 0x000fe400078efcff */
[----:B------:R-:W-:-:S05]  /*3750*/  LOP3.LUT R96, R96, 0xffff, R176, 0xf8, !PT ;  /* 0x0000ffff60607812 */ /* 0x000fca00078ef8b0 */
[----:B------:R4:W-:Y:S02]  /*3760*/  STG.E.64 desc[UR6][R94.64], R96 ;  /* 0x000000605e007986 */ /* 0x0009e4000c101b06 */
.L_x_900:
[----:B------:R0:W-:Y:S01]  /*3770*/  STG.E.64 desc[UR6][R92.64], R140 ;  /* 0x0000008c5c007986 */ /* 0x0001e2000c101b06 */
[----:B------:R-:W-:Y:S02]  /*3780*/  @P2 PRMT R182, R149, 0x7610, R182 ;  /* 0x0000761095b62816 */ /* 0x000fe400000000b6 */
[----:B------:R-:W-:Y:S02]  /*3790*/  @P2 PRMT R177, R148, 0x7610, R177 ;  /* 0x0000761094b12816 */ /* 0x000fe400000000b1 */
[----:B------:R-:W-:Y:S02]  /*37a0*/  @P2 PRMT R181, R151, 0x7610, R181 ;  /* 0x0000761097b52816 */ /* 0x000fe400000000b5 */
[----:B------:R-:W-:Y:S01]  /*37b0*/  @P2 PRMT R178, R150, 0x7610, R178 ;  /* 0x0000761096b22816 */ /* 0x000fe200000000b2 */
[----:B------:R-:W-:Y:S06]  /*37c0*/  @!P2 BRA `(.L_x_901) ;  /* 0x000000000020a947 */ /* 0x000fec0003800000 */
[----:B0-----:R-:W-:Y:S02]  /*37d0*/  LOP3.LUT R92, R177, 0xffff, RZ, 0xc0, !PT ;  /* 0x0000ffffb15c7812 */ /* 0x001fe400078ec0ff */
[----:B------:R-:W-:Y:S02]  /*37e0*/  IADD3 R186, P1, R186, UR20, RZ ;  /* 0x00000014baba7c10 */ /* 0x000fe4000ff3e0ff */
[----:B--234-:R-:W-:Y:S01]  /*37f0*/  PRMT R95, R181, 0x5410, R178 ;  /* 0x00005410b55f7816 */ /* 0x01cfe200000000b2 */
[----:B------:R-:W-:Y:S01]  /*3800*/  IMAD.WIDE.U32 R92, R92, 0x10000, RZ ;  /* 0x000100005c5c7825 */ /* 0x000fe200078e00ff */
[----:B------:R-:W-:-:S04]  /*3810*/  IADD3.X R187, R188, UR21, RZ, P1, !PT ;  /* 0x00000015bcbb7c10 */ /* 0x000fc80008ffe4ff */
[----:B------:R-:W-:Y:S02]  /*3820*/  LOP3.LUT R93, R95, R93, RZ, 0xfc, !PT ;  /* 0x0000005d5f5d7212 */ /* 0x000fe400078efcff */
[----:B------:R-:W-:-:S05]  /*3830*/  LOP3.LUT R92, R92, 0xffff, R182, 0xf8, !PT ;  /* 0x0000ffff5c5c7812 */ /* 0x000fca00078ef8b6 */
[----:B------:R0:W-:Y:S02]  /*3840*/  STG.E.64 desc[UR6][R186.64], R92 ;  /* 0x0000005cba007986 */ /* 0x0001e4000c101b06 */
.L_x_901:
[----:B------:R-:W-:Y:S01]  /*3850*/  SEL R164, RZ, 0x1, P3 ;  /* 0x00000001ffa47807 */ /* 0x000fe20001800000 */
[----:B------:R-:W-:Y:S06]  /*3860*/  @!P4 BRA `(.L_x_902) ;  /* 0xffffffcc00c8c947 */ /* 0x000fec000383ffff */
[----:B--234-:R-:W-:Y:S01]  /*3870*/  MOV R94, R29 ;  /* 0x0000001d005e7202 */ /* 0x01cfe20000000f00 */
        /* <DEDUP_REMOVED lines=42> */
[----:B0-----:R-:W-:Y:S01]  /*3b20*/  IMAD.MOV.U32 R92, RZ, RZ, R27 ;  /* 0x000000ffff5c7224 */ /* 0x001fe200078e001b */
        /* <DEDUP_REMOVED lines=36> */
.L_x_889:
[----:B------:R-:W0:Y:S01]  /*3d70*/  S2UR UR4, SR_CTAID.X ;  /* 0x00000000000479c3 */ /* 0x000e220000002500 */
[----:B------:R-:W-:-:S07]  /*3d80*/  LOP3.LUT R15, R0, 0x7f, RZ, 0xc0, !PT ;  /* 0x0000007f000f7812 */ /* 0x000fce00078ec0ff */
[----:B------:R-:W2:Y:S08]  /*3d90*/  LDC.64 R2, c[0x0][0x2d0] ;  /* 0x0000b400ff027b82 */ /* 0x000eb00000000a00 */
[----:B------:R-:W3:Y:S08]  /*3da0*/  LDC.64 R8, c[0x0][0x2d8] ;  /* 0x0000b600ff087b82 */ /* 0x000ef00000000a00 */
[----:B------:R-:W4:Y:S01]  /*3db0*/  LDC.64 R10, c[0x0][0x2e0] ;  /* 0x0000b800ff0a7b82 */ /* 0x000f220000000a00 */
[----:B0-----:R-:W-:Y:S01]  /*3dc0*/  LEA.HI R14, R0, UR4, RZ, 0x19 ;  /* 0x00000004000e7c11 */ /* 0x001fe2000f8fc8ff */
[----:B------:R-:W-:-:S04]  /*3dd0*/  ULDC UR4, c[0x0][0x218] ;  /* 0x0000860000047ab9 */ /* 0x000fc80000000800 */
[----:B------:R-:W-:Y:S02]  /*3de0*/  IMAD R14, R14, UR4, RZ ;  /* 0x000000040e0e7c24 */ /* 0x000fe4000f8e02ff */
[----:B------:R-:W0:Y:S03]  /*3df0*/  LDC.64 R12, c[0x0][0x2e8] ;  /* 0x0000ba00ff0c7b82 */ /* 0x000e260000000a00 */
[----:B------:R-:W-:-:S05]  /*3e00*/  LEA.HI R15, R14, R15, RZ, 0x1e ;  /* 0x0000000f0e0f7211 */ /* 0x000fca00078ff0ff */
[----:B--2---:R-:W-:-:S04]  /*3e10*/  IMAD.WIDE.U32 R2, R15, 0x10, R2 ;  /* 0x000000100f027825 */ /* 0x004fc800078e0002 */
[C---:B---3--:R-:W-:Y:S01]  /*3e20*/  IMAD.WIDE.U32 R8, R15.reuse, 0x10, R8 ;  /* 0x000000100f087825 */ /* 0x048fe200078e0008 */
[----:B------:R-:W-:Y:S03]  /*3e30*/  STG.E.128 desc[UR6][R2.64], R60 ;  /* 0x0000003c02007986 */ /* 0x000fe6000c101d06 */
[C---:B----4-:R-:W-:Y:S01]  /*3e40*/  IMAD.WIDE.U32 R10, R15.reuse, 0x10, R10 ;  /* 0x000000100f0a7825 */ /* 0x050fe200078e000a */
        /* <DEDUP_REMOVED lines=21> */
.L_x_890:
[----:B------:R-:W-:Y:S01]  /*3fa0*/  HFMA2.MMA R191, -RZ, RZ, 0, 9.5367431640625e-07 ;  /* 0x00000010ffbf7435 */ /* 0x000fe200000001ff */
[----:B------:R-:W-:Y:S01]  /*3fb0*/  MOV R206, R10 ;  /* 0x0000000a00ce7202 */ /* 0x000fe20000000f00 */
[----:B------:R-:W-:Y:S01]  /*3fc0*/  IMAD.MOV.U32 R208, RZ, RZ, 0x1f ;  /* 0x0000001fffd07424 */ /* 0x000fe200078e00ff */
[----:B------:R-:W-:-:S08]  /*3fd0*/  MOV R155, 0xffffffff ;  /* 0xffffffff009b7802 */ /* 0x000fd00000000f00 */
[----:B-----5:R-:W-:Y:S05]  /*3fe0*/  WARPSYNC.COLLECTIVE R155, `(.L_x_903) ;  /* 0x000000009b087348 */ /* 0x020fea0003c00000 */
[----:B------:R0:W1:Y:S02]  /*3ff0*/  SHFL.DOWN P5, R158, R206, R191, R208 ;  /* 0x080000bfce9e7389 */ /* 0x00006400000a00d0 */
[----:B01---5:R-:W-:Y:S01]  /*4000*/  ENDCOLLECTIVE ;  /* 0x000000000000791b */ /* 0x023fe20003800000 */
.L_x_903:
[----:B------:R-:W-:Y:S01]  /*4010*/  IMAD.MOV.U32 R206, RZ, RZ, R12 ;  /* 0x000000ffffce7224 */ /* 0x000fe200078e000c */
[----:B------:R-:W-:-:S07]  /*4020*/  MOV R93, R158 ;  /* 0x0000009e005d7202 */ /* 0x000fce0000000f00 */
[----:B------:R-:W-:Y:S05]  /*4030*/  WARPSYNC.COLLECTIVE R155, `(.L_x_904) ;  /* 0x000000009b087348 */ /* 0x000fea0003c00000 */
[----:B------:R0:W1:Y:S02]  /*4040*/  SHFL.DOWN P5, R158, R206, R191, R208 ;  /* 0x080000bfce9e7389 */ /* 0x00006400000a00d0 */
[----:B01----:R-:W-:Y:S01]  /*4050*/  ENDCOLLECTIVE ;  /* 0x000000000000791b */ /* 0x003fe20003800000 */
.L_x_904:
[----:B------:R-:W-:-:S05]  /*4060*/  FADD.FTZ R93, R10, R93 ;  /* 0x0000005d0a5d7221 */ /* 0x000fca0000010000 */
[----:B------:R-:W-:Y:S01]  /*4070*/  MOV R206, R93 ;  /* 0x0000005d00ce7202 */ /* 0x000fe20000000f00 */
[----:B------:R-:W-:Y:S01]  /*4080*/  IMAD.MOV.U32 R191, RZ, RZ, 0x8 ;  /* 0x00000008ffbf7424 */ /* 0x000fe200078e00ff */
[----:B------:R-:W-:-:S07]  /*4090*/  MOV R95, R158 ;  /* 0x0000009e005f7202 */ /* 0x000fce0000000f00 */
[----:B------:R-:W-:Y:S05]  /*40a0*/  WARPSYNC.COLLECTIVE R155, `(.L_x_905) ;  /* 0x000000009b087348 */ /* 0x000fea0003c00000 */
[----:B------:R0:W1:Y:S02]  /*40b0*/  SHFL.DOWN P5, R158, R206, R191, R208 ;  /* 0x080000bfce9e7389 */ /* 0x00006400000a00d0 */
[----:B01----:R-:W-:Y:S01]  /*40c0*/  ENDCOLLECTIVE ;  /* 0x000000000000791b */ /* 0x003fe20003800000 */
.L_x_905:
[----:B------:R-:W-:-:S05]  /*40d0*/  FADD.FTZ R95, R12, R95 ;  /* 0x0000005f0c5f7221 */ /* 0x000fca0000010000 */
[----:B------:R-:W-:Y:S02]  /*40e0*/  MOV R206, R95 ;  /* 0x0000005f00ce7202 */ /* 0x000fe40000000f00 */
[----:B------:R-:W-:-:S07]  /*40f0*/  MOV R24, R158 ;  /* 0x0000009e00187202 */ /* 0x000fce0000000f00 */
[----:B------:R-:W-:Y:S05]  /*4100*/  WARPSYNC.COLLECTIVE R155, `(.L_x_906) ;  /* 0x000000009b087348 */ /* 0x000fea0003c00000 */
[----:B------:R0:W1:Y:S02]  /*4110*/  SHFL.DOWN P5, R158, R206, R191, R208 ;  /* 0x080000bfce9e7389 */ /* 0x00006400000a00d0 */
[----:B01----:R-:W-:Y:S01]  /*4120*/  ENDCOLLECTIVE ;  /* 0x000000000000791b */ /* 0x003fe20003800000 */
.L_x_906:
[----:B------:R-:W-:Y:S01]  /*4130*/  FADD.FTZ R24, R93, R24 ;  /* 0x000000185d187221 */ /* 0x000fe20000010000 */
[----:B------:R-:W-:-:S04]  /*4140*/  HFMA2.MMA R191, -RZ, RZ, 0, 2.384185791015625e-07 ;  /* 0x00000004ffbf7435 */ /* 0x000fc800000001ff */
[----:B------:R-:W-:Y:S01]  /*4150*/  MOV R206, R24 ;  /* 0x0000001800ce7202 */ /* 0x000fe20000000f00 */
[----:B------:R-:W-:-:S07]  /*4160*/  IMAD.MOV.U32 R94, RZ, RZ, R158 ;  /* 0x000000ffff5e7224 */ /* 0x000fce00078e009e */
[----:B------:R-:W-:Y:S05]  /*4170*/  WARPSYNC.COLLECTIVE R155, `(.L_x_907) ;  /* 0x000000009b087348 */ /* 0x000fea0003c00000 */
[----:B------:R0:W1:Y:S02]  /*4180*/  SHFL.DOWN P5, R158, R206, R191, R208 ;  /* 0x080000bfce9e7389 */ /* 0x00006400000a00d0 */
[----:B01----:R-:W-:Y:S01]  /*4190*/  ENDCOLLECTIVE ;  /* 0x000000000000791b */ /* 0x003fe20003800000 */
.L_x_907:
[----:B------:R-:W-:-:S05]  /*41a0*/  FADD.FTZ R94, R95, R94 ;  /* 0x0000005e5f5e7221 */ /* 0x000fca0000010000 */
[----:B------:R-:W-:Y:S01]  /*41b0*/  MOV R206, R94 ;  /* 0x0000005e00ce7202 */ /* 0x000fe20000000f00 */
[----:B------:R-:W-:-:S07]  /*41c0*/  IMAD.MOV.U32 R99, RZ, RZ, R158 ;  /* 0x000000ffff637224 */ /* 0x000fce00078e009e */
[----:B------:R-:W-:Y:S05]  /*41d0*/  WARPSYNC.COLLECTIVE R155, `(.L_x_908) ;  /* 0x000000009b087348 */ /* 0x000fea0003c00000 */
[----:B------:R0:W1:Y:S02]  /*41e0*/  SHFL.DOWN P5, R158, R206, R191, R208 ;  /* 0x080000bfce9e7389 */ /* 0x00006400000a00d0 */
[----:B01----:R-:W-:Y:S01]  /*41f0*/  ENDCOLLECTIVE ;  /* 0x000000000000791b */ /* 0x003fe20003800000 */
.L_x_908:
[----:B------:R-:W-:Y:S01]  /*4200*/  FADD.FTZ R99, R24, R99 ;  /* 0x0000006318637221 */ /* 0x000fe20000010000 */
[----:B------:R-:W-:Y:S01]  /*4210*/  MOV R24, R97 ;  /* 0x0000006100187202 */ /* 0x000fe20000000f00 */
[----:B------:R-:W-:Y:S02]  /*4220*/  HFMA2.MMA R191, -RZ, RZ, 0, 1.1920928955078125e-07 ;  /* 0x00000002ffbf7435 */ /* 0x000fe400000001ff */
[----:B------:R-:W-:Y:S01]  /*4230*/  IMAD.MOV.U32 R206, RZ, RZ, R99 ;  /* 0x000000ffffce7224 */ /* 0x000fe200078e0063 */
[----:B------:R-:W-:-:S08]  /*4240*/  MOV R153, R158 ;  /* 0x0000009e00997202 */ /* 0x000fd00000000f00 */
[----:B------:R-:W-:Y:S05]  /*4250*/  WARPSYNC.COLLECTIVE R155, `(.L_x_909) ;  /* 0x000000009b087348 */ /* 0x000fea0003c00000 */
[----:B------:R0:W1:Y:S02]  /*4260*/  SHFL.DOWN P5, R158, R206, R191, R208 ;  /* 0x080000bfce9e7389 */ /* 0x00006400000a00d0 */
[----:B01----:R-:W-:Y:S01]  /*4270*/  ENDCOLLECTIVE ;  /* 0x000000000000791b */ /* 0x003fe20003800000 */
.L_x_909:
[----:B------:R-:W-:-:S04]  /*4280*/  FADD.FTZ R153, R94, R153 ;  /* 0x000000995e997221 */ /* 0x000fc80000010000 */
[----:B------:R-:W-:Y:S01]  /*4290*/  IMAD.MOV.U32 R206, RZ, RZ, R153 ;  /* 0x000000ffffce7224 */ /* 0x000fe200078e0099 */
[----:B------:R-:W-:-:S07]  /*42a0*/  MOV R10, R158 ;  /* 0x0000009e000a7202 */ /* 0x000fce0000000f00 */
[----:B------:R-:W-:Y:S05]  /*42b0*/  WARPSYNC.COLLECTIVE R155, `(.L_x_910) ;  /* 0x000000009b087348 */ /* 0x000fea0003c00000 */
[----:B------:R0:W1:Y:S02]  /*42c0*/  SHFL.DOWN P5, R158, R206, R191, R208 ;  /* 0x080000bfce9e7389 */ /* 0x00006400000a00d0 */
[----:B01----:R-:W-:Y:S01]  /*42d0*/  ENDCOLLECTIVE ;  /* 0x000000000000791b */ /* 0x003fe20003800000 */
.L_x_910:
[----:B------:R-:W-:Y:S01]  /*42e0*/  FADD.FTZ R96, R99, R10 ;  /* 0x0000000a63607221 */ /* 0x000fe20000010000 */
[----:B------:R-:W-:-:S04]  /*42f0*/  IMAD.MOV.U32 R10, RZ, RZ, R98 ;  /* 0x000000ffff0a7224 */ /* 0x000fc800078e0062 */
[----:B------:R-:W-:Y:S01]  /*4300*/  MOV R206, R96 ;  /* 0x0000006000ce7202 */ /* 0x000fe20000000f00 */
[----:B------:R-:W-:Y:S01]  /*4310*/  IMAD.MOV.U32 R191, RZ, RZ, 0x1 ;  /* 0x00000001ffbf7424 */ /* 0x000fe200078e00ff */
[----:B------:R-:W-:-:S07]  /*4320*/  MOV R12, R158 ;  /* 0x0000009e000c7202 */ /* 0x000fce0000000f00 */
[----:B------:R-:W-:Y:S05]  /*4330*/  WARPSYNC.COLLECTIVE R155, `(.L_x_911) ;  /* 0x000000009b087348 */ /* 0x000fea0003c00000 */
[----:B------:R0:W1:Y:S02]  /*4340*/  SHFL.DOWN P5, R158, R206, R191, R208 ;  /* 0x080000bfce9e7389 */ /* 0x00006400000a00d0 */
[----:B01----:R-:W-:Y:S01]  /*4350*/  ENDCOLLECTIVE ;  /* 0x000000000000791b */ /* 0x003fe20003800000 */
.L_x_911:
[----:B------:R-:W-:Y:S01]  /*4360*/  FADD.FTZ R93, R153, R12 ;  /* 0x0000000c995d7221 */ /* 0x000fe20000010000 */
[----:B------:R-:W-:-:S04]  /*4370*/  MOV R12, R92 ;  /* 0x0000005c000c7202 */ /* 0x000fc80000000f00 */
[----:B------:R-:W-:Y:S02]  /*4380*/  MOV R206, R93 ;  /* 0x0000005d00ce7202 */ /* 0x000fe40000000f00 */
[----:B------:R-:W-:-:S07]  /*4390*/  MOV R95, R158 ;  /* 0x0000009e005f7202 */ /* 0x000fce0000000f00 */
[----:B------:R-:W-:Y:S05]  /*43a0*/  WARPSYNC.COLLECTIVE R155, `(.L_x_912) ;  /* 0x000000009b087348 */ /* 0x000fea0003c00000 */
[----:B------:R0:W1:Y:S02]  /*43b0*/  SHFL.DOWN P5, R158, R206, R191, R208 ;  /* 0x080000bfce9e7389 */ /* 0x00006400000a00d0 */
[----:B01----:R-:W-:Y:S01]  /*43c0*/  ENDCOLLECTIVE ;  /* 0x000000000000791b */ /* 0x003fe20003800000 */
.L_x_912:
[----:B------:R-:W-:Y:S05]  /*43d0*/  BRA `(.L_x_913) ;  /* 0xffffffdc00707947 */ /* 0x000fea000383ffff */
.L_x_914:
        /* <DEDUP_REMOVED lines=10> */
.L_x_3902:


//--------------------- .text._ZN10layer_norm31ln_parallel_residual_bwd_kernelINS_13Kernel_traitsIf13__nv_bfloat16S2_S2_fjLj2560ELj1ELj1ELj4ELj8ENS_18Kernel_traits_baseILj2560EfS2_S2_S2_fjLj128EEEEELb0ELb1ELb0EEEvNS_9BwdParamsE --------------------------
	.section	.text._ZN10layer_norm31ln_parallel_residual_bwd_kernelINS_13Kernel_traitsIf13__nv_bfloat16S2_S2_fjLj2560ELj1ELj1ELj4ELj8ENS_18Kernel_traits_baseILj2560EfS2_S2_S2_fjLj128EEEEELb0ELb1ELb0EEEvNS_9BwdParamsE,"ax",@progbits
	.align	128
        .global         _ZN10layer_norm31ln_parallel_residual_bwd_kernelINS_13Kernel_traitsIf13__nv_bfloat16S2_S2_fjLj2560ELj1ELj1ELj4ELj8ENS_18Kernel_traits_baseILj2560EfS2_S2_S2_fjLj128EEEEELb0ELb1ELb0EEEvNS_9BwdParamsE
        .type           _ZN10layer_norm31ln_parallel_residual_bwd_kernelINS_13Kernel_traitsIf13__nv_bfloat16S2_S2_fjLj2560ELj1ELj1ELj4ELj8ENS_18Kernel_traits_baseILj2560EfS2_S2_S2_fjLj128EEEEELb0ELb1ELb0EEEvNS_9BwdParamsE,@function
        .size           _ZN10layer_norm31ln_parallel_residual_bwd_kernelINS_13Kernel_traitsIf13__nv_bfloat16S2_S2_fjLj2560ELj1ELj1ELj4ELj8ENS_18Kernel_traits_baseILj2560EfS2_S2_S2_fjLj128EEEEELb0ELb1ELb0EEEvNS_9BwdParamsE,(.L_x_3903 - _ZN10layer_norm31ln_parallel_residual_bwd_kernelINS_13Kernel_traitsIf13__nv_bfloat16S2_S2_fjLj2560ELj1ELj1ELj4ELj8ENS_18Kernel_traits_baseILj2560EfS2_S2_S2_fjLj128EEEEELb0ELb1ELb0EEEvNS_9BwdParamsE)
        .other          _ZN10layer_norm31ln_parallel_residual_bwd_kernelINS_13Kernel_traitsIf13__nv_bfloat16S2_S2_fjLj2560ELj1ELj1ELj4ELj8ENS_18Kernel_traits_baseILj2560EfS2_S2_S2_fjLj128EEEEELb0ELb1ELb0EEEvNS_9BwdParamsE,@"STO_CUDA_ENTRY STV_DEFAULT"
_ZN10layer_norm31ln_parallel_residual_bwd_kernelINS_13Kernel_traitsIf13__nv_bfloat16S2_S2_fjLj2560ELj1ELj1ELj4ELj8ENS_18Kernel_traits_baseILj2560EfS2_S2_S2_fjLj128EEEEELb0ELb1ELb0EEEvNS_9BwdParamsE:
.text._ZN10layer_norm31ln_parallel_residual_bwd_kernelINS_13Kernel_traitsIf13__nv_bfloat16S2_S2_fjLj2560ELj1ELj1ELj4ELj8ENS_18Kernel_traits_baseILj2560EfS2_S2_S2_fjLj128EEEEELb0ELb1ELb0EEEvNS_9BwdParamsE:
        /* <DEDUP_REMOVED lines=35> */
[----:B------:R0:W5:Y:S01]  /*0230*/  @P1 LDG.E.128 R80, desc[UR4][R2.64] ;  /* 0x0000000402501981 */ /* 0x000162000c1e1d00 */
[C---:B-1----:R-:W-:Y:S01]  /*0240*/  @P4 IMAD.WIDE.U32 R12, R21.reuse, 0x10, R10 ;  /* 0x00000010150c4825 */ /* 0x042fe200078e000a */
[----:B------:R-:W-:Y:S01]  /*0250*/  @P4 IADD3 R21, R21, 0x80, RZ ;  /* 0x0000008015154810 */ /* 0x000fe20007ffe0ff */
[----:B------:R-:W1:Y:S03]  /*0260*/  @P0 LDC.64 R18, c[0x0][0x260] ;  /* 0x00009800ff120b82 */ /* 0x000e660000000a00 */
[----:B------:R0:W5:Y:S01]  /*0270*/  @P4 LDG.E.128 R76, desc[UR4][R12.64] ;  /* 0x000000040c4c4981 */ /* 0x000162000c1e1d00 */
[----:B--2---:R-:W-:-:S04]  /*0280*/  @P3 IMAD.WIDE.U32 R14, R21, 0x10, R14 ;  /* 0x00000010150e3825 */ /* 0x004fc800078e000e */
[----:B------:R-:W-:Y:S01]  /*0290*/  @P3 VIADD R21, R21, 0x80 ;  /* 0x0000008015153836 */ /* 0x000fe20000000000 */
[----:B------:R0:W5:Y:S03]  /*02a0*/  @P3 LDG.E.128 R72, desc[UR4][R14.64] ;  /* 0x000000040e483981 */ /* 0x000166000c1e1d00 */
[C---:B---3--:R-:W-:Y:S01]  /*02b0*/  @P2 IMAD.WIDE.U32 R16, R21.reuse, 0x10, R16 ;  /* 0x0000001015102825 */ /* 0x048fe200078e0010 */
[----:B------:R-:W-:-:S04]  /*02c0*/  @P2 IADD3 R21, R21, 0x80, RZ ;  /* 0x0000008015152810 */ /* 0x000fc80007ffe0ff */
[----:B------:R0:W5:Y:S01]  /*02d0*/  @P2 LDG.E.128 R68, desc[UR4][R16.64] ;  /* 0x0000000410442981 */ /* 0x000162000c1e1d00 */
[----:B-1----:R-:W-:-:S05]  /*02e0*/  @P0 IMAD.WIDE.U32 R10, R21, 0x10, R18 ;  /* 0x00000010150a0825 */ /* 0x002fca00078e0012 */
[----:B------:R0:W5:Y:S01]  /*02f0*/  @P0 LDG.E.128 R64, desc[UR4][R10.64] ;  /* 0x000000040a400981 */ /* 0x000162000c1e1d00 */
        /* <DEDUP_REMOVED lines=23> */
[----:B------:R-:W-:Y:S01]  /*0470*/  HFMA2.MMA R61, -RZ, RZ, 0, 0 ;  /* 0x00000000ff3d7435 */ /* 0x000fe200000001ff */
[----:B------:R-:W-:Y:S01]  /*0480*/  UISETP.NE.AND UP0, UPT, UR6, URZ, UPT ;  /* 0x0000003f0600728c */ /* 0x000fe2000bf05270 */
[----:B------:R-:W-:-:S05]  /*0490*/  IMAD.MOV.U32 R90, RZ, RZ, 0x1 ;  /* 0x00000001ff5a7424 */ /* 0x000fca00078e00ff */
[----:B------:R-:W-:-:S13]  /*04a0*/  PLOP3.LUT P1, PT, PT, PT, UP0, 0x80, 0x0 ;  /* 0x000000000000781c */ /* 0x000fda0003f2f008 */
.L_x_946:
        /* <DEDUP_REMOVED lines=30> */
[----:B--2---:R-:W-:Y:S02]  /*0690*/  SHF.R.U32.HI R87, RZ, 0x10, R19 ;  /* 0x00000010ff577819 */ /* 0x004fe40000011613 */
[----:B------:R-:W-:-:S05]  /*06a0*/  SHF.L.U32 R86, R19, 0x10, RZ ;  /* 0x0000001013567819 */ /* 0x000fca00000006ff */
[----:B0-----:R-:W-:Y:S01]  /*06b0*/  FADD.FTZ R23, -R91, R86 ;  /* 0x000000565b177221 */ /* 0x001fe20000010100 */
[----:B---3--:R-:W-:Y:S01]  /*06c0*/  IMAD.MOV.U32 R3, RZ, RZ, R20 ;  /* 0x000000ffff037224 */ /* 0x008fe200078e0014 */
[----:B------:R-:W-:Y:S02]  /*06d0*/  SHF.R.U64 R85, R20, 0x10, R21 ;  /* 0x0000001014557819 */ /* 0x000fe40000001215 */
[C---:B------:R-:W-:Y:S01]  /*06e0*/  SHF.R.U64 R20, R18.reuse, 0x10, R19 ;  /* 0x0000001012147819 */ /* 0x040fe20000001213 */
[----:B------:R-:W-:Y:S02]  /*06f0*/  IMAD.U32 R18, R18, 0x10000, RZ ;  /* 0x0001000012127824 */ /* 0x000fe400078e00ff */
[----:B------:R-:W-:Y:S01]  /*0700*/  IMAD.U32 R19, R3, 0x10000, RZ ;  /* 0x0001000003137824 */ /* 0x000fe200078e00ff */
[----:B------:R-:W-:Y:S01]  /*0710*/  SHF.L.U32 R20, R20, 0x10, RZ ;  /* 0x0000001014147819 */ /* 0x000fe200000006ff */
[----:B------:R-:W-:Y:S01]  /*0720*/  FADD.FTZ R3, -R91, R18 ;  /* 0x000000125b037221 */ /* 0x000fe20000010100 */
[----:B------:R-:W-:-:S02]  /*0730*/  MOV R84, R21 ;  /* 0x0000001500547202 */ /* 0x000fc40000000f00 */
[----:B------:R-:W-:Y:S01]  /*0740*/  SHF.R.U32.HI R88, RZ, 0x10, R21 ;  /* 0x00000010ff587819 */ /* 0x000fe20000011615 */
[----:B------:R-:W-:Y:S01]  /*0750*/  FADD.FTZ R21, -R91, R20 ;  /* 0x000000145b157221 */ /* 0x000fe20000010100 */
[----:B-----5:R-:W-:Y:S01]  /*0760*/  FMUL.FTZ R3, R4, R3 ;  /* 0x0000000304037220 */ /* 0x020fe20000410000 */
[----:B------:R-:W-:Y:S01]  /*0770*/  IMAD.U32 R22, R85, 0x10000, RZ ;  /* 0x0001000055167824 */ /* 0x000fe200078e00ff */
[----:B------:R-:W-:Y:S01]  /*0780*/  SHF.L.U32 R85, R84, 0x10, RZ ;  /* 0x0000001054557819 */ /* 0x000fe200000006ff */
[----:B------:R-:W-:Y:S01]  /*0790*/  FADD.FTZ R40, R40, R19 ;  /* 0x0000001328287221 */ /* 0x000fe20000010000 */
[----:B------:R-:W-:Y:S01]  /*07a0*/  FMUL.FTZ R18, R4, R21 ;  /* 0x0000001504127220 */ /* 0x000fe20000410000 */
[-C--:B------:R-:W-:Y:S01]  /*07b0*/  FFMA.FTZ R60, R3, R19.reuse, R60 ;  /* 0x00000013033c7223 */ /* 0x080fe2000001003c */
[----:B------:R-:W-:Y:S01]  /*07c0*/  FMUL.FTZ R20, R80, R19 ;  /* 0x0000001350147220 */ /* 0x000fe20000410000 */
[----:B------:R-:W-:Y:S01]  /*07d0*/  FMUL.FTZ R19, R4, R23 ;  /* 0x0000001704137220 */ /* 0x000fe20000410000 */
[----:B------:R-:W-:Y:S01]  /*07e0*/  FADD.FTZ R41, R41, R22 ;  /* 0x0000001629297221 */ /* 0x000fe20000010000 */
[-C--:B------:R-:W-:Y:S01]  /*07f0*/  FFMA.FTZ R61, R18, R22.reuse, R61 ;  /* 0x00000016123d7223 */ /* 0x080fe2000001003d */
[----:B------:R-:W-:Y:S01]  /*0800*/  FMUL.FTZ R21, R81, R22 ;  /* 0x0000001651157220 */ /* 0x000fe20000410000 */
[----:B------:R-:W-:Y:S01]  /*0810*/  SHF.L.U32 R86, R87, 0x10, RZ ;  /* 0x0000001057567819 */ /* 0x000fe200000006ff */
[----:B------:R-:W-:Y:S01]  /*0820*/  FADD.FTZ R42, R42, R85 ;  /* 0x000000552a2a7221 */ /* 0x000fe20000010000 */
[-C--:B------:R-:W-:Y:S01]  /*0830*/  FFMA.FTZ R62, R19, R85.reuse, R62 ;  /* 0x00000055133e7223 */ /* 0x080fe2000001003e */
[----:B------:R-:W-:Y:S01]  /*0840*/  FMUL.FTZ R22, R82, R85 ;  /* 0x0000005552167220 */ /* 0x000fe20000410000 */
[----:B------:R-:W-:Y:S01]  /*0850*/  FADD.FTZ R84, RZ, R20 ;  /* 0x00000014ff547221 */ /* 0x000fe20000010000 */
[----:B------:R-:W-:Y:S01]  /*0860*/  FFMA.FTZ R85, R3, R20, RZ ;  /* 0x0000001403557223 */ /* 0x000fe200000100ff */
[----:B------:R-:W-:-:S02]  /*0870*/  IMAD.U32 R88, R88, 0x10000, RZ ;  /* 0x0001000058587824 */ /* 0x000fc400078e00ff */
[----:B------:R-:W-:Y:S01]  /*0880*/  FADD.FTZ R89, -R91, R86 ;  /* 0x000000565b597221 */ /* 0x000fe20000010100 */
        /* <DEDUP_REMOVED lines=10> */
.L_x_917:
[----:B------:R-:W-:Y:S05]  /*0930*/  BSYNC B0 ;  /* 0x0000000000007941 */ /* 0x000fea0003800000 */
.L_x_916:
        /* <DEDUP_REMOVED lines=13> */
[----:B------:R-:W-:Y:S02]  /*0a10*/  IADD3 R127, R127, 0x80, RZ ;  /* 0x000000807f7f7810 */ /* 0x000fe40007ffe0ff */
[----:B--2---:R-:W-:Y:S01]  /*0a20*/  SHF.R.U32.HI R98, RZ, 0x10, R85 ;  /* 0x00000010ff627819 */ /* 0x004fe20000011655 */
[----:B------:R-:W-:Y:S01]  /*0a30*/  IMAD.U32 R96, R85, 0x10000, RZ ;  /* 0x0001000055607824 */ /* 0x000fe200078e00ff */
[----:B---3--:R-:W-:Y:S02]  /*0a40*/  MOV R93, R86 ;  /* 0x00000056005d7202 */ /* 0x008fe40000000f00 */
[----:B------:R-:W-:Y:S02]  /*0a50*/  SHF.R.U64 R95, R86, 0x10, R87 ;  /* 0x00000010565f7819 */ /* 0x000fe40000001257 */
[C---:B------:R-:W-:Y:S02]  /*0a60*/  SHF.R.U64 R86, R84.reuse, 0x10, R85 ;  /* 0x0000001054567819 */ /* 0x040fe40000001255 */
[----:B------:R-:W-:-:S02]  /*0a70*/  SHF.L.U32 R84, R84, 0x10, RZ ;  /* 0x0000001054547819 */ /* 0x000fc400000006ff */
[----:B------:R-:W-:Y:S01]  /*0a80*/  SHF.L.U32 R85, R93, 0x10, RZ ;  /* 0x000000105d557819 */ /* 0x000fe200000006ff */
[----:B------:R-:W-:Y:S02]  /*0a90*/  IMAD.U32 R86, R86, 0x10000, RZ ;  /* 0x0001000056567824 */ /* 0x000fe400078e00ff */
[----:B------:R-:W-:Y:S01]  /*0aa0*/  FADD.FTZ R93, -R91, R84 ;  /* 0x000000545b5d7221 */ /* 0x000fe20000010100 */
[----:B0-----:R-:W-:Y:S01]  /*0ab0*/  SHF.L.U32 R88, R95, 0x10, RZ ;  /* 0x000000105f587819 */ /* 0x001fe200000006ff */
[C---:B------:R-:W-:Y:S01]  /*0ac0*/  FADD.FTZ R95, -R91.reuse, R96 ;  /* 0x000000605b5f7221 */ /* 0x040fe20000010100 */
[--C-:B------:R-:W-:Y:S01]  /*0ad0*/  IMAD.MOV.U32 R94, RZ, RZ, R87.reuse ;  /* 0x000000ffff5e7224 */ /* 0x100fe200078e0057 */
[----:B------:R-:W-:Y:S01]  /*0ae0*/  SHF.R.U32.HI R138, RZ, 0x10, R87 ;  /* 0x00000010ff8a7819 */ /* 0x000fe20000011657 */
[----:B-----5:R-:W-:Y:S01]  /*0af0*/  FMUL.FTZ R93, R4, R93 ;  /* 0x0000005d045d7220 */ /* 0x020fe20000410000 */
[----:B------:R-:W-:Y:S01]  /*0b00*/  FMUL.FTZ R96, R76, R85 ;  /* 0x000000554c607220 */ /* 0x000fe20000410000 */
[----:B------:R-:W-:Y:S01]  /*0b10*/  FADD.FTZ R87, -R91, R86 ;  /* 0x000000565b577221 */ /* 0x000fe20000010100 */
[----:B------:R-:W-:-:S02]  /*0b20*/  IMAD.U32 R89, R94, 0x10000, RZ ;  /* 0x000100005e597824 */ /* 0x000fc400078e00ff */
[----:B------:R-:W-:Y:S01]  /*0b30*/  FADD.FTZ R36, R36, R85 ;  /* 0x0000005524247221 */ /* 0x000fe20000010000 */
[----:B------:R-:W-:Y:S01]  /*0b40*/  FFMA.FTZ R56, R93, R85, R56 ;  /* 0x000000555d387223 */ /* 0x000fe20000010038 */
[C---:B------:R-:W-:Y:S01]  /*0b50*/  FMUL.FTZ R95, R4.reuse, R95 ;  /* 0x0000005f045f7220 */ /* 0x040fe20000410000 */
[----:B------:R-:W-:Y:S01]  /*0b60*/  FMUL.FTZ R97, R77, R88 ;  /* 0x000000584d617220 */ /* 0x000fe20000410000 */
[----:B------:R-:W-:Y:S01]  /*0b70*/  FADD.FTZ R84, R137, R96 ;  /* 0x0000006089547221 */ /* 0x000fe20000010000 */
[----:B------:R-:W-:Y:S01]  /*0b80*/  FMUL.FTZ R94, R4, R87 ;  /* 0x00000057045e7220 */ /* 0x000fe20000410000 */
[----:B------:R-:W-:Y:S02]  /*0b90*/  IMAD.U32 R86, R98, 0x10000, RZ ;  /* 0x0001000062567824 */ /* 0x000fe400078e00ff */
[----:B------:R-:W-:Y:S01]  /*0ba0*/  FFMA.FTZ R85, R93, R96, R126 ;  /* 0x000000605d557223 */ /* 0x000fe2000001007e */
[----:B------:R-:W-:Y:S01]  /*0bb0*/  SHF.L.U32 R138, R138, 0x10, RZ ;  /* 0x000000108a8a7819 */ /* 0x000fe200000006ff */
[----:B------:R-:W-:Y:S01]  /*0bc0*/  FADD.FTZ R38, R38, R89 ;  /* 0x0000005926267221 */ /* 0x000fe20000010000 */
[-C--:B------:R-:W-:Y:S01]  /*0bd0*/  FFMA.FTZ R58, R95, R89.reuse, R58 ;  /* 0x000000595f3a7223 */ /* 0x080fe2000001003a */
[----:B------:R-:W-:Y:S01]  /*0be0*/  FMUL.FTZ R98, R78, R89 ;  /* 0x000000594e627220 */ /* 0x000fe20000410000 */
        /* <DEDUP_REMOVED lines=8> */
[----:B------:R-:W-:Y:S01]  /*0c70*/  FFMA.FTZ R57, R94, R88, R57 ;  /* 0x000000585e397223 */ /* 0x000fe20000010039 */
[----:B------:R-:W-:Y:S01]  /*0c80*/  FADD.FTZ R39, R39, R138 ;  /* 0x0000008a27277221 */ /* 0x000fe20000010000 */
[----:B------:R-:W-:Y:S01]  /*0c90*/  FFMA.FTZ R59, R100, R138, R59 ;  /* 0x0000008a643b7223 */ /* 0x000fe2000001003b */
[----:B------:R-:W-:Y:S01]  /*0ca0*/  FADD.FTZ R137, R86, R99 ;  /* 0x0000006356897221 */ /* 0x000fe20000010000 */
[----:B------:R-:W-:-:S07]  /*0cb0*/  FFMA.FTZ R126, R100, R99, R84 ;  /* 0x00000063647e7223 */ /* 0x000fce0000010054 */
.L_x_919:
[----:B------:R-:W-:Y:S05]  /*0cc0*/  BSYNC B0 ;  /* 0x0000000000007941 */ /* 0x000fea0003800000 */
.L_x_918:
        /* <DEDUP_REMOVED lines=15> */
[----:B------:R-:W-:Y:S01]  /*0dc0*/  SHF.L.U32 R104, R85, 0x10, RZ ;  /* 0x0000001055687819 */ /* 0x000fe200000006ff */
[----:B---3--:R-:W-:Y:S01]  /*0dd0*/  IMAD.MOV.U32 R101, RZ, RZ, R86 ;  /* 0x000000ffff657224 */ /* 0x008fe200078e0056 */
[----:B------:R-:W-:Y:S02]  /*0de0*/  SHF.R.U64 R103, R86, 0x10, R87 ;  /* 0x0000001056677819 */ /* 0x000fe40000001257 */
[C---:B------:R-:W-:Y:S01]  /*0df0*/  SHF.R.U64 R86, R84.reuse, 0x10, R85 ;  /* 0x0000001054567819 */ /* 0x040fe20000001255 */
[----:B------:R-:W-:Y:S02]  /*0e00*/  IMAD.U32 R84, R84, 0x10000, RZ ;  /* 0x0001000054547824 */ /* 0x000fe400078e00ff */
[----:B------:R-:W-:Y:S01]  /*0e10*/  IMAD.U32 R85, R101, 0x10000, RZ ;  /* 0x0001000065557824 */ /* 0x000fe200078e00ff */
[----:B------:R-:W-:Y:S01]  /*0e20*/  SHF.L.U32 R86, R86, 0x10, RZ ;  /* 0x0000001056567819 */ /* 0x000fe200000006ff */
[----:B------:R-:W-:Y:S01]  /*0e30*/  FADD.FTZ R101, -R91, R84 ;  /* 0x000000545b657221 */ /* 0x000fe20000010100 */
[----:B0-----:R-:W-:Y:S01]  /*0e40*/  IMAD.U32 R88, R103, 0x10000, RZ ;  /* 0x0001000067587824 */ /* 0x001fe200078e00ff */
[----:B------:R-:W-:Y:S01]  /*0e50*/  MOV R102, R87 ;  /* 0x0000005700667202 */ /* 0x000fe20000000f00 */
[C---:B------:R-:W-:Y:S01]  /*0e60*/  FADD.FTZ R103, -R91.reuse, R104 ;  /* 0x000000685b677221 */ /* 0x040fe20000010100 */
[----:B------:R-:W-:Y:S01]  /*0e70*/  SHF.R.U32.HI R138, RZ, 0x10, R87 ;  /* 0x00000010ff8a7819 */ /* 0x000fe20000011657 */
[----:B-----5:R-:W-:Y:S01]  /*0e80*/  FMUL.FTZ R101, R4, R101 ;  /* 0x0000006504657220 */ /* 0x020fe20000410000 */
[-C--:B------:R-:W-:Y:S01]  /*0e90*/  FMUL.FTZ R104, R72, R85.reuse ;  /* 0x0000005548687220 */ /* 0x080fe20000410000 */
[----:B------:R-:W-:Y:S01]  /*0ea0*/  FADD.FTZ R87, -R91, R86 ;  /* 0x000000565b577221 */ /* 0x000fe20000010100 */
[----:B------:R-:W-:Y:S01]  /*0eb0*/  SHF.L.U32 R89, R102, 0x10, RZ ;  /* 0x0000001066597819 */ /* 0x000fe200000006ff */
[----:B------:R-:W-:Y:S01]  /*0ec0*/  FADD.FTZ R32, R32, R85 ;  /* 0x0000005520207221 */ /* 0x000fe20000010000 */
[----:B------:R-:W-:Y:S01]  /*0ed0*/  FFMA.FTZ R52, R101, R85, R52 ;  /* 0x0000005565347223 */ /* 0x000fe20000010034 */
[----:B------:R-:W-:Y:S01]  /*0ee0*/  FMUL.FTZ R103, R4, R103 ;  /* 0x0000006704677220 */ /* 0x000fe20000410000 */
[----:B------:R-:W-:Y:S01]  /*0ef0*/  FMUL.FTZ R105, R73, R88 ;  /* 0x0000005849697220 */ /* 0x000fe20000410000 */
[----:B------:R-:W-:Y:S01]  /*0f00*/  SHF.L.U32 R86, R106, 0x10, RZ ;  /* 0x000000106a567819 */ /* 0x000fe200000006ff */
[----:B------:R-:W-:Y:S01]  /*0f10*/  FADD.FTZ R84, R137, R104 ;  /* 0x0000006889547221 */ /* 0x000fe20000010000 */
[----:B------:R-:W-:Y:S01]  /*0f20*/  FMUL.FTZ R102, R4, R87 ;  /* 0x0000005704667220 */ /* 0x000fe20000410000 */
[----:B------:R-:W-:Y:S01]  /*0f30*/  FFMA.FTZ R85, R101, R104, R126 ;  /* 0x0000006865557223 */ /* 0x000fe2000001007e */
[----:B------:R-:W-:Y:S01]  /*0f40*/  FADD.FTZ R34, R34, R89 ;  /* 0x0000005922227221 */ /* 0x000fe20000010000 */
[-C--:B------:R-:W-:Y:S01]  /*0f50*/  FFMA.FTZ R54, R103, R89.reuse, R54 ;  /* 0x0000005967367223 */ /* 0x080fe20000010036 */
[----:B------:R-:W-:Y:S01]  /*0f60*/  FMUL.FTZ R106, R74, R89 ;  /* 0x000000594a6a7220 */ /* 0x000fe20000410000 */
[----:B------:R-:W-:Y:S01]  /*0f70*/  FADD.FTZ R87, R84, R105 ;  /* 0x0000006954577221 */ /* 0x000fe20000010000 */
[----:B------:R-:W-:-:S02]  /*0f80*/  IMAD.U32 R138, R138, 0x10000, RZ ;  /* 0x000100008a8a7824 */ /* 0x000fc400078e00ff */
[----:B------:R-:W-:Y:S01]  /*0f90*/  FADD.FTZ R89, -R91, R86 ;  /* 0x000000565b597221 */ /* 0x000fe20000010100 */
[----:B------:R-:W-:Y:S01]  /*0fa0*/  FFMA.FTZ R84, R102, R105, R85 ;  /* 0x0000006966547223 */ /* 0x000fe20000010055 */
[----:B------:R-:W-:Y:S01]  /*0fb0*/  FADD.FTZ R86, R87, R106 ;  /* 0x0000006a57567221 */ /* 0x000fe20000010000 */
[----:B------:R-:W-:Y:S01]  /*0fc0*/  FMUL.FTZ R107, R75, R138 ;  /* 0x0000008a4b6b7220 */ /* 0x000fe20000410000 */
        /* <DEDUP_REMOVED lines=8> */
.L_x_921:
[----:B------:R-:W-:Y:S05]  /*1050*/  BSYNC B0 ;  /* 0x0000000000007941 */ /* 0x000fea0003800000 */
.L_x_920:
        /* <DEDUP_REMOVED lines=56> */
.L_x_923:
[----:B------:R-:W-:Y:S05]  /*13e0*/  BSYNC B0 ;  /* 0x0000000000007941 */ /* 0x000fea0003800000 */
.L_x_922:
        /* <DEDUP_REMOVED lines=21> */
[----:B---3--:R-:W-:Y:S01]  /*1540*/  IMAD.MOV.U32 R84, RZ, RZ, R86 ;  /* 0x000000ffff547224 */ /* 0x008fe200078e0056 */
[--C-:B------:R-:W-:Y:S01]  /*1550*/  SHF.R.U64 R135, R86, 0x10, R87.reuse ;  /* 0x0000001056877819 */ /* 0x100fe20000001257 */
[----:B------:R-:W-:Y:S01]  /*1560*/  IMAD.U32 R86, R127, 0x10000, RZ ;  /* 0x000100007f567824 */ /* 0x000fe200078e00ff */
[----:B------:R-:W-:Y:S02]  /*1570*/  MOV R85, R87 ;  /* 0x0000005700557202 */ /* 0x000fe40000000f00 */
[----:B------:R-:W-:Y:S01]  /*1580*/  SHF.R.U32.HI R131, RZ, 0x10, R87 ;  /* 0x00000010ff837819 */ /* 0x000fe20000011657 */
[----:B0-----:R-:W-:Y:S01]  /*1590*/  FADD.FTZ R89, -R91, R86 ;  /* 0x000000565b597221 */ /* 0x001fe20000010100 */
[----:B------:R-:W-:Y:S01]  /*15a0*/  IMAD.U32 R87, R84, 0x10000, RZ ;  /* 0x0001000054577824 */ /* 0x000fe200078e00ff */
[----:B------:R-:W-:Y:S02]  /*15b0*/  SHF.L.U32 R84, R135, 0x10, RZ ;  /* 0x0000001087547819 */ /* 0x000fe400000006ff */
[----:B-----5:R-:W-:Y:S01]  /*15c0*/  FMUL.FTZ R130, R4, R89 ;  /* 0x0000005904827220 */ /* 0x020fe20000410000 */
[----:B------:R-:W-:Y:S01]  /*15d0*/  FMUL.FTZ R132, R64, R87 ;  /* 0x0000005740847220 */ /* 0x000fe20000410000 */
[----:B------:R-:W-:Y:S01]  /*15e0*/  FMUL.FTZ R129, R4, R129 ;  /* 0x0000008104817220 */ /* 0x000fe20000410000 */
[----:B------:R-:W-:Y:S01]  /*15f0*/  SHF.L.U32 R88, R131, 0x10, RZ ;  /* 0x0000001083587819 */ /* 0x000fe200000006ff */
[----:B------:R-:W-:Y:S01]  /*1600*/  FADD.FTZ R127, -R91, R134 ;  /* 0x000000865b7f7221 */ /* 0x000fe20000010100 */
[----:B------:R-:W-:Y:S01]  /*1610*/  FADD.FTZ R25, R25, R84 ;  /* 0x0000005419197221 */ /* 0x000fe20000010000 */
[-C--:B------:R-:W-:Y:S01]  /*1620*/  FFMA.FTZ R45, R130, R84.reuse, R45 ;  /* 0x00000054822d7223 */ /* 0x080fe2000001002d */
[----:B------:R-:W-:Y:S01]  /*1630*/  FMUL.FTZ R131, R65, R84 ;  /* 0x0000005441837220 */ /* 0x000fe20000410000 */
[----:B------:R-:W-:-:S02]  /*1640*/  IMAD.U32 R91, R85, 0x10000, RZ ;  /* 0x00010000555b7824 */ /* 0x000fc400078e00ff */
[----:B------:R-:W-:Y:S01]  /*1650*/  FADD.FTZ R84, R137, R132 ;  /* 0x0000008489547221 */ /* 0x000fe20000010000 */
[C---:B------:R-:W-:Y:S01]  /*1660*/  FFMA.FTZ R85, R129.reuse, R132, R126 ;  /* 0x0000008481557223 */ /* 0x040fe2000001007e */
[----:B------:R-:W-:Y:S01]  /*1670*/  FADD.FTZ R24, R24, R87 ;  /* 0x0000005718187221 */ /* 0x000fe20000010000 */
[----:B------:R-:W-:Y:S01]  /*1680*/  FFMA.FTZ R44, R129, R87, R44 ;  /* 0x00000057812c7223 */ /* 0x000fe2000001002c */
[----:B------:R-:W-:Y:S01]  /*1690*/  FADD.FTZ R87, R84, R131 ;  /* 0x0000008354577221 */ /* 0x000fe20000010000 */
[----:B------:R-:W-:Y:S01]  /*16a0*/  FMUL.FTZ R133, R4, R133 ;  /* 0x0000008504857220 */ /* 0x000fe20000410000 */
[----:B------:R-:W-:Y:S01]  /*16b0*/  FMUL.FTZ R134, R66, R91 ;  /* 0x0000005b42867220 */ /* 0x000fe20000410000 */
[----:B------:R-:W-:Y:S01]  /*16c0*/  FFMA.FTZ R84, R130, R131, R85 ;  /* 0x0000008382547223 */ /* 0x000fe20000010055 */
[----:B------:R-:W-:Y:S01]  /*16d0*/  FMUL.FTZ R135, R67, R88 ;  /* 0x0000005843877220 */ /* 0x000fe20000410000 */
[----:B------:R-:W-:Y:S01]  /*16e0*/  FMUL.FTZ R136, R4, R127 ;  /* 0x0000007f04887220 */ /* 0x000fe20000410000 */
[----:B------:R-:W-:Y:S01]  /*16f0*/  FADD.FTZ R86, R87, R134 ;  /* 0x0000008657567221 */ /* 0x000fe20000010000 */
[C---:B------:R-:W-:Y:S01]  /*1700*/  FFMA.FTZ R84, R133.reuse, R134, R84 ;  /* 0x0000008685547223 */ /* 0x040fe20000010054 */
[----:B------:R-:W-:Y:S01]  /*1710*/  FADD.FTZ R26, R26, R91 ;  /* 0x0000005b1a1a7221 */ /* 0x000fe20000010000 */
[----:B------:R-:W-:Y:S01]  /*1720*/  FFMA.FTZ R46, R133, R91, R46 ;  /* 0x0000005b852e7223 */ /* 0x000fe2000001002e */
[----:B------:R-:W-:Y:S01]  /*1730*/  FADD.FTZ R27, R27, R88 ;  /* 0x000000581b1b7221 */ /* 0x000fe20000010000 */
[----:B------:R-:W-:Y:S01]  /*1740*/  FFMA.FTZ R47, R136, R88, R47 ;  /* 0x00000058882f7223 */ /* 0x000fe2000001002f */
[----:B------:R-:W-:Y:S01]  /*1750*/  FADD.FTZ R137, R86, R135 ;  /* 0x0000008756897221 */ /* 0x000fe20000010000 */
[----:B------:R-:W-:-:S07]  /*1760*/  FFMA.FTZ R126, R136, R135, R84 ;  /* 0x00000087887e7223 */ /* 0x000fce0000010054 */
.L_x_925:
[----:B------:R-:W-:Y:S05]  /*1770*/  BSYNC B0 ;  /* 0x0000000000007941 */ /* 0x000fea0003800000 */
.L_x_924:
        /* <DEDUP_REMOVED lines=25> */
.L_x_957:
        /* <DEDUP_REMOVED lines=89> */
.L_x_929:
        /* <DEDUP_REMOVED lines=14> */
.L_x_930:
[----:B------:R-:W-:-:S07]  /*1f80*/  IADD3 R2, R2, 0x80, RZ ;  /* 0x0000008002027810 */ /* 0x000fce0007ffe0ff */
.L_x_928:
[----:B------:R-:W-:Y:S05]  /*1f90*/  BSYNC B0 ;  /* 0x0000000000007941 */ /* 0x000fea0003800000 */
.L_x_927:
        /* <DEDUP_REMOVED lines=61> */
.L_x_933:
        /* <DEDUP_REMOVED lines=14> */
.L_x_934:
[----:B------:R-:W-:-:S07]  /*2450*/  IADD3 R2, R2, 0x80, RZ ;  /* 0x0000008002027810 */ /* 0x000fce0007ffe0ff */
.L_x_932:
[----:B------:R-:W-:Y:S05]  /*2460*/  BSYNC B0 ;  /* 0x0000000000007941 */ /* 0x000fea0003800000 */
.L_x_931:
        /* <DEDUP_REMOVED lines=47> */
[----:B------:R-:W-:Y:S02]  /*2760*/  ISETP.NE.AND.EX P5, PT, RZ, UR17, PT, P5 ;  /* 0x00000011ff007c0c */ /* 0x000fe4000bfa5350 */
[----:B--2---:R-:W-:Y:S02]  /*2770*/  SHF.L.U32 R139, R137, 0x10, RZ ;  /* 0x00000010898b7819 */ /* 0x004fe400000006ff */
[----:B------:R-:W-:Y:S02]  /*2780*/  LOP3.LUT R84, R84, R141, RZ, 0xfc, !PT ;  /* 0x0000008d54547212 */ /* 0x000fe400078efcff */
        /* <DEDUP_REMOVED lines=11> */
.L_x_937:
        /* <DEDUP_REMOVED lines=14> */
.L_x_938:
[----:B------:R-:W-:-:S07]  /*2920*/  VIADD R2, R2, 0x80 ;  /* 0x0000008002027836 */ /* 0x000fce0000000000 */
.L_x_936:
[----:B------:R-:W-:Y:S05]  /*2930*/  BSYNC B0 ;  /* 0x0000000000007941 */ /* 0x000fea0003800000 */
.L_x_935:
        /* <DEDUP_REMOVED lines=27> */
[----:B------:R-:W-:Y:S01]  /*2af0*/  @P5 FADD.FTZ R89, R89, R84 ;  /* 0x0000005459595221 */ /* 0x000fe20000010000 */
[----:B------:R-:W-:Y:S01]  /*2b00*/  F2F.BF16.F32 R141, R88 ;  /* 0x00000058008d7304 */ /* 0x000fe20000202000 */
[----:B------:R-:W-:Y:S01]  /*2b10*/  @P5 FADD.FTZ R91, R91, R86 ;  /* 0x000000565b5b5221 */ /* 0x000fe20000010000 */
[----:B------:R-:W-:Y:S01]  /*2b20*/  @P5 FADD.FTZ R137, R137, R90 ;  /* 0x0000005a89895221 */ /* 0x000fe20000010000 */
[----:B------:R-:W-:-:S04]  /*2b30*/  ISETP.NE.U32.AND P5, PT, RZ, UR14, PT ;  /* 0x0000000eff007c0c */ /* 0x000fc8000bfa5070 */
[----:B------:R-:W-:Y:S01]  /*2b40*/  ISETP.NE.AND.EX P5, PT, RZ, UR15, PT, P5 ;  /* 0x0000000fff007c0c */ /* 0x000fe2000bfa5350 */
[----:B------:R-:W0:Y:S08]  /*2b50*/  F2F.BF16.F32 R138, R89 ;  /* 0x00000059008a7304 */ /* 0x000e300000202000 */
[----:B------:R-:W-:Y:S04]  /*2b60*/  F2F.BF16.F32 R140, R91 ;  /* 0x0000005b008c7304 */ /* 0x000fe80000202000 */
[----:B------:R-:W-:-:S02]  /*2b70*/  @P5 F2FP.BF16.F32.PACK_AB R86, RZ, R91 ;  /* 0x0000005bff56523e */ /* 0x000fc400000010ff */
[----:B------:R-:W-:Y:S02]  /*2b80*/  @P5 F2FP.BF16.F32.PACK_AB R87, RZ, R137 ;  /* 0x00000089ff57523e */ /* 0x000fe400000010ff */
[----:B------:R-:W-:Y:S01]  /*2b90*/  @P5 PRMT R12, R86, 0x7610, R12 ;  /* 0x00007610560c5816 */ /* 0x000fe2000000000c */
[----:B------:R-:W1:Y:S01]  /*2ba0*/  F2F.BF16.F32 R137, R137 ;  /* 0x0000008900897304 */ /* 0x000e620000202000 */
[----:B------:R-:W-:Y:S02]  /*2bb0*/  @P5 PRMT R13, R87, 0x7610, R13 ;  /* 0x00007610570d5816 */ /* 0x000fe4000000000d */
[----:B------:R-:W2:Y:S01]  /*2bc0*/  LDC.64 R86, c[0x0][0x2f8] ;  /* 0x0000be00ff567b82 */ /* 0x000ea20000000a00 */
[----:B------:R-:W-:Y:S02]  /*2bd0*/  @P5 F2FP.BF16.F32.PACK_AB R84, RZ, R88 ;  /* 0x00000058ff54523e */ /* 0x000fe400000010ff */
[----:B------:R-:W-:Y:S02]  /*2be0*/  @P5 F2FP.BF16.F32.PACK_AB R85, RZ, R89 ;  /* 0x00000059ff55523e */ /* 0x000fe400000010ff */
        /* <DEDUP_REMOVED lines=18> */
.L_x_941:
        /* <DEDUP_REMOVED lines=14> */
.L_x_942:
[----:B------:R-:W-:-:S07]  /*2df0*/  IADD3 R2, R2, 0x80, RZ ;  /* 0x0000008002027810 */ /* 0x000fce0007ffe0ff */
.L_x_940:
[----:B------:R-:W-:Y:S05]  /*2e00*/  BSYNC B0 ;  /* 0x0000000000007941 */ /* 0x000fea0003800000 */
.L_x_939:
        /* <DEDUP_REMOVED lines=20> */
[----:B------:R-:W-:Y:S02]  /*2f50*/  @P5 MOV R88, R115 ;  /* 0x0000007300585202 */ /* 0x000fe40000000f00 */
[----:B------:R-:W-:Y:S02]  /*2f60*/  @P5 SHF.R.U32.HI R127, RZ, 0x10, R115 ;  /* 0x00000010ff7f5819 */ /* 0x000fe40000011673 */
[----:B------:R-:W-:Y:S01]  /*2f70*/  @P5 SHF.L.U32 R85, R84, 0x10, RZ ;  /* 0x0000001054555819 */ /* 0x000fe200000006ff */
[----:B------:R-:W-:Y:S01]  /*2f80*/  @P5 IMAD.U32 R84, R89, 0x10000, RZ ;  /* 0x0001000059545824 */ /* 0x000fe200078e00ff */
[----:B------:R-:W-:-:S02]  /*2f90*/  @P5 SHF.L.U32 R89, R88, 0x10, RZ ;  /* 0x0000001058595819 */ /* 0x000fc400000006ff */
[----:B------:R-:W-:Y:S01]  /*2fa0*/  @P5 SHF.L.U32 R127, R127, 0x10, RZ ;  /* 0x000000107f7f5819 */ /* 0x000fe200000006ff */
[----:B------:R-:W-:Y:S01]  /*2fb0*/  @P5 FADD.FTZ R86, R86, R85 ;  /* 0x0000005556565221 */ /* 0x000fe20000010000 */
[----:B------:R-:W-:Y:S01]  /*2fc0*/  @P5 FADD.FTZ R87, R87, R84 ;  /* 0x0000005457575221 */ /* 0x000fe20000010000 */
[----:B------:R-:W-:Y:S02]  /*2fd0*/  @P5 FADD.FTZ R126, R126, R89 ;  /* 0x000000597e7e5221 */ /* 0x000fe40000010000 */
        /* <DEDUP_REMOVED lines=31> */
.L_x_945:
        /* <DEDUP_REMOVED lines=16> */
.L_x_944:
[----:B------:R-:W-:Y:S05]  /*32d0*/  BSYNC B0 ;  /* 0x0000000000007941 */ /* 0x000fea0003800000 */
.L_x_943:
[----:B------:R-:W-:Y:S02]  /*32e0*/  IADD3 R6, R6, UR18, RZ ;  /* 0x0000001206067c10 */ /* 0x000fe4000fffe0ff */
[----:B01----:R-:W-:Y:S02]  /*32f0*/  SEL R90, RZ, 0x1, P0 ;  /* 0x00000001ff5a7807 */ /* 0x003fe40000000000 */
[----:B------:R-:W-:-:S13]  /*3300*/  ISETP.GE.AND P0, PT, R6, UR19, PT ;  /* 0x0000001306007c0c */ /* 0x000fda000bf06270 */
[----:B------:R-:W-:Y:S05]  /*3310*/  @!P0 BRA `(.L_x_946) ;  /* 0xffffffd000648947 */ /* 0x000fea000383ffff */
.L_x_915:
[----:B------:R-:W0:Y:S01]  /*3320*/  S2R R14, SR_TID.X ;  /* 0x00000000000e7919 */ /* 0x000e220000002100 */
[----:B------:R-:W0:Y:S01]  /*3330*/  S2UR UR6, SR_CTAID.X ;  /* 0x00000000000679c3 */ /* 0x000e220000002500 */
[----:B------:R-:W-:Y:S02]  /*3340*/  ISETP.NE.AND P5, PT, R5, RZ, PT ;  /* 0x000000ff0500720c */ /* 0x000fe40003fa5270 */
[----:B------:R-:W-:-:S05]  /*3350*/  ISETP.NE.AND P0, PT, R0, RZ, PT ;  /* 0x000000ff0000720c */ /* 0x000fca0003f05270 */
[----:B------:R-:W1:Y:S08]  /*3360*/  @P4 LDC.64 R6, c[0x0][0x2d0] ;  /* 0x0000b400ff064b82 */ /* 0x000e700000000a00 */
[----:B------:R-:W4:Y:S08]  /*3370*/  @P5 LDC.64 R2, c[0x0][0x2d0] ;  /* 0x0000b400ff025b82 */ /* 0x000f300000000a00 */
[----:B-----5:R-:W2:Y:S01]  /*3380*/  @P5 LDC.64 R4, c[0x0][0x2d8] ;  /* 0x0000b600ff045b82 */ /* 0x020ea20000000a00 */
[----:B0-----:R-:W-:-:S07]  /*3390*/  LEA.HI R0, R14, UR6, RZ, 0x19 ;  /* 0x000000060e007c11 */ /* 0x001fce000f8fc8ff */
[----:B------:R-:W0:Y:S01]  /*33a0*/  @P4 LDC.64 R10, c[0x0][0x2d8] ;  /* 0x0000b600ff0a4b82 */ /* 0x000e220000000a00 */
[----:B------:R-:W-:Y:S01]  /*33b0*/  LOP3.LUT R19, R14, 0x7f, RZ, 0xc0, !PT ;  /* 0x0000007f0e137812 */ /* 0x000fe200078ec0ff */
[----:B------:R-:W-:-:S06]  /*33c0*/  IMAD R0, R0, R9, RZ ;  /* 0x0000000900007224 */ /* 0x000fcc00078e02ff */
[----:B------:R-:W3:Y:S01]  /*33d0*/  @P3 LDC.64 R8, c[0x0][0x2d0] ;  /* 0x0000b400ff083b82 */ /* 0x000ee20000000a00 */
[----:B------:R-:W-:-:S05]  /*33e0*/  LEA.HI R19, R0, R19, RZ, 0x1e ;  /* 0x0000001300137211 */ /* 0x000fca00078ff0ff */
[C---:B----4-:R-:W-:Y:S02]  /*33f0*/  @P5 IMAD.WIDE.U32 R2, R19.reuse, 0x10, R2 ;  /* 0x0000001013025825 */ /* 0x050fe400078e0002 */
[----:B------:R-:W4:Y:S02]  /*3400*/  @P3 LDC.64 R12, c[0x0][0x2d8] ;  /* 0x0000b600ff0c3b82 */ /* 0x000f240000000a00 */
[C---:B--2---:R-:W-:Y:S01]  /*3410*/  @P5 IMAD.WIDE.U32 R4, R19.reuse, 0x10, R4 ;  /* 0x0000001013045825 */ /* 0x044fe200078e0004 */
[----:B------:R-:W-:Y:S01]  /*3420*/  @P5 IADD3 R19, R19, 0x80, RZ ;  /* 0x0000008013135810 */ /* 0x000fe20007ffe0ff */
[----:B------:R2:W-:Y:S04]  /*3430*/  @P5 STG.E.128 desc[UR4][R2.64], R40 ;  /* 0x0000002802005986 */ /* 0x0005e8000c101d04 */
[----:B------:R-:W2:Y:S01]  /*3440*/  @P2 LDC.64 R14, c[0x0][0x2d0] ;  /* 0x0000b400ff0e2b82 */ /* 0x000ea20000000a00 */
[C---:B-1----:R-:W-:Y:S01]  /*3450*/  @P4 IMAD.WIDE.U32 R6, R19.reuse, 0x10, R6 ;  /* 0x0000001013064825 */ /* 0x042fe200078e0006 */
[----:B------:R1:W-:Y:S03]  /*3460*/  @P5 STG.E.128 desc[UR4][R4.64], R60 ;  /* 0x0000003c04005986 */ /* 0x0003e6000c101d04 */
[C---:B0-----:R-:W-:Y:S01]  /*3470*/  @P4 IMAD.WIDE.U32 R10, R19.reuse, 0x10, R10 ;  /* 0x00000010130a4825 */ /* 0x041fe200078e000a */
[----:B------:R1:W-:Y:S02]  /*3480*/  @P4 STG.E.128 desc[UR4][R6.64], R36 ;  /* 0x0000002406004986 */ /* 0x0003e4000c101d04 */
[----:B------:R-:W0:Y:S01]  /*3490*/  @P2 LDC.64 R16, c[0x0][0x2d8] ;  /* 0x0000b600ff102b82 */ /* 0x000e220000000a00 */
[----:B------:R-:W-:Y:S01]  /*34a0*/  @P4 VIADD R19, R19, 0x80 ;  /* 0x0000008013134836 */ /* 0x000fe20000000000 */
[----:B------:R1:W-:Y:S03]  /*34b0*/  @P4 STG.E.128 desc[UR4][R10.64], R56 ;  /* 0x000000380a004986 */ /* 0x0003e6000c101d04 */
[----:B---3--:R-:W-:-:S04]  /*34c0*/  @P3 IMAD.WIDE.U32 R8, R19, 0x10, R8 ;  /* 0x0000001013083825 */ /* 0x008fc800078e0008 */
[C---:B----4-:R-:W-:Y:S01]  /*34d0*/  @P3 IMAD.WIDE.U32 R12, R19.reuse, 0x10, R12 ;  /* 0x00000010130c3825 */ /* 0x050fe200078e000c */
[----:B------:R-:W-:Y:S01]  /*34e0*/  @P3 IADD3 R19, R19, 0x80, RZ ;  /* 0x0000008013133810 */ /* 0x000fe20007ffe0ff */
[----:B------:R1:W-:Y:S04]  /*34f0*/  @P3 STG.E.128 desc[UR4][R8.64], R32 ;  /* 0x0000002008003986 */ /* 0x0003e8000c101d04 */
[----:B------:R1:W-:Y:S01]  /*3500*/  @P3 STG.E.128 desc[UR4][R12.64], R52 ;  /* 0x000000340c003986 */ /* 0x0003e2000c101d04 */
[----:B--2---:R-:W-:-:S05]  /*3510*/  @P2 IMAD.WIDE.U32 R14, R19, 0x10, R14 ;  /* 0x00000010130e2825 */ /* 0x004fca00078e000e */
[----:B------:R1:W-:Y:S01]  /*3520*/  @P2 STG.E.128 desc[UR4][R14.64], R28 ;  /* 0x0000001c0e002986 */ /* 0x0003e2000c101d04 */
[----:B0-----:R-:W-:-:S05]  /*3530*/  @P2 IMAD.WIDE.U32 R16, R19, 0x10, R16 ;  /* 0x0000001013102825 */ /* 0x001fca00078e0010 */
        /* <DEDUP_REMOVED lines=10> */
.L_x_926:
[----:B------:R-:W-:Y:S01]  /*35e0*/  HFMA2.MMA R140, -RZ, RZ, 0, 9.5367431640625e-07 ;  /* 0x00000010ff8c7435 */ /* 0x000fe200000001ff */
[----:B------:R-:W-:Y:S01]  /*35f0*/  IMAD.MOV.U32 R141, RZ, RZ, R137 ;  /* 0x000000ffff8d7224 */ /* 0x000fe200078e0089 */
[----:B------:R-:W-:Y:S01]  /*3600*/  MOV R143, 0x1f ;  /* 0x0000001f008f7802 */ /* 0x000fe20000000f00 */
[----:B------:R-:W-:-:S08]  /*3610*/  IMAD.MOV.U32 R138, RZ, RZ, -0x1 ;  /* 0xffffffffff8a7424 */ /* 0x000fd000078e00ff */
[----:B-----5:R-:W-:Y:S05]  /*3620*/  WARPSYNC.COLLECTIVE R138, `(.L_x_947) ;  /* 0x000000008a087348 */ /* 0x020fea0003c00000 */
[----:B------:R0:W1:Y:S02]  /*3630*/  SHFL.DOWN P5, R139, R141, R140, R143 ;  /* 0x0800008c8d8b7389 */ /* 0x00006400000a008f */
[----:B01---5:R-:W-:Y:S01]  /*3640*/  ENDCOLLECTIVE ;  /* 0x000000000000791b */ /* 0x023fe20003800000 */
.L_x_947:
[----:B------:R-:W-:Y:S02]  /*3650*/  MOV R141, R126 ;  /* 0x0000007e008d7202 */ /* 0x000fe40000000f00 */
[----:B------:R-:W-:-:S07]  /*3660*/  MOV R86, R139 ;  /* 0x0000008b00567202 */ /* 0x000fce0000000f00 */
[----:B------:R-:W-:Y:S05]  /*3670*/  WARPSYNC.COLLECTIVE R138, `(.L_x_948) ;  /* 0x000000008a087348 */ /* 0x000fea0003c00000 */
[----:B------:R0:W1:Y:S02]  /*3680*/  SHFL.DOWN P5, R139, R141, R140, R143 ;  /* 0x0800008c8d8b7389 */ /* 0x00006400000a008f */
[----:B01----:R-:W-:Y:S01]  /*3690*/  ENDCOLLECTIVE ;  /* 0x000000000000791b */ /* 0x003fe20003800000 */
.L_x_948:
[----:B------:R-:W-:Y:S01]  /*36a0*/  FADD.FTZ R86, R86, R137 ;  /* 0x0000008956567221 */ /* 0x000fe20000010000 */
[----:B------:R-:W-:-:S04]  /*36b0*/  HFMA2.MMA R140, -RZ, RZ, 0, 4.76837158203125e-07 ;  /* 0x00000008ff8c7435 */ /* 0x000fc800000001ff */
[----:B------:R-:W-:Y:S01]  /*36c0*/  MOV R141, R86 ;  /* 0x00000056008d7202 */ /* 0x000fe20000000f00 */
[----:B------:R-:W-:-:S07]  /*36d0*/  IMAD.MOV.U32 R87, RZ, RZ, R139 ;  /* 0x000000ffff577224 */ /* 0x000fce00078e008b */
[----:B------:R-:W-:Y:S05]  /*36e0*/  WARPSYNC.COLLECTIVE R138, `(.L_x_949) ;  /* 0x000000008a087348 */ /* 0x000fea0003c00000 */
[----:B------:R0:W1:Y:S02]  /*36f0*/  SHFL.DOWN P5, R139, R141, R140, R143 ;  /* 0x0800008c8d8b7389 */ /* 0x00006400000a008f */
[----:B01----:R-:W-:Y:S01]  /*3700*/  ENDCOLLECTIVE ;  /* 0x000000000000791b */ /* 0x003fe20003800000 */
.L_x_949:
[----:B------:R-:W-:-:S05]  /*3710*/  FADD.FTZ R87, R87, R126 ;  /* 0x0000007e57577221 */ /* 0x000fca0000010000 */
[----:B------:R-:W-:Y:S01]  /*3720*/  MOV R141, R87 ;  /* 0x00000057008d7202 */ /* 0x000fe20000000f00 */
[----:B------:R-:W-:-:S07]  /*3730*/  IMAD.MOV.U32 R89, RZ, RZ, R139 ;  /* 0x000000ffff597224 */ /* 0x000fce00078e008b */
[----:B------:R-:W-:Y:S05]  /*3740*/  WARPSYNC.COLLECTIVE R138, `(.L_x_950) ;  /* 0x000000008a087348 */ /* 0x000fea0003c00000 */
[----:B------:R0:W1:Y:S02]  /*3750*/  SHFL.DOWN P5, R139, R141, R140, R143 ;  /* 0x0800008c8d8b7389 */ /* 0x00006400000a008f */
[----:B01----:R-:W-:Y:S01]  /*3760*/  ENDCOLLECTIVE ;  /* 0x000000000000791b */ /* 0x003fe20003800000 */
.L_x_950:
[----:B------:R-:W-:Y:S01]  /*3770*/  FADD.FTZ R89, R86, R89 ;  /* 0x0000005956597221 */ /* 0x000fe20000010000 */
[----:B------:R-:W-:-:S03]  /*3780*/  HFMA2.MMA R140, -RZ, RZ, 0, 2.384185791015625e-07 ;  /* 0x00000004ff8c7435 */ /* 0x000fc600000001ff */
[----:B------:R-:W-:Y:S01]  /*3790*/  IMAD.MOV.U32 R141, RZ, RZ, R89 ;  /* 0x000000ffff8d7224 */ /* 0x000fe200078e0059 */
[----:B------:R-:W-:-:S07]  /*37a0*/  MOV R88, R139 ;  /* 0x0000008b00587202 */ /* 0x000fce0000000f00 */
[----:B------:R-:W-:Y:S05]  /*37b0*/  WARPSYNC.COLLECTIVE R138, `(.L_x_951) ;  /* 0x000000008a087348 */ /* 0x000fea0003c00000 */
[----:B------:R0:W1:Y:S02]  /*37c0*/  SHFL.DOWN P5, R139, R141, R140, R143 ;  /* 0x0800008c8d8b7389 */ /* 0x00006400000a008f */
[----:B01----:R-:W-:Y:S01]  /*37d0*/  ENDCOLLECTIVE ;  /* 0x000000000000791b */ /* 0x003fe20003800000 */
.L_x_951:
[----:B------:R-:W-:-:S04]  /*37e0*/  FADD.FTZ R88, R87, R88 ;  /* 0x0000005857587221 */ /* 0x000fc80000010000 */
[----:B------:R-:W-:Y:S01]  /*37f0*/  IMAD.MOV.U32 R141, RZ, RZ, R88 ;  /* 0x000000ffff8d7224 */ /* 0x000fe200078e0058 */
[----:B------:R-:W-:-:S07]  /*3800*/  MOV R90, R139 ;  /* 0x0000008b005a7202 */ /* 0x000fce0000000f00 */
[----:B------:R-:W-:Y:S05]  /*3810*/  WARPSYNC.COLLECTIVE R138, `(.L_x_952) ;  /* 0x000000008a087348 */ /* 0x000fea0003c00000 */
[----:B------:R0:W1:Y:S02]  /*3820*/  SHFL.DOWN P5, R139, R141, R140, R143 ;  /* 0x0800008c8d8b7389 */ /* 0x00006400000a008f */
[----:B01----:R-:W-:Y:S01]  /*3830*/  ENDCOLLECTIVE ;  /* 0x000000000000791b */ /* 0x003fe20003800000 */
.L_x_952:
[----:B------:R-:W-:-:S05]  /*3840*/  FADD.FTZ R90, R89, R90 ;  /* 0x0000005a595a7221 */ /* 0x000fca0000010000 */
[----:B------:R-:W-:Y:S01]  /*3850*/  MOV R141, R90 ;  /* 0x0000005a008d7202 */ /* 0x000fe20000000f00 */
[----:B------:R-:W-:Y:S01]  /*3860*/  IMAD.MOV.U32 R140, RZ, RZ, 0x2 ;  /* 0x00000002ff8c7424 */ /* 0x000fe200078e00ff */
[----:B------:R-:W-:-:S07]  /*3870*/  MOV R91, R139 ;  /* 0x0000008b005b7202 */ /* 0x000fce0000000f00 */
[----:B------:R-:W-:Y:S05]  /*3880*/  WARPSYNC.COLLECTIVE R138, `(.L_x_953) ;  /* 0x000000008a087348 */ /* 0x000fea0003c00000 */
[----:B------:R0:W1:Y:S02]  /*3890*/  SHFL.DOWN P5, R139, R141, R140, R143 ;  /* 0x0800008c8d8b7389 */ /* 0x00006400000a008f */
[----:B01----:R-:W-:Y:S01]  /*38a0*/  ENDCOLLECTIVE ;  /* 0x000000000000791b */ /* 0x003fe20003800000 */
.L_x_953:
[----:B------:R-:W-:-:S05]  /*38b0*/  FADD.FTZ R91, R88, R91 ;  /* 0x0000005b585b7221 */ /* 0x000fca0000010000 */
[----:B------:R-:W-:Y:S02]  /*38c0*/  MOV R141, R91 ;  /* 0x0000005b008d7202 */ /* 0x000fe40000000f00 */
[----:B------:R-:W-:-:S07]  /*38d0*/  MOV R127, R139 ;  /* 0x0000008b007f7202 */ /* 0x000fce0000000f00 */
[----:B------:R-:W-:Y:S05]  /*38e0*/  WARPSYNC.COLLECTIVE R138, `(.L_x_954) ;  /* 0x000000008a087348 */ /* 0x000fea0003c00000 */
[----:B------:R0:W1:Y:S02]  /*38f0*/  SHFL.DOWN P5, R139, R141, R140, R143 ;  /* 0x0800008c8d8b7389 */ /* 0x00006400000a008f */
[----:B01----:R-:W-:Y:S01]  /*3900*/  ENDCOLLECTIVE ;  /* 0x000000000000791b */ /* 0x003fe20003800000 */
.L_x_954:
[----:B------:R-:W-:Y:S01]  /*3910*/  FADD.FTZ R127, R90, R127 ;  /* 0x0000007f5a7f7221 */ /* 0x000fe20000010000 */
[----:B------:R-:W-:-:S04]  /*3920*/  HFMA2.MMA R140, -RZ, RZ, 0, 5.9604644775390625e-08 ;  /* 0x00000001ff8c7435 */ /* 0x000fc800000001ff */
[----:B------:R-:W-:Y:S01]  /*3930*/  MOV R141, R127 ;  /* 0x0000007f008d7202 */ /* 0x000fe20000000f00 */
[----:B------:R-:W-:-:S07]  /*3940*/  IMAD.MOV.U32 R126, RZ, RZ, R139 ;  /* 0x000000ffff7e7224 */ /* 0x000fce00078e008b */
[----:B------:R-:W-:Y:S05]  /*3950*/  WARPSYNC.COLLECTIVE R138, `(.L_x_955) ;  /* 0x000000008a087348 */ /* 0x000fea0003c00000 */
[----:B------:R0:W1:Y:S02]  /*3960*/  SHFL.DOWN P5, R139, R141, R140, R143 ;  /* 0x0800008c8d8b7389 */ /* 0x00006400000a008f */
[----:B01----:R-:W-:Y:S01]  /*3970*/  ENDCOLLECTIVE ;  /* 0x000000000000791b */ /* 0x003fe20003800000 */
.L_x_955:
[----:B------:R-:W-:-:S05]  /*3980*/  FADD.FTZ R86, R91, R126 ;  /* 0x0000007e5b567221 */ /* 0x000fca0000010000 */
[----:B------:R-:W-:Y:S01]  /*3990*/  MOV R141, R86 ;  /* 0x00000056008d7202 */ /* 0x000fe20000000f00 */
[----:B------:R-:W-:-:S07]  /*39a0*/  IMAD.MOV.U32 R126, RZ, RZ, R139 ;  /* 0x000000ffff7e7224 */ /* 0x000fce00078e008b */
[----:B------:R-:W-:Y:S05]  /*39b0*/  WARPSYNC.COLLECTIVE R138, `(.L_x_956) ;  /* 0x000000008a087348 */ /* 0x000fea0003c00000 */
[----:B------:R0:W1:Y:S02]  /*39c0*/  SHFL.DOWN P5, R139, R141, R140, R143 ;  /* 0x0800008c8d8b7389 */ /* 0x00006400000a008f */
[----:B01----:R-:W-:Y:S01]  /*39d0*/  ENDCOLLECTIVE ;  /* 0x000000000000791b */ /* 0x003fe20003800000 */
.L_x_956:
[----:B------:R-:W-:Y:S01]  /*39e0*/  MOV R87, R139 ;  /* 0x0000008b00577202 */ /* 0x000fe20000000f00 */
[----:B------:R-:W-:Y:S06]  /*39f0*/  BRA `(.L_x_957) ;  /* 0xffffffdc00c47947 */ /* 0x000fec000383ffff */
.L_x_958:
        /* <DEDUP_REMOVED lines=16> */
.L_x_3903:


//--------------------- .text._ZN10layer_norm31ln_parallel_residual_bwd_kernelINS_13Kernel_traitsIf13__nv_bfloat16S2_S2_fjLj2560ELj1ELj1ELj4ELj8ENS_18Kernel_traits_baseILj2560EfS2_S2_S2_fjLj128EEEEELb0ELb1ELb1EEEvNS_9BwdParamsE --------------------------
	.section	.text._ZN10layer_norm31ln_parallel_residual_bwd_kernelINS_13Kernel_traitsIf13__nv_bfloat16S2_S2_fjLj2560ELj1ELj1ELj4ELj8ENS_18Kernel_traits_baseILj2560EfS2_S2_S2_fjLj128EEEEELb0ELb1ELb1EEEvNS_9BwdParamsE,"ax",@progbits
	.align	128
        .global         _ZN10layer_norm31ln_parallel_residual_bwd_kernelINS_13Kernel_traitsIf13__nv_bfloat16S2_S2_fjLj2560ELj1ELj1ELj4ELj8ENS_18Kernel_traits_baseILj2560EfS2_S2_S2_fjLj128EEEEELb0ELb1ELb1EEEvNS_9BwdParamsE
        .type           _ZN10layer_norm31ln_parallel_residual_bwd_kernelINS_13Kernel_traitsIf13__nv_bfloat16S2_S2_fjLj2560ELj1ELj1ELj4ELj8ENS_18Kernel_traits_baseILj2560EfS2_S2_S2_fjLj128EEEEELb0ELb1ELb1EEEvNS_9BwdParamsE,@function
        .size           _ZN10layer_norm31ln_parallel_residual_bwd_kernelINS_13Kernel_traitsIf13__nv_bfloat16S2_S2_fjLj2560ELj1ELj1ELj4ELj8ENS_18Kernel_traits_baseILj2560EfS2_S2_S2_fjLj128EEEEELb0ELb1ELb1EEEvNS_9BwdParamsE,(.L_x_3904 - _ZN10layer_norm31ln_parallel_residual_bwd_kernelINS_13Kernel_traitsIf13__nv_bfloat16S2_S2_fjLj2560ELj1ELj1ELj4ELj8ENS_18Kernel_traits_baseILj2560EfS2_S2_S2_fjLj128EEEEELb0ELb1ELb1EEEvNS_9BwdParamsE)
        .other          _ZN10layer_norm31ln_parallel_residual_bwd_kernelINS_13Kernel_traitsIf13__nv_bfloat16S2_S2_fjLj2560ELj1ELj1ELj4ELj8ENS_18Kernel_traits_baseILj2560EfS2_S2_S2_fjLj128EEEEELb0ELb1ELb1EEEvNS_9BwdParamsE,@"STO_CUDA_ENTRY STV_DEFAULT"
_ZN10layer_norm31ln_parallel_residual_bwd_kernelINS_13Kernel_traitsIf13__nv_bfloat16S2_S2_fjLj2560ELj1ELj1ELj4ELj8ENS_18Kernel_traits_baseILj2560EfS2_S2_S2_fjLj128EEEEELb0ELb1ELb1EEEvNS_9BwdParamsE:
.text._ZN10layer_norm31ln_parallel_residual_bwd_kernelINS_13Kernel_traitsIf13__nv_bfloat16S2_S2_fjLj2560ELj1ELj1ELj4ELj8ENS_18Kernel_traits_baseILj2560EfS2_S2_S2_fjLj128EEEEELb0ELb1ELb1EEEvNS_9BwdParamsE:
        /* <DEDUP_REMOVED lines=35> */
.L_x_959:
[----:B------:R-:W-:Y:S01]  /*0230*/  SHF.L.U32 R2, R0, 0x4, RZ ;  /* 0x0000000400027819 */ /* 0x000fe200000006ff */
[----:B------:R-:W-:-:S03]  /*0240*/  ULDC.64 UR4, c[0x0][0x260] ;  /* 0x0000980000047ab9 */ /* 0x000fc60000000a00 */
[----:B------:R-:W-:-:S04]  /*0250*/  LOP3.LUT R2, R2, 0x7f0, RZ, 0xc0, !PT ;  /* 0x000007f002027812 */ /* 0x000fc800078ec0ff */
[----:B------:R-:W-:-:S04]  /*0260*/  IADD3 R8, P0, R2, UR4, RZ ;  /* 0x0000000402087c10 */ /* 0x000fc8000ff1e0ff */
[----:B------:R-:W-:Y:S01]  /*0270*/  IADD3.X R9, RZ, UR5, RZ, P0, !PT ;  /* 0x00000005ff097c10 */ /* 0x000fe200087fe4ff */
[----:B------:R-:W-:Y:S02]  /*0280*/  ULDC.64 UR4, c[0x0][0x2c8] ;  /* 0x0000b20000047ab9 */ /* 0x000fe40000000a00 */
[----:B------:R-:W-:Y:S01]  /*0290*/  ISETP.NE.U32.AND P0, PT, RZ, UR4, PT ;  /* 0x00000004ff007c0c */ /* 0x000fe2000bf05070 */
[----:B------:R-:W-:Y:S01]  /*02a0*/  ULDC.U8 UR4, c[0x0][0x2a0] ;  /* 0x0000a80000047ab9 */ /* 0x000fe20000000000 */
[----:B------:R-:W-:Y:S01]  /*02b0*/  HFMA2.MMA R116, -RZ, RZ, 0, 5.9604644775390625e-08 ;  /* 0x00000001ff747435 */ /* 0x000fe200000001ff */
[----:B------:R-:W-:Y:S01]  /*02c0*/  UISETP.NE.AND UP0, UPT, UR4, URZ, UPT ;  /* 0x0000003f0400728c */ /* 0x000fe2000bf05270 */
[----:B------:R-:W5:Y:S01]  /*02d0*/  LDG.E.128 R52, desc[UR6][R8.64] ;  /* 0x0000000608347981 */ /* 0x000f62000c1e1d00 */
[----:B------:R-:W-:Y:S02]  /*02e0*/  ISETP.NE.AND.EX P0, PT, RZ, UR5, PT, P0 ;  /* 0x00000005ff007c0c */ /* 0x000fe4000bf05300 */
[----:B------:R-:W-:-:S02]  /*02f0*/  CS2R R2, SRZ ;  /* 0x0000000000027805 */ /* 0x000fc4000001ff00 */
[----:B------:R-:W-:Y:S01]  /*0300*/  CS2R R4, SRZ ;  /* 0x0000000000047805 */ /* 0x000fe2000001ff00 */
[----:B------:R-:W5:Y:S01]  /*0310*/  LDG.E.128 R48, desc[UR6][R8.64+0x800] ;  /* 0x0008000608307981 */ /* 0x000f62000c1e1d00 */
[----:B------:R-:W-:Y:S02]  /*0320*/  CS2R R6, SRZ ;  /* 0x0000000000067805 */ /* 0x000fe4000001ff00 */
[----:B------:R-:W-:Y:S02]  /*0330*/  CS2R R10, SRZ ;  /* 0x00000000000a7805 */ /* 0x000fe4000001ff00 */
[----:B------:R-:W-:Y:S01]  /*0340*/  CS2R R12, SRZ ;  /* 0x00000000000c7805 */ /* 0x000fe2000001ff00 */
[----:B------:R-:W5:Y:S01]  /*0350*/  LDG.E.128 R44, desc[UR6][R8.64+0x1000] ;  /* 0x00100006082c7981 */ /* 0x000f62000c1e1d00 */
[----:B------:R-:W-:Y:S02]  /*0360*/  CS2R R14, SRZ ;  /* 0x00000000000e7805 */ /* 0x000fe4000001ff00 */
[----:B------:R-:W-:-:S02]  /*0370*/  CS2R R16, SRZ ;  /* 0x0000000000107805 */ /* 0x000fc4000001ff00 */
[----:B------:R-:W-:Y:S01]  /*0380*/  CS2R R34, SRZ ;  /* 0x0000000000227805 */ /* 0x000fe2000001ff00 */
[----:B------:R-:W5:Y:S01]  /*0390*/  LDG.E.128 R40, desc[UR6][R8.64+0x1800] ;  /* 0x0018000608287981 */ /* 0x000f62000c1e1d00 */
[----:B------:R-:W-:Y:S01]  /*03a0*/  CS2R R18, SRZ ;  /* 0x0000000000127805 */ /* 0x000fe2000001ff00 */
[----:B------:R-:W-:Y:S01]  /*03b0*/  IMAD.MOV.U32 R68, RZ, RZ, RZ ;  /* 0x000000ffff447224 */ /* 0x000fe200078e00ff */
[----:B------:R-:W-:Y:S01]  /*03c0*/  CS2R R64, SRZ ;  /* 0x0000000000407805 */ /* 0x000fe2000001ff00 */
[----:B------:R0:W5:Y:S01]  /*03d0*/  LDG.E.128 R36, desc[UR6][R8.64+0x2000] ;  /* 0x0020000608247981 */ /* 0x000162000c1e1d00 */
[----:B------:R-:W-:Y:S02]  /*03e0*/  CS2R R20, SRZ ;  /* 0x0000000000147805 */ /* 0x000fe4000001ff00 */
[----:B------:R-:W-:Y:S02]  /*03f0*/  CS2R R22, SRZ ;  /* 0x0000000000167805 */ /* 0x000fe4000001ff00 */
[----:B------:R-:W-:-:S02]  /*0400*/  CS2R R24, SRZ ;  /* 0x0000000000187805 */ /* 0x000fc4000001ff00 */
[----:B------:R-:W-:Y:S02]  /*0410*/  CS2R R26, SRZ ;  /* 0x00000000001a7805 */ /* 0x000fe4000001ff00 */
[----:B------:R-:W-:Y:S02]  /*0420*/  CS2R R28, SRZ ;  /* 0x00000000001c7805 */ /* 0x000fe4000001ff00 */
[----:B------:R-:W-:Y:S02]  /*0430*/  CS2R R30, SRZ ;  /* 0x00000000001e7805 */ /* 0x000fe4000001ff00 */
[----:B------:R-:W-:Y:S02]  /*0440*/  CS2R R32, SRZ ;  /* 0x0000000000207805 */ /* 0x000fe4000001ff00 */
[----:B------:R-:W-:Y:S02]  /*0450*/  PLOP3.LUT P3, PT, PT, PT, UP0, 0x80, 0x0 ;  /* 0x000000000000781c */ /* 0x000fe40003f6f008 */
[----:B------:R-:W-:-:S02]  /*0460*/  CS2R R66, SRZ ;  /* 0x0000000000427805 */ /* 0x000fc4000001ff00 */
[----:B0-----:R-:W-:Y:S02]  /*0470*/  CS2R R8, SRZ ;  /* 0x0000000000087805 */ /* 0x001fe4000001ff00 */
[----:B------:R-:W-:Y:S02]  /*0480*/  MOV R70, RZ ;  /* 0x000000ff00467202 */ /* 0x000fe40000000f00 */
[----:B------:R-:W-:-:S07]  /*0490*/  LOP3.LUT R71, R0, 0x7f, RZ, 0xc0, !PT ;  /* 0x0000007f00477812 */ /* 0x000fce00078ec0ff */
.L_x_973:
[----:B0--3--:R-:W0:Y:S01]  /*04a0*/  LDC.64 R56, c[0x0][0x2b8] ;  /* 0x0000ae00ff387b82 */ /* 0x009e220000000a00 */
[----:B------:R-:W-:-:S05]  /*04b0*/  IMAD R58, R69, UR8, RZ ;  /* 0x00000008453a7c24 */ /* 0x000fca000f8e02ff */
[----:B------:R-:W-:Y:S02]  /*04c0*/  SHF.R.S32.HI R59, RZ, 0x1f, R58 ;  /* 0x0000001fff3b7819 */ /* 0x000fe4000001143a */
[----:B-1----:R-:W1:Y:S02]  /*04d0*/  LDC.64 R98, c[0x0][0x238] ;  /* 0x00008e00ff627b82 */ /* 0x002e640000000a00 */
[----:B------:R-:W-:-:S04]  /*04e0*/  LEA.HI R58, R59, R58, RZ, 0x2 ;  /* 0x0000003a3b3a7211 */ /* 0x000fc800078f10ff */
[----:B------:R-:W-:Y:S02]  /*04f0*/  LEA.HI.SX32 R119, R58, R71, 0x1e ;  /* 0x000000473a777211 */ /* 0x000fe400078ff2ff */
[----:B--2---:R-:W2:Y:S02]  /*0500*/  LDC.64 R120, c[0x0][0x250] ;  /* 0x00009400ff787b82 */ /* 0x004ea40000000a00 */
[C---:B------:R-:W-:Y:S01]  /*0510*/  IADD3 R117, R119.reuse, 0x80, RZ ;  /* 0x0000008077757810 */ /* 0x040fe20007ffe0ff */
[C---:B------:R-:W-:Y:S01]  /*0520*/  VIADD R72, R119.reuse, 0x180 ;  /* 0x0000018077487836 */ /* 0x040fe20000000000 */
[C---:B------:R-:W-:Y:S02]  /*0530*/  IADD3 R82, R119.reuse, 0x100, RZ ;  /* 0x0000010077527810 */ /* 0x040fe40007ffe0ff */
[C---:B------:R-:W-:Y:S01]  /*0540*/  IADD3 R73, R119.reuse, 0x200, RZ ;  /* 0x0000020077497810 */ /* 0x040fe20007ffe0ff */
[--C-:B0-----:R-:W-:Y:S01]  /*0550*/  IMAD.WIDE.U32 R100, R72, 0x8, R56.reuse ;  /* 0x0000000848647825 */ /* 0x101fe200078e0038 */
[----:B------:R-:W0:Y:S03]  /*0560*/  @P0 LDC.64 R114, c[0x0][0x2c8] ;  /* 0x0000b200ff720b82 */ /* 0x000e260000000a00 */
[----:B------:R-:W-:-:S04]  /*0570*/  IMAD.WIDE.U32 R112, R119, 0x8, R56 ;  /* 0x0000000877707825 */ /* 0x000fc800078e0038 */
[--C-:B------:R-:W-:Y:S01]  /*0580*/  IMAD.WIDE.U32 R110, R117, 0x8, R56.reuse ;  /* 0x00000008756e7825 */ /* 0x100fe200078e0038 */
[----:B------:R-:W3:Y:S01]  /*0590*/  @P0 LDC.64 R104, c[0x0][0x2c8] ;  /* 0x0000b200ff680b82 */ /* 0x000ee20000000a00 */
[----:B----4-:R-:W4:Y:S02]  /*05a0*/  LDG.E.64 R112, desc[UR6][R112.64] ;  /* 0x0000000670707981 */ /* 0x010f24000c1e1b00 */
[--C-:B------:R-:W-:Y:S02]  /*05b0*/  IMAD.WIDE.U32 R108, R82, 0x8, R56.reuse ;  /* 0x00000008526c7825 */ /* 0x100fe400078e0038 */
[----:B------:R-:W4:Y:S02]  /*05c0*/  LDG.E.64 R110, desc[UR6][R110.64] ;  /* 0x000000066e6e7981 */ /* 0x000f24000c1e1b00 */
[----:B------:R-:W-:Y:S01]  /*05d0*/  IMAD.WIDE.U32 R58, R73, 0x8, R56 ;  /* 0x00000008493a7825 */ /* 0x000fe200078e0038 */
[----:B------:R-:W3:Y:S01]  /*05e0*/  @P0 LDC.64 R106, c[0x0][0x2c8] ;  /* 0x0000b200ff6a0b82 */ /* 0x000ee20000000a00 */
[----:B------:R2:W4:Y:S02]  /*05f0*/  LDG.E.64 R56, desc[UR6][R100.64] ;  /* 0x0000000664387981 */ /* 0x000524000c1e1b00 */
[----:B-1----:R-:W-:-:S02]  /*0600*/  IMAD.WIDE.U32 R60, R119, 0x8, R98 ;  /* 0x00000008773c7825 */ /* 0x002fc400078e0062 */
[----:B------:R-:W4:Y:S02]  /*0610*/  LDG.E.64 R108, desc[UR6][R108.64] ;  /* 0x000000066c6c7981 */ /* 0x000f24000c1e1b00 */
[----:B--2---:R-:W-:Y:S01]  /*0620*/  IMAD.WIDE R120, R69, 0x4, R120 ;  /* 0x0000000445787825 */ /* 0x004fe200078e0278 */
[----:B------:R-:W1:Y:S01]  /*0630*/  @P0 LDC.64 R102, c[0x0][0x2c8] ;  /* 0x0000b200ff660b82 */ /* 0x000e620000000a00 */
[----:B------:R-:W2:Y:S02]  /*0640*/  LDG.E.64 R58, desc[UR6][R58.64] ;  /* 0x000000063a3a7981 */ /* 0x000ea4000c1e1b00 */
[--C-:B------:R-:W-:Y:S02]  /*0650*/  IMAD.WIDE.U32 R62, R117, 0x8, R98.reuse ;  /* 0x00000008753e7825 */ /* 0x100fe400078e0062 */
[----:B------:R-:W2:Y:S03]  /*0660*/  LDG.E.64 R60, desc[UR6][R60.64] ;  /* 0x000000063c3c7981 */ /* 0x000ea6000c1e1b00 */
[----:B------:R-:W0:Y:S01]  /*0670*/  LDC.64 R100, c[0x0][0x258] ;  /* 0x00009600ff647b82 */ /* 0x000e220000000a00 */
[--C-:B------:R-:W-:Y:S01]  /*0680*/  IMAD.WIDE.U32 R94, R82, 0x8, R98.reuse ;  /* 0x00000008525e7825 */ /* 0x100fe200078e0062 */
[----:B------:R-:W2:Y:S03]  /*0690*/  LDG.E R125, desc[UR6][R120.64] ;  /* 0x00000006787d7981 */ /* 0x000ea6000c1e1900 */
[--C-:B------:R-:W-:Y:S01]  /*06a0*/  IMAD.WIDE.U32 R96, R72, 0x8, R98.reuse ;  /* 0x0000000848607825 */ /* 0x100fe200078e0062 */
[----:B------:R-:W2:Y:S03]  /*06b0*/  LDG.E.64 R62, desc[UR6][R62.64] ;  /* 0x000000063e3e7981 */ /* 0x000ea6000c1e1b00 */
[----:B------:R-:W-:Y:S01]  /*06c0*/  IMAD.WIDE.U32 R98, R73, 0x8, R98 ;  /* 0x0000000849627825 */ /* 0x000fe200078e0062 */
[----:B------:R-:W2:Y:S04]  /*06d0*/  LDG.E.64 R94, desc[UR6][R94.64] ;  /* 0x000000065e5e7981 */ /* 0x000ea8000c1e1b00 */
[----:B------:R-:W2:Y:S04]  /*06e0*/  LDG.E.64 R96, desc[UR6][R96.64] ;  /* 0x0000000660607981 */ /* 0x000ea8000c1e1b00 */
[----:B------:R-:W2:Y:S01]  /*06f0*/  LDG.E.64 R98, desc[UR6][R98.64] ;  /* 0x0000000662627981 */ /* 0x000ea2000c1e1b00 */
[----:B0-----:R-:W-:-:S02]  /*0700*/  IMAD.WIDE R122, R69, 0x4, R100 ;  /* 0x00000004457a7825 */ /* 0x001fc400078e0264 */
[----:B------:R-:W0:Y:S03]  /*0710*/  @P0 LDC.64 R100, c[0x0][0x2c8] ;  /* 0x0000b200ff640b82 */ /* 0x000e260000000a00 */
[----:B------:R-:W2:Y:S01]  /*0720*/  LDG.E R126, desc[UR6][R122.64] ;  /* 0x000000067a7e7981 */ /* 0x000ea2000c1e1900 */
[----:B------:R-:W-:-:S04]  /*0730*/  @P0 IMAD.WIDE.U32 R114, R119, 0x8, R114 ;  /* 0x0000000877720825 */ /* 0x000fc800078e0072 */
[----:B---3--:R-:W-:Y:S01]  /*0740*/  @P0 IMAD.WIDE.U32 R104, R72, 0x8, R104 ;  /* 0x0000000848680825 */ /* 0x008fe200078e0068 */
[----:B-----5:R3:W5:Y:S03]  /*0750*/  @P0 LDG.E.64 R92, desc[UR6][R114.64] ;  /* 0x00000006725c0981 */ /* 0x020766000c1e1b00 */
[----:B------:R-:W-:Y:S01]  /*0760*/  @P0 IMAD.WIDE.U32 R106, R73, 0x8, R106 ;  /* 0x00000008496a0825 */ /* 0x000fe200078e006a */
[----:B------:R3:W5:Y:S04]  /*0770*/  @P0 LDG.E.64 R86, desc[UR6][R104.64] ;  /* 0x0000000668560981 */ /* 0x000768000c1e1b00 */
[----:B------:R2:W5:Y:S01]  /*0780*/  @P0 LDG.E.64 R84, desc[UR6][R106.64] ;  /* 0x000000066a540981 */ /* 0x000562000c1e1b00 */
[----:B0-----:R-:W-:-:S05]  /*0790*/  @P0 IMAD.WIDE.U32 R100, R117, 0x8, R100 ;  /* 0x0000000875640825 */ /* 0x001fca00078e0064 */
[----:B------:R0:W5:Y:S01]  /*07a0*/  @P0 LDG.E.64 R90, desc[UR6][R100.64] ;  /* 0x00000006645a0981 */ /* 0x000162000c1e1b00 */
[----:B-1----:R-:W-:-:S05]  /*07b0*/  @P0 IMAD.WIDE.U32 R102, R82, 0x8, R102 ;  /* 0x0000000852660825 */ /* 0x002fca00078e0066 */
[----:B------:R1:W5:Y:S01]  /*07c0*/  @P0 LDG.E.64 R88, desc[UR6][R102.64] ;  /* 0x0000000666580981 */ /* 0x000362000c1e1b00 */
[----:B------:R-:W-:Y:S01]  /*07d0*/  VIADD R69, R69, UR10 ;  /* 0x0000000a45457c36 */ /* 0x000fe20008000000 */
[----:B------:R-:W-:Y:S01]  /*07e0*/  UMOV UR4, 0xffffffff ;  /* 0xffffffff00047882 */ /* 0x000fe20000000000 */
[----:B------:R-:W-:-:S03]  /*07f0*/  LOP3.LUT P1, RZ, R0, 0x1f, RZ, 0xc0, !PT ;  /* 0x0000001f00ff7812 */ /* 0x000fc6000782c0ff */
[----:B------:R-:W-:Y:S02]  /*0800*/  ISETP.GE.AND P4, PT, R69, UR11, PT ;  /* 0x0000000b45007c0c */ /* 0x000fe4000bf86270 */
[----:B----4-:R-:W-:Y:S02]  /*0810*/  MOV R130, R112 ;  /* 0x0000007000827202 */ /* 0x010fe40000000f00 */
[----:B------:R-:W-:Y:S01]  /*0820*/  SHF.R.U64 R83, R112, 0x10, R113 ;  /* 0x0000001070537819 */ /* 0x000fe20000001271 */
[----:B------:R-:W-:Y:S01]  /*0830*/  IMAD.MOV.U32 R118, RZ, RZ, R110 ;  /* 0x000000ffff767224 */ /* 0x000fe200078e006e */
[--C-:B------:R-:W-:Y:S02]  /*0840*/  SHF.R.U64 R110, R110, 0x10, R111.reuse ;  /* 0x000000106e6e7819 */ /* 0x100fe4000000126f */
[----:B------:R-:W-:Y:S02]  /*0850*/  MOV R112, R111 ;  /* 0x0000006f00707202 */ /* 0x000fe40000000f00 */
[----:B---3--:R-:W-:Y:S01]  /*0860*/  SHF.R.U32.HI R114, RZ, 0x10, R111 ;  /* 0x00000010ff727819 */ /* 0x008fe2000001166f */
[----:B------:R-:W-:Y:S01]  /*0870*/  IMAD.MOV.U32 R124, RZ, RZ, R56 ;  /* 0x000000ffff7c7224 */ /* 0x000fe200078e0038 */
[----:B------:R-:W-:-:S02]  /*0880*/  SHF.R.U64 R122, R56, 0x10, R57 ;  /* 0x00000010387a7819 */ /* 0x000fc40000001239 */
[----:B------:R-:W-:Y:S02]  /*0890*/  MOV R111, R108 ;  /* 0x0000006c006f7202 */ /* 0x000fe40000000f00 */
[--C-:B------:R-:W-:Y:S02]  /*08a0*/  SHF.R.U64 R108, R108, 0x10, R109.reuse ;  /* 0x000000106c6c7819 */ /* 0x100fe4000000126d */
[----:B------:R-:W-:Y:S02]  /*08b0*/  MOV R105, R109 ;  /* 0x0000006d00697202 */ /* 0x000fe40000000f00 */
[----:B------:R-:W-:Y:S02]  /*08c0*/  SHF.R.U32.HI R123, RZ, 0x10, R109 ;  /* 0x00000010ff7b7819 */ /* 0x000fe4000001166d */
[----:B------:R-:W-:Y:S02]  /*08d0*/  MOV R120, R57 ;  /* 0x0000003900787202 */ /* 0x000fe40000000f00 */
[----:B------:R-:W-:-:S02]  /*08e0*/  SHF.R.U32.HI R121, RZ, 0x10, R57 ;  /* 0x00000010ff797819 */ /* 0x000fc40000011639 */
[----:B--2---:R-:W-:Y:S02]  /*08f0*/  MOV R109, R58 ;  /* 0x0000003a006d7202 */ /* 0x004fe40000000f00 */
[C---:B------:R-:W-:Y:S01]  /*0900*/  SHF.R.U64 R57, R60.reuse, 0x10, R61 ;  /* 0x000000103c397819 */ /* 0x040fe2000000123d */
[----:B------:R-:W-:Y:S01]  /*0910*/  IMAD.U32 R60, R60, 0x10000, RZ ;  /* 0x000100003c3c7824 */ /* 0x000fe200078e00ff */
[--C-:B------:R-:W-:Y:S02]  /*0920*/  SHF.R.U64 R58, R58, 0x10, R59.reuse ;  /* 0x000000103a3a7819 */ /* 0x100fe4000000123b */
[----:B------:R-:W-:Y:S02]  /*0930*/  MOV R56, R59 ;  /* 0x0000003b00387202 */ /* 0x000fe40000000f00 */
[----:B------:R-:W-:Y:S02]  /*0940*/  SHF.R.U32.HI R107, RZ, 0x10, R59 ;  /* 0x00000010ff6b7819 */ /* 0x000fe4000001163b */
[----:B0-----:R-:W-:-:S02]  /*0950*/  FSEL R100, R125, RZ, !P3 ;  /* 0x000000ff7d647208 */ /* 0x001fc40005800000 */
[----:B------:R-:W-:Y:S01]  /*0960*/  SHF.R.U32.HI R59, RZ, 0x10, R61 ;  /* 0x00000010ff3b7819 */ /* 0x000fe2000001163d */
[----:B------:R-:W-:Y:S01]  /*0970*/  IMAD.U32 R137, R94, 0x10000, RZ ;  /* 0x000100005e897824 */ /* 0x000fe200078e00ff */
[C---:B------:R-:W-:Y:S02]  /*0980*/  SHF.R.U64 R147, R62.reuse, 0x10, R63 ;  /* 0x000000103e937819 */ /* 0x040fe4000000123f */
[----:B------:R-:W-:Y:S02]  /*0990*/  SHF.L.U32 R129, R62, 0x10, RZ ;  /* 0x000000103e817819 */ /* 0x000fe400000006ff */
[----:B------:R-:W-:Y:S02]  /*09a0*/  SHF.R.U64 R141, R94, 0x10, R95 ;  /* 0x000000105e8d7819 */ /* 0x000fe4000000125f */
[----:B------:R-:W-:Y:S02]  /*09b0*/  SHF.L.U32 R57, R57, 0x10, RZ ;  /* 0x0000001039397819 */ /* 0x000fe400000006ff */
[----:B------:R-:W-:-:S02]  /*09c0*/  SHF.R.U64 R125, R98, 0x10, R99 ;  /* 0x00000010627d7819 */ /* 0x000fc40000001263 */
[----:B------:R-:W-:Y:S02]  /*09d0*/  SHF.R.U32.HI R94, RZ, 0x10, R99 ;  /* 0x00000010ff5e7819 */ /* 0x000fe40000011663 */
[----:B------:R-:W-:Y:S01]  /*09e0*/  SHF.L.U32 R62, R99, 0x10, RZ ;  /* 0x00000010633e7819 */ /* 0x000fe200000006ff */
[C---:B------:R-:W-:Y:S01]  /*09f0*/  FADD.FTZ R99, -R100.reuse, R60 ;  /* 0x0000003c64637221 */ /* 0x040fe20000010100 */
[----:B------:R-:W-:Y:S01]  /*0a00*/  SHF.L.U32 R59, R59, 0x10, RZ ;  /* 0x000000103b3b7819 */ /* 0x000fe200000006ff */
[----:B-1----:R-:W-:Y:S01]  /*0a10*/  FADD.FTZ R103, -R100, R57 ;  /* 0x0000003964677221 */ /* 0x002fe20000010100 */
[----:B------:R-:W-:Y:S02]  /*0a20*/  SHF.L.U32 R61, R61, 0x10, RZ ;  /* 0x000000103d3d7819 */ /* 0x000fe400000006ff */
[----:B------:R-:W-:Y:S02]  /*0a30*/  SHF.L.U32 R101, R130, 0x10, RZ ;  /* 0x0000001082657819 */ /* 0x000fe400000006ff */
[----:B------:R-:W-:Y:S01]  /*0a40*/  SHF.L.U32 R102, R83, 0x10, RZ ;  /* 0x0000001053667819 */ /* 0x000fe200000006ff */
[----:B------:R-:W-:Y:S01]  /*0a50*/  FMUL.FTZ R83, R126, R99 ;  /* 0x000000637e537220 */ /* 0x000fe20000410000 */
[----:B------:R-:W-:Y:S01]  /*0a60*/  MOV R127, R113 ;  /* 0x00000071007f7202 */ /* 0x000fe20000000f00 */
[----:B------:R-:W-:Y:S01]  /*0a70*/  FADD.FTZ R135, -R100, R59 ;  /* 0x0000003b64877221 */ /* 0x000fe20000010100 */
[----:B------:R-:W-:-:S02]  /*0a80*/  SHF.R.U32.HI R128, RZ, 0x10, R113 ;  /* 0x00000010ff807819 */ /* 0x000fc40000011671 */
[----:B------:R-:W-:Y:S02]  /*0a90*/  SHF.R.U32.HI R115, RZ, 0x10, R95 ;  /* 0x00000010ff737819 */ /* 0x000fe4000001165f */
[----:B------:R-:W-:Y:S02]  /*0aa0*/  SHF.L.U32 R131, R95, 0x10, RZ ;  /* 0x000000105f837819 */ /* 0x000fe400000006ff */
[C---:B------:R-:W-:Y:S02]  /*0ab0*/  SHF.R.U64 R113, R96.reuse, 0x10, R97 ;  /* 0x0000001060717819 */ /* 0x040fe40000001261 */
[----:B------:R-:W-:Y:S01]  /*0ac0*/  SHF.L.U32 R95, R96, 0x10, RZ ;  /* 0x00000010605f7819 */ /* 0x000fe200000006ff */
[----:B------:R-:W-:Y:S01]  /*0ad0*/  FADD.FTZ R133, -R100, R61 ;  /* 0x0000003d64857221 */ /* 0x000fe20000010100 */
[----:B------:R-:W-:Y:S01]  /*0ae0*/  SHF.R.U32.HI R145, RZ, 0x10, R63 ;  /* 0x00000010ff917819 */ /* 0x000fe2000001163f */
[----:B------:R-:W-:Y:S01]  /*0af0*/  FMUL.FTZ R106, R126, R103 ;  /* 0x000000677e6a7220 */ /* 0x000fe20000410000 */
[----:B------:R-:W-:Y:S01]  /*0b00*/  SHF.R.U32.HI R96, RZ, 0x10, R97 ;  /* 0x00000010ff607819 */ /* 0x000fe20000011661 */
[----:B------:R-:W-:Y:S01]  /*0b10*/  FADD.FTZ R68, R101, R68 ;  /* 0x0000004465447221 */ /* 0x000fe20000010000 */
[----:B------:R-:W-:Y:S01]  /*0b20*/  SHF.L.U32 R143, R63, 0x10, RZ ;  /* 0x000000103f8f7819 */ /* 0x000fe200000006ff */
[-C--:B------:R-:W-:Y:S01]  /*0b30*/  FFMA.FTZ R70, R83, R101.reuse, R70 ;  /* 0x0000006553467223 */ /* 0x080fe20000010046 */
[----:B------:R-:W-:Y:S01]  /*0b40*/  FMUL.FTZ R104, R52, R101 ;  /* 0x0000006534687220 */ /* 0x000fe20000410000 */
        /* <DEDUP_REMOVED lines=9> */
[----:B------:R-:W-:Y:S01]  /*0be0*/  FADD.FTZ R65, R102, R65 ;  /* 0x0000004166417221 */ /* 0x000fe20000010000 */
[----:B------:R-:W-:Y:S01]  /*0bf0*/  SHF.L.U32 R97, R96, 0x10, RZ ;  /* 0x0000001060617819 */ /* 0x000fe200000006ff */
[----:B------:R-:W-:Y:S01]  /*0c00*/  FMUL.FTZ R103, R126, R133 ;  /* 0x000000857e677220 */ /* 0x000fe20000410000 */
[----:B------:R-:W-:Y:S01]  /*0c10*/  SHF.L.U32 R125, R125, 0x10, RZ ;  /* 0x000000107d7d7819 */ /* 0x000fe200000006ff */
[-C--:B------:R-:W-:Y:S01]  /*0c20*/  FFMA.FTZ R67, R106, R102.reuse, R67 ;  /* 0x000000666a437223 */ /* 0x080fe20000010043 */
[----:B------:R-:W-:Y:S01]  /*0c30*/  SHF.L.U32 R135, R56, 0x10, RZ ;  /* 0x0000001038877819 */ /* 0x000fe200000006ff */
[----:B------:R-:W-:Y:S01]  /*0c40*/  IMAD.U32 R56, R107, 0x10000, RZ ;  /* 0x000100006b387824 */ /* 0x000fe200078e00ff */
[----:B------:R-:W-:Y:S01]  /*0c50*/  SHF.L.U32 R127, R127, 0x10, RZ ;  /* 0x000000107f7f7819 */ /* 0x000fe200000006ff */
[----:B------:R-:W-:Y:S01]  /*0c60*/  FMUL.FTZ R102, R53, R102 ;  /* 0x0000006635667220 */ /* 0x000fe20000410000 */
[----:B------:R-:W-:Y:S01]  /*0c70*/  SHF.L.U32 R133, R109, 0x10, RZ ;  /* 0x000000106d857819 */ /* 0x000fe200000006ff */
[----:B------:R-:W-:Y:S01]  /*0c80*/  FADD.FTZ R107, RZ, R104 ;  /* 0x00000068ff6b7221 */ /* 0x000fe20000010000 */
        /* <DEDUP_REMOVED lines=17> */
[----:B------:R-:W-:-:S02]  /*0da0*/  IMAD.U32 R128, R128, 0x10000, RZ ;  /* 0x0001000080807824 */ /* 0x000fc400078e00ff */
[----:B------:R-:W-:Y:S01]  /*0db0*/  FMUL.FTZ R100, R54, R127 ;  /* 0x0000007f36647220 */ /* 0x000fe20000410000 */
[----:B------:R-:W-:Y:S01]  /*0dc0*/  FADD.FTZ R107, R107, R102 ;  /* 0x000000666b6b7221 */ /* 0x000fe20000010000 */
[----:B------:R-:W-:Y:S01]  /*0dd0*/  FFMA.FTZ R94, R106, R102, R109 ;  /* 0x000000666a5e7223 */ /* 0x000fe2000001006d */
[----:B------:R-:W-:Y:S01]  /*0de0*/  SHF.L.U32 R149, R118, 0x10, RZ ;  /* 0x0000001076957819 */ /* 0x000fe200000006ff */
[----:B------:R-:W-:Y:S01]  /*0df0*/  FMUL.FTZ R99, R55, R128 ;  /* 0x0000008037637220 */ /* 0x000fe20000410000 */
[----:B------:R-:W-:Y:S01]  /*0e00*/  FADD.FTZ R96, R107, R100 ;  /* 0x000000646b607221 */ /* 0x000fe20000010000 */
[----:B------:R-:W-:Y:S01]  /*0e10*/  FFMA.FTZ R94, R103, R100, R94 ;  /* 0x00000064675e7223 */ /* 0x000fe2000001005e */
[----:B------:R-:W-:Y:S01]  /*0e20*/  SHF.L.U32 R110, R110, 0x10, RZ ;  /* 0x000000106e6e7819 */ /* 0x000fe200000006ff */
[----:B------:R-:W-:Y:S01]  /*0e30*/  FMUL.FTZ R134, R126, R129 ;  /* 0x000000817e867220 */ /* 0x000fe20000410000 */
[----:B------:R-:W-:Y:S01]  /*0e40*/  FMUL.FTZ R129, R48, R149 ;  /* 0x0000009530817220 */ /* 0x000fe20000410000 */
        /* <DEDUP_REMOVED lines=10> */
[----:B------:R-:W-:Y:S01]  /*0ef0*/  FADD.FTZ R18, R128, R18 ;  /* 0x0000001280127221 */ /* 0x000fe20000010000 */
[----:B------:R-:W-:Y:S01]  /*0f00*/  FFMA.FTZ R64, R101, R128, R64 ;  /* 0x0000008065407223 */ /* 0x000fe20000010040 */
[----:B------:R-:W-:-:S02]  /*0f10*/  IMAD.U32 R114, R114, 0x10000, RZ ;  /* 0x0001000072727824 */ /* 0x000fc400078e00ff */
[----:B------:R-:W-:Y:S01]  /*0f20*/  FMUL.FTZ R128, R50, R151 ;  /* 0x0000009732807220 */ /* 0x000fe20000410000 */
[----:B------:R-:W-:Y:S01]  /*0f30*/  FADD.FTZ R95, R95, R138 ;  /* 0x0000008a5f5f7221 */ /* 0x000fe20000010000 */
[----:B------:R-:W-:Y:S01]  /*0f40*/  FMUL.FTZ R132, R126, R143 ;  /* 0x0000008f7e847220 */ /* 0x000fe20000410000 */
[----:B------:R-:W-:Y:S01]  /*0f50*/  FFMA.FTZ R107, R127, R138, R94 ;  /* 0x0000008a7f6b7223 */ /* 0x000fe2000001005e */
[----:B------:R-:W-:Y:S01]  /*0f60*/  SHF.L.U32 R62, R122, 0x10, RZ ;  /* 0x000000107a3e7819 */ /* 0x000fe200000006ff */
[----:B------:R-:W-:Y:S01]  /*0f70*/  FMUL.FTZ R113, R126, R113 ;  /* 0x000000717e717220 */ /* 0x000fe20000410000 */
[----:B------:R-:W-:Y:S01]  /*0f80*/  SHF.L.U32 R111, R111, 0x10, RZ ;  /* 0x000000106f6f7819 */ /* 0x000fe200000006ff */
[----:B------:R-:W-:Y:S01]  /*0f90*/  FADD.FTZ R95, R95, R128 ;  /* 0x000000805f5f7221 */ /* 0x000fe20000010000 */
[----:B------:R-:W-:Y:S01]  /*0fa0*/  SHF.L.U32 R155, R124, 0x10, RZ ;  /* 0x000000107c9b7819 */ /* 0x000fe200000006ff */
[----:B------:R-:W-:Y:S01]  /*0fb0*/  FMUL.FTZ R124, R51, R114 ;  /* 0x00000072337c7220 */ /* 0x000fe20000410000 */
[----:B------:R-:W-:Y:S01]  /*0fc0*/  SHF.L.U32 R153, R105, 0x10, RZ ;  /* 0x0000001069997819 */ /* 0x000fe200000006ff */
[----:B------:R-:W-:Y:S01]  /*0fd0*/  FMUL.FTZ R105, R126, R145 ;  /* 0x000000917e697220 */ /* 0x000fe20000410000 */
[----:B------:R-:W-:Y:S01]  /*0fe0*/  FFMA.FTZ R94, R132, R128, R107 ;  /* 0x00000080845e7223 */ /* 0x000fe2000001006b */
[----:B------:R-:W-:Y:S01]  /*0ff0*/  SHF.L.U32 R108, R108, 0x10, RZ ;  /* 0x000000106c6c7819 */ /* 0x000fe200000006ff */
[----:B------:R-:W-:-:S02]  /*1000*/  IMAD.U32 R60, R121, 0x10000, RZ ;  /* 0x00010000793c7824 */ /* 0x000fc400078e00ff */
[----:B------:R-:W-:Y:S01]  /*1010*/  FADD.FTZ R9, R62, R9 ;  /* 0x000000093e097221 */ /* 0x000fe20000010000 */
[-C--:B------:R-:W-:Y:S01]  /*1020*/  FFMA.FTZ R26, R113, R62.reuse, R26 ;  /* 0x0000003e711a7223 */ /* 0x080fe2000001001a */
[----:B------:R-:W-:Y:S01]  /*1030*/  FMUL.FTZ R107, R41, R62 ;  /* 0x0000003e296b7220 */ /* 0x000fe20000410000 */
[----:B------:R-:W-:Y:S01]  /*1040*/  FMUL.FTZ R121, R44, R111 ;  /* 0x0000006f2c797220 */ /* 0x000fe20000410000 */
[----:B------:R-:W-:Y:S01]  /*1050*/  FADD.FTZ R62, R95, R124 ;  /* 0x0000007c5f3e7221 */ /* 0x000fe20000010000 */
[----:B------:R-:W-:Y:S01]  /*1060*/  FMUL.FTZ R130, R126, R137 ;  /* 0x000000897e827220 */ /* 0x000fe20000410000 */
[----:B------:R-:W-:Y:S01]  /*1070*/  FFMA.FTZ R95, R105, R124, R94 ;  /* 0x0000007c695f7223 */ /* 0x000fe2000001005e */
[----:B------:R-:W-:Y:S01]  /*1080*/  FADD.FTZ R17, R110, R17 ;  /* 0x000000116e117221 */ /* 0x000fe20000010000 */
[----:B------:R-:W-:Y:S01]  /*1090*/  FFMA.FTZ R34, R127, R110, R34 ;  /* 0x0000006e7f227223 */ /* 0x000fe20000010022 */
[----:B------:R-:W-:Y:S01]  /*10a0*/  SHF.L.U32 R139, R120, 0x10, RZ ;  /* 0x00000010788b7819 */ /* 0x000fe200000006ff */
[----:B------:R-:W-:Y:S01]  /*10b0*/  FMUL.FTZ R110, R126, R63 ;  /* 0x0000003f7e6e7220 */ /* 0x000fe20000410000 */
[----:B------:R-:W-:-:S02]  /*10c0*/  IMAD.U32 R98, R123, 0x10000, RZ ;  /* 0x000100007b627824 */ /* 0x000fc400078e00ff */
[----:B------:R-:W-:Y:S01]  /*10d0*/  FMUL.FTZ R120, R45, R108 ;  /* 0x0000006c2d787220 */ /* 0x000fe20000410000 */
[----:B------:R-:W-:Y:S01]  /*10e0*/  FADD.FTZ R63, R62, R121 ;  /* 0x000000793e3f7221 */ /* 0x000fe20000010000 */
[----:B------:R-:W-:Y:S01]  /*10f0*/  FMUL.FTZ R123, R126, R141 ;  /* 0x0000008d7e7b7220 */ /* 0x000fe20000410000 */
[----:B------:R-:W-:Y:S01]  /*1100*/  FFMA.FTZ R62, R130, R121, R95 ;  /* 0x00000079823e7223 */ /* 0x000fe2000001005f */
[----:B------:R-:W-:Y:S01]  /*1110*/  FMUL.FTZ R112, R46, R153 ;  /* 0x000000992e707220 */ /* 0x000fe20000410000 */
[----:B------:R-:W-:Y:S01]  /*1120*/  FADD.FTZ R63, R63, R120 ;  /* 0x000000783f3f7221 */ /* 0x000fe20000010000 */
[C---:B------:R-:W-:Y:S01]  /*1130*/  FMUL.FTZ R122, R126.reuse, R131 ;  /* 0x000000837e7a7220 */ /* 0x040fe20000410000 */
[----:B------:R-:W-:Y:S01]  /*1140*/  FFMA.FTZ R95, R123, R120, R62 ;  /* 0x000000787b5f7223 */ /* 0x000fe2000001003e */
[C---:B------:R-:W-:Y:S01]  /*1150*/  FMUL.FTZ R97, R126.reuse, R97 ;  /* 0x000000617e617220 */ /* 0x040fe20000410000 */
[----:B------:R-:W-:Y:S01]  /*1160*/  FMUL.FTZ R109, R47, R98 ;  /* 0x000000622f6d7220 */ /* 0x000fe20000410000 */
[----:B------:R-:W-:Y:S01]  /*1170*/  FADD.FTZ R62, R63, R112 ;  /* 0x000000703f3e7221 */ /* 0x000fe20000010000 */
[----:B------:R-:W-:Y:S01]  /*1180*/  FMUL.FTZ R115, R126, R115 ;  /* 0x000000737e737220 */ /* 0x000fe20000410000 */
[----:B------:R-:W-:Y:S01]  /*1190*/  FFMA.FTZ R94, R122, R112, R95 ;  /* 0x000000707a5e7223 */ /* 0x000fe2000001005f */
        /* <DEDUP_REMOVED lines=8> */
[----:B------:R-:W-:-:S02]  /*1220*/  FADD.FTZ R13, R108, R13 ;  /* 0x0000000d6c0d7221 */ /* 0x000fc40000010000 */
[----:B------:R-:W-:Y:S01]  /*1230*/  FADD.FTZ R60, R60, R111 ;  /* 0x0000006f3c3c7221 */ /* 0x000fe20000010000 */
[----:B------:R-:W-:Y:S01]  /*1240*/  FFMA.FTZ R62, R118, R111, R63 ;  /* 0x0000006f763e7223 */ /* 0x000fe2000001003f */
[----:B------:R-:W-:Y:S01]  /*1250*/  FFMA.FTZ R30, R123, R108, R30 ;  /* 0x0000006c7b1e7223 */ /* 0x000fe2000001001e */
[----:B------:R-:W-:Y:S01]  /*1260*/  FADD.FTZ R11, R98, R11 ;  /* 0x0000000b620b7221 */ /* 0x000fe20000010000 */
[----:B------:R-:W-:Y:S01]  /*1270*/  FFMA.FTZ R28, R115, R98, R28 ;  /* 0x00000062731c7223 */ /* 0x000fe2000001001c */
[----:B------:R-:W-:Y:S01]  /*1280*/  FMUL.FTZ R108, R126, R61 ;  /* 0x0000003d7e6c7220 */ /* 0x000fe20000410000 */
[----:B------:R-:W-:Y:S01]  /*1290*/  FMUL.FTZ R98, R42, R139 ;  /* 0x0000008b2a627220 */ /* 0x000fe20000410000 */
[----:B------:R-:W-:Y:S01]  /*12a0*/  FADD.FTZ R61, R60, R107 ;  /* 0x0000006b3c3d7221 */ /* 0x000fe20000010000 */
[----:B------:R-:W-:-:S03]  /*12b0*/  FFMA.FTZ R63, R113, R107, R62 ;  /* 0x0000006b713f7223 */ /* 0x000fc6000001003e */
        /* <DEDUP_REMOVED lines=8> */
[----:B------:R-:W-:Y:S01]  /*1340*/  FFMA.FTZ R32, R105, R114, R32 ;  /* 0x0000007269207223 */ /* 0x000fe20000010020 */
[----:B------:R-:W-:Y:S01]  /*1350*/  FMUL.FTZ R136, R126, R59 ;  /* 0x0000003b7e887220 */ /* 0x000fe20000410000 */
[----:B------:R-:W-:Y:S01]  /*1360*/  FADD.FTZ R5, R58, R5 ;  /* 0x000000053a057221 */ /* 0x000fe20000010000 */
[-C--:B------:R-:W-:Y:S01]  /*1370*/  FFMA.FTZ R22, R125, R58.reuse, R22 ;  /* 0x0000003a7d167223 */ /* 0x080fe20000010016 */
        /* <DEDUP_REMOVED lines=47> */
.L_x_984:
        /* <DEDUP_REMOVED lines=13> */
.L_x_962:
        /* <DEDUP_REMOVED lines=27> */
[----:B-----5:R-:W-:Y:S02]  /*18f0*/  @P0 MOV R56, R92 ;  /* 0x0000005c00380202 */ /* 0x020fe40000000f00 */
[----:B------:R-:W-:Y:S02]  /*1900*/  @P0 SHF.R.U64 R62, R92, 0x10, R93 ;  /* 0x000000105c3e0819 */ /* 0x000fe4000000125d */
[----:B------:R-:W-:Y:S01]  /*1910*/  FSEL R58, R58, RZ, !P3 ;  /* 0x000000ff3a3a7208 */ /* 0x000fe20005800000 */
[----:B------:R-:W-:Y:S01]  /*1920*/  @P0 IMAD.U32 R59, R56, 0x10000, RZ ;  /* 0x00010000383b0824 */ /* 0x000fe200078e00ff */
[----:B------:R-:W-:-:S03]  /*1930*/  @P0 SHF.L.U32 R56, R62, 0x10, RZ ;  /* 0x000000103e380819 */ /* 0x000fc600000006ff */
[-CC-:B------:R-:W-:Y:S01]  /*1940*/  FFMA.FTZ R83, R83, R57.reuse, R58.reuse ;  /* 0x0000003953537223 */ /* 0x180fe2000001003a */
[-CC-:B------:R-:W-:Y:S01]  /*1950*/  FFMA.FTZ R61, R106, R57.reuse, R58.reuse ;  /* 0x000000396a3d7223 */ /* 0x180fe2000001003a */
[-CC-:B------:R-:W-:Y:S01]  /*1960*/  FFMA.FTZ R103, R103, R57.reuse, R58.reuse ;  /* 0x0000003967677223 */ /* 0x180fe2000001003a */
[-CC-:B------:R-:W-:Y:S01]  /*1970*/  FFMA.FTZ R134, R134, R57.reuse, R58.reuse ;  /* 0x0000003986867223 */ /* 0x180fe2000001003a */
[----:B------:R-:W-:Y:S01]  /*1980*/  FADD.FTZ R83, R104, -R83 ;  /* 0x8000005368537221 */ /* 0x000fe20000010000 */
[----:B------:R-:W-:Y:S01]  /*1990*/  FADD.FTZ R61, R102, -R61 ;  /* 0x8000003d663d7221 */ /* 0x000fe20000010000 */
[----:B------:R-:W-:Y:S01]  /*19a0*/  FADD.FTZ R103, R100, -R103 ;  /* 0x8000006764677221 */ /* 0x000fe20000010000 */
[----:B------:R-:W-:Y:S01]  /*19b0*/  FFMA.FTZ R100, R101, R57, R58 ;  /* 0x0000003965647223 */ /* 0x000fe2000001003a */
[C---:B------:R-:W-:Y:S01]  /*19c0*/  FMUL.FTZ R60, R126.reuse, R83 ;  /* 0x000000537e3c7220 */ /* 0x040fe20000410000 */
[C---:B------:R-:W-:Y:S01]  /*19d0*/  FMUL.FTZ R61, R126.reuse, R61 ;  /* 0x0000003d7e3d7220 */ /* 0x040fe20000410000 */
[----:B------:R-:W-:Y:S01]  /*19e0*/  FMUL.FTZ R63, R126, R103 ;  /* 0x000000677e3f7220 */ /* 0x000fe20000410000 */
[----:B------:R-:W-:Y:S01]  /*19f0*/  FADD.FTZ R99, R99, -R100 ;  /* 0x8000006463637221 */ /* 0x000fe20000010000 */
[----:B------:R-:W-:Y:S01]  /*1a00*/  @P0 FADD.FTZ R60, R60, R59 ;  /* 0x0000003b3c3c0221 */ /* 0x000fe20000010000 */
[----:B------:R-:W-:Y:S01]  /*1a10*/  @P0 MOV R59, R93 ;  /* 0x0000005d003b0202 */ /* 0x000fe20000000f00 */
[----:B------:R-:W-:Y:S01]  /*1a20*/  @P0 FADD.FTZ R61, R61, R56 ;  /* 0x000000383d3d0221 */ /* 0x000fe20000010000 */
[----:B------:R-:W-:Y:S01]  /*1a30*/  FMUL.FTZ R102, R126, R99 ;  /* 0x000000637e667220 */ /* 0x000fe20000410000 */
[-C--:B------:R-:W-:Y:S01]  /*1a40*/  FFMA.FTZ R127, R127, R57.reuse, R58 ;  /* 0x000000397f7f7223 */ /* 0x080fe2000001003a */
[----:B------:R-:W-:Y:S01]  /*1a50*/  @P0 SHF.L.U32 R56, R59, 0x10, RZ ;  /* 0x000000103b380819 */ /* 0x000fe200000006ff */
[----:B------:R-:W-:Y:S01]  /*1a60*/  FADD.FTZ R103, R129, -R134 ;  /* 0x8000008681677221 */ /* 0x000fe20000010000 */
[----:B------:R-:W-:Y:S01]  /*1a70*/  @P0 SHF.R.U32.HI R59, RZ, 0x10, R93 ;  /* 0x00000010ff3b0819 */ /* 0x000fe2000001165d */
[----:B------:R-:W-:Y:S01]  /*1a80*/  FADD.FTZ R127, R138, -R127 ;  /* 0x8000007f8a7f7221 */ /* 0x000fe20000010000 */
[----:B------:R-:W-:Y:S01]  /*1a90*/  FFMA.FTZ R83, R132, R57, R58 ;  /* 0x0000003984537223 */ /* 0x000fe2000001003a */
[----:B------:R-:W-:Y:S01]  /*1aa0*/  @P0 FADD.FTZ R63, R63, R56 ;  /* 0x000000383f3f0221 */ /* 0x000fe20000010000 */
[----:B------:R-:W-:Y:S01]  /*1ab0*/  @P0 MOV R56, R90 ;  /* 0x0000005a00380202 */ /* 0x000fe20000000f00 */
[----:B------:R-:W-:-:S02]  /*1ac0*/  @P0 IMAD.U32 R59, R59, 0x10000, RZ ;  /* 0x000100003b3b0824 */ /* 0x000fc400078e00ff */
[C---:B------:R-:W-:Y:S01]  /*1ad0*/  FMUL.FTZ R103, R126.reuse, R103 ;  /* 0x000000677e677220 */ /* 0x040fe20000410000 */
[----:B------:R-:W-:Y:S01]  /*1ae0*/  FMUL.FTZ R104, R126, R127 ;  /* 0x0000007f7e687220 */ /* 0x000fe20000410000 */
[----:B------:R-:W-:Y:S01]  /*1af0*/  @P0 SHF.L.U32 R56, R56, 0x10, RZ ;  /* 0x0000001038380819 */ /* 0x000fe200000006ff */
[----:B------:R-:W-:Y:S01]  /*1b00*/  @P0 FADD.FTZ R102, R102, R59 ;  /* 0x0000003b66660221 */ /* 0x000fe20000010000 */
[----:B------:R-:W-:Y:S01]  /*1b10*/  @P0 SHF.R.U64 R59, R90, 0x10, R91 ;  /* 0x000000105a3b0819 */ /* 0x000fe2000000125b */
[----:B------:R-:W-:Y:S01]  /*1b20*/  FADD.FTZ R83, R128, -R83 ;  /* 0x8000005380537221 */ /* 0x000fe20000010000 */
[-C--:B------:R-:W-:Y:S01]  /*1b30*/  FFMA.FTZ R130, R130, R57.reuse, R58 ;  /* 0x0000003982827223 */ /* 0x080fe2000001003a */
[----:B------:R-:W-:Y:S01]  /*1b40*/  @P0 FADD.FTZ R103, R103, R56 ;  /* 0x0000003867670221 */ /* 0x000fe20000010000 */
[----:B------:R-:W-:Y:S01]  /*1b50*/  @P0 SHF.L.U32 R59, R59, 0x10, RZ ;  /* 0x000000103b3b0819 */ /* 0x000fe200000006ff */
[----:B------:R-:W-:Y:S02]  /*1b60*/  @P0 IMAD.MOV.U32 R56, RZ, RZ, R91 ;  /* 0x000000ffff380224 */ /* 0x000fe400078e005b */
[----:B------:R-:W-:Y:S01]  /*1b70*/  FADD.FTZ R121, R121, -R130 ;  /* 0x8000008279797221 */ /* 0x000fe20000010000 */
[-CC-:B------:R-:W-:Y:S01]  /*1b80*/  FFMA.FTZ R123, R123, R57.reuse, R58.reuse ;  /* 0x000000397b7b7223 */ /* 0x180fe2000001003a */
[-CC-:B------:R-:W-:Y:S01]  /*1b90*/  FFMA.FTZ R118, R118, R57.reuse, R58.reuse ;  /* 0x0000003976767223 */ /* 0x180fe2000001003a */
[----:B------:R-:W-:Y:S01]  /*1ba0*/  @P0 FADD.FTZ R104, R104, R59 ;  /* 0x0000003b68680221 */ /* 0x000fe20000010000 */
[----:B------:R-:W-:Y:S01]  /*1bb0*/  FFMA.FTZ R59, R105, R57, R58 ;  /* 0x00000039693b7223 */ /* 0x000fe2000001003a */
[----:B------:R-:W-:Y:S01]  /*1bc0*/  @P0 SHF.L.U32 R56, R56, 0x10, RZ ;  /* 0x0000001038380819 */ /* 0x000fe200000006ff */
[----:B------:R-:W-:Y:S01]  /*1bd0*/  FMUL.FTZ R105, R126, R83 ;  /* 0x000000537e697220 */ /* 0x000fe20000410000 */
[----:B------:R-:W-:Y:S01]  /*1be0*/  @P0 SHF.R.U32.HI R83, RZ, 0x10, R91 ;  /* 0x00000010ff530819 */ /* 0x000fe2000001165b */
[----:B------:R-:W-:Y:S01]  /*1bf0*/  FADD.FTZ R59, R124, -R59 ;  /* 0x8000003b7c3b7221 */ /* 0x000fe20000010000 */
[C---:B------:R-:W-:Y:S01]  /*1c00*/  FMUL.FTZ R130, R126.reuse, R121 ;  /* 0x000000797e827220 */ /* 0x040fe20000410000 */
[----:B------:R-:W-:Y:S01]  /*1c10*/  @P0 FADD.FTZ R105, R105, R56 ;  /* 0x0000003869690221 */ /* 0x000fe20000010000 */
[----:B------:R-:W-:Y:S01]  /*1c20*/  @P0 SHF.L.U32 R56, R83, 0x10, RZ ;  /* 0x0000001053380819 */ /* 0x000fe200000006ff */
[----:B------:R-:W-:Y:S01]  /*1c30*/  FMUL.FTZ R129, R126, R59 ;  /* 0x0000003b7e817220 */ /* 0x000fe20000410000 */
[----:B------:R-:W-:Y:S01]  /*1c40*/  @P0 MOV R59, R88 ;  /* 0x00000058003b0202 */ /* 0x000fe20000000f00 */
[----:B------:R-:W-:Y:S01]  /*1c50*/  FADD.FTZ R123, R120, -R123 ;  /* 0x8000007b787b7221 */ /* 0x000fe20000010000 */
[----:B------:R-:W-:Y:S01]  /*1c60*/  @P0 MOV R83, R89 ;  /* 0x0000005900530202 */ /* 0x000fe20000000f00 */
[----:B------:R-:W-:Y:S01]  /*1c70*/  @P0 FADD.FTZ R129, R129, R56 ;  /* 0x0000003881810221 */ /* 0x000fe20000010000 */
[----:B------:R-:W-:Y:S01]  /*1c80*/  @P0 SHF.R.U64 R56, R88, 0x10, R89 ;  /* 0x0000001058380819 */ /* 0x000fe20000001259 */
[----:B------:R-:W-:-:S02]  /*1c90*/  @P0 IMAD.U32 R59, R59, 0x10000, RZ ;  /* 0x000100003b3b0824 */ /* 0x000fc400078e00ff */
[----:B------:R-:W-:Y:S01]  /*1ca0*/  FMUL.FTZ R133, R126, R123 ;  /* 0x0000007b7e857220 */ /* 0x000fe20000410000 */
[----:B------:R-:W-:Y:S01]  /*1cb0*/  @P0 SHF.L.U32 R83, R83, 0x10, RZ ;  /* 0x0000001053530819 */ /* 0x000fe200000006ff */
[----:B------:R-:W-:Y:S01]  /*1cc0*/  FADD.FTZ R111, R111, -R118 ;  /* 0x800000766f6f7221 */ /* 0x000fe20000010000 */
[----:B------:R-:W-:Y:S01]  /*1cd0*/  @P0 FADD.FTZ R130, R130, R59 ;  /* 0x0000003b82820221 */ /* 0x000fe20000010000 */
[----:B------:R-:W-:Y:S01]  /*1ce0*/  @P0 SHF.L.U32 R56, R56, 0x10, RZ ;  /* 0x0000001038380819 */ /* 0x000fe200000006ff */
[-CC-:B------:R-:W-:Y:S01]  /*1cf0*/  FFMA.FTZ R59, R122, R57.reuse, R58.reuse ;  /* 0x000000397a3b7223 */ /* 0x180fe2000001003a */
[--C-:B------:R-:W-:Y:S01]  /*1d00*/  FFMA.FTZ R106, R113, R57, R58.reuse ;  /* 0x00000039716a7223 */ /* 0x100fe2000001003a */
[----:B------:R-:W-:Y:S01]  /*1d10*/  FMUL.FTZ R120, R126, R111 ;  /* 0x0000006f7e787220 */ /* 0x000fe20000410000 */
[-C--:B------:R-:W-:Y:S01]  /*1d20*/  FFMA.FTZ R101, R110, R57.reuse, R58 ;  /* 0x000000396e657223 */ /* 0x080fe2000001003a */
[----:B------:R-:W-:Y:S01]  /*1d30*/  FADD.FTZ R59, R112, -R59 ;  /* 0x8000003b703b7221 */ /* 0x000fe20000010000 */
[----:B------:R-:W-:Y:S01]  /*1d40*/  @P0 FADD.FTZ R133, R133, R56 ;  /* 0x0000003885850221 */ /* 0x000fe20000010000 */
[----:B------:R-:W-:Y:S01]  /*1d50*/  FFMA.FTZ R56, R115, R57, R58 ;  /* 0x0000003973387223 */ /* 0x000fe2000001003a */
[----:B------:R-:W-:Y:S01]  /*1d60*/  FADD.FTZ R107, R107, -R106 ;  /* 0x8000006a6b6b7221 */ /* 0x000fe20000010000 */
[----:B------:R-:W-:Y:S01]  /*1d70*/  FMUL.FTZ R134, R126, R59 ;  /* 0x0000003b7e867220 */ /* 0x000fe20000410000 */
[----:B------:R-:W-:Y:S01]  /*1d80*/  @P0 SHF.R.U32.HI R59, RZ, 0x10, R89 ;  /* 0x00000010ff3b0819 */ /* 0x000fe20000011659 */
[----:B------:R-:W-:Y:S01]  /*1d90*/  FADD.FTZ R109, R109, -R56 ;  /* 0x800000386d6d7221 */ /* 0x000fe20000010000 */
[----:B------:R-:W-:Y:S01]  /*1da0*/  @P0 MOV R56, R86 ;  /* 0x0000005600380202 */ /* 0x000fe20000000f00 */
[----:B------:R-:W-:Y:S01]  /*1db0*/  @P0 FADD.FTZ R134, R134, R83 ;  /* 0x0000005386860221 */ /* 0x000fe20000010000 */
[----:B------:R-:W-:Y:S01]  /*1dc0*/  @P0 SHF.R.U64 R83, R86, 0x10, R87 ;  /* 0x0000001056530819 */ /* 0x000fe20000001257 */
[----:B------:R-:W-:-:S02]  /*1dd0*/  @P0 IMAD.U32 R59, R59, 0x10000, RZ ;  /* 0x000100003b3b0824 */ /* 0x000fc400078e00ff */
[C---:B------:R-:W-:Y:S01]  /*1de0*/  FMUL.FTZ R118, R126.reuse, R109 ;  /* 0x0000006d7e767220 */ /* 0x040fe20000410000 */
[----:B------:R-:W-:Y:S01]  /*1df0*/  FMUL.FTZ R124, R126, R107 ;  /* 0x0000006b7e7c7220 */ /* 0x000fe20000410000 */
[----:B------:R-:W-:Y:S01]  /*1e00*/  @P0 SHF.L.U32 R83, R83, 0x10, RZ ;  /* 0x0000001053530819 */ /* 0x000fe200000006ff */
[----:B------:R-:W-:Y:S01]  /*1e10*/  FADD.FTZ R101, R98, -R101 ;  /* 0x8000006562657221 */ /* 0x000fe20000010000 */
[----:B------:R-:W-:Y:S01]  /*1e20*/  @P0 FADD.FTZ R118, R118, R59 ;  /* 0x0000003b76760221 */ /* 0x000fe20000010000 */
[----:B------:R-:W-:Y:S01]  /*1e30*/  @P0 SHF.L.U32 R59, R56, 0x10, RZ ;  /* 0x00000010383b0819 */ /* 0x000fe200000006ff */
[-CC-:B------:R-:W-:Y:S01]  /*1e40*/  FFMA.FTZ R98, R97, R57.reuse, R58.reuse ;  /* 0x0000003961627223 */ /* 0x180fe2000001003a */
[----:B------:R-:W-:Y:S01]  /*1e50*/  @P0 FADD.FTZ R124, R124, R83 ;  /* 0x000000537c7c0221 */ /* 0x000fe20000010000 */
[-CC-:B------:R-:W-:Y:S01]  /*1e60*/  FFMA.FTZ R83, R108, R57.reuse, R58.reuse ;  /* 0x000000396c537223 */ /* 0x180fe2000001003a */
[----:B------:R-:W-:Y:S01]  /*1e70*/  FFMA.FTZ R107, R125, R57, R58 ;  /* 0x000000397d6b7223 */ /* 0x000fe2000001003a */
[----:B------:R-:W-:Y:S01]  /*1e80*/  @P0 FADD.FTZ R120, R120, R59 ;  /* 0x0000003b78780221 */ /* 0x000fe20000010000 */
[----:B------:R-:W-:-:S02]  /*1e90*/  @P0 IMAD.MOV.U32 R59, RZ, RZ, R87 ;  /* 0x000000ffff3b0224 */ /* 0x000fc400078e0057 */
[-CC-:B------:R-:W-:Y:S01]  /*1ea0*/  FFMA.FTZ R136, R136, R57.reuse, R58.reuse ;  /* 0x0000003988887223 */ /* 0x180fe2000001003a */
[----:B------:R-:W-:Y:S01]  /*1eb0*/  FFMA.FTZ R137, R137, R57, R58 ;  /* 0x0000003989897223 */ /* 0x000fe2000001003a */
[----:B------:R-:W-:Y:S01]  /*1ec0*/  FMUL.FTZ R125, R126, R101 ;  /* 0x000000657e7d7220 */ /* 0x000fe20000410000 */
[----:B------:R-:W-:Y:S01]  /*1ed0*/  FADD.FTZ R95, R95, -R98 ;  /* 0x800000625f5f7221 */ /* 0x000fe20000010000 */
[----:B------:R-:W-:Y:S01]  /*1ee0*/  @P0 SHF.L.U32 R58, R59, 0x10, RZ ;  /* 0x000000103b3a0819 */ /* 0x000fe200000006ff */
[----:B------:R-:W-:Y:S01]  /*1ef0*/  FADD.FTZ R97, R96, -R83 ;  /* 0x8000005360617221 */ /* 0x000fe20000010000 */
[----:B------:R-:W-:Y:S01]  /*1f00*/  @P0 SHF.R.U32.HI R59, RZ, 0x10, R87 ;  /* 0x00000010ff3b0819 */ /* 0x000fe20000011657 */
[----:B------:R-:W0:Y:S01]  /*1f10*/  F2F.BF16.F32 R62, R61 ;  /* 0x0000003d003e7304 */ /* 0x000e220000202000 */
[----:B------:R-:W-:Y:S01]  /*1f20*/  @P0 SHF.R.U64 R98, R84, 0x10, R85 ;  /* 0x0000001054620819 */ /* 0x000fe20000001255 */
[----:B------:R-:W-:Y:S01]  /*1f30*/  @P0 FADD.FTZ R125, R125, R58 ;  /* 0x0000003a7d7d0221 */ /* 0x000fe20000010000 */
[----:B------:R-:W-:Y:S01]  /*1f40*/  @P0 SHF.L.U32 R83, R59, 0x10, RZ ;  /* 0x000000103b530819 */ /* 0x000fe200000006ff */
[----:B------:R-:W-:Y:S01]  /*1f50*/  FMUL.FTZ R58, R126, R95 ;  /* 0x0000005f7e3a7220 */ /* 0x000fe20000410000 */
[----:B------:R-:W-:Y:S01]  /*1f60*/  FADD.FTZ R107, R114, -R107 ;  /* 0x8000006b726b7221 */ /* 0x000fe20000010000 */
[----:B------:R-:W-:Y:S01]  /*1f70*/  @P0 MOV R95, R84 ;  /* 0x00000054005f0202 */ /* 0x000fe20000000f00 */
[----:B------:R-:W-:Y:S01]  /*1f80*/  FADD.FTZ R137, R94, -R137 ;  /* 0x800000895e897221 */ /* 0x000fe20000010000 */
[----:B------:R-:W-:Y:S01]  /*1f90*/  @P0 FADD.FTZ R58, R58, R83 ;  /* 0x000000533a3a0221 */ /* 0x000fe20000010000 */
[----:B------:R-:W-:Y:S01]  /*1fa0*/  FMUL.FTZ R83, R126, R97 ;  /* 0x000000617e537220 */ /* 0x000fe20000410000 */
[----:B------:R-:W-:Y:S01]  /*1fb0*/  @P0 SHF.R.U32.HI R97, RZ, 0x10, R85 ;  /* 0x00000010ff610819 */ /* 0x000fe20000011655 */
[----:B------:R1:W-:Y:S01]  /*1fc0*/  F2F.BF16.F32 R139, R60 ;  /* 0x0000003c008b7304 */ /* 0x0003e20000202000 */
[----:B------:R-:W-:Y:S01]  /*1fd0*/  @P0 SHF.L.U32 R98, R98, 0x10, RZ ;  /* 0x0000001062620819 */ /* 0x000fe200000006ff */
[C---:B------:R-:W-:Y:S01]  /*1fe0*/  FMUL.FTZ R109, R126.reuse, R107 ;  /* 0x0000006b7e6d7220 */ /* 0x040fe20000410000 */
[----:B------:R-:W-:Y:S01]  /*1ff0*/  @P0 MOV R94, R85 ;  /* 0x00000055005e0202 */ /* 0x000fe20000000f00 */
[----:B------:R-:W-:Y:S01]  /*2000*/  FADD.FTZ R135, R135, -R136 ;  /* 0x8000008887877221 */ /* 0x000fe20000010000 */
[----:B------:R-:W-:Y:S01]  /*2010*/  FMUL.FTZ R112, R126, R137 ;  /* 0x000000897e707220 */ /* 0x000fe20000410000 */
[----:B------:R-:W-:-:S02]  /*2020*/  @P0 IMAD.U32 R97, R97, 0x10000, RZ ;  /* 0x0001000061610824 */ /* 0x000fc400078e00ff */
[----:B------:R-:W-:Y:S01]  /*2030*/  @P0 FADD.FTZ R109, R109, R98 ;  /* 0x000000626d6d0221 */ /* 0x000fe20000010000 */
[----:B------:R2:W3:Y:S01]  /*2040*/  F2F.BF16.F32 R99, R63 ;  /* 0x0000003f00637304 */ /* 0x0004e20000202000 */
[----:B-1----:R-:W-:Y:S01]  /*2050*/  @P1 F2FP.BF16.F32.PACK_AB R60, RZ, R60 ;  /* 0x0000003cff3c123e */ /* 0x002fe200000010ff */
[----:B------:R-:W-:Y:S01]  /*2060*/  @P0 IMAD.U32 R96, R95, 0x10000, RZ ;  /* 0x000100005f600824 */ /* 0x000fe200078e00ff */
[----:B------:R-:W-:Y:S01]  /*2070*/  @P0 SHF.L.U32 R95, R94, 0x10, RZ ;  /* 0x000000105e5f0819 */ /* 0x000fe200000006ff */
[----:B------:R-:W-:Y:S01]  /*2080*/  FMUL.FTZ R110, R126, R135 ;  /* 0x000000877e6e7220 */ /* 0x000fe20000410000 */
[----:B------:R-:W-:Y:S01]  /*2090*/  @P1 PRMT R74, R60, 0x7610, R74 ;  /* 0x000076103c4a1816 */ /* 0x000fe2000000004a */
[----:B------:R-:W-:Y:S01]  /*20a0*/  @P0 FADD.FTZ R112, R112, R97 ;  /* 0x0000006170700221 */ /* 0x000fe20000010000 */
[----:B------:R-:W-:Y:S01]  /*20b0*/  @P1 F2FP.BF16.F32.PACK_AB R94, RZ, R61 ;  /* 0x0000003dff5e123e */ /* 0x000fe200000010ff */
[----:B------:R-:W1:Y:S01]  /*20c0*/  F2F.BF16.F32 R128, R104 ;  /* 0x0000006800807304 */ /* 0x000e620000202000 */
[----:B--2---:R-:W-:Y:S01]  /*20d0*/  @P1 F2FP.BF16.F32.PACK_AB R63, RZ, R63 ;  /* 0x0000003fff3f123e */ /* 0x004fe200000010ff */
[C---:B0-----:R-:W-:Y:S01]  /*20e0*/  IMAD.WIDE.U32 R60, R62.reuse, 0x10000, RZ ;  /* 0x000100003e3c7825 */ /* 0x041fe200078e00ff */
[----:B------:R-:W-:-:S03]  /*20f0*/  @P2 PRMT R75, R62, 0x7610, R75 ;  /* 0x000076103e4b2816 */ /* 0x000fc6000000004b */
[----:B------:R-:W-:Y:S01]  /*2100*/  @P0 FADD.FTZ R110, R110, R95 ;  /* 0x0000005f6e6e0221 */ /* 0x000fe20000010000 */
[----:B------:R-:W-:Y:S01]  /*2110*/  @P1 PRMT R78, R63, 0x7610, R78 ;  /* 0x000076103f4e1816 */ /* 0x000fe2000000004e */
[----:B------:R-:W-:Y:S01]  /*2120*/  @P0 FADD.FTZ R83, R83, R96 ;  /* 0x0000006053530221 */ /* 0x000fe20000010000 */
[----:B------:R-:W0:Y:S01]  /*2130*/  LDC.64 R62, c[0x0][0x2f8] ;  /* 0x0000be00ff3e7b82 */ /* 0x000e220000000a00 */
[----:B------:R-:W2:Y:S01]  /*2140*/  F2F.BF16.F32 R132, R129 ;  /* 0x0000008100847304 */ /* 0x000ea20000202000 */
[----:B------:R-:W-:Y:S02]  /*2150*/  @P1 PRMT R77, R94, 0x7610, R77 ;  /* 0x000076105e4d1816 */ /* 0x000fe4000000004d */
[----:B---3--:R-:W-:Y:S02]  /*2160*/  @P2 PRMT R79, R99, 0x7610, R79 ;  /* 0x00007610634f2816 */ /* 0x008fe4000000004f */
[----:B------:R-:W-:Y:S01]  /*2170*/  @P2 PRMT R80, R139, 0x7610, R80 ;  /* 0x000076108b502816 */ /* 0x000fe20000000050 */
[----:B-1----:R-:W-:-:S02]  /*2180*/  IMAD.WIDE.U32 R94, R128, 0x10000, RZ ;  /* 0x00010000805e7825 */ /* 0x002fc400078e00ff */
[----:B------:R-:W1:Y:S01]  /*2190*/  F2F.BF16.F32 R100, R102 ;  /* 0x0000006600647304 */ /* 0x000e620000202000 */
[----:B------:R-:W-:Y:S02]  /*21a0*/  LOP3.LUT R60, R60, R139, RZ, 0xfc, !PT ;  /* 0x0000008b3c3c7212 */ /* 0x000fe400078efcff */
[----:B------:R-:W-:Y:S02]  /*21b0*/  @P1 F2FP.BF16.F32.PACK_AB R136, RZ, R104 ;  /* 0x00000068ff88123e */ /* 0x000fe400000010ff */
[----:B------:R-:W-:Y:S02]  /*21c0*/  @P1 F2FP.BF16.F32.PACK_AB R137, RZ, R105 ;  /* 0x00000069ff89123e */ /* 0x000fe400000010ff */
[----:B--2---:R-:W-:Y:S01]  /*21d0*/  SHF.L.U32 R96, R132, 0x10, RZ ;  /* 0x0000001084607819 */ /* 0x004fe200000006ff */
[----:B------:R-:W2:Y:S01]  /*21e0*/  F2F.BF16.F32 R131, R105 ;  /* 0x0000006900837304 */ /* 0x000ea20000202000 */
[----:B-1----:R-:W-:-:S07]  /*21f0*/  @P2 PRMT R76, R100, 0x7610, R76 ;  /* 0x00007610644c2816 */ /* 0x002fce000000004c */
[----:B------:R-:W1:Y:S01]  /*2200*/  F2F.BF16.F32 R116, R133 ;  /* 0x0000008500747304 */ /* 0x000e620000202000 */
[----:B------:R-:W-:-:S04]  /*2210*/  SHF.L.U32 R100, R100, 0x10, RZ ;  /* 0x0000001064647819 */ /* 0x000fc800000006ff */
[----:B------:R-:W-:Y:S02]  /*2220*/  LOP3.LUT R61, R61, R100, R99, 0xfe, !PT ;  /* 0x000000643d3d7212 */ /* 0x000fe400078efe63 */
[----:B--2---:R-:W-:Y:S01]  /*2230*/  LOP3.LUT R95, R95, R96, R131, 0xfe, !PT ;  /* 0x000000605f5f7212 */ /* 0x004fe200078efe83 */
[----:B------:R-:W2:Y:S01]  /*2240*/  F2F.BF16.F32 R122, R118 ;  /* 0x00000076007a7304 */ /* 0x000ea20000202000 */
[----:B-1----:R-:W-:-:S07]  /*2250*/  IMAD.WIDE.U32 R96, R116, 0x10000, RZ ;  /* 0x0001000074607825 */ /* 0x002fce00078e00ff */
[----:B------:R-:W1:Y:S01]  /*2260*/  F2F.BF16.F32 R113, R109 ;  /* 0x0000006d00717304 */ /* 0x000e620000202000 */
[----:B--2---:R-:W-:-:S07]  /*2270*/  SHF.L.U32 R106, R122, 0x10, RZ ;  /* 0x000000107a6a7819 */ /* 0x004fce00000006ff */
[----:B------:R-:W2:Y:S01]  /*2280*/  F2F.BF16.F32 R114, R112 ;  /* 0x0000007000727304 */ /* 0x000ea20000202000 */
[----:B-1----:R-:W-:-:S07]  /*2290*/  IMAD.WIDE.U32 R100, R113, 0x10000, RZ ;  /* 0x0001000071647825 */ /* 0x002fce00078e00ff */
[----:B------:R-:W1:Y:S01]  /*22a0*/  F2F.BF16.F32 R123, R134 ;  /* 0x00000086007b7304 */ /* 0x000e620000202000 */
[----:B--2---:R-:W-:-:S07]  /*22b0*/  SHF.L.U32 R126, R114, 0x10, RZ ;  /* 0x00000010727e7819 */ /* 0x004fce00000006ff */
[----:B------:R-:W2:Y:S01]  /*22c0*/  F2F.BF16.F32 R57, R124 ;  /* 0x0000007c00397304 */ /* 0x000ea20000202000 */
[----:B-1----:R-:W-:-:S07]  /*22d0*/  LOP3.LUT R97, R97, R106, R123, 0xfe, !PT ;  /* 0x0000006a61617212 */ /* 0x002fce00078efe7b */
[----:B------:R-:W1:Y:S01]  /*22e0*/  F2F.BF16.F32 R108, R58 ;  /* 0x0000003a006c7304 */ /* 0x000e620000202000 */
[----:B------:R-:W-:-:S04]  /*22f0*/  @P1 F2FP.BF16.F32.PACK_AB R106, RZ, R102 ;  /* 0x00000066ff6a123e */ /* 0x000fc800000010ff */
[----:B------:R-:W-:Y:S01]  /*2300*/  @P1 PRMT R81, R106, 0x7610, R81 ;  /* 0x000076106a511816 */ /* 0x000fe20000000051 */
[----:B--2---:R-:W-:Y:S02]  /*2310*/  IMAD.WIDE.U32 R98, R57, 0x10000, RZ ;  /* 0x0001000039627825 */ /* 0x004fe400078e00ff */
[----:B------:R-:W2:Y:S02]  /*2320*/  F2F.BF16.F32 R115, R110 ;  /* 0x0000006e00737304 */ /* 0x000ea40000202000 */
[----:B-1----:R-:W-:-:S06]  /*2330*/  IMAD.U32 R107, R108, 0x10000, RZ ;  /* 0x000100006c6b7824 */ /* 0x002fcc00078e00ff */
[----:B------:R0:W1:Y:S01]  /*2340*/  F2F.BF16.F32 R127, R103 ;  /* 0x00000067007f7304 */ /* 0x0000620000202000 */
[----:B--2---:R-:W-:-:S07]  /*2350*/  LOP3.LUT R101, R101, R126, R115, 0xfe, !PT ;  /* 0x0000007e65657212 */ /* 0x004fce00078efe73 */
[----:B------:R-:W2:Y:S01]  /*2360*/  F2F.BF16.F32 R121, R130 ;  /* 0x0000008200797304 */ /* 0x000ea20000202000 */
[----:B------:R-:W-:Y:S01]  /*2370*/  @P1 F2FP.BF16.F32.PACK_AB R126, RZ, R103 ;  /* 0x00000067ff7e123e */ /* 0x000fe200000010ff */
[----:B0-----:R-:W-:Y:S01]  /*2380*/  IMAD.WIDE.U32 R102, R119, 0x8, R62 ;  /* 0x0000000877667825 */ /* 0x001fe200078e003e */
[----:B-1----:R-:W-:-:S05]  /*2390*/  LOP3.LUT R94, R94, R127, RZ, 0xfc, !PT ;  /* 0x0000007f5e5e7212 */ /* 0x002fca00078efcff */
[----:B------:R-:W0:Y:S01]  /*23a0*/  F2F.BF16.F32 R56, R120 ;  /* 0x0000007800387304 */ /* 0x000e220000202000 */
[----:B--2---:R-:W-:-:S07]  /*23b0*/  LOP3.LUT R96, R96, R121, RZ, 0xfc, !PT ;  /* 0x0000007960607212 */ /* 0x004fce00078efcff */
        /* <DEDUP_REMOVED lines=14> */
.L_x_963:
        /* <DEDUP_REMOVED lines=13> */
.L_x_964:
        /* <DEDUP_REMOVED lines=19> */
.L_x_965:
        /* <DEDUP_REMOVED lines=13> */
.L_x_966:
        /* <DEDUP_REMOVED lines=19> */
.L_x_967:
[----:B------:R3:W-:Y:S01]  /*28a0*/  STG.E.64 desc[UR6][R60.64], R96 ;  /* 0x000000603c007986 */ /* 0x0007e2000c101b06 */
[----:B------:R-:W-:Y:S02]  /*28b0*/  @P1 PRMT R74, R120, 0x7610, R74 ;  /* 0x00007610784a1816 */ /* 0x000fe4000000004a */
[----:B------:R-:W-:Y:S02]  /*28c0*/  @P1 PRMT R77, R124, 0x7610, R77 ;  /* 0x000076107c4d1816 */ /* 0x000fe4000000004d */
[----:B------:R-:W-:Y:S01]  /*28d0*/  @P1 PRMT R78, R125, 0x7610, R78 ;  /* 0x000076107d4e1816 */ /* 0x000fe2000000004e */
[----:B------:R-:W-:Y:S06]  /*28e0*/  @!P2 BRA `(.L_x_968) ;  /* 0x000000000020a947 */ /* 0x000fec0003800000 */
[----:B---3--:R-:W3:Y:S01]  /*28f0*/  LDC.64 R60, c[0x0][0x300] ;  /* 0x0000c000ff3c7b82 */ /* 0x008ee20000000a00 */
[----:B--2---:R-:W-:Y:S02]  /*2900*/  LOP3.LUT R94, R75, 0xffff, RZ, 0xc0, !PT ;  /* 0x0000ffff4b5e7812 */ /* 0x004fe400078ec0ff */
[----:B------:R-:W-:-:S03]  /*2910*/  PRMT R97, R79, 0x5410, R76 ;  /* 0x000054104f617816 */ /* 0x000fc6000000004c */
[----:B------:R-:W-:-:S05]  /*2920*/  IMAD.WIDE.U32 R94, R94, 0x10000, RZ ;  /* 0x000100005e5e7825 */ /* 0x000fca00078e00ff */
[----:B------:R-:W-:Y:S02]  /*2930*/  LOP3.LUT R95, R97, R95, RZ, 0xfc, !PT ;  /* 0x0000005f615f7212 */ /* 0x000fe400078efcff */
[----:B------:R-:W-:Y:S01]  /*2940*/  LOP3.LUT R94, R94, 0xffff, R80, 0xf8, !PT ;  /* 0x0000ffff5e5e7812 */ /* 0x000fe200078ef850 */
[----:B---3--:R-:W-:-:S05]  /*2950*/  IMAD.WIDE.U32 R60, R82, 0x8, R60 ;  /* 0x00000008523c7825 */ /* 0x008fca00078e003c */
[----:B------:R4:W-:Y:S02]  /*2960*/  STG.E.64 desc[UR6][R60.64], R94 ;  /* 0x0000005e3c007986 */ /* 0x0009e4000c101b06 */
.L_x_968:
        /* <DEDUP_REMOVED lines=8> */
[----:B------:R-:W5:Y:S01]  /*29f0*/  LDC.64 R56, c[0x0][0x308] ;  /* 0x0000c200ff387b82 */ /* 0x000f620000000a00 */
[----:B------:R-:W-:Y:S02]  /*2a00*/  LOP3.LUT R58, R77, 0xffff, RZ, 0xc0, !PT ;  /* 0x0000ffff4d3a7812 */ /* 0x000fe400078ec0ff */
[----:B---34-:R-:W-:-:S03]  /*2a10*/  PRMT R61, R78, 0x5410, R81 ;  /* 0x000054104e3d7816 */ /* 0x018fc60000000051 */
[----:B------:R-:W-:-:S05]  /*2a20*/  IMAD.WIDE.U32 R58, R58, 0x10000, RZ ;  /* 0x000100003a3a7825 */ /* 0x000fca00078e00ff */
[----:B------:R-:W-:Y:S02]  /*2a30*/  LOP3.LUT R59, R61, R59, RZ, 0xfc, !PT ;  /* 0x0000003b3d3b7212 */ /* 0x000fe400078efcff */
[----:B------:R-:W-:Y:S01]  /*2a40*/  LOP3.LUT R58, R58, 0xffff, R74, 0xf8, !PT ;  /* 0x0000ffff3a3a7812 */ /* 0x000fe200078ef84a */
[----:B-----5:R-:W-:-:S05]  /*2a50*/  IMAD.WIDE.U32 R56, R72, 0x8, R56 ;  /* 0x0000000848387825 */ /* 0x020fca00078e0038 */
[----:B------:R3:W-:Y:S02]  /*2a60*/  STG.E.64 desc[UR6][R56.64], R58 ;  /* 0x0000003a38007986 */ /* 0x0007e4000c101b06 */
.L_x_969:
[----:B---3--:R-:W-:Y:S01]  /*2a70*/  IMAD.WIDE.U32 R56, R72, 0x8, R62 ;  /* 0x0000000848387825 */ /* 0x008fe200078e003e */
        /* <DEDUP_REMOVED lines=9> */
[----:B------:R-:W5:Y:S01]  /*2b10*/  LDC.64 R58, c[0x0][0x300] ;  /* 0x0000c000ff3a7b82 */ /* 0x000f620000000a00 */
[----:B---3--:R-:W-:Y:S02]  /*2b20*/  LOP3.LUT R56, R75, 0xffff, RZ, 0xc0, !PT ;  /* 0x0000ffff4b387812 */ /* 0x008fe400078ec0ff */
[----:B----4-:R-:W-:-:S03]  /*2b30*/  PRMT R61, R79, 0x5410, R76 ;  /* 0x000054104f3d7816 */ /* 0x010fc6000000004c */
[----:B------:R-:W-:-:S05]  /*2b40*/  IMAD.WIDE.U32 R56, R56, 0x10000, RZ ;  /* 0x0001000038387825 */ /* 0x000fca00078e00ff */
[----:B------:R-:W-:Y:S02]  /*2b50*/  LOP3.LUT R61, R61, R57, RZ, 0xfc, !PT ;  /* 0x000000393d3d7212 */ /* 0x000fe400078efcff */
[----:B------:R-:W-:Y:S01]  /*2b60*/  LOP3.LUT R60, R56, 0xffff, R80, 0xf8, !PT ;  /* 0x0000ffff383c7812 */ /* 0x000fe200078ef850 */
[----:B-----5:R-:W-:-:S05]  /*2b70*/  IMAD.WIDE.U32 R56, R72, 0x8, R58 ;  /* 0x0000000848387825 */ /* 0x020fca00078e003a */
[----:B------:R3:W-:Y:S02]  /*2b80*/  STG.E.64 desc[UR6][R56.64], R60 ;  /* 0x0000003c38007986 */ /* 0x0007e4000c101b06 */
.L_x_970:
[----:B------:R-:W-:Y:S01]  /*2b90*/  IMAD.WIDE.U32 R62, R73, 0x8, R62 ;  /* 0x00000008493e7825 */ /* 0x000fe200078e003e */
        /* <DEDUP_REMOVED lines=9> */
.L_x_971:
[----:B------:R0:W-:Y:S01]  /*2c30*/  STG.E.64 desc[UR6][R62.64], R100 ;  /* 0x000000643e007986 */ /* 0x0001e2000c101b06 */
[----:B------:R-:W-:Y:S02]  /*2c40*/  @P2 PRMT R80, R111, 0x7610, R80 ;  /* 0x000076106f502816 */ /* 0x000fe40000000050 */
[----:B------:R-:W-:Y:S02]  /*2c50*/  @P2 PRMT R75, R113, 0x7610, R75 ;  /* 0x00007610714b2816 */ /* 0x000fe4000000004b */
        /* <DEDUP_REMOVED lines=11> */
.L_x_972:
        /* <DEDUP_REMOVED lines=10> */
[----:B------:R-:W-:Y:S02]  /*2db0*/  MOV R46, R31 ;  /* 0x0000001f002e7202 */ /* 0x000fe40000000f00 */
[----:B------:R-:W-:-:S02]  /*2dc0*/  MOV R51, R15 ;  /* 0x0000000f00337202 */ /* 0x000fc40000000f00 */
[----:B------:R-:W-:Y:S01]  /*2dd0*/  MOV R32, R29 ;  /* 0x0000001d00207202 */ /* 0x000fe20000000f00 */
[----:B------:R-:W-:Y:S01]  /*2de0*/  IMAD.MOV.U32 R29, RZ, RZ, R26 ;  /* 0x000000ffff1d7224 */ /* 0x000fe200078e001a */
[----:B------:R-:W-:Y:S01]  /*2df0*/  MOV R35, R28 ;  /* 0x0000001c00237202 */ /* 0x000fe20000000f00 */
[----:B------:R-:W-:Y:S01]  /*2e00*/  IMAD.MOV.U32 R26, RZ, RZ, R2 ;  /* 0x000000ffff1a7224 */ /* 0x000fe200078e0002 */
        /* <DEDUP_REMOVED lines=22> */
.L_x_960:
[----:B------:R-:W5:Y:S01]  /*2f70*/  S2UR UR4, SR_CTAID.X ;  /* 0x00000000000479c3 */ /* 0x000f620000002500 */
[----:B------:R-:W-:-:S07]  /*2f80*/  LOP3.LUT R7, R0, 0x7f, RZ, 0xc0, !PT ;  /* 0x0000007f00077812 */ /* 0x000fce00078ec0ff */
[----:B------:R-:W0:Y:S08]  /*2f90*/  LDC.64 R2, c[0x0][0x2d0] ;  /* 0x0000b400ff027b82 */ /* 0x000e300000000a00 */
[----:B------:R-:W1:Y:S01]  /*2fa0*/  LDC.64 R4, c[0x0][0x2d8] ;  /* 0x0000b600ff047b82 */ /* 0x000e620000000a00 */
[----:B-----5:R-:W-:Y:S01]  /*2fb0*/  LEA.HI R6, R0, UR4, RZ, 0x19 ;  /* 0x0000000400067c11 */ /* 0x020fe2000f8fc8ff */
[----:B------:R-:W-:-:S04]  /*2fc0*/  ULDC UR4, c[0x0][0x218] ;  /* 0x0000860000047ab9 */ /* 0x000fc80000000800 */
[----:B------:R-:W-:-:S05]  /*2fd0*/  IMAD R6, R6, UR4, RZ ;  /* 0x0000000406067c24 */ /* 0x000fca000f8e02ff */
[----:B------:R-:W-:-:S05]  /*2fe0*/  LEA.HI R7, R6, R7, RZ, 0x1e ;  /* 0x0000000706077211 */ /* 0x000fca00078ff0ff */
[----:B0-----:R-:W-:-:S04]  /*2ff0*/  IMAD.WIDE.U32 R2, R7, 0x10, R2 ;  /* 0x0000001007027825 */ /* 0x001fc800078e0002 */
[----:B-1----:R-:W-:Y:S01]  /*3000*/  IMAD.WIDE.U32 R4, R7, 0x10, R4 ;  /* 0x0000001007047825 */ /* 0x002fe200078e0004 */
        /* <DEDUP_REMOVED lines=11> */
.L_x_961:
[----:B------:R-:W-:Y:S01]  /*30c0*/  HFMA2.MMA R139, -RZ, RZ, 0, 9.5367431640625e-07 ;  /* 0x00000010ff8b7435 */ /* 0x000fe200000001ff */
[----:B------:R-:W-:Y:S01]  /*30d0*/  MOV R140, R57 ;  /* 0x00000039008c7202 */ /* 0x000fe20000000f00 */
[----:B------:R-:W-:Y:S01]  /*30e0*/  IMAD.MOV.U32 R142, RZ, RZ, 0x1f ;  /* 0x0000001fff8e7424 */ /* 0x000fe200078e00ff */
[----:B------:R-:W-:-:S08]  /*30f0*/  MOV R131, 0xffffffff ;  /* 0xffffffff00837802 */ /* 0x000fd00000000f00 */
[----:B-----5:R-:W-:Y:S05]  /*3100*/  WARPSYNC.COLLECTIVE R131, `(.L_x_974) ;  /* 0x0000000083087348 */ /* 0x020fea0003c00000 */
[----:B------:R0:W1:Y:S02]  /*3110*/  SHFL.DOWN P2, R133, R140, R139, R142 ;  /* 0x0800008b8c857389 */ /* 0x000064000004008e */
[----:B01---5:R-:W-:Y:S01]  /*3120*/  ENDCOLLECTIVE ;  /* 0x000000000000791b */ /* 0x023fe20003800000 */
.L_x_974:
[----:B------:R-:W-:Y:S02]  /*3130*/  MOV R140, R59 ;  /* 0x0000003b008c7202 */ /* 0x000fe40000000f00 */
[----:B------:R-:W-:-:S07]  /*3140*/  MOV R56, R133 ;  /* 0x0000008500387202 */ /* 0x000fce0000000f00 */
[----:B------:R-:W-:Y:S05]  /*3150*/  WARPSYNC.COLLECTIVE R131, `(.L_x_975) ;  /* 0x0000000083087348 */ /* 0x000fea0003c00000 */
[----:B------:R0:W1:Y:S02]  /*3160*/  SHFL.DOWN P2, R133, R140, R139, R142 ;  /* 0x0800008b8c857389 */ /* 0x000064000004008e */
[----:B01----:R-:W-:Y:S01]  /*3170*/  ENDCOLLECTIVE ;  /* 0x000000000000791b */ /* 0x003fe20003800000 */
.L_x_975:
[----:B------:R-:W-:Y:S01]  /*3180*/  FADD.FTZ R56, R57, R56 ;  /* 0x0000003839387221 */ /* 0x000fe20000010000 */
[----:B------:R-:W-:-:S03]  /*3190*/  HFMA2.MMA R139, -RZ, RZ, 0, 4.76837158203125e-07 ;  /* 0x00000008ff8b7435 */ /* 0x000fc600000001ff */
[----:B------:R-:W-:Y:S01]  /*31a0*/  IMAD.MOV.U32 R140, RZ, RZ, R56 ;  /* 0x000000ffff8c7224 */ /* 0x000fe200078e0038 */
[----:B------:R-:W-:-:S07]  /*31b0*/  MOV R58, R133 ;  /* 0x00000085003a7202 */ /* 0x000fce0000000f00 */
[----:B------:R-:W-:Y:S05]  /*31c0*/  WARPSYNC.COLLECTIVE R131, `(.L_x_976) ;  /* 0x0000000083087348 */ /* 0x000fea0003c00000 */
[----:B------:R0:W1:Y:S02]  /*31d0*/  SHFL.DOWN P2, R133, R140, R139, R142 ;  /* 0x0800008b8c857389 */ /* 0x000064000004008e */
[----:B01----:R-:W-:Y:S01]  /*31e0*/  ENDCOLLECTIVE ;  /* 0x000000000000791b */ /* 0x003fe20003800000 */
.L_x_976:
[----:B------:R-:W-:-:S05]  /*31f0*/  FADD.FTZ R58, R59, R58 ;  /* 0x0000003a3b3a7221 */ /* 0x000fca0000010000 */
[----:B------:R-:W-:Y:S02]  /*3200*/  MOV R140, R58 ;  /* 0x0000003a008c7202 */ /* 0x000fe40000000f00 */
[----:B------:R-:W-:-:S07]  /*3210*/  MOV R61, R133 ;  /* 0x00000085003d7202 */ /* 0x000fce0000000f00 */
[----:B------:R-:W-:Y:S05]  /*3220*/  WARPSYNC.COLLECTIVE R131, `(.L_x_977) ;  /* 0x0000000083087348 */ /* 0x000fea0003c00000 */
[----:B------:R0:W1:Y:S02]  /*3230*/  SHFL.DOWN P2, R133, R140, R139, R142 ;  /* 0x0800008b8c857389 */ /* 0x000064000004008e */
[----:B01----:R-:W-:Y:S01]  /*3240*/  ENDCOLLECTIVE ;  /* 0x000000000000791b */ /* 0x003fe20003800000 */
.L_x_977:
[----:B------:R-:W-:Y:S01]  /*3250*/  FADD.FTZ R61, R56, R61 ;  /* 0x0000003d383d7221 */ /* 0x000fe20000010000 */
[----:B------:R-:W-:-:S03]  /*3260*/  HFMA2.MMA R139, -RZ, RZ, 0, 2.384185791015625e-07 ;  /* 0x00000004ff8b7435 */ /* 0x000fc600000001ff */
[----:B------:R-:W-:Y:S01]  /*3270*/  IMAD.MOV.U32 R140, RZ, RZ, R61 ;  /* 0x000000ffff8c7224 */ /* 0x000fe200078e003d */
[----:B------:R-:W-:-:S07]  /*3280*/  MOV R63, R133 ;  /* 0x00000085003f7202 */ /* 0x000fce0000000f00 */
[----:B------:R-:W-:Y:S05]  /*3290*/  WARPSYNC.COLLECTIVE R131, `(.L_x_978) ;  /* 0x0000000083087348 */ /* 0x000fea0003c00000 */
[----:B------:R0:W1:Y:S02]  /*32a0*/  SHFL.DOWN P2, R133, R140, R139, R142 ;  /* 0x0800008b8c857389 */ /* 0x000064000004008e */
[----:B01----:R-:W-:Y:S01]  /*32b0*/  ENDCOLLECTIVE ;  /* 0x000000000000791b */ /* 0x003fe20003800000 */
.L_x_978:
[----:B------:R-:W-:-:S05]  /*32c0*/  FADD.FTZ R63, R58, R63 ;  /* 0x0000003f3a3f7221 */ /* 0x000fca0000010000 */
[----:B------:R-:W-:Y:S02]  /*32d0*/  MOV R140, R63 ;  /* 0x0000003f008c7202 */ /* 0x000fe40000000f00 */
[----:B------:R-:W-:-:S07]  /*32e0*/  MOV R60, R133 ;  /* 0x00000085003c7202 */ /* 0x000fce0000000f00 */
[----:B------:R-:W-:Y:S05]  /*32f0*/  WARPSYNC.COLLECTIVE R131, `(.L_x_979) ;  /* 0x0000000083087348 */ /* 0x000fea0003c00000 */
[----:B------:R0:W1:Y:S02]  /*3300*/  SHFL.DOWN P2, R133, R140, R139, R142 ;  /* 0x0800008b8c857389 */ /* 0x000064000004008e */
[----:B01----:R-:W-:Y:S01]  /*3310*/  ENDCOLLECTIVE ;  /* 0x000000000000791b */ /* 0x003fe20003800000 */
.L_x_979:
[----:B------:R-:W-:Y:S01]  /*3320*/  FADD.FTZ R60, R61, R60 ;  /* 0x0000003c3d3c7221 */ /* 0x000fe20000010000 */
[----:B------:R-:W-:-:S03]  /*3330*/  HFMA2.MMA R139, -RZ, RZ, 0, 1.1920928955078125e-07 ;  /* 0x00000002ff8b7435 */ /* 0x000fc600000001ff */
[----:B------:R-:W-:Y:S01]  /*3340*/  IMAD.MOV.U32 R140, RZ, RZ, R60 ;  /* 0x000000ffff8c7224 */ /* 0x000fe200078e003c */
[----:B------:R-:W-:-:S07]  /*3350*/  MOV R62, R133 ;  /* 0x00000085003e7202 */ /* 0x000fce0000000f00 */
[----:B------:R-:W-:Y:S05]  /*3360*/  WARPSYNC.COLLECTIVE R131, `(.L_x_980) ;  /* 0x0000000083087348 */ /* 0x000fea0003c00000 */
[----:B------:R0:W1:Y:S02]  /*3370*/  SHFL.DOWN P2, R133, R140, R139, R142 ;  /* 0x0800008b8c857389 */ /* 0x000064000004008e */
[----:B01----:R-:W-:Y:S01]  /*3380*/  ENDCOLLECTIVE ;  /* 0x000000000000791b */ /* 0x003fe20003800000 */
.L_x_980:
[----:B------:R-:W-:-:S05]  /*3390*/  FADD.FTZ R62, R63, R62 ;  /* 0x0000003e3f3e7221 */ /* 0x000fca0000010000 */
[----:B------:R-:W-:Y:S02]  /*33a0*/  MOV R140, R62 ;  /* 0x0000003e008c7202 */ /* 0x000fe40000000f00 */
[----:B------:R-:W-:-:S07]  /*33b0*/  MOV R57, R133 ;  /* 0x0000008500397202 */ /* 0x000fce0000000f00 */
[----:B------:R-:W-:Y:S05]  /*33c0*/  WARPSYNC.COLLECTIVE R131, `(.L_x_981) ;  /* 0x0000000083087348 */ /* 0x000fea0003c00000 */
[----:B------:R0:W1:Y:S02]  /*33d0*/  SHFL.DOWN P2, R133, R140, R139, R142 ;  /* 0x0800008b8c857389 */ /* 0x000064000004008e */
[----:B01----:R-:W-:Y:S01]  /*33e0*/  ENDCOLLECTIVE ;  /* 0x000000000000791b */ /* 0x003fe20003800000 */
.L_x_981:
[----:B------:R-:W-:Y:S01]  /*33f0*/  FADD.FTZ R57, R60, R57 ;  /* 0x000000393c397221 */ /* 0x000fe20000010000 */
[----:B------:R-:W-:-:S03]  /*3400*/  HFMA2.MMA R139, -RZ, RZ, 0, 5.9604644775390625e-08 ;  /* 0x00000001ff8b7435 */ /* 0x000fc600000001ff */
[----:B------:R-:W-:Y:S01]  /*3410*/  IMAD.MOV.U32 R140, RZ, RZ, R57 ;  /* 0x000000ffff8c7224 */ /* 0x000fe200078e0039 */
[----:B------:R-:W-:-:S07]  /*3420*/  MOV R59, R133 ;  /* 0x00000085003b7202 */ /* 0x000fce0000000f00 */
[----:B------:R-:W-:Y:S05]  /*3430*/  WARPSYNC.COLLECTIVE R131, `(.L_x_982) ;  /* 0x0000000083087348 */ /* 0x000fea0003c00000 */
[----:B------:R0:W1:Y:S02]  /*3440*/  SHFL.DOWN P2, R133, R140, R139, R142 ;  /* 0x0800008b8c857389 */ /* 0x000064000004008e */
[----:B01----:R-:W-:Y:S01]  /*3450*/  ENDCOLLECTIVE ;  /* 0x000000000000791b */ /* 0x003fe20003800000 */
.L_x_982:
[----:B------:R-:W-:-:S05]  /*3460*/  FADD.FTZ R59, R62, R59 ;  /* 0x0000003b3e3b7221 */ /* 0x000fca0000010000 */
[----:B------:R-:W-:Y:S02]  /*3470*/  MOV R140, R59 ;  /* 0x0000003b008c7202 */ /* 0x000fe40000000f00 */
[----:B------:R-:W-:-:S07]  /*3480*/  MOV R56, R133 ;  /* 0x0000008500387202 */ /* 0x000fce0000000f00 */
[----:B------:R-:W-:Y:S05]  /*3490*/  WARPSYNC.COLLECTIVE R131, `(.L_x_983) ;  /* 0x0000000083087348 */ /* 0x000fea0003c00000 */
[----:B------:R0:W1:Y:S02]  /*34a0*/  SHFL.DOWN P2, R133, R140, R139, R142 ;  /* 0x0800008b8c857389 */ /* 0x000064000004008e */
[----:B01----:R-:W-:Y:S01]  /*34b0*/  ENDCOLLECTIVE ;  /* 0x000000000000791b */ /* 0x003fe20003800000 */
.L_x_983:
[----:B------:R-:W-:Y:S01]  /*34c0*/  MOV R58, R133 ;  /* 0x00000085003a7202 */ /* 0x000fe20000000f00 */
[----:B------:R-:W-:Y:S06]  /*34d0*/  BRA `(.L_x_984) ;  /* 0xffffffe000647947 */ /* 0x000fec000383ffff */
.L_x_985:
        /* <DEDUP_REMOVED lines=10> */
.L_x_3904:


//--------------------- .text._ZN10layer_norm31ln_parallel_residual_bwd_kernelINS_13Kernel_traitsIf13__nv_bfloat16S2_S2_fjLj2560ELj1ELj1ELj4ELj8ENS_18Kernel_traits_baseILj2560EfS2_S2_S2_fjLj128EEEEELb1ELb0ELb0EEEvNS_9BwdParamsE --------------------------
	.section	.text._ZN10layer_norm31ln_parallel_residual_bwd_kernelINS_13Kernel_traitsIf13__nv_bfloat16S2_S2_fjLj2560ELj1ELj1ELj4ELj8ENS_18Kernel_traits_baseILj2560EfS2_S2_S2_fjLj128EEEEELb1ELb0ELb0EEEvNS_9BwdParamsE,"ax",@progbits
	.align	128
        .global         _ZN10layer_norm31ln_parallel_residual_bwd_kernelINS_13Kernel_traitsIf13__nv_bfloat16S2_S2_fjLj2560ELj1ELj1ELj4ELj8ENS_18Kernel_traits_baseILj2560EfS2_S2_S2_fjLj128EEEEELb1ELb0ELb0EEEvNS_9BwdParamsE
        .type           _ZN10layer_norm31ln_parallel_residual_bwd_kernelINS_13Kernel_traitsIf13__nv_bfloat16S2_S2_fjLj2560ELj1ELj1ELj4ELj8ENS_18Kernel_traits_baseILj2560EfS2_S2_S2_fjLj128EEEEELb1ELb0ELb0EEEvNS_9BwdParamsE,@function
        .size           _ZN10layer_norm31ln_parallel_residual_bwd_kernelINS_13Kernel_traitsIf13__nv_bfloat16S2_S2_fjLj2560ELj1ELj1ELj4ELj8ENS_18Kernel_traits_baseILj2560EfS2_S2_S2_fjLj128EEEEELb1ELb0ELb0EEEvNS_9BwdParamsE,(.L_x_3905 - _ZN10layer_norm31ln_parallel_residual_bwd_kernelINS_13Kernel_traitsIf13__nv_bfloat16S2_S2_fjLj2560ELj1ELj1ELj4ELj8ENS_18Kernel_traits_baseILj2560EfS2_S2_S2_fjLj128EEEEELb1ELb0ELb0EEEvNS_9BwdParamsE)
        .other          _ZN10layer_norm31ln_parallel_residual_bwd_kernelINS_13Kernel_traitsIf13__nv_bfloat16S2_S2_fjLj2560ELj1ELj1ELj4ELj8ENS_18Kernel_traits_baseILj2560EfS2_S2_S2_fjLj128EEEEELb1ELb0ELb0EEEvNS_9BwdParamsE,@"STO_CUDA_ENTRY STV_DEFAULT"
_ZN10layer_norm31ln_parallel_residual_bwd_kernelINS_13Kernel_traitsIf13__nv_bfloat16S2_S2_fjLj2560ELj1ELj1ELj4ELj8ENS_18Kernel_traits_baseILj2560EfS2_S2_S2_fjLj128EEEEELb1ELb0ELb0EEEvNS_9BwdParamsE:
.text._ZN10layer_norm31ln_parallel_residual_bwd_kernelINS_13Kernel_traitsIf13__nv_bfloat16S2_S2_fjLj2560ELj1ELj1ELj4ELj8ENS_18Kernel_traits_baseILj2560EfS2_S2_S2_fjLj128EEEEELb1ELb0ELb0EEEvNS_9BwdParamsE:
        /* <DEDUP_REMOVED lines=25> */
[----:B------:R-:W-:-:S04]  /*0190*/  ISETP.GE.U32.AND P4, PT, R0, 0x280, PT ;  /* 0x000002800000780c */ /* 0x000fc80003f86070 */
[----:B------:R-:W-:Y:S01]  /*01a0*/  P2R R176, PR, RZ, 0x10 ;  /* 0x00000010ffb07803 */ /* 0x000fe20000000000 */
[----:B------:R-:W0:Y:S08]  /*01b0*/  @P0 LDC.64 R6, c[0x0][0x260] ;  /* 0x00009800ff060b82 */ /* 0x000e300000000a00 */
[----:B------:R-:W2:Y:S08]  /*01c0*/  @P0 LDC.64 R8, c[0x0][0x268] ;  /* 0x00009a00ff080b82 */ /* 0x000eb00000000a00 */
[----:B------:R-:W3:Y:S08]  /*01d0*/  @P1 LDC.64 R10, c[0x0][0x260] ;  /* 0x00009800ff0a1b82 */ /* 0x000ef00000000a00 */
[----:B------:R-:W4:Y:S01]  /*01e0*/  @P1 LDC.64 R12, c[0x0][0x268] ;  /* 0x00009a00ff0c1b82 */ /* 0x000f220000000a00 */
[----:B0-----:R-:W-:-:S05]  /*01f0*/  @P0 IMAD.WIDE.U32 R6, R5, 0x10, R6 ;  /* 0x0000001005060825 */ /* 0x001fca00078e0006 */
[----:B------:R1:W5:Y:S02]  /*0200*/  @P0 LDG.E.128 R148, desc[UR4][R6.64] ;  /* 0x0000000406940981 */ /* 0x000364000c1e1d00 */
[----:B------:R-:W0:Y:S01]  /*0210*/  @P2 LDC.64 R18, c[0x0][0x260] ;  /* 0x00009800ff122b82 */ /* 0x000e220000000a00 */
[C---:B--2---:R-:W-:Y:S01]  /*0220*/  @P0 IMAD.WIDE.U32 R8, R5.reuse, 0x10, R8 ;  /* 0x0000001005080825 */ /* 0x044fe200078e0008 */
[----:B------:R-:W-:-:S04]  /*0230*/  @P0 LOP3.LUT R5, R5, 0x80, RZ, 0xfc, !PT ;  /* 0x0000008005050812 */ /* 0x000fc800078efcff */
[----:B------:R2:W5:Y:S02]  /*0240*/  @P0 LDG.E.128 R144, desc[UR4][R8.64] ;  /* 0x0000000408900981 */ /* 0x000564000c1e1d00 */
[----:B------:R-:W1:Y:S01]  /*0250*/  @P2 LDC.64 R20, c[0x0][0x268] ;  /* 0x00009a00ff142b82 */ /* 0x000e620000000a00 */
[----:B---3--:R-:W-:-:S05]  /*0260*/  @P1 IMAD.WIDE.U32 R14, R5, 0x10, R10 ;  /* 0x00000010050e1825 */ /* 0x008fca00078e000a */
[----:B------:R2:W5:Y:S02]  /*0270*/  @P1 LDG.E.128 R140, desc[UR4][R14.64] ;  /* 0x000000040e8c1981 */ /* 0x000564000c1e1d00 */
[----:B------:R-:W3:Y:S01]  /*0280*/  @P3 LDC.64 R22, c[0x0][0x260] ;  /* 0x00009800ff163b82 */ /* 0x000ee20000000a00 */
[C---:B----4-:R-:W-:Y:S01]  /*0290*/  @P1 IMAD.WIDE.U32 R16, R5.reuse, 0x10, R12 ;  /* 0x0000001005101825 */ /* 0x050fe200078e000c */
[----:B------:R-:W-:-:S04]  /*02a0*/  @P1 IADD3 R5, R5, 0x80, RZ ;  /* 0x0000008005051810 */ /* 0x000fc80007ffe0ff */
[----:B------:R2:W5:Y:S02]  /*02b0*/  @P1 LDG.E.128 R136, desc[UR4][R16.64] ;  /* 0x0000000410881981 */ /* 0x000564000c1e1d00 */
[----:B------:R-:W4:Y:S01]  /*02c0*/  @P3 LDC.64 R24, c[0x0][0x268] ;  /* 0x00009a00ff183b82 */ /* 0x000f220000000a00 */
[----:B0-----:R-:W-:-:S05]  /*02d0*/  @P2 IMAD.WIDE.U32 R18, R5, 0x10, R18 ;  /* 0x0000001005122825 */ /* 0x001fca00078e0012 */
[----:B------:R2:W5:Y:S01]  /*02e0*/  @P2 LDG.E.128 R132, desc[UR4][R18.64] ;  /* 0x0000000412842981 */ /* 0x000562000c1e1d00 */
[C---:B-1----:R-:W-:Y:S01]  /*02f0*/  @P2 IMAD.WIDE.U32 R20, R5.reuse, 0x10, R20 ;  /* 0x0000001005142825 */ /* 0x042fe200078e0014 */
[----:B------:R-:W0:Y:S03]  /*0300*/  @P4 LDC.64 R26, c[0x0][0x260] ;  /* 0x00009800ff1a4b82 */ /* 0x000e260000000a00 */
[----:B------:R-:W-:Y:S01]  /*0310*/  @P2 VIADD R5, R5, 0x80 ;  /* 0x0000008005052836 */ /* 0x000fe20000000000 */
[----:B------:R2:W5:Y:S03]  /*0320*/  @P2 LDG.E.128 R128, desc[UR4][R20.64] ;  /* 0x0000000414802981 */ /* 0x000566000c1e1d00 */
[C---:B---3--:R-:W-:Y:S01]  /*0330*/  @P3 IMAD.WIDE.U32 R22, R5.reuse, 0x10, R22 ;  /* 0x0000001005163825 */ /* 0x048fe200078e0016 */
[----:B------:R-:W1:Y:S04]  /*0340*/  @P4 LDC.64 R28, c[0x0][0x268] ;  /* 0x00009a00ff1c4b82 */ /* 0x000e680000000a00 */
[----:B------:R2:W5:Y:S01]  /*0350*/  @P3 LDG.E.128 R124, desc[UR4][R22.64] ;  /* 0x00000004167c3981 */ /* 0x000562000c1e1d00 */
[----:B----4-:R-:W-:-:S04]  /*0360*/  @P3 IMAD.WIDE.U32 R24, R5, 0x10, R24 ;  /* 0x0000001005183825 */ /* 0x010fc800078e0018 */
[----:B------:R-:W-:Y:S01]  /*0370*/  @P3 VIADD R5, R5, 0x80 ;  /* 0x0000008005053836 */ /* 0x000fe20000000000 */
[----:B------:R2:W5:Y:S01]  /*0380*/  @P3 LDG.E.128 R120, desc[UR4][R24.64] ;  /* 0x0000000418783981 */ /* 0x000562000c1e1d00 */
[----:B------:R-:W-:Y:S02]  /*0390*/  LEA.HI R6, R2, UR6, RZ, 0x19 ;  /* 0x0000000602067c11 */ /* 0x000fe4000f8fc8ff */
[----:B0-----:R-:W-:-:S05]  /*03a0*/  @P4 IMAD.WIDE.U32 R10, R5, 0x10, R26 ;  /* 0x00000010050a4825 */ /* 0x001fca00078e001a */
[----:B------:R2:W5:Y:S01]  /*03b0*/  @P4 LDG.E.128 R116, desc[UR4][R10.64] ;  /* 0x000000040a744981 */ /* 0x000562000c1e1d00 */
[----:B-1----:R-:W-:-:S05]  /*03c0*/  @P4 IMAD.WIDE.U32 R12, R5, 0x10, R28 ;  /* 0x00000010050c4825 */ /* 0x002fca00078e001c */
        /* <DEDUP_REMOVED lines=43> */
[----:B--2---:R-:W-:Y:S06]  /*0680*/  @P4 BRA `(.L_x_986) ;  /* 0x0000004000904947 */ /* 0x004fec0003800000 */
[----:B------:R-:W0:Y:S01]  /*0690*/  LDC.U8 R5, c[0x0][0x2a0] ;  /* 0x0000a800ff057b82 */ /* 0x000e220000000000 */
[----:B------:R-:W-:Y:S01]  /*06a0*/  HFMA2.MMA R198, -RZ, RZ, 0, 5.9604644775390625e-08 ;  /* 0x00000001ffc67435 */ /* 0x000fe200000001ff */
[----:B------:R-:W-:-:S10]  /*06b0*/  IMAD.MOV.U32 R109, RZ, RZ, RZ ;  /* 0x000000ffff6d7224 */ /* 0x000fd400078e00ff */
.L_x_1017:
[----:B012---:R-:W1:Y:S08]  /*06c0*/  LDC.64 R154, c[0x0][0x250] ;  /* 0x00009400ff9a7b82 */ /* 0x007e700000000a00 */
[----:B------:R-:W2:Y:S01]  /*06d0*/  LDC.64 R152, c[0x0][0x258] ;  /* 0x00009600ff987b82 */ /* 0x000ea20000000a00 */
[----:B-1----:R-:W-:-:S05]  /*06e0*/  IMAD.WIDE R154, R6, 0x4, R154 ;  /* 0x00000004069a7825 */ /* 0x002fca00078e029a */
[----:B-----5:R1:W5:Y:S01]  /*06f0*/  LDG.E R208, desc[UR4][R154.64] ;  /* 0x000000049ad07981 */ /* 0x020362000c1e1900 */
[----:B--2---:R-:W-:-:S05]  /*0700*/  IMAD.WIDE R152, R6, 0x4, R152 ;  /* 0x0000000406987825 */ /* 0x004fca00078e0298 */
        /* <DEDUP_REMOVED lines=10> */
[----:B-1----:R-:W-:Y:S06]  /*07b0*/  @!P0 BRA `(.L_x_988) ;  /* 0x0000000400708947 */ /* 0x002fec0003800000 */
[----:B------:R-:W-:Y:S01]  /*07c0*/  ISETP.NE.U32.AND P4, PT, RZ, UR14, PT ;  /* 0x0000000eff007c0c */ /* 0x000fe2000bf85070 */
[----:B------:R-:W1:Y:S01]  /*07d0*/  LDC.64 R16, c[0x0][0x2c0] ;  /* 0x0000b000ff107b82 */ /* 0x000e620000000a00 */
[C---:B------:R-:W-:Y:S02]  /*07e0*/  SHF.L.U32 R9, R8.reuse, 0x2, RZ ;  /* 0x0000000208097819 */ /* 0x040fe400000006ff */
[----:B------:R-:W-:Y:S02]  /*07f0*/  ISETP.NE.AND.EX P4, PT, RZ, UR15, PT, P4 ;  /* 0x0000000fff007c0c */ /* 0x000fe4000bf85340 */
[----:B------:R-:W-:Y:S02]  /*0800*/  SHF.L.U64.HI R0, R8, 0x2, RZ ;  /* 0x0000000208007819 */ /* 0x000fe400000102ff */
[----:B------:R-:W-:Y:S01]  /*0810*/  IADD3 R154, P5, R9, UR12, RZ ;  /* 0x0000000c099a7c10 */ /* 0x000fe2000ffbe0ff */
[----:B------:R-:W2:Y:S03]  /*0820*/  LDC.64 R152, c[0x0][0x2b8] ;  /* 0x0000ae00ff987b82 */ /* 0x000ea60000000a00 */
[----:B------:R-:W-:-:S05]  /*0830*/  IADD3.X R155, R0, UR13, RZ, P5, !PT ;  /* 0x0000000d009b7c10 */ /* 0x000fca000affe4ff */
[----:B------:R-:W3:Y:S02]  /*0840*/  @P4 LDC.64 R12, c[0x0][0x248] ;  /* 0x00009200ff0c4b82 */ /* 0x000ee40000000a00 */
[----:B---3--:R-:W-:Y:S01]  /*0850*/  @P4 IADD3 R12, P5, R9, R12, RZ ;  /* 0x0000000c090c4210 */ /* 0x008fe20007fbe0ff */
[----:B-1----:R-:W-:Y:S01]  /*0860*/  IMAD.WIDE.U32 R16, R8, 0x8, R16 ;  /* 0x0000000808107825 */ /* 0x002fe200078e0010 */
[----:B------:R1:W5:Y:S03]  /*0870*/  LDG.E R9, desc[UR4][R154.64] ;  /* 0x000000049a097981 */ /* 0x000366000c1e1900 */
[----:B------:R-:W-:Y:S01]  /*0880*/  @P4 IMAD.X R13, R0, 0x1, R13, P5 ;  /* 0x00000001000d4824 */ /* 0x000fe200028e060d */
[C---:B------:R-:W-:Y:S01]  /*0890*/  LEA R14, P5, R8.reuse, UR10, 0x3 ;  /* 0x0000000a080e7c11 */ /* 0x040fe2000f8a18ff */
[C---:B--2---:R-:W-:Y:S01]  /*08a0*/  IMAD.WIDE.U32 R152, R8.reuse, 0x8, R152 ;  /* 0x0000000808987825 */ /* 0x044fe200078e0098 */
[----:B------:R-:W2:Y:S02]  /*08b0*/  LDG.E.64 R16, desc[UR4][R16.64] ;  /* 0x0000000410107981 */ /* 0x000ea4000c1e1b00 */
[----:B------:R-:W-:-:S02]  /*08c0*/  LEA.HI.X R15, R8, UR11, RZ, 0x3, P5 ;  /* 0x0000000b080f7c11 */ /* 0x000fc4000a8f1cff */
[----:B------:R-:W-:Y:S01]  /*08d0*/  ISETP.NE.U32.AND P5, PT, RZ, UR8, PT ;  /* 0x00000008ff007c0c */ /* 0x000fe2000bfa5070 */
[----:B------:R-:W3:Y:S03]  /*08e0*/  LDG.E.64 R152, desc[UR4][R152.64] ;  /* 0x0000000498987981 */ /* 0x000ee6000c1e1b00 */
[----:B------:R-:W-:Y:S01]  /*08f0*/  ISETP.NE.AND.EX P5, PT, RZ, UR9, PT, P5 ;  /* 0x00000009ff007c0c */ /* 0x000fe2000bfa5350 */
[----:B------:R-:W4:Y:S04]  /*0900*/  LDG.E.64 R14, desc[UR4][R14.64] ;  /* 0x000000040e0e7981 */ /* 0x000f28000c1e1b00 */
[----:B------:R-:W5:Y:S01]  /*0910*/  @P4 LDG.E R10, desc[UR4][R12.64] ;  /* 0x000000040c0a4981 */ /* 0x000f62000c1e1900 */
[----:B0-----:R-:W-:-:S07]  /*0920*/  ISETP.NE.AND P4, PT, R5, RZ, PT ;  /* 0x000000ff0500720c */ /* 0x001fce0003f85270 */
[----:B------:R-:W-:Y:S02]  /*0930*/  @P5 LEA R156, P6, R8, UR8, 0x3 ;  /* 0x00000008089c5c11 */ /* 0x000fe4000f8c18ff */
[----:B-----5:R-:W-:Y:S02]  /*0940*/  FSEL R0, R208, RZ, !P4 ;  /* 0x000000ffd0007208 */ /* 0x020fe40006000000 */
[----:B------:R-:W-:-:S05]  /*0950*/  @P5 LEA.HI.X R157, R8, UR9, RZ, 0x3, P6 ;  /* 0x00000009089d5c11 */ /* 0x000fca000b0f1cff */
[----:B------:R0:W5:Y:S01]  /*0960*/  @P5 LDG.E.64 R194, desc[UR4][R156.64] ;  /* 0x000000049cc25981 */ /* 0x000162000c1e1b00 */
[----:B------:R-:W-:Y:S02]  /*0970*/  VIADD R199, R8, 0x80 ;  /* 0x0000008008c77836 */ /* 0x000fe40000000000 */
[----:B----4-:R-:W-:Y:S01]  /*0980*/  IMAD.MOV.U32 R11, RZ, RZ, R14 ;  /* 0x000000ffff0b7224 */ /* 0x010fe200078e000e */
[--C-:B------:R-:W-:Y:S02]  /*0990*/  SHF.R.U64 R159, R14, 0x10, R15.reuse ;  /* 0x000000100e9f7819 */ /* 0x100fe4000000120f */
[----:B------:R-:W-:Y:S02]  /*09a0*/  MOV R158, R15 ;  /* 0x0000000f009e7202 */ /* 0x000fe40000000f00 */
[----:B------:R-:W-:Y:S01]  /*09b0*/  SHF.R.U32.HI R14, RZ, 0x10, R15 ;  /* 0x00000010ff0e7819 */ /* 0x000fe2000001160f */
[----:B------:R-:W-:Y:S01]  /*09c0*/  IMAD.U32 R11, R11, 0x10000, RZ ;  /* 0x000100000b0b7824 */ /* 0x000fe200078e00ff */
[----:B-1----:R-:W-:Y:S01]  /*09d0*/  SHF.L.U32 R155, R158, 0x10, RZ ;  /* 0x000000109e9b7819 */ /* 0x002fe200000006ff */
[----:B------:R-:W-:-:S02]  /*09e0*/  IMAD.U32 R15, R159, 0x10000, RZ ;  /* 0x000100009f0f7824 */ /* 0x000fc400078e00ff */
[----:B0-----:R-:W-:Y:S02]  /*09f0*/  IMAD.U32 R157, R14, 0x10000, RZ ;  /* 0x000100000e9d7824 */ /* 0x001fe400078e00ff */
[C---:B------:R-:W-:Y:S01]  /*0a00*/  FADD.FTZ R154, -R0.reuse, R11 ;  /* 0x0000000b009a7221 */ /* 0x040fe20000010100 */
[----:B--2---:R-:W-:Y:S01]  /*0a10*/  MOV R11, R16 ;  /* 0x00000010000b7202 */ /* 0x004fe20000000f00 */
[----:B------:R-:W-:Y:S01]  /*0a20*/  FADD.FTZ R156, -R0, R15 ;  /* 0x0000000f009c7221 */ /* 0x000fe20000010100 */
[----:B------:R-:W-:Y:S01]  /*0a30*/  SHF.R.U64 R158, R16, 0x10, R17 ;  /* 0x00000010109e7819 */ /* 0x000fe20000001211 */
[C---:B------:R-:W-:Y:S01]  /*0a40*/  FADD.FTZ R210, -R0.reuse, R155 ;  /* 0x0000009b00d27221 */ /* 0x040fe20000010100 */
[----:B------:R-:W-:Y:S01]  /*0a50*/  FADD.FTZ R212, -R0, R157 ;  /* 0x0000009d00d47221 */ /* 0x000fe20000010100 */
[----:B---3--:R-:W-:Y:S01]  /*0a60*/  IMAD.MOV.U32 R0, RZ, RZ, R152 ;  /* 0x000000ffff007224 */ /* 0x008fe200078e0098 */
[--C-:B------:R-:W-:Y:S01]  /*0a70*/  SHF.R.U64 R152, R152, 0x10, R153.reuse ;  /* 0x0000001098987819 */ /* 0x100fe20000001299 */
[--C-:B------:R-:W-:Y:S01]  /*0a80*/  IMAD.MOV.U32 R14, RZ, RZ, R153.reuse ;  /* 0x000000ffff0e7224 */ /* 0x100fe200078e0099 */
[----:B------:R-:W-:Y:S01]  /*0a90*/  SHF.R.U32.HI R155, RZ, 0x10, R153 ;  /* 0x00000010ff9b7819 */ /* 0x000fe20000011699 */
[----:B------:R-:W-:Y:S01]  /*0aa0*/  IMAD.U32 R153, R11, 0x10000, RZ ;  /* 0x000100000b997824 */ /* 0x000fe200078e00ff */
[----:B------:R-:W-:Y:S01]  /*0ab0*/  MOV R12, R17 ;  /* 0x00000011000c7202 */ /* 0x000fe20000000f00 */
[----:B------:R-:W-:Y:S01]  /*0ac0*/  IMAD.U32 R158, R158, 0x10000, RZ ;  /* 0x000100009e9e7824 */ /* 0x000fe200078e00ff */
[----:B------:R-:W-:Y:S01]  /*0ad0*/  SHF.R.U32.HI R17, RZ, 0x10, R17 ;  /* 0x00000010ff117819 */ /* 0x000fe20000011611 */
[----:B------:R-:W-:-:S02]  /*0ae0*/  IMAD.U32 R13, R0, 0x10000, RZ ;  /* 0x00010000000d7824 */ /* 0x000fc400078e00ff */
[----:B------:R-:W-:Y:S01]  /*0af0*/  FMUL.FTZ R15, R144, R153 ;  /* 0x00000099900f7220 */ /* 0x000fe20000410000 */
[----:B------:R-:W-:Y:S01]  /*0b00*/  FMUL.FTZ R11, R7, R154 ;  /* 0x0000009a070b7220 */ /* 0x000fe20000410000 */
[----:B------:R-:W-:Y:S01]  /*0b10*/  SHF.L.U32 R16, R152, 0x10, RZ ;  /* 0x0000001098107819 */ /* 0x000fe200000006ff */
[----:B------:R-:W-:Y:S01]  /*0b20*/  FMUL.FTZ R152, R145, R158 ;  /* 0x0000009e91987220 */ /* 0x000fe20000410000 */
[----:B------:R-:W-:Y:S02]  /*0b30*/  IMAD.U32 R157, R12, 0x10000, RZ ;  /* 0x000100000c9d7824 */ /* 0x000fe400078e00ff */
[----:B------:R-:W-:Y:S01]  /*0b40*/  FMUL.FTZ R12, R7, R156 ;  /* 0x0000009c070c7220 */ /* 0x000fe20000410000 */
[----:B------:R-:W-:Y:S01]  /*0b50*/  FADD.FTZ R88, R88, R13 ;  /* 0x0000000d58587221 */ /* 0x000fe20000010000 */
[-C--:B------:R-:W-:Y:S01]  /*0b60*/  FFMA.FTZ R0, R148, R13.reuse, R15 ;  /* 0x0000000d94007223 */ /* 0x080fe2000001000f */
[----:B------:R-:W-:Y:S01]  /*0b70*/  FFMA.FTZ R108, R11, R13, R108 ;  /* 0x0000000d0b6c7223 */ /* 0x000fe2000001006c */
[----:B------:R-:W-:-:S02]  /*0b80*/  IMAD.U32 R156, R17, 0x10000, RZ ;  /* 0x00010000119c7824 */ /* 0x000fc400078e00ff */
[-C--:B------:R-:W-:Y:S01]  /*0b90*/  FFMA.FTZ R13, R149, R16.reuse, R152 ;  /* 0x00000010950d7223 */ /* 0x080fe20000010098 */
[----:B------:R-:W-:Y:S01]  /*0ba0*/  SHF.L.U32 R17, R14, 0x10, RZ ;  /* 0x000000100e117819 */ /* 0x000fe200000006ff */
[----:B------:R-:W-:Y:S02]  /*0bb0*/  IMAD.U32 R152, R155, 0x10000, RZ ;  /* 0x000100009b987824 */ /* 0x000fe400078e00ff */
[----:B------:R-:W-:Y:S01]  /*0bc0*/  FADD.FTZ R89, R89, R16 ;  /* 0x0000001059597221 */ /* 0x000fe20000010000 */
[----:B------:R-:W-:Y:S01]  /*0bd0*/  FFMA.FTZ R109, R12, R16, R109 ;  /* 0x000000100c6d7223 */ /* 0x000fe2000001006d */
[----:B------:R-:W-:Y:S01]  /*0be0*/  FMUL.FTZ R155, R146, R157 ;  /* 0x0000009d929b7220 */ /* 0x000fe20000410000 */
        /* <DEDUP_REMOVED lines=9> */
[----:B------:R-:W-:Y:S01]  /*0c80*/  FADD.FTZ R152, RZ, R0 ;  /* 0x00000000ff987221 */ /* 0x000fe20000010000 */
[C---:B------:R-:W-:Y:S01]  /*0c90*/  FFMA.FTZ R154, R11.reuse, R0, RZ ;  /* 0x000000000b9a7223 */ /* 0x040fe200000100ff */
[----:B------:R-:W-:Y:S01]  /*0ca0*/  FADD.FTZ R48, R48, R153 ;  /* 0x0000009930307221 */ /* 0x000fe20000010000 */
        /* <DEDUP_REMOVED lines=13> */
.L_x_988:
[----:B------:R-:W-:Y:S05]  /*0d80*/  BSYNC B0 ;  /* 0x0000000000007941 */ /* 0x000fea0003800000 */
.L_x_987:
[----:B------:R-:W-:Y:S04]  /*0d90*/  BSSY B0, `(.L_x_989) ;  /* 0x000005e000007945 */ /* 0x000fe80003800000 */
[----:B------:R-:W-:Y:S05]  /*0da0*/  @!P1 BRA `(.L_x_990) ;  /* 0x0000000400709947 */ /* 0x000fea0003800000 */
        /* <DEDUP_REMOVED lines=9> */
[----:B---3--:R-:W-:-:S05]  /*0e40*/  @P4 IADD3 R26, P5, R21, R26, RZ ;  /* 0x0000001a151a4210 */ /* 0x008fca0007fbe0ff */
[----:B------:R-:W-:Y:S01]  /*0e50*/  @P4 IMAD.X R27, R18, 0x1, R27, P5 ;  /* 0x00000001121b4824 */ /* 0x000fe200028e061b */
[C---:B------:R-:W-:Y:S01]  /*0e60*/  LEA R20, P5, R199.reuse, UR10, 0x3 ;  /* 0x0000000ac7147c11 */ /* 0x040fe2000f8a18ff */
[C---:B-1----:R-:W-:Y:S01]  /*0e70*/  IMAD.WIDE.U32 R22, R199.reuse, 0x8, R22 ;  /* 0x00000008c7167825 */ /* 0x042fe200078e0016 */
[----:B------:R-:W5:Y:S02]  /*0e80*/  LDG.E R18, desc[UR4][R154.64] ;  /* 0x000000049a127981 */ /* 0x000f64000c1e1900 */
[C---:B------:R-:W-:Y:S01]  /*0e90*/  LEA.HI.X R21, R199.reuse, UR11, RZ, 0x3, P5 ;  /* 0x0000000bc7157c11 */ /* 0x040fe2000a8f1cff */
[----:B--2---:R-:W-:Y:S01]  /*0ea0*/  IMAD.WIDE.U32 R24, R199, 0x8, R24 ;  /* 0x00000008c7187825 */ /* 0x004fe200078e0018 */
[----:B------:R-:W-:Y:S01]  /*0eb0*/  ISETP.NE.U32.AND P5, PT, RZ, UR8, PT ;  /* 0x00000008ff007c0c */ /* 0x000fe2000bfa5070 */
[----:B------:R-:W2:Y:S03]  /*0ec0*/  LDG.E.64 R22, desc[UR4][R22.64] ;  /* 0x0000000416167981 */ /* 0x000ea6000c1e1b00 */
[----:B------:R-:W-:Y:S01]  /*0ed0*/  ISETP.NE.AND.EX P5, PT, RZ, UR9, PT, P5 ;  /* 0x00000009ff007c0c */ /* 0x000fe2000bfa5350 */
[----:B------:R-:W3:Y:S04]  /*0ee0*/  LDG.E.64 R20, desc[UR4][R20.64] ;  /* 0x0000000414147981 */ /* 0x000ee8000c1e1b00 */
[----:B------:R-:W4:Y:S04]  /*0ef0*/  LDG.E.64 R24, desc[UR4][R24.64] ;  /* 0x0000000418187981 */ /* 0x000f28000c1e1b00 */
[----:B------:R-:W5:Y:S01]  /*0f00*/  @P4 LDG.E R19, desc[UR4][R26.64] ;  /* 0x000000041a134981 */ /* 0x000f62000c1e1900 */
[----:B0-----:R-:W-:-:S03]  /*0f10*/  ISETP.NE.AND P4, PT, R5, RZ, PT ;  /* 0x000000ff0500720c */ /* 0x001fc60003f85270 */
[C---:B------:R-:W-:Y:S02]  /*0f20*/  @P5 LEA R152, P6, R199.reuse, UR8, 0x3 ;  /* 0x00000008c7985c11 */ /* 0x040fe4000f8c18ff */
        /* <DEDUP_REMOVED lines=11> */
[----:B------:R-:W-:-:S02]  /*0fe0*/  IMAD.U32 R21, R21, 0x10000, RZ ;  /* 0x0001000015157824 */ /* 0x000fc400078e00ff */
[C---:B------:R-:W-:Y:S01]  /*0ff0*/  FADD.FTZ R156, -R210.reuse, R156 ;  /* 0x0000009cd29c7221 */ /* 0x040fe20000010100 */
[C---:B0-----:R-:W-:Y:S01]  /*1000*/  FADD.FTZ R152, -R210.reuse, R20 ;  /* 0x00000014d2987221 */ /* 0x041fe20000010100 */
[C---:B------:R-:W-:Y:S01]  /*1010*/  FADD.FTZ R158, -R210.reuse, R157 ;  /* 0x0000009dd29e7221 */ /* 0x040fe20000010100 */
[----:B------:R-:W-:Y:S01]  /*1020*/  FADD.FTZ R210, -R210, R21 ;  /* 0x00000015d2d27221 */ /* 0x000fe20000010100 */
[----:B--2---:R-:W-:Y:S02]  /*1030*/  MOV R21, R22 ;  /* 0x0000001600157202 */ /* 0x004fe40000000f00 */
[----:B------:R-:W-:Y:S01]  /*1040*/  SHF.R.U64 R22, R22, 0x10, R23 ;  /* 0x0000001016167819 */ /* 0x000fe20000001217 */
[----:B----4-:R-:W-:Y:S01]  /*1050*/  IMAD.MOV.U32 R20, RZ, RZ, R24 ;  /* 0x000000ffff147224 */ /* 0x010fe200078e0018 */
[----:B------:R-:W-:Y:S01]  /*1060*/  SHF.R.U64 R154, R24, 0x10, R25 ;  /* 0x00000010189a7819 */ /* 0x000fe20000001219 */
[----:B------:R-:W-:Y:S01]  /*1070*/  IMAD.U32 R153, R21, 0x10000, RZ ;  /* 0x0001000015997824 */ /* 0x000fe200078e00ff */
[----:B------:R-:W-:Y:S01]  /*1080*/  MOV R24, R23 ;  /* 0x0000001700187202 */ /* 0x000fe20000000f00 */
[----:B------:R-:W-:Y:S01]  /*1090*/  FMUL.FTZ R21, R7, R156 ;  /* 0x0000009c07157220 */ /* 0x000fe20000410000 */
[----:B------:R-:W-:Y:S01]  /*10a0*/  SHF.R.U32.HI R212, RZ, 0x10, R23 ;  /* 0x00000010ffd47819 */ /* 0x000fe20000011617 */
[----:B------:R-:W-:Y:S01]  /*10b0*/  IMAD.U32 R156, R22, 0x10000, RZ ;  /* 0x00010000169c7824 */ /* 0x000fe200078e00ff */
[--C-:B------:R-:W-:Y:S01]  /*10c0*/  SHF.R.U32.HI R155, RZ, 0x10, R25.reuse ;  /* 0x00000010ff9b7819 */ /* 0x100fe20000011619 */
[----:B------:R-:W-:-:S02]  /*10d0*/  IMAD.MOV.U32 R26, RZ, RZ, R25 ;  /* 0x000000ffff1a7224 */ /* 0x000fc400078e0019 */
[----:B------:R-:W-:Y:S01]  /*10e0*/  FMUL.FTZ R23, R136, R153 ;  /* 0x0000009988177220 */ /* 0x000fe20000410000 */
[----:B------:R-:W-:Y:S01]  /*10f0*/  IMAD.U32 R25, R20, 0x10000, RZ ;  /* 0x0001000014197824 */ /* 0x000fe200078e00ff */
[----:B------:R-:W-:Y:S01]  /*1100*/  SHF.L.U32 R154, R154, 0x10, RZ ;  /* 0x000000109a9a7819 */ /* 0x000fe200000006ff */
[----:B------:R-:W-:Y:S02]  /*1110*/  IMAD.U32 R157, R24, 0x10000, RZ ;  /* 0x00010000189d7824 */ /* 0x000fe400078e00ff */
[----:B------:R-:W-:Y:S01]  /*1120*/  FMUL.FTZ R24, R137, R156 ;  /* 0x0000009c89187220 */ /* 0x000fe20000410000 */
[----:B------:R-:W-:Y:S01]  /*1130*/  FMUL.FTZ R22, R7, R152 ;  /* 0x0000009807167220 */ /* 0x000fe20000410000 */
[----:B------:R-:W-:Y:S02]  /*1140*/  IMAD.U32 R212, R212, 0x10000, RZ ;  /* 0x00010000d4d47824 */ /* 0x000fe400078e00ff */
[----:B------:R-:W-:Y:S01]  /*1150*/  FADD.FTZ R84, R84, R25 ;  /* 0x0000001954547221 */ /* 0x000fe20000010000 */
[-C--:B------:R-:W-:Y:S01]  /*1160*/  FFMA.FTZ R20, R140, R25.reuse, R23 ;  /* 0x000000198c147223 */ /* 0x080fe20000010017 */
[----:B------:R-:W-:Y:S01]  /*1170*/  FFMA.FTZ R104, R21, R25, R104 ;  /* 0x0000001915687223 */ /* 0x000fe20000010068 */
[----:B------:R-:W-:Y:S01]  /*1180*/  SHF.L.U32 R27, R26, 0x10, RZ ;  /* 0x000000101a1b7819 */ /* 0x000fe200000006ff */
[----:B------:R-:W-:-:S02]  /*1190*/  IMAD.U32 R152, R155, 0x10000, RZ ;  /* 0x000100009b987824 */ /* 0x000fc400078e00ff */
[----:B------:R-:W-:Y:S01]  /*11a0*/  FADD.FTZ R85, R85, R154 ;  /* 0x0000009a55557221 */ /* 0x000fe20000010000 */
[-C--:B------:R-:W-:Y:S01]  /*11b0*/  FFMA.FTZ R23, R141, R154.reuse, R24 ;  /* 0x0000009a8d177223 */ /* 0x080fe20000010018 */
        /* <DEDUP_REMOVED lines=27> */
.L_x_990:
[----:B------:R-:W-:Y:S05]  /*1370*/  BSYNC B0 ;  /* 0x0000000000007941 */ /* 0x000fea0003800000 */
.L_x_989:
[----:B------:R-:W-:Y:S04]  /*1380*/  BSSY B0, `(.L_x_991) ;  /* 0x000005e000007945 */ /* 0x000fe80003800000 */
[----:B------:R-:W-:Y:S05]  /*1390*/  @!P2 BRA `(.L_x_992) ;  /* 0x000000040070a947 */ /* 0x000fea0003800000 */
[----:B------:R-:W-:Y:S01]  /*13a0*/  ISETP.NE.U32.AND P4, PT, RZ, UR14, PT ;  /* 0x0000000eff007c0c */ /* 0x000fe2000bf85070 */
[----:B------:R-:W1:Y:S01]  /*13b0*/  LDC.64 R152, c[0x0][0x2c0] ;  /* 0x0000b000ff987b82 */ /* 0x000e620000000a00 */
[C---:B------:R-:W-:Y:S02]  /*13c0*/  SHF.L.U32 R31, R199.reuse, 0x2, RZ ;  /* 0x00000002c71f7819 */ /* 0x040fe400000006ff */
[----:B------:R-:W-:Y:S02]  /*13d0*/  ISETP.NE.AND.EX P4, PT, RZ, UR15, PT, P4 ;  /* 0x0000000fff007c0c */ /* 0x000fe4000bf85340 */
[----:B------:R-:W-:Y:S02]  /*13e0*/  SHF.L.U64.HI R28, R199, 0x2, RZ ;  /* 0x00000002c71c7819 */ /* 0x000fe400000102ff */
[----:B------:R-:W-:-:S04]  /*13f0*/  IADD3 R160, P5, R31, UR12, RZ ;  /* 0x0000000c1fa07c10 */ /* 0x000fc8000ffbe0ff */
[----:B------:R-:W-:-:S05]  /*1400*/  IADD3.X R161, R28, UR13, RZ, P5, !PT ;  /* 0x0000000d1ca17c10 */ /* 0x000fca000affe4ff */
[----:B------:R-:W2:Y:S02]  /*1410*/  @P4 LDC.64 R156, c[0x0][0x248] ;  /* 0x00009200ff9c4b82 */ /* 0x000ea40000000a00 */
[----:B--2---:R-:W-:-:S06]  /*1420*/  @P4 IADD3 R156, P5, R31, R156, RZ ;  /* 0x0000009c1f9c4210 */ /* 0x004fcc0007fbe0ff */
[----:B------:R-:W2:Y:S01]  /*1430*/  LDC.64 R30, c[0x0][0x2b8] ;  /* 0x0000ae00ff1e7b82 */ /* 0x000ea20000000a00 */
[----:B------:R-:W-:Y:S01]  /*1440*/  @P4 IMAD.X R157, R28, 0x1, R157, P5 ;  /* 0x000000011c9d4824 */ /* 0x000fe200028e069d */
[C---:B------:R-:W-:Y:S01]  /*1450*/  LEA R154, P5, R199.reuse, UR10, 0x3 ;  /* 0x0000000ac79a7c11 */ /* 0x040fe2000f8a18ff */
[C---:B-1----:R-:W-:Y:S01]  /*1460*/  IMAD.WIDE.U32 R152, R199.reuse, 0x8, R152 ;  /* 0x00000008c7987825 */ /* 0x042fe200078e0098 */
[----:B------:R-:W5:Y:S02]  /*1470*/  LDG.E R28, desc[UR4][R160.64] ;  /* 0x00000004a01c7981 */ /* 0x000f64000c1e1900 */
[C---:B------:R-:W-:Y:S02]  /*1480*/  LEA.HI.X R155, R199.reuse, UR11, RZ, 0x3, P5 ;  /* 0x0000000bc79b7c11 */ /* 0x040fe4000a8f1cff */
[----:B------:R-:W-:Y:S01]  /*1490*/  ISETP.NE.U32.AND P5, PT, RZ, UR8, PT ;  /* 0x00000008ff007c0c */ /* 0x000fe2000bfa5070 */
[----:B------:R-:W3:Y:S03]  /*14a0*/  LDG.E.64 R152, desc[UR4][R152.64] ;  /* 0x0000000498987981 */ /* 0x000ee6000c1e1b00 */
[----:B------:R-:W-:Y:S01]  /*14b0*/  ISETP.NE.AND.EX P5, PT, RZ, UR9, PT, P5 ;  /* 0x00000009ff007c0c */ /* 0x000fe2000bfa5350 */
[----:B------:R-:W4:Y:S04]  /*14c0*/  LDG.E.64 R154, desc[UR4][R154.64] ;  /* 0x000000049a9a7981 */ /* 0x000f28000c1e1b00 */
[----:B------:R3:W5:Y:S01]  /*14d0*/  @P4 LDG.E R29, desc[UR4][R156.64] ;  /* 0x000000049c1d4981 */ /* 0x000762000c1e1900 */
[----:B--2---:R-:W-:-:S07]  /*14e0*/  IMAD.WIDE.U32 R30, R199, 0x8, R30 ;  /* 0x00000008c71e7825 */ /* 0x004fce00078e001e */
[----:B------:R-:W-:Y:S01]  /*14f0*/  @P5 LEA R158, P6, R199, UR8, 0x3 ;  /* 0x00000008c79e5c11 */ /* 0x000fe2000f8c18ff */
[----:B------:R-:W2:Y:S01]  /*1500*/  LDG.E.64 R30, desc[UR4][R30.64] ;  /* 0x000000041e1e7981 */ /* 0x000ea2000c1e1b00 */
[----:B0-----:R-:W-:Y:S02]  /*1510*/  ISETP.NE.AND P4, PT, R5, RZ, PT ;  /* 0x000000ff0500720c */ /* 0x001fe40003f85270 */
[----:B------:R-:W-:Y:S02]  /*1520*/  @P5 LEA.HI.X R159, R199, UR9, RZ, 0x3, P6 ;  /* 0x00000009c79f5c11 */ /* 0x000fe4000b0f1cff */
[----:B-----5:R-:W-:-:S03]  /*1530*/  FSEL R210, R208, RZ, !P4 ;  /* 0x000000ffd0d27208 */ /* 0x020fc60006000000 */
[----:B------:R0:W5:Y:S01]  /*1540*/  @P5 LDG.E.64 R190, desc[UR4][R158.64] ;  /* 0x000000049ebe5981 */ /* 0x000162000c1e1b00 */
[----:B------:R-:W-:Y:S01]  /*1550*/  VIADD R199, R199, 0x80 ;  /* 0x00000080c7c77836 */ /* 0x000fe20000000000 */
[--C-:B----4-:R-:W-:Y:S01]  /*1560*/  SHF.R.U64 R164, R154, 0x10, R155.reuse ;  /* 0x000000109aa47819 */ /* 0x110fe2000000129b */
[----:B------:R-:W-:Y:S01]  /*1570*/  IMAD.MOV.U32 R162, RZ, RZ, R154 ;  /* 0x000000ffffa27224 */ /* 0x000fe200078e009a */
[----:B------:R-:W-:Y:S02]  /*1580*/  MOV R163, R155 ;  /* 0x0000009b00a37202 */ /* 0x000fe40000000f00 */
[----:B------:R-:W-:Y:S01]  /*1590*/  SHF.R.U32.HI R155, RZ, 0x10, R155 ;  /* 0x00000010ff9b7819 */ /* 0x000fe2000001169b */
[----:B------:R-:W-:Y:S01]  /*15a0*/  IMAD.U32 R154, R164, 0x10000, RZ ;  /* 0x00010000a49a7824 */ /* 0x000fe200078e00ff */
[----:B---3--:R-:W-:Y:S01]  /*15b0*/  MOV R156, R152 ;  /* 0x00000098009c7202 */ /* 0x008fe20000000f00 */
[----:B------:R-:W-:Y:S01]  /*15c0*/  IMAD.U32 R162, R162, 0x10000, RZ ;  /* 0x00010000a2a27824 */ /* 0x000fe200078e00ff */
[----:B------:R-:W-:Y:S01]  /*15d0*/  SHF.L.U32 R163, R163, 0x10, RZ ;  /* 0x00000010a3a37819 */ /* 0x000fe200000006ff */
[----:B------:R-:W-:Y:S01]  /*15e0*/  IMAD.U32 R155, R155, 0x10000, RZ ;  /* 0x000100009b9b7824 */ /* 0x000fe200078e00ff */
[----:B0-----:R-:W-:Y:S01]  /*15f0*/  SHF.R.U64 R158, R152, 0x10, R153 ;  /* 0x00000010989e7819 */ /* 0x001fe20000001299 */
[C---:B------:R-:W-:Y:S01]  /*1600*/  FADD.FTZ R160, -R210.reuse, R154 ;  /* 0x0000009ad2a07221 */ /* 0x040fe20000010100 */
[----:B------:R-:W-:Y:S01]  /*1610*/  FADD.FTZ R162, -R210, R162 ;  /* 0x000000a2d2a27221 */ /* 0x000fe20000010100 */
[----:B------:R-:W-:-:S02]  /*1620*/  IMAD.U32 R159, R156, 0x10000, RZ ;  /* 0x000100009c9f7824 */ /* 0x000fc400078e00ff */
[C---:B------:R-:W-:Y:S01]  /*1630*/  FADD.FTZ R164, -R210.reuse, R163 ;  /* 0x000000a3d2a47221 */ /* 0x040fe20000010100 */
[----:B--2---:R-:W-:Y:S02]  /*1640*/  IMAD.MOV.U32 R154, RZ, RZ, R30 ;  /* 0x000000ffff9a7224 */ /* 0x004fe400078e001e */
[----:B------:R-:W-:Y:S01]  /*1650*/  FADD.FTZ R210, -R210, R155 ;  /* 0x0000009bd2d27221 */ /* 0x000fe20000010100 */
[--C-:B------:R-:W-:Y:S01]  /*1660*/  SHF.R.U64 R165, R30, 0x10, R31.reuse ;  /* 0x000000101ea57819 */ /* 0x100fe2000000121f */
[--C-:B------:R-:W-:Y:S01]  /*1670*/  IMAD.MOV.U32 R155, RZ, RZ, R31.reuse ;  /* 0x000000ffff9b7224 */ /* 0x100fe200078e001f */
[----:B------:R-:W-:Y:S01]  /*1680*/  SHF.R.U32.HI R163, RZ, 0x10, R31 ;  /* 0x00000010ffa37819 */ /* 0x000fe2000001161f */
[----:B------:R-:W-:Y:S01]  /*1690*/  IMAD.U32 R158, R158, 0x10000, RZ ;  /* 0x000100009e9e7824 */ /* 0x000fe200078e00ff */
[----:B------:R-:W-:Y:S01]  /*16a0*/  MOV R156, R153 ;  /* 0x00000099009c7202 */ /* 0x000fe20000000f00 */
[----:B------:R-:W-:Y:S01]  /*16b0*/  IMAD.U32 R157, R154, 0x10000, RZ ;  /* 0x000100009a9d7824 */ /* 0x000fe200078e00ff */
[----:B------:R-:W-:Y:S01]  /*16c0*/  SHF.R.U32.HI R161, RZ, 0x10, R153 ;  /* 0x00000010ffa17819 */ /* 0x000fe20000011699 */
[----:B------:R-:W-:Y:S01]  /*16d0*/  FMUL.FTZ R153, R128, R159 ;  /* 0x0000009f80997220 */ /* 0x000fe20000410000 */
[----:B------:R-:W-:Y:S01]  /*16e0*/  FMUL.FTZ R31, R7, R162 ;  /* 0x000000a2071f7220 */ /* 0x000fe20000410000 */
[----:B------:R-:W-:Y:S01]  /*16f0*/  SHF.L.U32 R152, R165, 0x10, RZ ;  /* 0x00000010a5987819 */ /* 0x000fe200000006ff */
[----:B------:R-:W-:Y:S01]  /*1700*/  FMUL.FTZ R154, R129, R158 ;  /* 0x0000009e819a7220 */ /* 0x000fe20000410000 */
[----:B------:R-:W-:Y:S01]  /*1710*/  FMUL.FTZ R160, R7, R160 ;  /* 0x000000a007a07220 */ /* 0x000fe20000410000 */
[----:B------:R-:W-:Y:S01]  /*1720*/  FADD.FTZ R80, R80, R157 ;  /* 0x0000009d50507221 */ /* 0x000fe20000010000 */
[-C--:B------:R-:W-:Y:S01]  /*1730*/  FFMA.FTZ R30, R132, R157.reuse, R153 ;  /* 0x0000009d841e7223 */ /* 0x080fe20000010099 */
[----:B------:R-:W-:Y:S01]  /*1740*/  FFMA.FTZ R100, R31, R157, R100 ;  /* 0x0000009d1f647223 */ /* 0x000fe20000010064 */
[----:B------:R-:W-:-:S02]  /*1750*/  IMAD.U32 R157, R156, 0x10000, RZ ;  /* 0x000100009c9d7824 */ /* 0x000fc400078e00ff */
[----:B------:R-:W-:Y:S01]  /*1760*/  FADD.FTZ R81, R81, R152 ;  /* 0x0000009851517221 */ /* 0x000fe20000010000 */
[----:B------:R-:W-:Y:S02]  /*1770*/  IMAD.U32 R156, R161, 0x10000, RZ ;  /* 0x00010000a19c7824 */ /* 0x000fe400078e00ff */
[-C--:B------:R-:W-:Y:S01]  /*1780*/  FFMA.FTZ R161, R133, R152.reuse, R154 ;  /* 0x0000009885a17223 */ /* 0x080fe2000001009a */
[----:B------:R-:W-:Y:S01]  /*1790*/  FFMA.FTZ R101, R160, R152, R101 ;  /* 0x00000098a0657223 */ /* 0x000fe20000010065 */
[----:B------:R-:W-:Y:S02]  /*17a0*/  IMAD.U32 R152, R163, 0x10000, RZ ;  /* 0x00010000a3987824 */ /* 0x000fe400078e00ff */
[----:B------:R-:W-:Y:S01]  /*17b0*/  FMUL.FTZ R163, R7, R164 ;  /* 0x000000a407a37220 */ /* 0x000fe20000410000 */
[----:B------:R-:W-:Y:S01]  /*17c0*/  FMUL.FTZ R154, R131, R156 ;  /* 0x0000009c839a7220 */ /* 0x000fe20000410000 */
[----:B------:R-:W-:Y:S01]  /*17d0*/  FMUL.FTZ R164, R7, R210 ;  /* 0x000000d207a47220 */ /* 0x000fe20000410000 */
[----:B------:R-:W-:Y:S01]  /*17e0*/  SHF.L.U32 R155, R155, 0x10, RZ ;  /* 0x000000109b9b7819 */ /* 0x000fe200000006ff */
[----:B------:R-:W-:Y:S01]  /*17f0*/  FMUL.FTZ R153, R130, R157 ;  /* 0x0000009d82997220 */ /* 0x000fe20000410000 */
[----:B------:R-:W-:Y:S01]  /*1800*/  FADD.FTZ R83, R83, R152 ;  /* 0x0000009853537221 */ /* 0x000fe20000010000 */
[-C--:B------:R-:W-:Y:S01]  /*1810*/  FFMA.FTZ R165, R135, R152.reuse, R154 ;  /* 0x0000009887a57223 */ /* 0x080fe2000001009a */
        /* <DEDUP_REMOVED lines=20> */
.L_x_992:
[----:B------:R-:W-:Y:S05]  /*1960*/  BSYNC B0 ;  /* 0x0000000000007941 */ /* 0x000fea0003800000 */
.L_x_991:
        /* <DEDUP_REMOVED lines=9> */
[----:B------:R-:W2:Y:S01]  /*1a00*/  @P4 LDC.64 R158, c[0x0][0x248] ;  /* 0x00009200ff9e4b82 */ /* 0x000ea20000000a00 */
[----:B------:R-:W5:Y:S01]  /*1a10*/  LDG.E R166, desc[UR4][R170.64] ;  /* 0x00000004aaa67981 */ /* 0x000f62000c1e1900 */
[----:B--2---:R-:W-:-:S05]  /*1a20*/  @P4 IADD3 R158, P5, R153, R158, RZ ;  /* 0x0000009e999e4210 */ /* 0x004fca0007fbe0ff */
[----:B------:R-:W-:Y:S01]  /*1a30*/  @P4 IMAD.X R159, R152, 0x1, R159, P5 ;  /* 0x00000001989f4824 */ /* 0x000fe200028e069f */
[C---:B------:R-:W-:Y:S01]  /*1a40*/  LEA R156, P5, R199.reuse, UR10, 0x3 ;  /* 0x0000000ac79c7c11 */ /* 0x040fe2000f8a18ff */
[----:B------:R-:W2:Y:S03]  /*1a50*/  LDC.64 R152, c[0x0][0x2b8] ;  /* 0x0000ae00ff987b82 */ /* 0x000ea60000000a00 */
[C---:B------:R-:W-:Y:S01]  /*1a60*/  LEA.HI.X R157, R199.reuse, UR11, RZ, 0x3, P5 ;  /* 0x0000000bc79d7c11 */ /* 0x040fe2000a8f1cff */
[C---:B-1----:R-:W-:Y:S01]  /*1a70*/  IMAD.WIDE.U32 R154, R199.reuse, 0x8, R154 ;  /* 0x00000008c79a7825 */ /* 0x042fe200078e009a */
[----:B------:R-:W-:Y:S01]  /*1a80*/  ISETP.NE.U32.AND P5, PT, RZ, UR8, PT ;  /* 0x00000008ff007c0c */ /* 0x000fe2000bfa5070 */
[----:B------:R1:W5:Y:S04]  /*1a90*/  @P4 LDG.E R167, desc[UR4][R158.64] ;  /* 0x000000049ea74981 */ /* 0x000368000c1e1900 */
[----:B------:R-:W3:Y:S04]  /*1aa0*/  LDG.E.64 R156, desc[UR4][R156.64] ;  /* 0x000000049c9c7981 */ /* 0x000ee8000c1e1b00 */
[----:B------:R-:W1:Y:S01]  /*1ab0*/  LDG.E.64 R154, desc[UR4][R154.64] ;  /* 0x000000049a9a7981 */ /* 0x000e62000c1e1b00 */
[----:B--2---:R-:W-:Y:S01]  /*1ac0*/  IMAD.WIDE.U32 R152, R199, 0x8, R152 ;  /* 0x00000008c7987825 */ /* 0x004fe200078e0098 */
[----:B------:R-:W-:-:S05]  /*1ad0*/  ISETP.NE.AND.EX P5, PT, RZ, UR9, PT, P5 ;  /* 0x00000009ff007c0c */ /* 0x000fca000bfa5350 */
[----:B------:R-:W2:Y:S01]  /*1ae0*/  LDG.E.64 R152, desc[UR4][R152.64] ;  /* 0x0000000498987981 */ /* 0x000ea2000c1e1b00 */
[----:B0-----:R-:W-:-:S04]  /*1af0*/  ISETP.NE.AND P4, PT, R5, RZ, PT ;  /* 0x000000ff0500720c */ /* 0x001fc80003f85270 */
[----:B-----5:R-:W-:-:S03]  /*1b00*/  FSEL R210, R208, RZ, !P4 ;  /* 0x000000ffd0d27208 */ /* 0x020fc60006000000 */
[----:B------:R-:W-:-:S04]  /*1b10*/  @P5 LEA R168, P6, R199, UR8, 0x3 ;  /* 0x00000008c7a85c11 */ /* 0x000fc8000f8c18ff */
        /* <DEDUP_REMOVED lines=9> */
[----:B------:R-:W-:Y:S01]  /*1bb0*/  IMAD.U32 R172, R172, 0x10000, RZ ;  /* 0x00010000acac7824 */ /* 0x000fe200078e00ff */
[----:B-1----:R-:W-:Y:S01]  /*1bc0*/  MOV R158, R154 ;  /* 0x0000009a009e7202 */ /* 0x002fe20000000f00 */
[----:B------:R-:W-:-:S02]  /*1bd0*/  IMAD.U32 R157, R157, 0x10000, RZ ;  /* 0x000100009d9d7824 */ /* 0x000fc400078e00ff */
[----:B------:R-:W-:Y:S01]  /*1be0*/  FADD.FTZ R170, -R210, R156 ;  /* 0x0000009cd2aa7221 */ /* 0x000fe20000010100 */
[----:B------:R-:W-:Y:S01]  /*1bf0*/  SHF.R.U64 R154, R154, 0x10, R155 ;  /* 0x000000109a9a7819 */ /* 0x000fe2000000129b */
[C---:B------:R-:W-:Y:S01]  /*1c00*/  FADD.FTZ R172, -R210.reuse, R172 ;  /* 0x000000acd2ac7221 */ /* 0x040fe20000010100 */
[C---:B------:R-:W-:Y:S01]  /*1c10*/  FADD.FTZ R174, -R210.reuse, R173 ;  /* 0x000000add2ae7221 */ /* 0x040fe20000010100 */
[----:B------:R-:W-:Y:S01]  /*1c20*/  FADD.FTZ R210, -R210, R157 ;  /* 0x0000009dd2d27221 */ /* 0x000fe20000010100 */
[----:B--2---:R-:W-:Y:S01]  /*1c30*/  IMAD.MOV.U32 R156, RZ, RZ, R152 ;  /* 0x000000ffff9c7224 */ /* 0x004fe200078e0098 */
[--C-:B------:R-:W-:Y:S01]  /*1c40*/  SHF.R.U64 R171, R152, 0x10, R153.reuse ;  /* 0x0000001098ab7819 */ /* 0x100fe20000001299 */
[--C-:B------:R-:W-:Y:S01]  /*1c50*/  IMAD.MOV.U32 R157, RZ, RZ, R153.reuse ;  /* 0x000000ffff9d7224 */ /* 0x100fe200078e0099 */
[----:B------:R-:W-:Y:S01]  /*1c60*/  SHF.R.U32.HI R173, RZ, 0x10, R153 ;  /* 0x00000010ffad7819 */ /* 0x000fe20000011699 */
[----:B------:R-:W-:Y:S01]  /*1c70*/  IMAD.U32 R153, R156, 0x10000, RZ ;  /* 0x000100009c997824 */ /* 0x000fe200078e00ff */
[----:B------:R-:W-:Y:S01]  /*1c80*/  MOV R152, R155 ;  /* 0x0000009b00987202 */ /* 0x000fe20000000f00 */
[----:B------:R-:W-:-:S02]  /*1c90*/  IMAD.U32 R156, R154, 0x10000, RZ ;  /* 0x000100009a9c7824 */ /* 0x000fc400078e00ff */
[----:B------:R-:W-:Y:S01]  /*1ca0*/  IMAD.U32 R159, R158, 0x10000, RZ ;  /* 0x000100009e9f7824 */ /* 0x000fe200078e00ff */
[----:B------:R-:W-:Y:S01]  /*1cb0*/  SHF.R.U32.HI R158, RZ, 0x10, R155 ;  /* 0x00000010ff9e7819 */ /* 0x000fe2000001169b */
[----:B------:R-:W-:Y:S01]  /*1cc0*/  IMAD.U32 R211, R152, 0x10000, RZ ;  /* 0x0001000098d37824 */ /* 0x000fe200078e00ff */
[----:B------:R-:W-:Y:S01]  /*1cd0*/  SHF.L.U32 R154, R171, 0x10, RZ ;  /* 0x00000010ab9a7819 */ /* 0x000fe200000006ff */
[----:B------:R-:W-:Y:S01]  /*1ce0*/  FMUL.FTZ R152, R121, R156 ;  /* 0x0000009c79987220 */ /* 0x000fe20000410000 */
[----:B------:R-:W-:Y:S01]  /*1cf0*/  FMUL.FTZ R170, R7, R170 ;  /* 0x000000aa07aa7220 */ /* 0x000fe20000410000 */
[----:B------:R-:W-:Y:S02]  /*1d00*/  IMAD.U32 R158, R158, 0x10000, RZ ;  /* 0x000100009e9e7824 */ /* 0x000fe400078e00ff */
[----:B------:R-:W-:Y:S01]  /*1d10*/  FMUL.FTZ R155, R120, R159 ;  /* 0x0000009f789b7220 */ /* 0x000fe20000410000 */
[----:B------:R-:W-:Y:S01]  /*1d20*/  FFMA.FTZ R171, R125, R154, R152 ;  /* 0x0000009a7dab7223 */ /* 0x000fe20000010098 */
[----:B------:R-:W-:-:S02]  /*1d30*/  IMAD.U32 R152, R173, 0x10000, RZ ;  /* 0x00010000ad987824 */ /* 0x000fc400078e00ff */
[----:B0-----:R-:W-:Y:S01]  /*1d40*/  FMUL.FTZ R169, R7, R172 ;  /* 0x000000ac07a97220 */ /* 0x001fe20000410000 */
[----:B------:R-:W-:Y:S01]  /*1d50*/  FADD.FTZ R77, R77, R154 ;  /* 0x0000009a4d4d7221 */ /* 0x000fe20000010000 */
[----:B------:R-:W-:Y:S01]  /*1d60*/  FFMA.FTZ R97, R170, R154, R97 ;  /* 0x0000009aaa617223 */ /* 0x000fe20000010061 */
[----:B------:R-:W-:Y:S01]  /*1d70*/  FMUL.FTZ R173, R7, R174 ;  /* 0x000000ae07ad7220 */ /* 0x000fe20000410000 */
[----:B------:R-:W-:Y:S01]  /*1d80*/  FMUL.FTZ R154, R123, R158 ;  /* 0x0000009e7b9a7220 */ /* 0x000fe20000410000 */
[----:B------:R-:W-:Y:S01]  /*1d90*/  FMUL.FTZ R174, R7, R210 ;  /* 0x000000d207ae7220 */ /* 0x000fe20000410000 */
[-C--:B------:R-:W-:Y:S01]  /*1da0*/  FFMA.FTZ R168, R124, R153.reuse, R155 ;  /* 0x000000997ca87223 */ /* 0x080fe2000001009b */
[----:B------:R-:W-:Y:S01]  /*1db0*/  FADD.FTZ R76, R76, R153 ;  /* 0x000000994c4c7221 */ /* 0x000fe20000010000 */
[----:B------:R-:W-:Y:S01]  /*1dc0*/  FFMA.FTZ R96, R169, R153, R96 ;  /* 0x00000099a9607223 */ /* 0x000fe20000010060 */
[----:B------:R-:W-:Y:S01]  /*1dd0*/  SHF.L.U32 R157, R157, 0x10, RZ ;  /* 0x000000109d9d7819 */ /* 0x000fe200000006ff */
[----:B------:R-:W-:Y:S01]  /*1de0*/  FMUL.FTZ R153, R122, R211 ;  /* 0x000000d37a997220 */ /* 0x000fe20000410000 */
[----:B------:R-:W-:Y:S01]  /*1df0*/  FADD.FTZ R79, R79, R152 ;  /* 0x000000984f4f7221 */ /* 0x000fe20000010000 */
[-C--:B------:R-:W-:Y:S01]  /*1e00*/  FFMA.FTZ R175, R127, R152.reuse, R154 ;  /* 0x000000987faf7223 */ /* 0x080fe2000001009a */
[----:B------:R-:W-:Y:S01]  /*1e10*/  FFMA.FTZ R99, R174, R152, R99 ;  /* 0x00000098ae637223 */ /* 0x000fe20000010063 */
[----:B------:R-:W-:Y:S01]  /*1e20*/  FADD.FTZ R152, R207, R168 ;  /* 0x000000a8cf987221 */ /* 0x000fe20000010000 */
[----:B------:R-:W-:Y:S01]  /*1e30*/  FFMA.FTZ R154, R169, R168, R209 ;  /* 0x000000a8a99a7223 */ /* 0x000fe200000100d1 */
[----:B------:R-:W-:-:S02]  /*1e40*/  FFMA.FTZ R172, R126, R157, R153 ;  /* 0x0000009d7eac7223 */ /* 0x000fc40000010099 */
[----:B------:R-:W-:Y:S01]  /*1e50*/  FADD.FTZ R153, R152, R171 ;  /* 0x000000ab98997221 */ /* 0x000fe20000010000 */
[----:B------:R-:W-:-:S03]  /*1e60*/  FFMA.FTZ R155, R170, R171, R154 ;  /* 0x000000abaa9b7223 */ /* 0x000fc6000001009a */
[----:B------:R-:W-:Y:S01]  /*1e70*/  FADD.FTZ R152, R153, R172 ;  /* 0x000000ac99987221 */ /* 0x000fe20000010000 */
[C---:B------:R-:W-:Y:S01]  /*1e80*/  FFMA.FTZ R154, R173.reuse, R172, R155 ;  /* 0x000000acad9a7223 */ /* 0x040fe2000001009b */
        /* <DEDUP_REMOVED lines=12> */
.L_x_994:
[----:B------:R-:W-:Y:S05]  /*1f50*/  BSYNC B0 ;  /* 0x0000000000007941 */ /* 0x000fea0003800000 */
.L_x_993:
[----:B------:R-:W-:Y:S01]  /*1f60*/  ISETP.NE.AND P4, PT, R176, RZ, PT ;  /* 0x000000ffb000720c */ /* 0x000fe20003f85270 */
[----:B------:R-:W-:-:S12]  /*1f70*/  BSSY B0, `(.L_x_995) ;  /* 0x000005d000007945 */ /* 0x000fd80003800000 */
[----:B------:R-:W-:Y:S05]  /*1f80*/  @!P4 BRA `(.L_x_996) ;  /* 0x00000004006cc947 */ /* 0x000fea0003800000 */
[----:B------:R-:W1:Y:S01]  /*1f90*/  LDC.64 R158, c[0x0][0x2b8] ;  /* 0x0000ae00ff9e7b82 */ /* 0x000e620000000a00 */
[----:B------:R-:W-:Y:S02]  /*1fa0*/  LEA R154, P5, R199, UR10, 0x3 ;  /* 0x0000000ac79a7c11 */ /* 0x000fe4000f8a18ff */
[----:B------:R-:W-:-:S05]  /*1fb0*/  ISETP.NE.U32.AND P4, PT, RZ, UR8, PT ;  /* 0x00000008ff007c0c */ /* 0x000fca000bf85070 */
[----:B------:R-:W2:Y:S01]  /*1fc0*/  LDC.64 R156, c[0x0][0x2c0] ;  /* 0x0000b000ff9c7b82 */ /* 0x000ea20000000a00 */
[----:B------:R-:W-:-:S06]  /*1fd0*/  LEA.HI.X R155, R199, UR11, RZ, 0x3, P5 ;  /* 0x0000000bc79b7c11 */ /* 0x000fcc000a8f1cff */
[----:B------:R-:W3:Y:S01]  /*1fe0*/  LDG.E.64 R154, desc[UR4][R154.64] ;  /* 0x000000049a9a7981 */ /* 0x000ee2000c1e1b00 */
[----:B-1----:R-:W-:-:S06]  /*1ff0*/  IMAD.WIDE.U32 R158, R199, 0x8, R158 ;  /* 0x00000008c79e7825 */ /* 0x002fcc00078e009e */
[----:B------:R-:W4:Y:S01]  /*2000*/  LDG.E.64 R158, desc[UR4][R158.64] ;  /* 0x000000049e9e7981 */ /* 0x000f22000c1e1b00 */
[----:B--2---:R-:W-:-:S06]  /*2010*/  IMAD.WIDE.U32 R156, R199, 0x8, R156 ;  /* 0x00000008c79c7825 */ /* 0x004fcc00078e009c */
[----:B------:R-:W2:Y:S01]  /*2020*/  LDG.E.64 R156, desc[UR4][R156.64] ;  /* 0x000000049c9c7981 */ /* 0x000ea2000c1e1b00 */
[----:B------:R-:W-:-:S13]  /*2030*/  ISETP.NE.AND.EX P4, PT, RZ, UR9, PT, P4 ;  /* 0x00000009ff007c0c */ /* 0x000fda000bf85340 */
[----:B------:R-:W-:-:S04]  /*2040*/  @P4 LEA R182, P5, R199, UR8, 0x3 ;  /* 0x00000008c7b64c11 */ /* 0x000fc8000f8a18ff */
[C---:B------:R-:W-:Y:S02]  /*2050*/  @P4 LEA.HI.X R183, R199.reuse, UR9, RZ, 0x3, P5 ;  /* 0x00000009c7b74c11 */ /* 0x040fe4000a8f1cff */
[----:B------:R-:W-:Y:S02]  /*2060*/  ISETP.NE.U32.AND P5, PT, RZ, UR14, PT ;  /* 0x0000000eff007c0c */ /* 0x000fe4000bfa5070 */
[----:B------:R-:W-:Y:S01]  /*2070*/  SHF.L.U32 R177, R199, 0x2, RZ ;  /* 0x00000002c7b17819 */ /* 0x000fe200000006ff */
[----:B------:R-:W5:Y:S01]  /*2080*/  @P4 LDG.E.64 R186, desc[UR4][R182.64] ;  /* 0x00000004b6ba4981 */ /* 0x000f62000c1e1b00 */
[----:B------:R-:W-:-:S13]  /*2090*/  ISETP.NE.AND.EX P5, PT, RZ, UR15, PT, P5 ;  /* 0x0000000fff007c0c */ /* 0x000fda000bfa5350 */
[----:B------:R-:W1:Y:S01]  /*20a0*/  @P5 LDC.64 R152, c[0x0][0x248] ;  /* 0x00009200ff985b82 */ /* 0x000e620000000a00 */
[----:B------:R-:W-:Y:S02]  /*20b0*/  SHF.R.U32.HI R184, RZ, 0x1e, R199 ;  /* 0x0000001effb87819 */ /* 0x000fe400000116c7 */
[----:B------:R-:W-:-:S04]  /*20c0*/  IADD3 R180, P4, R177, UR12, RZ ;  /* 0x0000000cb1b47c10 */ /* 0x000fc8000ff9e0ff */
[----:B------:R-:W-:Y:S02]  /*20d0*/  IADD3.X R181, R184, UR13, RZ, P4, !PT ;  /* 0x0000000db8b57c10 */ /* 0x000fe4000a7fe4ff */
[----:B-1----:R-:W-:-:S03]  /*20e0*/  @P5 IADD3 R152, P4, R177, R152, RZ ;  /* 0x00000098b1985210 */ /* 0x002fc60007f9e0ff */
[----:B------:R1:W5:Y:S02]  /*20f0*/  LDG.E R177, desc[UR4][R180.64] ;  /* 0x00000004b4b17981 */ /* 0x000364000c1e1900 */
[----:B------:R-:W-:Y:S01]  /*2100*/  @P5 IMAD.X R153, R184, 0x1, R153, P4 ;  /* 0x00000001b8995824 */ /* 0x000fe200020e0699 */
[----:B0-----:R-:W-:-:S04]  /*2110*/  ISETP.NE.AND P4, PT, R5, RZ, PT ;  /* 0x000000ff0500720c */ /* 0x001fc80003f85270 */
[----:B------:R3:W5:Y:S02]  /*2120*/  @P5 LDG.E R178, desc[UR4][R152.64] ;  /* 0x0000000498b25981 */ /* 0x000764000c1e1900 */
[----:B-1---5:R-:W-:Y:S02]  /*2130*/  FSEL R181, R208, RZ, !P4 ;  /* 0x000000ffd0b57208 */ /* 0x022fe40006000000 */
[----:B---3--:R-:W-:-:S05]  /*2140*/  SHF.R.U64 R152, R154, 0x10, R155 ;  /* 0x000000109a987819 */ /* 0x008fca000000129b */
[----:B------:R-:W-:Y:S02]  /*2150*/  IMAD.U32 R152, R152, 0x10000, RZ ;  /* 0x0001000098987824 */ /* 0x000fe400078e00ff */
[----:B----4-:R-:W-:Y:S01]  /*2160*/  IMAD.MOV.U32 R179, RZ, RZ, R158 ;  /* 0x000000ffffb37224 */ /* 0x010fe200078e009e */
[----:B------:R-:W-:Y:S02]  /*2170*/  SHF.R.U64 R210, R158, 0x10, R159 ;  /* 0x000000109ed27819 */ /* 0x000fe4000000129f */
[----:B------:R-:W-:Y:S01]  /*2180*/  MOV R184, R159 ;  /* 0x0000009f00b87202 */ /* 0x000fe20000000f00 */
[----:B--2---:R-:W-:Y:S01]  /*2190*/  IMAD.MOV.U32 R158, RZ, RZ, R156 ;  /* 0x000000ffff9e7224 */ /* 0x004fe200078e009c */
[----:B------:R-:W-:Y:S02]  /*21a0*/  SHF.R.U64 R182, R156, 0x10, R157 ;  /* 0x000000109cb67819 */ /* 0x000fe4000000129d */
[----:B------:R-:W-:Y:S02]  /*21b0*/  MOV R156, R154 ;  /* 0x0000009a009c7202 */ /* 0x000fe40000000f00 */
[----:B------:R-:W-:Y:S01]  /*21c0*/  SHF.R.U32.HI R199, RZ, 0x10, R159 ;  /* 0x00000010ffc77819 */ /* 0x000fe2000001169f */
[--C-:B------:R-:W-:Y:S01]  /*21d0*/  IMAD.MOV.U32 R159, RZ, RZ, R157.reuse ;  /* 0x000000ffff9f7224 */ /* 0x100fe200078e009d */
[----:B------:R-:W-:Y:S01]  /*21e0*/  SHF.R.U32.HI R185, RZ, 0x10, R157 ;  /* 0x00000010ffb97819 */ /* 0x000fe2000001169d */
[----:B------:R-:W-:Y:S01]  /*21f0*/  IMAD.MOV.U32 R157, RZ, RZ, R155 ;  /* 0x000000ffff9d7224 */ /* 0x000fe200078e009b */
[----:B------:R-:W-:-:S02]  /*2200*/  SHF.L.U32 R156, R156, 0x10, RZ ;  /* 0x000000109c9c7819 */ /* 0x000fc400000006ff */
[----:B------:R-:W-:Y:S01]  /*2210*/  SHF.R.U32.HI R154, RZ, 0x10, R155 ;  /* 0x00000010ff9a7819 */ /* 0x000fe2000001169b */
[----:B------:R-:W-:Y:S02]  /*2220*/  IMAD.U32 R157, R157, 0x10000, RZ ;  /* 0x000100009d9d7824 */ /* 0x000fe400078e00ff */
[----:B------:R-:W-:Y:S01]  /*2230*/  FADD.FTZ R156, -R181, R156 ;  /* 0x0000009cb59c7221 */ /* 0x000fe20000010100 */
[----:B------:R-:W-:Y:S01]  /*2240*/  IMAD.U32 R155, R158, 0x10000, RZ ;  /* 0x000100009e9b7824 */ /* 0x000fe200078e00ff */
[----:B------:R-:W-:Y:S01]  /*2250*/  SHF.L.U32 R154, R154, 0x10, RZ ;  /* 0x000000109a9a7819 */ /* 0x000fe200000006ff */
[----:B------:R-:W-:Y:S02]  /*2260*/  IMAD.U32 R153, R179, 0x10000, RZ ;  /* 0x00010000b3997824 */ /* 0x000fe400078e00ff */
[C---:B------:R-:W-:Y:S01]  /*2270*/  FADD.FTZ R152, -R181.reuse, R152 ;  /* 0x00000098b5987221 */ /* 0x040fe20000010100 */
[----:B------:R-:W-:Y:S01]  /*2280*/  FADD.FTZ R196, -R181, R157 ;  /* 0x0000009db5c47221 */ /* 0x000fe20000010100 */
[----:B------:R-:W-:Y:S01]  /*2290*/  FMUL.FTZ R179, R7, R156 ;  /* 0x0000009c07b37220 */ /* 0x000fe20000410000 */
[----:B------:R-:W-:Y:S01]  /*22a0*/  FMUL.FTZ R157, R112, R155 ;  /* 0x0000009b709d7220 */ /* 0x000fe20000410000 */
[----:B------:R-:W-:-:S02]  /*22b0*/  IMAD.U32 R156, R182, 0x10000, RZ ;  /* 0x00010000b69c7824 */ /* 0x000fc400078e00ff */
[----:B------:R-:W-:Y:S01]  /*22c0*/  FADD.FTZ R208, -R181, R154 ;  /* 0x0000009ab5d07221 */ /* 0x000fe20000010100 */
[----:B------:R-:W-:Y:S01]  /*22d0*/  FMUL.FTZ R182, R7, R152 ;  /* 0x0000009807b67220 */ /* 0x000fe20000410000 */
[----:B------:R-:W-:Y:S01]  /*22e0*/  SHF.L.U32 R154, R210, 0x10, RZ ;  /* 0x00000010d29a7819 */ /* 0x000fe200000006ff */
[----:B------:R-:W-:Y:S02]  /*22f0*/  IMAD.U32 R159, R159, 0x10000, RZ ;  /* 0x000100009f9f7824 */ /* 0x000fe400078e00ff */
[-C--:B------:R-:W-:Y:S01]  /*2300*/  FFMA.FTZ R180, R116, R153.reuse, R157 ;  /* 0x0000009974b47223 */ /* 0x080fe2000001009d */
[-C--:B------:R-:W-:Y:S01]  /*2310*/  FMUL.FTZ R158, R113, R156.reuse ;  /* 0x0000009c719e7220 */ /* 0x080fe20000410000 */
        /* <DEDUP_REMOVED lines=8> */
[----:B------:R-:W-:Y:S01]  /*23a0*/  FMUL.FTZ R183, R7, R196 ;  /* 0x000000c407b77220 */ /* 0x000fe20000410000 */
[----:B------:R-:W-:Y:S01]  /*23b0*/  SHF.L.U32 R156, R185, 0x10, RZ ;  /* 0x00000010b99c7819 */ /* 0x000fe200000006ff */
[----:B------:R-:W-:Y:S01]  /*23c0*/  FFMA.FTZ R181, R117, R154, R158 ;  /* 0x0000009a75b57223 */ /* 0x000fe2000001009e */
[----:B------:R-:W-:Y:S01]  /*23d0*/  FADD.FTZ R152, R207, R180 ;  /* 0x000000b4cf987221 */ /* 0x000fe20000010000 */
[----:B------:R-:W-:Y:S01]  /*23e0*/  FFMA.FTZ R209, R179, R180, R209 ;  /* 0x000000b4b3d17223 */ /* 0x000fe200000100d1 */
[----:B------:R-:W-:Y:S01]  /*23f0*/  FADD.FTZ R73, R73, R154 ;  /* 0x0000009a49497221 */ /* 0x000fe20000010000 */
[----:B------:R-:W-:Y:S01]  /*2400*/  FFMA.FTZ R93, R182, R154, R93 ;  /* 0x0000009ab65d7223 */ /* 0x000fe2000001005d */
[----:B------:R-:W-:Y:S01]  /*2410*/  FADD.FTZ R74, R74, R153 ;  /* 0x000000994a4a7221 */ /* 0x000fe20000010000 */
[-C--:B------:R-:W-:Y:S01]  /*2420*/  FFMA.FTZ R184, R118, R153.reuse, R155 ;  /* 0x0000009976b87223 */ /* 0x080fe2000001009b */
[----:B------:R-:W-:Y:S01]  /*2430*/  FFMA.FTZ R94, R183, R153, R94 ;  /* 0x00000099b75e7223 */ /* 0x000fe2000001005e */
[----:B------:R-:W-:-:S02]  /*2440*/  IMAD.U32 R154, R199, 0x10000, RZ ;  /* 0x00010000c79a7824 */ /* 0x000fc400078e00ff */
        /* <DEDUP_REMOVED lines=15> */
.L_x_996:
[----:B------:R-:W-:Y:S05]  /*2540*/  BSYNC B0 ;  /* 0x0000000000007941 */ /* 0x000fea0003800000 */
.L_x_995:
[----:B------:R-:W-:Y:S01]  /*2550*/  LOP3.LUT P4, RZ, R198, 0xff, RZ, 0xc0, !PT ;  /* 0x000000ffc6ff7812 */ /* 0x000fe2000788c0ff */
[----:B------:R-:W-:Y:S01]  /*2560*/  UMOV UR20, 0xffffffff ;  /* 0xffffffff00147882 */ /* 0x000fe20000000000 */
[----:B------:R-:W-:Y:S02]  /*2570*/  SHF.R.U32.HI R152, RZ, 0x5, R2 ;  /* 0x00000005ff987819 */ /* 0x000fe40000011602 */
[----:B------:R-:W-:Y:S02]  /*2580*/  LOP3.LUT P5, RZ, R2, 0x1f, RZ, 0xc0, !PT ;  /* 0x0000001f02ff7812 */ /* 0x000fe400078ac0ff */
[----:B------:R-:W-:-:S07]  /*2590*/  LOP3.LUT R153, R152, 0x7fffffc, RZ, 0xc0, !PT ;  /* 0x07fffffc98997812 */ /* 0x000fce00078ec0ff */
        /* <DEDUP_REMOVED lines=20> */
.L_x_1036:
[----:B------:R-:W4:Y:S01]  /*26e0*/  S2R R158, SR_CgaCtaId ;  /* 0x00000000009e7919 */ /* 0x000f220000008800 */
[----:B------:R-:W-:Y:S01]  /*26f0*/  MOV R155, 0x400 ;  /* 0x00000400009b7802 */ /* 0x000fe20000000f00 */
[----:B--2---:R-:W-:Y:S01]  /*2700*/  FADD.FTZ R198, R159, R154 ;  /* 0x0000009a9fc67221 */ /* 0x004fe20000010000 */
[----:B------:R-:W-:Y:S01]  /*2710*/  @!P5 LOP3.LUT R152, R152, 0x3, RZ, 0xc0, !PT ;  /* 0x000000039898d812 */ /* 0x000fe200078ec0ff */
[----:B-1-3--:R-:W-:Y:S01]  /*2720*/  FADD.FTZ R199, R199, R156 ;  /* 0x0000009cc7c77221 */ /* 0x00afe20000010000 */
[----:B------:R-:W-:Y:S05]  /*2730*/  WARPSYNC.ALL ;  /* 0x0000000000007948 */ /* 0x000fea0003800000 */
[----:B------:R-:W-:Y:S01]  /*2740*/  @!P5 IADD3 R152, R153, R152, RZ ;  /* 0x000000989998d210 */ /* 0x000fe20007ffe0ff */
[----:B------:R-:W-:Y:S01]  /*2750*/  BSSY B0, `(.L_x_998) ;  /* 0x0000077000007945 */ /* 0x000fe20003800000 */
[----:B----4-:R-:W-:-:S05]  /*2760*/  LEA R155, R158, R155, 0x18 ;  /* 0x0000009b9e9b7211 */ /* 0x010fca00078ec0ff */
[--C-:B------:R-:W-:Y:S02]  /*2770*/  @!P5 IMAD R207, R152, 0x8, R155.reuse ;  /* 0x0000000898cfd824 */ /* 0x100fe400078e029b */
[----:B-----5:R-:W-:-:S03]  /*2780*/  IMAD R208, R153, 0x8, R155 ;  /* 0x0000000899d07824 */ /* 0x020fc600078e029b */
[----:B------:R-:W-:Y:S01]  /*2790*/  @!P5 STS.64 [R207+0x2800], R198 ;  /* 0x002800c6cf00d388 */ /* 0x000fe20000000a00 */
[----:B------:R-:W-:Y:S06]  /*27a0*/  BAR.SYNC.DEFER_BLOCKING 0x0 ;  /* 0x0000000000007b1d */ /* 0x000fec0000010000 */
[----:B------:R-:W1:Y:S04]  /*27b0*/  LDS.128 R152, [R208+0x2800] ;  /* 0x00280000d0987984 */ /* 0x000e680000000c00 */
[----:B------:R-:W2:Y:S01]  /*27c0*/  LDS.128 R156, [R208+0x2810] ;  /* 0x00281000d09c7984 */ /* 0x000ea20000000c00 */
[----:B-1----:R-:W-:Y:S01]  /*27d0*/  FADD.FTZ R209, RZ, R152 ;  /* 0x00000098ffd17221 */ /* 0x002fe20000010000 */
[----:B------:R-:W-:-:S03]  /*27e0*/  FADD.FTZ R152, RZ, R153 ;  /* 0x00000099ff987221 */ /* 0x000fc60000010000 */
[----:B------:R-:W-:Y:S01]  /*27f0*/  FADD.FTZ R209, R154, R209 ;  /* 0x000000d19ad17221 */ /* 0x000fe20000010000 */
[----:B------:R-:W-:-:S03]  /*2800*/  FADD.FTZ R152, R155, R152 ;  /* 0x000000989b987221 */ /* 0x000fc60000010000 */
[----:B--2---:R-:W-:Y:S01]  /*2810*/  FADD.FTZ R209, R209, R156 ;  /* 0x0000009cd1d17221 */ /* 0x004fe20000010000 */
[----:B------:R-:W-:-:S03]  /*2820*/  FADD.FTZ R152, R152, R157 ;  /* 0x0000009d98987221 */ /* 0x000fc60000010000 */
[----:B------:R-:W-:Y:S01]  /*2830*/  FADD.FTZ R158, R158, R209 ;  /* 0x000000d19e9e7221 */ /* 0x000fe20000010000 */
[----:B------:R-:W-:-:S03]  /*2840*/  FADD.FTZ R152, R159, R152 ;  /* 0x000000989f987221 */ /* 0x000fc60000010000 */
[----:B------:R-:W-:Y:S01]  /*2850*/  FMUL.FTZ R198, R158, UR16 ;  /* 0x000000109ec67c20 */ /* 0x000fe20008410000 */
[----:B------:R-:W-:Y:S01]  /*2860*/  FMUL.FTZ R199, R152, UR16 ;  /* 0x0000001098c77c20 */ /* 0x000fe20008410000 */
[----:B------:R-:W-:Y:S06]  /*2870*/  @!P0 BRA `(.L_x_999) ;  /* 0x0000000400908947 */ /* 0x000fec0003800000 */
[----:B0-----:R-:W-:Y:S02]  /*2880*/  ISETP.NE.AND P5, PT, R5, RZ, PT ;  /* 0x000000ff0500720c */ /* 0x001fe40003fa5270 */
        /* <DEDUP_REMOVED lines=29> */
[----:B------:R-:W-:Y:S01]  /*2a60*/  ISETP.NE.U32.AND P5, PT, RZ, UR6, PT ;  /* 0x00000006ff007c0c */ /* 0x000fe2000bfa5070 */
[----:B------:R-:W-:Y:S01]  /*2a70*/  FMUL.FTZ R209, R158, UR17 ;  /* 0x000000119ed17c20 */ /* 0x000fe20008410000 */
[----:B------:R-:W-:Y:S01]  /*2a80*/  FSEL R156, R207, RZ, P6 ;  /* 0x000000ffcf9c7208 */ /* 0x000fe20003000000 */
[----:B------:R-:W-:Y:S01]  /*2a90*/  FMUL.FTZ R210, R159, UR17 ;  /* 0x000000119fd27c20 */ /* 0x000fe20008410000 */
[----:B------:R-:W-:-:S02]  /*2aa0*/  ISETP.NE.AND.EX P5, PT, RZ, UR7, PT, P5 ;  /* 0x00000007ff007c0c */ /* 0x000fc4000bfa5350 */
[----:B------:R-:W-:Y:S11]  /*2ab0*/  F2F.BF16.F32 R213, R156 ;  /* 0x0000009c00d57304 */ /* 0x000ff60000202000 */
[----:B------:R-:W-:-:S02]  /*2ac0*/  @P5 F2FP.BF16.F32.PACK_AB R152, RZ, R152 ;  /* 0x00000098ff98523e */ /* 0x000fc400000010ff */
[----:B------:R-:W-:Y:S01]  /*2ad0*/  @P5 F2FP.BF16.F32.PACK_AB R153, RZ, R154 ;  /* 0x0000009aff99523e */ /* 0x000fe200000010ff */
[----:B------:R-:W-:Y:S01]  /*2ae0*/  FMUL.FTZ R154, R154, UR17 ;  /* 0x000000119a9a7c20 */ /* 0x000fe20008410000 */
[----:B------:R-:W-:Y:S02]  /*2af0*/  @P5 F2FP.BF16.F32.PACK_AB R155, RZ, R158 ;  /* 0x0000009eff9b523e */ /* 0x000fe400000010ff */
[----:B------:R-:W-:Y:S02]  /*2b00*/  @P5 F2FP.BF16.F32.PACK_AB R157, RZ, R159 ;  /* 0x0000009fff9d523e */ /* 0x000fe400000010ff */
        /* <DEDUP_REMOVED lines=40> */
.L_x_1000:
        /* <DEDUP_REMOVED lines=18> */
.L_x_1001:
[----:B------:R-:W-:-:S07]  /*2eb0*/  VIADD R8, R8, 0x80 ;  /* 0x0000008008087836 */ /* 0x000fce0000000000 */
.L_x_999:
[----:B------:R-:W-:Y:S05]  /*2ec0*/  BSYNC B0 ;  /* 0x0000000000007941 */ /* 0x000fea0003800000 */
.L_x_998:
[----:B------:R-:W-:Y:S04]  /*2ed0*/  BSSY B0, `(.L_x_1002) ;  /* 0x0000066000007945 */ /* 0x000fe80003800000 */
[----:B------:R-:W-:Y:S05]  /*2ee0*/  @!P1 BRA `(.L_x_1003) ;  /* 0x0000000400909947 */ /* 0x000fea0003800000 */
[----:B0-----:R-:W-:Y:S02]  /*2ef0*/  ISETP.NE.AND P5, PT, R5, RZ, PT ;  /* 0x000000ff0500720c */ /* 0x001fe40003fa5270 */
[----:B------:R-:W-:Y:S02]  /*2f00*/  LOP3.LUT P6, RZ, R18, 0xff, RZ, 0xc0, !PT ;  /* 0x000000ff12ff7812 */ /* 0x000fe400078cc0ff */
[----:B------:R-:W-:Y:S02]  /*2f10*/  FSEL R208, R198, RZ, !P5 ;  /* 0x000000ffc6d07208 */ /* 0x000fe40006800000 */
[----:B------:R-:W-:-:S03]  /*2f20*/  ISETP.NE.U32.AND P5, PT, RZ, UR8, PT ;  /* 0x00000008ff007c0c */ /* 0x000fc6000bfa5070 */
[-CC-:B-1----:R-:W-:Y:S01]  /*2f30*/  FFMA.FTZ R153, R21, R199.reuse, R208.reuse ;  /* 0x000000c715997223 */ /* 0x182fe200000100d0 */
        /* <DEDUP_REMOVED lines=9> */
[----:B------:R-:W-:Y:S01]  /*2fd0*/  @P5 SHF.L.U32 R153, R154, 0x10, RZ ;  /* 0x000000109a995819 */ /* 0x000fe200000006ff */
[-CC-:B------:R-:W-:Y:S01]  /*2fe0*/  FFMA.FTZ R154, R22, R199.reuse, R208.reuse ;  /* 0x000000c7169a7223 */ /* 0x180fe200000100d0 */
[----:B------:R-:W-:Y:S01]  /*2ff0*/  FFMA.FTZ R208, R26, R199, R208 ;  /* 0x000000c71ad07223 */ /* 0x000fe200000100d0 */
[----:B------:R-:W-:Y:S01]  /*3000*/  @P5 SHF.L.U32 R155, R157, 0x10, RZ ;  /* 0x000000109d9b5819 */ /* 0x000fe200000006ff */
[----:B------:R-:W-:Y:S02]  /*3010*/  @P5 IMAD.U32 R210, R210, 0x10000, RZ ;  /* 0x00010000d2d25824 */ /* 0x000fe400078e00ff */
[----:B------:R-:W-:Y:S01]  /*3020*/  @P5 FADD.FTZ R152, R152, R153 ;  /* 0x0000009998985221 */ /* 0x000fe20000010000 */
[----:B------:R-:W-:Y:S01]  /*3030*/  @P5 SHF.R.U64 R153, R192, 0x10, R193 ;  /* 0x00000010c0995819 */ /* 0x000fe200000012c1 */
[----:B------:R-:W-:Y:S01]  /*3040*/  FADD.FTZ R154, R23, -R154 ;  /* 0x8000009a179a7221 */ /* 0x000fe20000010000 */
[----:B------:R-:W-:Y:S01]  /*3050*/  FADD.FTZ R208, R27, -R208 ;  /* 0x800000d01bd07221 */ /* 0x000fe20000010000 */
[----:B------:R-:W-:Y:S01]  /*3060*/  @P5 FADD.FTZ R158, R158, R155 ;  /* 0x0000009b9e9e5221 */ /* 0x000fe20000010000 */
[----:B------:R-:W-:Y:S01]  /*3070*/  FMUL.FTZ R207, R152, UR17 ;  /* 0x0000001198cf7c20 */ /* 0x000fe20008410000 */
[----:B------:R-:W-:-:S02]  /*3080*/  @P5 IMAD.U32 R153, R153, 0x10000, RZ ;  /* 0x0001000099995824 */ /* 0x000fc400078e00ff */
[C---:B------:R-:W-:Y:S01]  /*3090*/  FMUL.FTZ R154, R7.reuse, R154 ;  /* 0x0000009a079a7220 */ /* 0x040fe20000410000 */
[----:B------:R-:W-:Y:S01]  /*30a0*/  FMUL.FTZ R159, R7, R208 ;  /* 0x000000d0079f7220 */ /* 0x000fe20000410000 */
[----:B------:R-:W-:Y:S01]  /*30b0*/  FMUL.FTZ R209, R158, UR17 ;  /* 0x000000119ed17c20 */ /* 0x000fe20008410000 */
[----:B------:R-:W-:Y:S01]  /*30c0*/  FSEL R156, R207, RZ, P6 ;  /* 0x000000ffcf9c7208 */ /* 0x000fe20003000000 */
[----:B------:R-:W-:Y:S01]  /*30d0*/  @P5 FADD.FTZ R154, R154, R153 ;  /* 0x000000999a9a5221 */ /* 0x000fe20000010000 */
[----:B------:R-:W-:Y:S01]  /*30e0*/  @P5 FADD.FTZ R159, R159, R210 ;  /* 0x000000d29f9f5221 */ /* 0x000fe20000010000 */
[----:B------:R-:W-:Y:S01]  /*30f0*/  ISETP.NE.U32.AND P5, PT, RZ, UR6, PT ;  /* 0x00000006ff007c0c */ /* 0x000fe2000bfa5070 */
[----:B------:R-:W-:Y:S02]  /*3100*/  F2F.BF16.F32 R213, R156 ;  /* 0x0000009c00d57304 */ /* 0x000fe40000202000 */
[----:B------:R-:W-:Y:S01]  /*3110*/  FMUL.FTZ R210, R159, UR17 ;  /* 0x000000119fd27c20 */ /* 0x000fe20008410000 */
        /* <DEDUP_REMOVED lines=46> */
.L_x_1004:
        /* <DEDUP_REMOVED lines=18> */
.L_x_1005:
[----:B------:R-:W-:-:S07]  /*3520*/  IADD3 R8, R8, 0x80, RZ ;  /* 0x0000008008087810 */ /* 0x000fce0007ffe0ff */
.L_x_1003:
[----:B------:R-:W-:Y:S05]  /*3530*/  BSYNC B0 ;  /* 0x0000000000007941 */ /* 0x000fea0003800000 */
.L_x_1002:
        /* <DEDUP_REMOVED lines=29> */
[----:B------:R-:W-:Y:S01]  /*3710*/  @P5 FADD.FTZ R158, R158, R155 ;  /* 0x0000009b9e9e5221 */ /* 0x000fe20000010000 */
[----:B------:R-:W-:Y:S01]  /*3720*/  FSEL R156, R207, RZ, P6 ;  /* 0x000000ffcf9c7208 */ /* 0x000fe20003000000 */
[----:B------:R-:W-:Y:S01]  /*3730*/  @P5 FADD.FTZ R154, R154, R153 ;  /* 0x000000999a9a5221 */ /* 0x000fe20000010000 */
[----:B------:R-:W-:Y:S01]  /*3740*/  @P5 FADD.FTZ R159, R159, R210 ;  /* 0x000000d29f9f5221 */ /* 0x000fe20000010000 */
[----:B------:R-:W-:Y:S01]  /*3750*/  ISETP.NE.U32.AND P5, PT, RZ, UR6, PT ;  /* 0x00000006ff007c0c */ /* 0x000fe2000bfa5070 */
[----:B------:R-:W-:Y:S01]  /*3760*/  FMUL.FTZ R209, R158, UR17 ;  /* 0x000000119ed17c20 */ /* 0x000fe20008410000 */
[----:B------:R-:W-:Y:S01]  /*3770*/  F2F.BF16.F32 R213, R156 ;  /* 0x0000009c00d57304 */ /* 0x000fe20000202000 */
        /* <DEDUP_REMOVED lines=47> */
.L_x_1008:
        /* <DEDUP_REMOVED lines=18> */
.L_x_1009:
[----:B------:R-:W-:-:S07]  /*3b90*/  VIADD R8, R8, 0x80 ;  /* 0x0000008008087836 */ /* 0x000fce0000000000 */
.L_x_1007:
[----:B------:R-:W-:Y:S05]  /*3ba0*/  BSYNC B0 ;  /* 0x0000000000007941 */ /* 0x000fea0003800000 */
.L_x_1006:
        /* <DEDUP_REMOVED lines=83> */
.L_x_1012:
        /* <DEDUP_REMOVED lines=18> */
.L_x_1013:
[----:B------:R-:W-:-:S07]  /*4200*/  VIADD R8, R8, 0x80 ;  /* 0x0000008008087836 */ /* 0x000fce0000000000 */
.L_x_1011:
[----:B------:R-:W-:Y:S05]  /*4210*/  BSYNC B0 ;  /* 0x0000000000007941 */ /* 0x000fea0003800000 */
.L_x_1010:
[----:B------:R-:W-:Y:S01]  /*4220*/  ISETP.NE.AND P5, PT, R176, RZ, PT ;  /* 0x000000ffb000720c */ /* 0x000fe20003fa5270 */
[----:B------:R-:W-:-:S12]  /*4230*/  BSSY B0, `(.L_x_1014) ;  /* 0x0000065000007945 */ /* 0x000fd80003800000 */
[----:B------:R-:W-:Y:S05]  /*4240*/  @!P5 BRA `(.L_x_1015) ;  /* 0x00000004008cd947 */ /* 0x000fea0003800000 */
[----:B0-----:R-:W-:-:S04]  /*4250*/  ISETP.NE.AND P5, PT, R5, RZ, PT ;  /* 0x000000ff0500720c */ /* 0x001fc80003fa5270 */
[----:B------:R-:W-:Y:S02]  /*4260*/  FSEL R198, R198, RZ, !P5 ;  /* 0x000000ffc6c67208 */ /* 0x000fe40006800000 */
[----:B------:R-:W-:-:S03]  /*4270*/  ISETP.NE.U32.AND P5, PT, RZ, UR8, PT ;  /* 0x00000008ff007c0c */ /* 0x000fc6000bfa5070 */
[-CC-:B-1----:R-:W-:Y:S01]  /*4280*/  FFMA.FTZ R153, R179, R199.reuse, R198.reuse ;  /* 0x000000c7b3997223 */ /* 0x182fe200000100c6 */
        /* <DEDUP_REMOVED lines=10> */
[----:B------:R-:W-:-:S03]  /*4330*/  FMUL.FTZ R158, R7, R158 ;  /* 0x0000009e079e7220 */ /* 0x000fc60000410000 */
[----:B------:R-:W-:Y:S01]  /*4340*/  @P5 IMAD.MOV.U32 R154, RZ, RZ, R186 ;  /* 0x000000ffff9a5224 */ /* 0x000fe200078e00ba */
[--C-:B------:R-:W-:Y:S02]  /*4350*/  @P5 SHF.R.U64 R199, R186, 0x10, R187.reuse ;  /* 0x00000010bac75819 */ /* 0x100fe400000012bb */
[----:B------:R-:W-:Y:S01]  /*4360*/  @P5 MOV R157, R187 ;  /* 0x000000bb009d5202 */ /* 0x000fe20000000f00 */
[----:B------:R-:W-:Y:S01]  /*4370*/  @P5 IMAD.U32 R153, R154, 0x10000, RZ ;  /* 0x000100009a995824 */ /* 0x000fe200078e00ff */
[----:B------:R-:W-:Y:S01]  /*4380*/  @P5 SHF.R.U32.HI R159, RZ, 0x10, R187 ;  /* 0x00000010ff9f5819 */ /* 0x000fe200000116bb */
[----:B------:R-:W-:Y:S01]  /*4390*/  @P5 IMAD.U32 R155, R199, 0x10000, RZ ;  /* 0x00010000c79b5824 */ /* 0x000fe200078e00ff */
[----:B------:R-:W-:Y:S01]  /*43a0*/  @P5 SHF.L.U32 R157, R157, 0x10, RZ ;  /* 0x000000109d9d5819 */ /* 0x000fe200000006ff */
[----:B------:R-:W-:Y:S01]  /*43b0*/  FMUL.FTZ R154, R7, R198 ;  /* 0x000000c6079a7220 */ /* 0x000fe20000410000 */
[----:B------:R-:W-:Y:S01]  /*43c0*/  @P5 FADD.FTZ R152, R152, R153 ;  /* 0x0000009998985221 */ /* 0x000fe20000010000 */
        /* <DEDUP_REMOVED lines=20> */
[----:B------:R-:W-:-:S04]  /*4510*/  ISETP.NE.U32.AND P5, PT, RZ, UR14, PT ;  /* 0x0000000eff007c0c */ /* 0x000fc8000bfa5070 */
[----:B------:R-:W-:Y:S01]  /*4520*/  ISETP.NE.AND.EX P5, PT, RZ, UR15, PT, P5 ;  /* 0x0000000fff007c0c */ /* 0x000fe2000bfa5350 */
[----:B------:R-:W-:-:S12]  /*4530*/  F2F.BF16.F32 R7, R7 ;  /* 0x0000000700077304 */ /* 0x000fd80000202000 */
        /* <DEDUP_REMOVED lines=34> */
.L_x_1016:
        /* <DEDUP_REMOVED lines=18> */
.L_x_1015:
[----:B------:R-:W-:Y:S05]  /*4880*/  BSYNC B0 ;  /* 0x0000000000007941 */ /* 0x000fea0003800000 */
.L_x_1014:
[----:B------:R-:W-:Y:S01]  /*4890*/  VIADD R6, R6, UR18 ;  /* 0x0000001206067c36 */ /* 0x000fe20008000000 */
[----:B------:R-:W-:-:S04]  /*48a0*/  SEL R198, RZ, 0x1, P4 ;  /* 0x00000001ffc67807 */ /* 0x000fc80002000000 */
[----:B------:R-:W-:-:S13]  /*48b0*/  ISETP.GE.AND P5, PT, R6, UR19, PT ;  /* 0x0000001306007c0c */ /* 0x000fda000bfa6270 */
[----:B------:R-:W-:Y:S05]  /*48c0*/  @!P5 BRA `(.L_x_1017) ;  /* 0xffffffbc007cd947 */ /* 0x000fea000383ffff */
.L_x_986:
        /* <DEDUP_REMOVED lines=9> */
[----:B0-----:R-:W0:Y:S08]  /*4960*/  LDC.64 R4, c[0x0][0x2d8] ;  /* 0x0000b600ff047b82 */ /* 0x001e300000000a00 */
[----:B------:R-:W4:Y:S08]  /*4970*/  LDC.64 R6, c[0x0][0x2e0] ;  /* 0x0000b800ff067b82 */ /* 0x000f300000000a00 */
[----:B------:R-:W1:Y:S01]  /*4980*/  LDC.64 R8, c[0x0][0x2e8] ;  /* 0x0000ba00ff087b82 */ /* 0x000e620000000a00 */
[----:B---3--:R-:W-:-:S05]  /*4990*/  IMAD.WIDE.U32 R2, R11, 0x10, R2 ;  /* 0x000000100b027825 */ /* 0x008fca00078e0002 */
[----:B------:R3:W-:Y:S01]  /*49a0*/  STG.E.128 desc[UR4][R2.64], R88 ;  /* 0x0000005802007986 */ /* 0x0007e2000c101d04 */
[----:B0-----:R-:W-:-:S05]  /*49b0*/  IMAD.WIDE.U32 R4, R11, 0x10, R4 ;  /* 0x000000100b047825 */ /* 0x001fca00078e0004 */
[----:B------:R3:W-:Y:S01]  /*49c0*/  STG.E.128 desc[UR4][R4.64], R108 ;  /* 0x0000006c04007986 */ /* 0x0007e2000c101d04 */
[----:B----4-:R-:W-:-:S05]  /*49d0*/  IMAD.WIDE.U32 R6, R11, 0x10, R6 ;  /* 0x000000100b067825 */ /* 0x010fca00078e0006 */
[----:B------:R3:W-:Y:S01]  /*49e0*/  STG.E.128 desc[UR4][R6.64], R48 ;  /* 0x0000003006007986 */ /* 0x0007e2000c101d04 */
[C---:B-1----:R-:W-:Y:S01]  /*49f0*/  IMAD.WIDE.U32 R8, R11.reuse, 0x10, R8 ;  /* 0x000000100b087825 */ /* 0x042fe200078e0008 */
[----:B------:R-:W-:-:S04]  /*4a00*/  IADD3 R11, R11, 0x80, RZ ;  /* 0x000000800b0b7810 */ /* 0x000fc80007ffe0ff */
[----:B------:R3:W-:Y:S03]  /*4a10*/  STG.E.128 desc[UR4][R8.64], R68 ;  /* 0x0000004408007986 */ /* 0x0007e6000c101d04 */
.L_x_1019:
[----:B------:R-:W-:Y:S05]  /*4a20*/  BSYNC B0 ;  /* 0x0000000000007941 */ /* 0x000fea0003800000 */
.L_x_1018:
[----:B------:R-:W-:Y:S04]  /*4a30*/  BSSY B0, `(.L_x_1020) ;  /* 0x000000f000007945 */ /* 0x000fe80003800000 */
[----:B------:R-:W-:Y:S05]  /*4a40*/  @!P1 BRA `(.L_x_1021) ;  /* 0x0000000000349947 */ /* 0x000fea0003800000 */
[----:B---3--:R-:W3:Y:S08]  /*4a50*/  LDC.64 R2, c[0x0][0x2d0] ;  /* 0x0000b400ff027b82 */ /* 0x008ef00000000a00 */
        /* <DEDUP_REMOVED lines=9> */
[----:B-1----:R-:W-:-:S04]  /*4af0*/  IMAD.WIDE.U32 R8, R11, 0x10, R8 ;  /* 0x000000100b087825 */ /* 0x002fc800078e0008 */
[----:B------:R-:W-:Y:S01]  /*4b00*/  VIADD R11, R11, 0x80 ;  /* 0x000000800b0b7836 */ /* 0x000fe20000000000 */
[----:B------:R3:W-:Y:S06]  /*4b10*/  STG.E.128 desc[UR4][R8.64], R64 ;  /* 0x0000004008007986 */ /* 0x0007ec000c101d04 */
.L_x_1021:
[----:B------:R-:W-:Y:S05]  /*4b20*/  BSYNC B0 ;  /* 0x0000000000007941 */ /* 0x000fea0003800000 */
.L_x_1020:
        /* <DEDUP_REMOVED lines=15> */
.L_x_1023:
[----:B------:R-:W-:Y:S05]  /*4c20*/  BSYNC B0 ;  /* 0x0000000000007941 */ /* 0x000fea0003800000 */
.L_x_1022:
        /* <DEDUP_REMOVED lines=15> */
.L_x_1025:
[----:B------:R-:W-:Y:S05]  /*4d20*/  BSYNC B0 ;  /* 0x0000000000007941 */ /* 0x000fea0003800000 */
.L_x_1024:
[----:B------:R-:W-:-:S13]  /*4d30*/  ISETP.NE.AND P0, PT, R176, RZ, PT ;  /* 0x000000ffb000720c */ /* 0x000fda0003f05270 */
[----:B------:R-:W-:Y:S05]  /*4d40*/  @!P0 EXIT ;  /* 0x000000000000894d */ /* 0x000fea0003800000 */
[----:B---3--:R-:W3:Y:S08]  /*4d50*/  LDC.64 R2, c[0x0][0x2d0] ;  /* 0x0000b400ff027b82 */ /* 0x008ef00000000a00 */
[----:B0-----:R-:W0:Y:S08]  /*4d60*/  LDC.64 R4, c[0x0][0x2d8] ;  /* 0x0000b600ff047b82 */ /* 0x001e300000000a00 */
[----:B------:R-:W4:Y:S08]  /*4d70*/  LDC.64 R6, c[0x0][0x2e0] ;  /* 0x0000b800ff067b82 */ /* 0x000f300000000a00 */
[----:B------:R-:W1:Y:S01]  /*4d80*/  LDC.64 R8, c[0x0][0x2e8] ;  /* 0x0000ba00ff087b82 */ /* 0x000e620000000a00 */
[----:B---3--:R-:W-:-:S05]  /*4d90*/  IMAD.WIDE.U32 R2, R11, 0x10, R2 ;  /* 0x000000100b027825 */ /* 0x008fca00078e0002 */
[----:B------:R-:W-:Y:S01]  /*4da0*/  STG.E.128 desc[UR4][R2.64], R72 ;  /* 0x0000004802007986 */ /* 0x000fe2000c101d04 */
[----:B0-----:R-:W-:-:S05]  /*4db0*/  IMAD.WIDE.U32 R4, R11, 0x10, R4 ;  /* 0x000000100b047825 */ /* 0x001fca00078e0004 */
[----:B------:R-:W-:Y:S01]  /*4dc0*/  STG.E.128 desc[UR4][R4.64], R92 ;  /* 0x0000005c04007986 */ /* 0x000fe2000c101d04 */
[----:B----4-:R-:W-:-:S05]  /*4dd0*/  IMAD.WIDE.U32 R6, R11, 0x10, R6 ;  /* 0x000000100b067825 */ /* 0x010fca00078e0006 */
[----:B------:R-:W-:Y:S01]  /*4de0*/  STG.E.128 desc[UR4][R6.64], R32 ;  /* 0x0000002006007986 */ /* 0x000fe2000c101d04 */
[----:B-1----:R-:W-:-:S05]  /*4df0*/  IMAD.WIDE.U32 R8, R11, 0x10, R8 ;  /* 0x000000100b087825 */ /* 0x002fca00078e0008 */
[----:B------:R-:W-:Y:S01]  /*4e00*/  STG.E.128 desc[UR4][R8.64], R52 ;  /* 0x0000003408007986 */ /* 0x000fe2000c101d04 */
[----:B------:R-:W-:Y:S05]  /*4e10*/  EXIT ;  /* 0x000000000000794d */ /* 0x000fea0003800000 */
.L_x_997:
[----:B------:R-:W-:Y:S01]  /*4e20*/  HFMA2.MMA R213, -RZ, RZ, 0, 1.847743988037109375e-06 ;  /* 0x0000001fffd57435 */ /* 0x000fe200000001ff */
[----:B------:R-:W-:Y:S01]  /*4e30*/  MOV R211, R207 ;  /* 0x000000cf00d37202 */ /* 0x000fe20000000f00 */
[----:B------:R-:W-:Y:S02]  /*4e40*/  IMAD.MOV.U32 R212, RZ, RZ, 0x10 ;  /* 0x00000010ffd47424 */ /* 0x000fe400078e00ff */
[----:B-----5:R-:W-:-:S07]  /*4e50*/  IMAD.MOV.U32 R208, RZ, RZ, -0x1 ;  /* 0xffffffffffd07424 */ /* 0x020fce00078e00ff */
[----:B0-----:R-:W-:Y:S05]  /*4e60*/  WARPSYNC.COLLECTIVE R208, `(.L_x_1026) ;  /* 0x00000000d0087348 */ /* 0x001fea0003c00000 */
[----:B------:R1:W2:Y:S02]  /*4e70*/  SHFL.DOWN P6, R210, R211, R212, R213 ;  /* 0x080000d4d3d27389 */ /* 0x0002a400000c00d5 */
[----:B012---:R-:W-:Y:S01]  /*4e80*/  ENDCOLLECTIVE ;  /* 0x000000000000791b */ /* 0x007fe20003800000 */
.L_x_1026:
[----:B------:R-:W-:Y:S01]  /*4e90*/  IMAD.MOV.U32 R211, RZ, RZ, R209 ;  /* 0x000000ffffd37224 */ /* 0x000fe200078e00d1 */
[----:B------:R-:W-:-:S07]  /*4ea0*/  MOV R154, R210 ;  /* 0x000000d2009a7202 */ /* 0x000fce0000000f00 */
[----:B------:R-:W-:Y:S05]  /*4eb0*/  WARPSYNC.COLLECTIVE R208, `(.L_x_1027) ;  /* 0x00000000d0087348 */ /* 0x000fea0003c00000 */
[----:B------:R0:W1:Y:S02]  /*4ec0*/  SHFL.DOWN P6, R210, R211, R212, R213 ;  /* 0x080000d4d3d27389 */ /* 0x00006400000c00d5 */
[----:B01----:R-:W-:Y:S01]  /*4ed0*/  ENDCOLLECTIVE ;  /* 0x000000000000791b */ /* 0x003fe20003800000 */
.L_x_1027:
[----:B------:R-:W-:Y:S01]  /*4ee0*/  FADD.FTZ R154, R154, R207 ;  /* 0x000000cf9a9a7221 */ /* 0x000fe20000010000 */
[----:B------:R-:W-:-:S03]  /*4ef0*/  HFMA2.MMA R212, -RZ, RZ, 0, 4.76837158203125e-07 ;  /* 0x00000008ffd47435 */ /* 0x000fc600000001ff */
[----:B------:R-:W-:Y:S01]  /*4f00*/  IMAD.MOV.U32 R211, RZ, RZ, R154 ;  /* 0x000000ffffd37224 */ /* 0x000fe200078e009a */
[----:B------:R-:W-:-:S07]  /*4f10*/  MOV R156, R210 ;  /* 0x000000d2009c7202 */ /* 0x000fce0000000f00 */
[----:B------:R-:W-:Y:S05]  /*4f20*/  WARPSYNC.COLLECTIVE R208, `(.L_x_1028) ;  /* 0x00000000d0087348 */ /* 0x000fea0003c00000 */
[----:B------:R0:W1:Y:S02]  /*4f30*/  SHFL.DOWN P6, R210, R211, R212, R213 ;  /* 0x080000d4d3d27389 */ /* 0x00006400000c00d5 */
[----:B01----:R-:W-:Y:S01]  /*4f40*/  ENDCOLLECTIVE ;  /* 0x000000000000791b */ /* 0x003fe20003800000 */
.L_x_1028:
[----:B------:R-:W-:-:S05]  /*4f50*/  FADD.FTZ R156, R156, R209 ;  /* 0x000000d19c9c7221 */ /* 0x000fca0000010000 */
[----:B------:R-:W-:Y:S01]  /*4f60*/  MOV R211, R156 ;  /* 0x0000009c00d37202 */ /* 0x000fe20000000f00 */
[----:B------:R-:W-:-:S07]  /*4f70*/  IMAD.MOV.U32 R155, RZ, RZ, R210 ;  /* 0x000000ffff9b7224 */ /* 0x000fce00078e00d2 */
[----:B------:R-:W-:Y:S05]  /*4f80*/  WARPSYNC.COLLECTIVE R208, `(.L_x_1029) ;  /* 0x00000000d0087348 */ /* 0x000fea0003c00000 */
[----:B------:R0:W1:Y:S02]  /*4f90*/  SHFL.DOWN P6, R210, R211, R212, R213 ;  /* 0x080000d4d3d27389 */ /* 0x00006400000c00d5 */
[----:B01----:R-:W-:Y:S01]  /*4fa0*/  ENDCOLLECTIVE ;  /* 0x000000000000791b */ /* 0x003fe20003800000 */
.L_x_1029:
[----:B------:R-:W-:-:S05]  /*4fb0*/  FADD.FTZ R155, R154, R155 ;  /* 0x0000009b9a9b7221 */ /* 0x000fca0000010000 */
[----:B------:R-:W-:Y:S01]  /*4fc0*/  MOV R211, R155 ;  /* 0x0000009b00d37202 */ /* 0x000fe20000000f00 */
[----:B------:R-:W-:Y:S02]  /*4fd0*/  IMAD.MOV.U32 R212, RZ, RZ, 0x4 ;  /* 0x00000004ffd47424 */ /* 0x000fe400078e00ff */
[----:B------:R-:W-:-:S07]  /*4fe0*/  IMAD.MOV.U32 R157, RZ, RZ, R210 ;  /* 0x000000ffff9d7224 */ /* 0x000fce00078e00d2 */
[----:B------:R-:W-:Y:S05]  /*4ff0*/  WARPSYNC.COLLECTIVE R208, `(.L_x_1030) ;  /* 0x00000000d0087348 */ /* 0x000fea0003c00000 */
[----:B------:R0:W1:Y:S02]  /*5000*/  SHFL.DOWN P6, R210, R211, R212, R213 ;  /* 0x080000d4d3d27389 */ /* 0x00006400000c00d5 */
[----:B01----:R-:W-:Y:S01]  /*5010*/  ENDCOLLECTIVE ;  /* 0x000000000000791b */ /* 0x003fe20003800000 */
.L_x_1030:
[----:B------:R-:W-:-:S04]  /*5020*/  FADD.FTZ R157, R156, R157 ;  /* 0x0000009d9c9d7221 */ /* 0x000fc80000010000 */
[----:B------:R-:W-:Y:S01]  /*5030*/  IMAD.MOV.U32 R211, RZ, RZ, R157 ;  /* 0x000000ffffd37224 */ /* 0x000fe200078e009d */
[----:B------:R-:W-:-:S07]  /*5040*/  MOV R158, R210 ;  /* 0x000000d2009e7202 */ /* 0x000fce0000000f00 */
[----:B------:R-:W-:Y:S05]  /*5050*/  WARPSYNC.COLLECTIVE R208, `(.L_x_1031) ;  /* 0x00000000d0087348 */ /* 0x000fea0003c00000 */
[----:B------:R0:W1:Y:S02]  /*5060*/  SHFL.DOWN P6, R210, R211, R212, R213 ;  /* 0x080000d4d3d27389 */ /* 0x00006400000c00d5 */
[----:B01----:R-:W-:Y:S01]  /*5070*/  ENDCOLLECTIVE ;  /* 0x000000000000791b */ /* 0x003fe20003800000 */
.L_x_1031:
[----:B------:R-:W-:Y:S01]  /*5080*/  FADD.FTZ R158, R155, R158 ;  /* 0x0000009e9b9e7221 */ /* 0x000fe20000010000 */
[----:B------:R-:W-:-:S03]  /*5090*/  HFMA2.MMA R212, -RZ, RZ, 0, 1.1920928955078125e-07 ;  /* 0x00000002ffd47435 */ /* 0x000fc600000001ff */
[----:B------:R-:W-:Y:S01]  /*50a0*/  IMAD.MOV.U32 R211, RZ, RZ, R158 ;  /* 0x000000ffffd37224 */ /* 0x000fe200078e009e */
[----:B------:R-:W-:-:S07]  /*50b0*/  MOV R198, R210 ;  /* 0x000000d200c67202 */ /* 0x000fce0000000f00 */
[----:B------:R-:W-:Y:S05]  /*50c0*/  WARPSYNC.COLLECTIVE R208, `(.L_x_1032) ;  /* 0x00000000d0087348 */ /* 0x000fea0003c00000 */
[----:B------:R0:W1:Y:S02]  /*50d0*/  SHFL.DOWN P6, R210, R211, R212, R213 ;  /* 0x080000d4d3d27389 */ /* 0x00006400000c00d5 */
[----:B01----:R-:W-:Y:S01]  /*50e0*/  ENDCOLLECTIVE ;  /* 0x000000000000791b */ /* 0x003fe20003800000 */
.L_x_1032:
[----:B------:R-:W-:-:S05]  /*50f0*/  FADD.FTZ R198, R157, R198 ;  /* 0x000000c69dc67221 */ /* 0x000fca0000010000 */
[----:B------:R-:W-:Y:S01]  /*5100*/  MOV R211, R198 ;  /* 0x000000c600d37202 */ /* 0x000fe20000000f00 */
[----:B------:R-:W-:-:S07]  /*5110*/  IMAD.MOV.U32 R159, RZ, RZ, R210 ;  /* 0x000000ffff9f7224 */ /* 0x000fce00078e00d2 */
[----:B------:R-:W-:Y:S05]  /*5120*/  WARPSYNC.COLLECTIVE R208, `(.L_x_1033) ;  /* 0x00000000d0087348 */ /* 0x000fea0003c00000 */
[----:B------:R0:W1:Y:S02]  /*5130*/  SHFL.DOWN P6, R210, R211, R212, R213 ;  /* 0x080000d4d3d27389 */ /* 0x00006400000c00d5 */
[----:B01----:R-:W-:Y:S01]  /*5140*/  ENDCOLLECTIVE ;  /* 0x000000000000791b */ /* 0x003fe20003800000 */
.L_x_1033:
[----:B------:R-:W-:-:S05]  /*5150*/  FADD.FTZ R159, R158, R159 ;  /* 0x0000009f9e9f7221 */ /* 0x000fca0000010000 */
[----:B------:R-:W-:Y:S01]  /*5160*/  MOV R211, R159 ;  /* 0x0000009f00d37202 */ /* 0x000fe20000000f00 */
[----:B------:R-:W-:Y:S02]  /*5170*/  IMAD.MOV.U32 R212, RZ, RZ, 0x1 ;  /* 0x00000001ffd47424 */ /* 0x000fe400078e00ff */
[----:B------:R-:W-:-:S07]  /*5180*/  IMAD.MOV.U32 R199, RZ, RZ, R210 ;  /* 0x000000ffffc77224 */ /* 0x000fce00078e00d2 */
[----:B------:R-:W-:Y:S05]  /*5190*/  WARPSYNC.COLLECTIVE R208, `(.L_x_1034) ;  /* 0x00000000d0087348 */ /* 0x000fea0003c00000 */
[----:B------:R0:W1:Y:S02]  /*51a0*/  SHFL.DOWN P6, R210, R211, R212, R213 ;  /* 0x080000d4d3d27389 */ /* 0x00006400000c00d5 */
[----:B01----:R-:W-:Y:S01]  /*51b0*/  ENDCOLLECTIVE ;  /* 0x000000000000791b */ /* 0x003fe20003800000 */
.L_x_1034:
[----:B------:R-:W-:-:S04]  /*51c0*/  FADD.FTZ R199, R198, R199 ;  /* 0x000000c7c6c77221 */ /* 0x000fc80000010000 */
[----:B------:R-:W-:Y:S01]  /*51d0*/  IMAD.MOV.U32 R211, RZ, RZ, R199 ;  /* 0x000000ffffd37224 */ /* 0x000fe200078e00c7 */
[----:B------:R-:W-:-:S07]  /*51e0*/  MOV R154, R210 ;  /* 0x000000d2009a7202 */ /* 0x000fce0000000f00 */
[----:B------:R-:W-:Y:S05]  /*51f0*/  WARPSYNC.COLLECTIVE R208, `(.L_x_1035) ;  /* 0x00000000d0087348 */ /* 0x000fea0003c00000 */
[----:B------:R0:W1:Y:S02]  /*5200*/  SHFL.DOWN P6, R210, R211, R212, R213 ;  /* 0x080000d4d3d27389 */ /* 0x00006400000c00d5 */
[----:B01----:R-:W-:Y:S01]  /*5210*/  ENDCOLLECTIVE ;  /* 0x000000000000791b */ /* 0x003fe20003800000 */
.L_x_1035:
[----:B------:R-:W-:Y:S01]  /*5220*/  MOV R156, R210 ;  /* 0x000000d2009c7202 */ /* 0x000fe20000000f00 */
[----:B------:R-:W-:Y:S06]  /*5230*/  BRA `(.L_x_1036) ;  /* 0xffffffd400287947 */ /* 0x000fec000383ffff */
.L_x_1037:
        /* <DEDUP_REMOVED lines=12> */
.L_x_3905:


//--------------------- .text._ZN10layer_norm31ln_parallel_residual_bwd_kernelINS_13Kernel_traitsIf13__nv_bfloat16S2_S2_fjLj2560ELj1ELj1ELj4ELj8ENS_18Kernel_traits_baseILj2560EfS2_S2_S2_fjLj128EEEEELb1ELb0ELb1EEEvNS_9BwdParamsE --------------------------
	.section	.text._ZN10layer_norm31ln_parallel_residual_bwd_kernelINS_13Kernel_traitsIf13__nv_bfloat16S2_S2_fjLj2560ELj1ELj1ELj4ELj8ENS_18Kernel_traits_baseILj2560EfS2_S2_S2_fjLj128EEEEELb1ELb0ELb1EEEvNS_9BwdParamsE,"ax",@progbits
	.align	128
        .global         _ZN10layer_norm31ln_parallel_residual_bwd_kernelINS_13Kernel_traitsIf13__nv_bfloat16S2_S2_fjLj2560ELj1ELj1ELj4ELj8ENS_18Kernel_traits_baseILj2560EfS2_S2_S2_fjLj128EEEEELb1ELb0ELb1EEEvNS_9BwdParamsE
        .type           _ZN10layer_norm31ln_parallel_residual_bwd_kernelINS_13Kernel_traitsIf13__nv_bfloat16S2_S2_fjLj2560ELj1ELj1ELj4ELj8ENS_18Kernel_traits_baseILj2560EfS2_S2_S2_fjLj128EEEEELb1ELb0ELb1EEEvNS_9BwdParamsE,@function
        .size           _ZN10layer_norm31ln_parallel_residual_bwd_kernelINS_13Kernel_traitsIf13__nv_bfloat16S2_S2_fjLj2560ELj1ELj1ELj4ELj8ENS_18Kernel_traits_baseILj2560EfS2_S2_S2_fjLj128EEEEELb1ELb0ELb1EEEvNS_9BwdParamsE,(.L_x_3906 - _ZN10layer_norm31ln_parallel_residual_bwd_kernelINS_13Kernel_traitsIf13__nv_bfloat16S2_S2_fjLj2560ELj1ELj1ELj4ELj8ENS_18Kernel_traits_baseILj2560EfS2_S2_S2_fjLj128EEEEELb1ELb0ELb1EEEvNS_9BwdParamsE)
        .other          _ZN10layer_norm31ln_parallel_residual_bwd_kernelINS_13Kernel_traitsIf13__nv_bfloat16S2_S2_fjLj2560ELj1ELj1ELj4ELj8ENS_18Kernel_traits_baseILj2560EfS2_S2_S2_fjLj128EEEEELb1ELb0ELb1EEEvNS_9BwdParamsE,@"STO_CUDA_ENTRY STV_DEFAULT"
_ZN10layer_norm31ln_parallel_residual_bwd_kernelINS_13Kernel_traitsIf13__nv_bfloat16S2_S2_fjLj2560ELj1ELj1ELj4ELj8ENS_18Kernel_traits_baseILj2560EfS2_S2_S2_fjLj128EEEEELb1ELb0ELb1EEEvNS_9BwdParamsE:
.text._ZN10layer_norm31ln_parallel_residual_bwd_kernelINS_13Kernel_traitsIf13__nv_bfloat16S2_S2_fjLj2560ELj1ELj1ELj4ELj8ENS_18Kernel_traits_baseILj2560EfS2_S2_S2_fjLj128EEEEELb1ELb0ELb1EEEvNS_9BwdParamsE:
        /* <DEDUP_REMOVED lines=58> */
.L_x_1038:
[----:B------:R-:W-:Y:S01]  /*03a0*/  IMAD.SHL.U32 R2, R0, 0x10, RZ ;  /* 0x0000001000027824 */ /* 0x000fe200078e00ff */
[----:B------:R-:W-:Y:S01]  /*03b0*/  ULDC.64 UR4, c[0x0][0x260] ;  /* 0x0000980000047ab9 */ /* 0x000fe20000000a00 */
[----:B------:R-:W-:-:S03]  /*03c0*/  ULDC.64 UR8, c[0x0][0x268] ;  /* 0x00009a0000087ab9 */ /* 0x000fc60000000a00 */
        /* <DEDUP_REMOVED lines=24> */
[----:B------:R0:W5:Y:S01]  /*0550*/  LDG.E.128 R72, desc[UR6][R2.64+0x2000] ;  /* 0x0020000602487981 */ /* 0x000162000c1e1d00 */
        /* <DEDUP_REMOVED lines=10> */
[----:B0-----:R-:W-:Y:S01]  /*0600*/  CS2R R2, SRZ ;  /* 0x0000000000027805 */ /* 0x001fe2000001ff00 */
        /* <DEDUP_REMOVED lines=18> */
[----:B0-----:R-:W-:Y:S02]  /*0730*/  CS2R R4, SRZ ;  /* 0x0000000000047805 */ /* 0x001fe4000001ff00 */
[----:B------:R-:W-:Y:S01]  /*0740*/  CS2R R116, SRZ ;  /* 0x0000000000747805 */ /* 0x000fe2000001ff00 */
[----:B------:R-:W-:Y:S01]  /*0750*/  IMAD.MOV.U32 R176, RZ, RZ, RZ ;  /* 0x000000ffffb07224 */ /* 0x000fe200078e00ff */
[----:B------:R-:W-:Y:S02]  /*0760*/  CS2R R124, SRZ ;  /* 0x00000000007c7805 */ /* 0x000fe4000001ff00 */
[----:B------:R-:W-:-:S02]  /*0770*/  CS2R R30, SRZ ;  /* 0x00000000001e7805 */ /* 0x000fc4000001ff00 */
[----:B------:R-:W-:Y:S02]  /*0780*/  CS2R R20, SRZ ;  /* 0x0000000000147805 */ /* 0x000fe4000001ff00 */
[----:B------:R-:W-:-:S07]  /*0790*/  LOP3.LUT R195, R0, 0x7f, RZ, 0xc0, !PT ;  /* 0x0000007f00c37812 */ /* 0x000fce00078ec0ff */
.L_x_1052:
        /* <DEDUP_REMOVED lines=8> */
[----:B------:R-:W-:Y:S01]  /*0820*/  IMAD.SHL.U32 R187, R215, 0x8, RZ ;  /* 0x00000008d7bb7824 */ /* 0x000fe200078e00ff */
[----:B------:R-:W-:-:S04]  /*0830*/  SHF.R.U32.HI R188, RZ, 0x1d, R215 ;  /* 0x0000001dffbc7819 */ /* 0x000fc800000116d7 */
[----:B------:R-:W-:Y:S01]  /*0840*/  IADD3 R92, P0, R187, UR14, RZ ;  /* 0x0000000ebb5c7c10 */ /* 0x000fe2000ff1e0ff */
[----:B0-----:R-:W-:Y:S01]  /*0850*/  IMAD.WIDE.U32 R96, R215, 0x8, R162 ;  /* 0x00000008d7607825 */ /* 0x001fe200078e00a2 */
[----:B------:R-:W0:Y:S02]  /*0860*/  LDC.64 R98, c[0x0][0x258] ;  /* 0x00009600ff627b82 */ /* 0x000e240000000a00 */
[----:B------:R-:W-:-:S03]  /*0870*/  IADD3.X R93, R188, UR15, RZ, P0, !PT ;  /* 0x0000000fbc5d7c10 */ /* 0x000fc600087fe4ff */
[----:B------:R-:W3:Y:S01]  /*0880*/  LDG.E.64 R96, desc[UR6][R96.64] ;  /* 0x0000000660607981 */ /* 0x000ee2000c1e1b00 */
[----:B-1----:R-:W-:Y:S02]  /*0890*/  IMAD.WIDE.U32 R94, R215, 0x8, R160 ;  /* 0x00000008d75e7825 */ /* 0x002fe400078e00a0 */
[----:B------:R-:W1:Y:S01]  /*08a0*/  @P1 LDC.64 R154, c[0x0][0x2c8] ;  /* 0x0000b200ff9a1b82 */ /* 0x000e620000000a00 */
[----:B------:R-:W4:Y:S04]  /*08b0*/  LDG.E.64 R92, desc[UR6][R92.64] ;  /* 0x000000065c5c7981 */ /* 0x000f28000c1e1b00 */
[----:B------:R-:W4:Y:S01]  /*08c0*/  LDG.E.64 R94, desc[UR6][R94.64] ;  /* 0x000000065e5e7981 */ /* 0x000f22000c1e1b00 */
[----:B--2---:R-:W-:Y:S01]  /*08d0*/  IMAD.WIDE R142, R192, 0x4, R126 ;  /* 0x00000004c08e7825 */ /* 0x004fe200078e027e */
[----:B------:R-:W-:-:S04]  /*08e0*/  IADD3 R213, R207, 0x100, RZ ;  /* 0x00000100cfd57810 */ /* 0x000fc80007ffe0ff */
[----:B------:R-:W2:Y:S01]  /*08f0*/  LDG.E R206, desc[UR6][R142.64] ;  /* 0x000000068ece7981 */ /* 0x000ea2000c1e1900 */
[----:B------:R-:W-:Y:S01]  /*0900*/  IMAD.SHL.U32 R185, R213, 0x8, RZ ;  /* 0x00000008d5b97824 */ /* 0x000fe200078e00ff */
[----:B------:R-:W-:Y:S01]  /*0910*/  SHF.R.U32.HI R184, RZ, 0x1d, R213 ;  /* 0x0000001dffb87819 */ /* 0x000fe200000116d5 */
[----:B0-----:R-:W-:-:S03]  /*0920*/  IMAD.WIDE R126, R192, 0x4, R98 ;  /* 0x00000004c07e7825 */ /* 0x001fc600078e0262 */
[----:B------:R-:W-:Y:S01]  /*0930*/  IADD3 R98, P0, R185, UR14, RZ ;  /* 0x0000000eb9627c10 */ /* 0x000fe2000ff1e0ff */
[C---:B------:R-:W-:Y:S01]  /*0940*/  IMAD.WIDE.U32 R138, R213.reuse, 0x8, R160 ;  /* 0x00000008d58a7825 */ /* 0x040fe200078e00a0 */
[----:B------:R0:W2:Y:S02]  /*0950*/  LDG.E R186, desc[UR6][R126.64] ;  /* 0x000000067eba7981 */ /* 0x0000a4000c1e1900 */
[----:B------:R-:W-:Y:S01]  /*0960*/  IADD3.X R99, R184, UR15, RZ, P0, !PT ;  /* 0x0000000fb8637c10 */ /* 0x000fe200087fe4ff */
[----:B------:R-:W-:Y:S02]  /*0970*/  IMAD.WIDE.U32 R140, R213, 0x8, R162 ;  /* 0x00000008d58c7825 */ /* 0x000fe400078e00a2 */
[----:B------:R-:W2:Y:S04]  /*0980*/  LDG.E.64 R138, desc[UR6][R138.64] ;  /* 0x000000068a8a7981 */ /* 0x000ea8000c1e1b00 */
[----:B------:R-:W2:Y:S01]  /*0990*/  LDG.E.64 R98, desc[UR6][R98.64] ;  /* 0x0000000662627981 */ /* 0x000ea2000c1e1b00 */
[C---:B------:R-:W-:Y:S01]  /*09a0*/  VIADD R209, R207.reuse, 0x180 ;  /* 0x00000180cfd17836 */ /* 0x040fe20000000000 */
[----:B------:R-:W-:Y:S01]  /*09b0*/  SHF.R.U32.HI R180, RZ, 0x1d, R207 ;  /* 0x0000001dffb47819 */ /* 0x000fe200000116cf */
[C---:B------:R-:W-:Y:S01]  /*09c0*/  IMAD.SHL.U32 R181, R207.reuse, 0x8, RZ ;  /* 0x00000008cfb57824 */ /* 0x040fe200078e00ff */
[----:B------:R-:W2:Y:S01]  /*09d0*/  LDG.E.64 R140, desc[UR6][R140.64] ;  /* 0x000000068c8c7981 */ /* 0x000ea2000c1e1b00 */
[----:B------:R-:W-:Y:S01]  /*09e0*/  IMAD.WIDE.U32 R148, R207, 0x8, R160 ;  /* 0x00000008cf947825 */ /* 0x000fe200078e00a0 */
[----:B------:R-:W-:Y:S01]  /*09f0*/  SHF.L.U32 R183, R209, 0x3, RZ ;  /* 0x00000003d1b77819 */ /* 0x000fe200000006ff */
[----:B0-----:R-:W0:Y:S01]  /*0a00*/  LDC.64 R126, c[0x0][0x300] ;  /* 0x0000c000ff7e7b82 */ /* 0x001e220000000a00 */
[----:B------:R-:W-:-:S02]  /*0a10*/  SHF.R.U32.HI R182, RZ, 0x1d, R209 ;  /* 0x0000001dffb67819 */ /* 0x000fc400000116d1 */
[----:B------:R-:W-:Y:S01]  /*0a20*/  IADD3 R142, P0, R183, UR14, RZ ;  /* 0x0000000eb78e7c10 */ /* 0x000fe2000ff1e0ff */
[C---:B------:R-:W-:Y:S01]  /*0a30*/  IMAD.WIDE.U32 R144, R209.reuse, 0x8, R160 ;  /* 0x00000008d1907825 */ /* 0x040fe200078e00a0 */
[----:B------:R-:W2:Y:S02]  /*0a40*/  LDG.E.64 R148, desc[UR6][R148.64] ;  /* 0x0000000694947981 */ /* 0x000ea4000c1e1b00 */
[----:B------:R-:W-:Y:S01]  /*0a50*/  IADD3.X R143, R182, UR15, RZ, P0, !PT ;  /* 0x0000000fb68f7c10 */ /* 0x000fe200087fe4ff */
[----:B------:R-:W-:Y:S02]  /*0a60*/  IMAD.WIDE.U32 R146, R209, 0x8, R162 ;  /* 0x00000008d1927825 */ /* 0x000fe400078e00a2 */
[----:B------:R-:W2:Y:S04]  /*0a70*/  LDG.E.64 R144, desc[UR6][R144.64] ;  /* 0x0000000690907981 */ /* 0x000ea8000c1e1b00 */
[----:B------:R-:W2:Y:S04]  /*0a80*/  LDG.E.64 R142, desc[UR6][R142.64] ;  /* 0x000000068e8e7981 */ /* 0x000ea8000c1e1b00 */
[----:B------:R-:W2:Y:S01]  /*0a90*/  LDG.E.64 R146, desc[UR6][R146.64] ;  /* 0x0000000692927981 */ /* 0x000ea2000c1e1b00 */
[----:B------:R-:W-:-:S04]  /*0aa0*/  IADD3 R150, P0, R181, UR14, RZ ;  /* 0x0000000eb5967c10 */ /* 0x000fc8000ff1e0ff */
[----:B------:R-:W-:Y:S01]  /*0ab0*/  IADD3.X R151, R180, UR15, RZ, P0, !PT ;  /* 0x0000000fb4977c10 */ /* 0x000fe200087fe4ff */
[----:B------:R-:W-:-:S05]  /*0ac0*/  IMAD.WIDE.U32 R152, R207, 0x8, R162 ;  /* 0x00000008cf987825 */ /* 0x000fca00078e00a2 */
[----:B------:R-:W2:Y:S04]  /*0ad0*/  LDG.E.64 R150, desc[UR6][R150.64] ;  /* 0x0000000696967981 */ /* 0x000ea8000c1e1b00 */
[----:B------:R-:W2:Y:S01]  /*0ae0*/  LDG.E.64 R152, desc[UR6][R152.64] ;  /* 0x0000000698987981 */ /* 0x000ea2000c1e1b00 */
[C---:B------:R-:W-:Y:S01]  /*0af0*/  IMAD.SHL.U32 R169, R207.reuse, 0x4, RZ ;  /* 0x00000004cfa97824 */ /* 0x040fe200078e00ff */
[----:B------:R-:W-:Y:S02]  /*0b00*/  IADD3 R211, R207, 0x200, RZ ;  /* 0x00000200cfd37810 */ /* 0x000fe40007ffe0ff */
[----:B------:R-:W-:Y:S02]  /*0b10*/  SHF.R.U32.HI R216, RZ, 0x1e, R207 ;  /* 0x0000001effd87819 */ /* 0x000fe400000116cf */
[----:B------:R-:W-:Y:S01]  /*0b20*/  IADD3 R166, P2, R169, UR16, RZ ;  /* 0x00000010a9a67c10 */ /* 0x000fe2000ff5e0ff */
[----:B------:R-:W-:Y:S01]  /*0b30*/  IMAD.SHL.U32 R177, R211, 0x8, RZ ;  /* 0x00000008d3b17824 */ /* 0x000fe200078e00ff */
[----:B------:R-:W-:-:S02]  /*0b40*/  SHF.R.U32.HI R178, RZ, 0x1d, R211 ;  /* 0x0000001dffb27819 */ /* 0x000fc400000116d3 */
[----:B------:R-:W-:Y:S02]  /*0b50*/  IADD3.X R167, R216, UR17, RZ, P2, !PT ;  /* 0x00000011d8a77c10 */ /* 0x000fe400097fe4ff */
[----:B------:R-:W-:Y:S01]  /*0b60*/  IADD3 R164, P2, R177, UR14, RZ ;  /* 0x0000000eb1a47c10 */ /* 0x000fe2000ff5e0ff */
[----:B------:R-:W-:Y:S01]  /*0b70*/  IMAD.WIDE.U32 R162, R211, 0x8, R162 ;  /* 0x00000008d3a27825 */ /* 0x000fe200078e00a2 */
[----:B0-----:R-:W-:Y:S01]  /*0b80*/  ISETP.NE.U32.AND P0, PT, R126, RZ, PT ;  /* 0x000000ff7e00720c */ /* 0x001fe20003f05070 */
[----:B-----5:R0:W5:Y:S01]  /*0b90*/  LDG.E R179, desc[UR6][R166.64] ;  /* 0x00000006a6b37981 */ /* 0x020162000c1e1900 */
[----:B------:R-:W-:-:S03]  /*0ba0*/  IADD3.X R165, R178, UR15, RZ, P2, !PT ;  /* 0x0000000fb2a57c10 */ /* 0x000fc600097fe4ff */
[----:B------:R-:W2:Y:S04]  /*0bb0*/  LDG.E.64 R162, desc[UR6][R162.64] ;  /* 0x00000006a2a27981 */ /* 0x000ea8000c1e1b00 */
[----:B------:R-:W2:Y:S01]  /*0bc0*/  LDG.E.64 R164, desc[UR6][R164.64] ;  /* 0x00000006a4a47981 */ /* 0x000ea2000c1e1b00 */
[----:B------:R-:W-:-:S06]  /*0bd0*/  IMAD.WIDE.U32 R160, R211, 0x8, R160 ;  /* 0x00000008d3a07825 */ /* 0x000fcc00078e00a0 */
[----:B------:R-:W2:Y:S01]  /*0be0*/  LDG.E.64 R160, desc[UR6][R160.64] ;  /* 0x00000006a0a07981 */ /* 0x000ea2000c1e1b00 */
[----:B------:R-:W-:Y:S01]  /*0bf0*/  ISETP.NE.AND.EX P0, PT, R127, RZ, PT, P0 ;  /* 0x000000ff7f00720c */ /* 0x000fe20003f05300 */
[----:B------:R-:W-:-:S12]  /*0c00*/  IMAD.SHL.U32 R223, R215, 0x4, RZ ;  /* 0x00000004d7df7824 */ /* 0x000fd800078e00ff */
[----:B------:R-:W1:Y:S08]  /*0c10*/  @P0 LDC.64 R156, c[0x0][0x248] ;  /* 0x00009200ff9c0b82 */ /* 0x000e700000000a00 */
[----:B------:R-:W1:Y:S01]  /*0c20*/  @P0 LDC.64 R158, c[0x0][0x248] ;  /* 0x00009200ff9e0b82 */ /* 0x000e620000000a00 */
[----:B------:R-:W-:Y:S01]  /*0c30*/  SHF.R.U32.HI R218, RZ, 0x1e, R215 ;  /* 0x0000001effda7819 */ /* 0x000fe200000116d7 */
[----:B------:R-:W-:Y:S01]  /*0c40*/  IMAD.SHL.U32 R219, R209, 0x4, RZ ;  /* 0x00000004d1db7824 */ /* 0x000fe200078e00ff */
[----:B------:R-:W-:-:S02]  /*0c50*/  IADD3 R174, P2, R223, UR16, RZ ;  /* 0x00000010dfae7c10 */ /* 0x000fc4000ff5e0ff */
[----:B------:R-:W-:Y:S02]  /*0c60*/  SHF.R.U32.HI R214, RZ, 0x1e, R209 ;  /* 0x0000001effd67819 */ /* 0x000fe400000116d1 */
[----:B------:R-:W-:Y:S02]  /*0c70*/  IADD3.X R175, R218, UR17, RZ, P2, !PT ;  /* 0x00000011daaf7c10 */ /* 0x000fe400097fe4ff */
[----:B0-----:R-:W-:Y:S02]  /*0c80*/  IADD3 R166, P2, R219, UR16, RZ ;  /* 0x00000010dba67c10 */ /* 0x001fe4000ff5e0ff */
[----:B------:R-:W-:Y:S02]  /*0c90*/  SHF.L.U32 R221, R213, 0x2, RZ ;  /* 0x00000002d5dd7819 */ /* 0x000fe400000006ff */
[----:B------:R-:W-:Y:S01]  /*0ca0*/  SHF.R.U32.HI R212, RZ, 0x1e, R213 ;  /* 0x0000001effd47819 */ /* 0x000fe200000116d5 */
[----:B------:R-:W-:Y:S01]  /*0cb0*/  IMAD.SHL.U32 R217, R211, 0x4, RZ ;  /* 0x00000004d3d97824 */ /* 0x000fe200078e00ff */
[----:B------:R-:W-:Y:S01]  /*0cc0*/  IADD3.X R167, R214, UR17, RZ, P2, !PT ;  /* 0x00000011d6a77c10 */ /* 0x000fe200097fe4ff */
[----:B------:R-:W5:Y:S01]  /*0cd0*/  LDG.E R174, desc[UR6][R174.64] ;  /* 0x00000006aeae7981 */ /* 0x000f62000c1e1900 */
[----:B-1----:R-:W-:-:S02]  /*0ce0*/  @P0 IADD3 R156, P2, R169, R156, RZ ;  /* 0x0000009ca99c0210 */ /* 0x002fc40007f5e0ff */
[----:B------:R-:W-:Y:S01]  /*0cf0*/  IADD3 R172, P3, R221, UR16, RZ ;  /* 0x00000010ddac7c10 */ /* 0x000fe2000ff7e0ff */
[----:B------:R-:W5:Y:S01]  /*0d00*/  LDG.E R166, desc[UR6][R166.64] ;  /* 0x00000006a6a67981 */ /* 0x000f62000c1e1900 */
[----:B------:R-:W-:Y:S02]  /*0d10*/  @P0 IADD3.X R157, R216, R157, RZ, P2, !PT ;  /* 0x0000009dd89d0210 */ /* 0x000fe400017fe4ff */
[----:B------:R-:W-:Y:S02]  /*0d20*/  IADD3.X R173, R212, UR17, RZ, P3, !PT ;  /* 0x00000011d4ad7c10 */ /* 0x000fe40009ffe4ff */
[----:B------:R-:W-:Y:S01]  /*0d30*/  @P0 IADD3 R158, P2, R223, R158, RZ ;  /* 0x0000009edf9e0210 */ /* 0x000fe20007f5e0ff */
[----:B------:R0:W5:Y:S01]  /*0d40*/  @P0 LDG.E R200, desc[UR6][R156.64] ;  /* 0x000000069cc80981 */ /* 0x000162000c1e1900 */
[----:B------:R-:W-:-:S03]  /*0d50*/  @P1 LEA R154, P3, R215, R154, 0x3 ;  /* 0x0000009ad79a1211 */ /* 0x000fc600078618ff */
[----:B------:R1:W5:Y:S01]  /*0d60*/  LDG.E R208, desc[UR6][R172.64] ;  /* 0x00000006acd07981 */ /* 0x000362000c1e1900 */
[----:B------:R-:W-:Y:S01]  /*0d70*/  @P0 IMAD.X R159, R218, 0x1, R159, P2 ;  /* 0x00000001da9f0824 */ /* 0x000fe200010e069f */
[----:B------:R-:W-:-:S04]  /*0d80*/  @P1 LEA.HI.X R155, R215, R155, RZ, 0x3, P3 ;  /* 0x0000009bd79b1211 */ /* 0x000fc800018f1cff */
[----:B------:R1:W5:Y:S01]  /*0d90*/  @P0 LDG.E R201, desc[UR6][R158.64] ;  /* 0x000000069ec90981 */ /* 0x000362000c1e1900 */
[----:B0-----:R-:W0:Y:S03]  /*0da0*/  @P1 LDC.64 R156, c[0x0][0x2c8] ;  /* 0x0000b200ff9c1b82 */ /* 0x001e260000000a00 */
[----:B------:R1:W5:Y:S05]  /*0db0*/  @P1 LDG.E.64 R128, desc[UR6][R154.64] ;  /* 0x000000069a801981 */ /* 0x00036a000c1e1b00 */
[----:B-1----:R-:W1:Y:S08]  /*0dc0*/  @P1 LDC.64 R172, c[0x0][0x2c8] ;  /* 0x0000b200ffac1b82 */ /* 0x002e700000000a00 */
[----:B------:R-:W0:Y:S08]  /*0dd0*/  @P0 LDC.64 R158, c[0x0][0x248] ;  /* 0x00009200ff9e0b82 */ /* 0x000e300000000a00 */
[----:B------:R-:W0:Y:S01]  /*0de0*/  @P0 LDC.64 R154, c[0x0][0x248] ;  /* 0x00009200ff9a0b82 */ /* 0x000e220000000a00 */
[----:B------:R-:W-:-:S02]  /*0df0*/  SHF.R.U32.HI R210, RZ, 0x1e, R211 ;  /* 0x0000001effd27819 */ /* 0x000fc400000116d3 */
[----:B------:R-:W-:Y:S02]  /*0e00*/  IADD3 R168, P4, R217, UR16, RZ ;  /* 0x00000010d9a87c10 */ /* 0x000fe4000ff9e0ff */
[----:B-1----:R-:W-:-:S04]  /*0e10*/  @P1 LEA R172, P3, R213, R172, 0x3 ;  /* 0x000000acd5ac1211 */ /* 0x002fc800078618ff */
[----:B------:R-:W-:Y:S02]  /*0e20*/  @P1 LEA.HI.X R173, R213, R173, RZ, 0x3, P3 ;  /* 0x000000add5ad1211 */ /* 0x000fe400018f1cff */
[----:B0-----:R-:W-:-:S03]  /*0e30*/  @P0 IADD3 R158, P3, R221, R158, RZ ;  /* 0x0000009edd9e0210 */ /* 0x001fc60007f7e0ff */
[----:B------:R-:W5:Y:S01]  /*0e40*/  @P1 LDG.E.64 R130, desc[UR6][R172.64] ;  /* 0x00000006ac821981 */ /* 0x000f62000c1e1b00 */
[----:B------:R-:W-:Y:S01]  /*0e50*/  IADD3.X R169, R210, UR17, RZ, P4, !PT ;  /* 0x00000011d2a97c10 */ /* 0x000fe2000a7fe4ff */
[----:B------:R-:W-:Y:S01]  /*0e60*/  @P0 IMAD.X R159, R212, 0x1, R159, P3 ;  /* 0x00000001d49f0824 */ /* 0x000fe200018e069f */
[----:B------:R-:W-:-:S03]  /*0e70*/  @P1 LEA R156, P3, R209, R156, 0x3 ;  /* 0x0000009cd19c1211 */ /* 0x000fc600078618ff */
[----:B------:R-:W5:Y:S01]  /*0e80*/  LDG.E R168, desc[UR6][R168.64] ;  /* 0x00000006a8a87981 */ /* 0x000f62000c1e1900 */
[----:B------:R-:W-:Y:S02]  /*0e90*/  @P0 IADD3 R154, P4, R219, R154, RZ ;  /* 0x0000009adb9a0210 */ /* 0x000fe40007f9e0ff */
[----:B------:R-:W-:Y:S01]  /*0ea0*/  ISETP.NE.AND P2, PT, RZ, UR11, PT ;  /* 0x0000000bff007c0c */ /* 0x000fe2000bf45270 */
[----:B------:R0:W5:Y:S01]  /*0eb0*/  @P0 LDG.E R202, desc[UR6][R158.64] ;  /* 0x000000069eca0981 */ /* 0x000162000c1e1900 */
[----:B------:R-:W-:Y:S02]  /*0ec0*/  @P0 IADD3.X R155, R214, R155, RZ, P4, !PT ;  /* 0x0000009bd69b0210 */ /* 0x000fe400027fe4ff */
[----:B------:R-:W-:-:S03]  /*0ed0*/  @P1 LEA.HI.X R157, R209, R157, RZ, 0x3, P3 ;  /* 0x0000009dd19d1211 */ /* 0x000fc600018f1cff */
[----:B------:R-:W5:Y:S04]  /*0ee0*/  @P0 LDG.E R203, desc[UR6][R154.64] ;  /* 0x000000069acb0981 */ /* 0x000f68000c1e1900 */
[----:B------:R1:W5:Y:S01]  /*0ef0*/  @P1 LDG.E.64 R132, desc[UR6][R156.64] ;  /* 0x000000069c841981 */ /* 0x000362000c1e1b00 */
[----:B---3--:R-:W-:Y:S01]  /*0f00*/  MOV R225, R96 ;  /* 0x0000006000e17202 */ /* 0x008fe20000000f00 */
[--C-:B------:R-:W-:Y:S01]  /*0f10*/  IMAD.MOV.U32 R222, RZ, RZ, R97.reuse ;  /* 0x000000ffffde7224 */ /* 0x100fe200078e0061 */
[----:B------:R-:W-:Y:S01]  /*0f20*/  SHF.R.U64 R227, R96, 0x10, R97 ;  /* 0x0000001060e37819 */ /* 0x000fe20000001261 */
[----:B----4-:R-:W-:Y:S01]  /*0f30*/  IMAD.MOV.U32 R216, RZ, RZ, R92 ;  /* 0x000000ffffd87224 */ /* 0x010fe200078e005c */
[----:B------:R-:W-:Y:S02]  /*0f40*/  SHF.R.U64 R226, R92, 0x10, R93 ;  /* 0x000000105ce27819 */ /* 0x000fe4000000125d */
[----:B------:R-:W-:-:S02]  /*0f50*/  MOV R215, R93 ;  /* 0x0000005d00d77202 */ /* 0x000fc40000000f00 */
[----:B------:R-:W-:Y:S02]  /*0f60*/  SHF.R.U32.HI R218, RZ, 0x10, R93 ;  /* 0x00000010ffda7819 */ /* 0x000fe4000001165d */
[----:B------:R-:W3:Y:S01]  /*0f70*/  @P1 LDC.64 R92, c[0x0][0x2c8] ;  /* 0x0000b200ff5c1b82 */ /* 0x000ee20000000a00 */
[----:B------:R-:W-:-:S07]  /*0f80*/  SHF.R.U32.HI R224, RZ, 0x10, R97 ;  /* 0x00000010ffe07819 */ /* 0x000fce0000011661 */
[----:B------:R-:W4:Y:S01]  /*0f90*/  @P1 LDC.64 R96, c[0x0][0x2c8] ;  /* 0x0000b200ff601b82 */ /* 0x000f220000000a00 */
[----:B------:R-:W-:Y:S01]  /*0fa0*/  IMAD.MOV.U32 R167, RZ, RZ, R94 ;  /* 0x000000ffffa77224 */ /* 0x000fe200078e005e */
[--C-:B------:R-:W-:Y:S01]  /*0fb0*/  SHF.R.U64 R228, R94, 0x10, R95.reuse ;  /* 0x000000105ee47819 */ /* 0x100fe2000000125f */
[--C-:B------:R-:W-:Y:S01]  /*0fc0*/  IMAD.MOV.U32 R220, RZ, RZ, R95.reuse ;  /* 0x000000ffffdc7224 */ /* 0x100fe200078e005f */
[----:B------:R-:W-:-:S04]  /*0fd0*/  SHF.R.U32.HI R223, RZ, 0x10, R95 ;  /* 0x00000010ffdf7819 */ /* 0x000fc8000001165f */
[----:B------:R-:W4:Y:S01]  /*0fe0*/  @P0 LDC.64 R94, c[0x0][0x248] ;  /* 0x00009200ff5e0b82 */ /* 0x000f220000000a00 */
[----:B--2---:R-:W-:Y:S01]  /*0ff0*/  FSEL R175, R206, RZ, !P2 ;  /* 0x000000ffceaf7208 */ /* 0x004fe20005000000 */
[----:B0-----:R-:W-:Y:S01]  /*1000*/  IMAD.U32 R158, R215, 0x10000, RZ ;  /* 0x00010000d79e7824 */ /* 0x001fe200078e00ff */
[----:B------:R-:W-:Y:S02]  /*1010*/  SHF.L.U32 R173, R222, 0x10, RZ ;  /* 0x00000010dead7819 */ /* 0x000fe400000006ff */
[----:B---3--:R-:W-:Y:S01]  /*1020*/  @P1 LEA R92, P4, R211, R92, 0x3 ;  /* 0x0000005cd35c1211 */ /* 0x008fe200078818ff */
[----:B-1----:R-:W-:-:S03]  /*1030*/  FADD.FTZ R157, -R175, R158 ;  /* 0x0000009eaf9d7221 */ /* 0x002fc60000010100 */
[----:B------:R-:W-:Y:S02]  /*1040*/  @P1 LEA.HI.X R93, R211, R93, RZ, 0x3, P4 ;  /* 0x0000005dd35d1211 */ /* 0x000fe400020f1cff */
[C---:B----4-:R-:W-:Y:S01]  /*1050*/  @P1 LEA R96, P3, R207.reuse, R96, 0x3 ;  /* 0x00000060cf601211 */ /* 0x050fe200078618ff */
[----:B------:R-:W-:Y:S02]  /*1060*/  IMAD.U32 R224, R224, 0x10000, RZ ;  /* 0x00010000e0e07824 */ /* 0x000fe400078e00ff */
[----:B------:R0:W5:Y:S01]  /*1070*/  @P1 LDG.E.64 R136, desc[UR6][R92.64] ;  /* 0x000000065c881981 */ /* 0x000162000c1e1b00 */
[----:B------:R-:W-:Y:S01]  /*1080*/  @P1 LEA.HI.X R97, R207, R97, RZ, 0x3, P3 ;  /* 0x00000061cf611211 */ /* 0x000fe200018f1cff */
[----:B------:R-:W-:Y:S01]  /*1090*/  IMAD.U32 R218, R218, 0x10000, RZ ;  /* 0x00010000dada7824 */ /* 0x000fe200078e00ff */
[----:B------:R-:W-:Y:S01]  /*10a0*/  SHF.L.U32 R159, R220, 0x10, RZ ;  /* 0x00000010dc9f7819 */ /* 0x000fe200000006ff */
[----:B------:R-:W-:Y:S01]  /*10b0*/  FMUL.FTZ R214, R186, R157 ;  /* 0x0000009dbad67220 */ /* 0x000fe20000410000 */
[----:B------:R-:W-:Y:S01]  /*10c0*/  IMAD.U32 R223, R223, 0x10000, RZ ;  /* 0x00010000dfdf7824 */ /* 0x000fe200078e00ff */
[----:B------:R1:W5:Y:S01]  /*10d0*/  @P1 LDG.E.64 R134, desc[UR6][R96.64] ;  /* 0x0000000660861981 */ /* 0x000362000c1e1b00 */
[----:B0-----:R-:W-:Y:S01]  /*10e0*/  FMUL.FTZ R93, R66, R173 ;  /* 0x000000ad425d7220 */ /* 0x001fe20000410000 */
[----:B------:R-:W-:Y:S01]  /*10f0*/  FMUL.FTZ R92, R67, R224 ;  /* 0x000000e0435c7220 */ /* 0x000fe20000410000 */
[----:B------:R-:W-:Y:S01]  /*1100*/  @P0 IADD3 R94, P3, R217, R94, RZ ;  /* 0x0000005ed95e0210 */ /* 0x000fe20007f7e0ff */
[----:B------:R-:W-:Y:S01]  /*1110*/  FADD.FTZ R104, R159, R104 ;  /* 0x000000689f687221 */ /* 0x000fe20000010000 */
[-C--:B------:R-:W-:Y:S01]  /*1120*/  FFMA.FTZ R105, R214, R159.reuse, R105 ;  /* 0x0000009fd6697223 */ /* 0x080fe20000010069 */
[----:B------:R-:W-:Y:S01]  /*1130*/  FFMA.FTZ R172, R86, R159, R93 ;  /* 0x0000009f56ac7223 */ /* 0x000fe2000001005d */
[----:B-1----:R-:W-:Y:S01]  /*1140*/  FADD.FTZ R97, -R175, R218 ;  /* 0x000000daaf617221 */ /* 0x002fe20000010100 */
[----:B------:R-:W-:Y:S01]  /*1150*/  FFMA.FTZ R159, R87, R223, R92 ;  /* 0x000000df579f7223 */ /* 0x000fe2000001005c */
[----:B------:R-:W-:-:S02]  /*1160*/  IMAD.MOV.U32 R92, RZ, RZ, R138 ;  /* 0x000000ffff5c7224 */ /* 0x000fc400078e008a */
[----:B------:R-:W-:Y:S01]  /*1170*/  FMUL.FTZ R212, R186, R97 ;  /* 0x00000061bad47220 */ /* 0x000fe20000410000 */
[----:B------:R-:W-:Y:S01]  /*1180*/  SHF.R.U64 R97, R98, 0x10, R99 ;  /* 0x0000001062617819 */ /* 0x000fe20000001263 */
[----:B------:R-:W-:Y:S01]  /*1190*/  @P0 IMAD.X R95, R210, 0x1, R95, P3 ;  /* 0x00000001d25f0824 */ /* 0x000fe200018e065f */
[----:B------:R-:W-:Y:S02]  /*11a0*/  MOV R155, R99 ;  /* 0x00000063009b7202 */ /* 0x000fe40000000f00 */
[----:B------:R-:W-:Y:S02]  /*11b0*/  SHF.R.U32.HI R156, RZ, 0x10, R99 ;  /* 0x00000010ff9c7819 */ /* 0x000fe40000011663 */
[----:B------:R-:W-:Y:S01]  /*11c0*/  SHF.L.U32 R99, R92, 0x10, RZ ;  /* 0x000000105c637819 */ /* 0x000fe200000006ff */
[----:B------:R-:W-:Y:S01]  /*11d0*/  IMAD.U32 R92, R97, 0x10000, RZ ;  /* 0x00010000615c7824 */ /* 0x000fe200078e00ff */
[----:B------:R-:W-:Y:S01]  /*11e0*/  SHF.R.U64 R207, R140, 0x10, R141 ;  /* 0x000000108ccf7819 */ /* 0x000fe2000000128d */
[----:B------:R-:W-:Y:S01]  /*11f0*/  FADD.FTZ R102, R173, R102 ;  /* 0x00000066ad667221 */ /* 0x000fe20000010000 */
[----:B------:R-:W-:Y:S01]  /*1200*/  FFMA.FTZ R103, R214, R173, R103 ;  /* 0x000000add6677223 */ /* 0x000fe20000010067 */
[----:B------:R-:W-:Y:S01]  /*1210*/  IMAD.MOV.U32 R96, RZ, RZ, R98 ;  /* 0x000000ffff607224 */ /* 0x000fe200078e0062 */
[----:B------:R0:W5:Y:S01]  /*1220*/  @P0 LDG.E R204, desc[UR6][R94.64] ;  /* 0x000000065ecc0981 */ /* 0x000162000c1e1900 */
[----:B------:R-:W-:-:S02]  /*1230*/  SHF.R.U64 R173, R138, 0x10, R139 ;  /* 0x000000108aad7819 */ /* 0x000fc4000000128b */
[--C-:B------:R-:W-:Y:S01]  /*1240*/  SHF.R.U32.HI R138, RZ, 0x10, R141.reuse ;  /* 0x00000010ff8a7819 */ /* 0x100fe2000001168d */
[----:B------:R-:W-:Y:S02]  /*1250*/  IMAD.U32 R96, R96, 0x10000, RZ ;  /* 0x0001000060607824 */ /* 0x000fe400078e00ff */
[----:B------:R-:W-:Y:S02]  /*1260*/  IMAD.U32 R207, R207, 0x10000, RZ ;  /* 0x00010000cfcf7824 */ /* 0x000fe400078e00ff */
[----:B0-----:R-:W-:Y:S02]  /*1270*/  IMAD.MOV.U32 R95, RZ, RZ, R141 ;  /* 0x000000ffff5f7224 */ /* 0x001fe400078e008d */
[----:B------:R-:W-:Y:S01]  /*1280*/  FADD.FTZ R141, -R175, R92 ;  /* 0x0000005caf8d7221 */ /* 0x000fe20000010100 */
[----:B------:R-:W-:Y:S01]  /*1290*/  MOV R94, R140 ;  /* 0x0000008c005e7202 */ /* 0x000fe20000000f00 */
[--C-:B------:R-:W-:Y:S01]  /*12a0*/  IMAD.MOV.U32 R93, RZ, RZ, R139.reuse ;  /* 0x000000ffff5d7224 */ /* 0x100fe200078e008b */
[----:B------:R-:W-:Y:S01]  /*12b0*/  SHF.R.U32.HI R98, RZ, 0x10, R139 ;  /* 0x00000010ff627819 */ /* 0x000fe2000001168b */
[----:B------:R-:W-:-:S02]  /*12c0*/  IMAD.U32 R173, R173, 0x10000, RZ ;  /* 0x00010000adad7824 */ /* 0x000fc400078e00ff */
[----:B------:R-:W-:Y:S01]  /*12d0*/  FMUL.FTZ R218, R186, R141 ;  /* 0x0000008dbada7220 */ /* 0x000fe20000410000 */
[----:B------:R-:W-:Y:S01]  /*12e0*/  SHF.L.U32 R139, R94, 0x10, RZ ;  /* 0x000000105e8b7819 */ /* 0x000fe200000006ff */
[----:B------:R-:W-:Y:S01]  /*12f0*/  FADD.FTZ R97, -R175, R96 ;  /* 0x00000060af617221 */ /* 0x000fe20000010100 */
[----:B------:R-:W-:Y:S01]  /*1300*/  FMUL.FTZ R92, R61, R207 ;  /* 0x000000cf3d5c7220 */ /* 0x000fe20000410000 */
[----:B------:R-:W-:Y:S01]  /*1310*/  FADD.FTZ R32, R173, R32 ;  /* 0x00000020ad207221 */ /* 0x000fe20000010000 */
[----:B------:R-:W-:Y:S01]  /*1320*/  FFMA.FTZ R23, R218, R173, R23 ;  /* 0x000000adda177223 */ /* 0x000fe20000010017 */
[----:B------:R-:W-:Y:S01]  /*1330*/  FMUL.FTZ R210, R186, R97 ;  /* 0x00000061bad27220 */ /* 0x000fe20000410000 */
[----:B------:R-:W-:Y:S01]  /*1340*/  FFMA.FTZ R173, R81, R173, R92 ;  /* 0x000000ad51ad7223 */ /* 0x000fe2000001005c */
[----:B------:R-:W-:Y:S01]  /*1350*/  FMUL.FTZ R97, R60, R139 ;  /* 0x0000008b3c617220 */ /* 0x000fe20000410000 */
[----:B------:R-:W-:Y:S02]  /*1360*/  IMAD.U32 R92, R155, 0x10000, RZ ;  /* 0x000100009b5c7824 */ /* 0x000fe400078e00ff */
[----:B------:R-:W-:-:S02]  /*1370*/  IMAD.U32 R96, R156, 0x10000, RZ ;  /* 0x000100009c607824 */ /* 0x000fc400078e00ff */
[----:B------:R-:W-:Y:S01]  /*1380*/  FFMA.FTZ R154, R80, R99, R97 ;  /* 0x00000063509a7223 */ /* 0x000fe20000010061 */
[C---:B------:R-:W-:Y:S01]  /*1390*/  FADD.FTZ R157, -R175.reuse, R92 ;  /* 0x0000005caf9d7221 */ /* 0x040fe20000010100 */
[----:B------:R-:W-:Y:S02]  /*13a0*/  IMAD.U32 R92, R138, 0x10000, RZ ;  /* 0x000100008a5c7824 */ /* 0x000fe400078e00ff */
[----:B------:R-:W-:Y:S01]  /*13b0*/  FADD.FTZ R97, -R175, R96 ;  /* 0x00000060af617221 */ /* 0x000fe20000010100 */
[----:B------:R-:W-:Y:S02]  /*13c0*/  IMAD.U32 R98, R98, 0x10000, RZ ;  /* 0x0001000062627824 */ /* 0x000fe400078e00ff */
[----:B------:R-:W-:Y:S01]  /*13d0*/  FMUL.FTZ R96, R63, R92 ;  /* 0x0000005c3f607220 */ /* 0x000fe20000410000 */
[C---:B------:R-:W-:Y:S01]  /*13e0*/  FMUL.FTZ R158, R186.reuse, R97 ;  /* 0x00000061ba9e7220 */ /* 0x040fe20000410000 */
[----:B------:R-:W-:Y:S01]  /*13f0*/  SHF.L.U32 R94, R95, 0x10, RZ ;  /* 0x000000105f5e7819 */ /* 0x000fe200000006ff */
[----:B------:R-:W-:Y:S01]  /*1400*/  FMUL.FTZ R157, R186, R157 ;  /* 0x0000009dba9d7220 */ /* 0x000fe20000410000 */
[----:B------:R-:W-:Y:S01]  /*1410*/  FADD.FTZ R35, R98, R35 ;  /* 0x0000002362237221 */ /* 0x000fe20000010000 */
[-C--:B------:R-:W-:Y:S01]  /*1420*/  FFMA.FTZ R21, R158, R98.reuse, R21 ;  /* 0x000000629e157223 */ /* 0x080fe20000010015 */
[----:B------:R-:W-:Y:S01]  /*1430*/  FFMA.FTZ R155, R83, R98, R96 ;  /* 0x00000062539b7223 */ /* 0x000fe20000010060 */
[----:B------:R-:W-:Y:S01]  /*1440*/  IMAD.MOV.U32 R96, RZ, RZ, R142 ;  /* 0x000000ffff607224 */ /* 0x000fe200078e008e */
[----:B------:R-:W-:Y:S01]  /*1450*/  SHF.R.U64 R98, R142, 0x10, R143 ;  /* 0x000000108e627819 */ /* 0x000fe2000000128f */
[----:B------:R-:W-:Y:S01]  /*1460*/  FADD.FTZ R36, R139, R36 ;  /* 0x000000248b247221 */ /* 0x000fe20000010000 */
[----:B------:R-:W-:Y:S01]  /*1470*/  FFMA.FTZ R9, R210, R139, R9 ;  /* 0x0000008bd2097223 */ /* 0x000fe20000010009 */
[----:B------:R-:W-:Y:S01]  /*1480*/  SHF.L.U32 R93, R93, 0x10, RZ ;  /* 0x000000105d5d7819 */ /* 0x000fe200000006ff */
[-C--:B------:R-:W-:Y:S01]  /*1490*/  FMUL.FTZ R95, R62, R94.reuse ;  /* 0x0000005e3e5f7220 */ /* 0x080fe20000410000 */
[----:B------:R-:W-:Y:S01]  /*14a0*/  FADD.FTZ R17, R94, R17 ;  /* 0x000000115e117221 */ /* 0x000fe20000010000 */
[----:B------:R-:W-:Y:S01]  /*14b0*/  FFMA.FTZ R7, R157, R94, R7 ;  /* 0x0000005e9d077223 */ /* 0x000fe20000010007 */
[----:B------:R-:W-:Y:S01]  /*14c0*/  SHF.R.U64 R139, R144, 0x10, R145 ;  /* 0x00000010908b7819 */ /* 0x000fe20000001291 */
[----:B------:R-:W-:Y:S01]  /*14d0*/  IMAD.U32 R96, R96, 0x10000, RZ ;  /* 0x0001000060607824 */ /* 0x000fe200078e00ff */
[----:B------:R-:W-:Y:S01]  /*14e0*/  MOV R94, R146 ;  /* 0x00000092005e7202 */ /* 0x000fe20000000f00 */
[----:B------:R-:W-:Y:S01]  /*14f0*/  FADD.FTZ R15, R92, R15 ;  /* 0x0000000f5c0f7221 */ /* 0x000fe20000010000 */
[----:B------:R-:W-:Y:S01]  /*1500*/  FFMA.FTZ R8, R158, R92, R8 ;  /* 0x0000005c9e087223 */ /* 0x000fe20000010008 */
[----:B------:R-:W-:Y:S01]  /*1510*/  SHF.R.U64 R97, R146, 0x10, R147 ;  /* 0x0000001092617819 */ /* 0x000fe20000001293 */
[----:B------:R-:W-:-:S02]  /*1520*/  IMAD.U32 R98, R98, 0x10000, RZ ;  /* 0x0001000062627824 */ /* 0x000fc400078e00ff */
[----:B------:R-:W-:Y:S01]  /*1530*/  FFMA.FTZ R156, R82, R93, R95 ;  /* 0x0000005d529c7223 */ /* 0x000fe2000001005f */
[----:B------:R-:W-:Y:S01]  /*1540*/  IMAD.MOV.U32 R92, RZ, RZ, R144 ;  /* 0x000000ffff5c7224 */ /* 0x000fe200078e0090 */
[----:B------:R-:W-:Y:S01]  /*1550*/  SHF.L.U32 R94, R94, 0x10, RZ ;  /* 0x000000105e5e7819 */ /* 0x000fe200000006ff */
[----:B------:R-:W-:Y:S01]  /*1560*/  IMAD.U32 R146, R139, 0x10000, RZ ;  /* 0x000100008b927824 */ /* 0x000fe200078e00ff */
[--C-:B------:R-:W-:Y:S01]  /*1570*/  SHF.R.U32.HI R141, RZ, 0x10, R147.reuse ;  /* 0x00000010ff8d7819 */ /* 0x100fe20000011693 */
[----:B------:R-:W-:Y:S02]  /*1580*/  IMAD.MOV.U32 R95, RZ, RZ, R147 ;  /* 0x000000ffff5f7224 */ /* 0x000fe400078e0093 */
[C---:B------:R-:W-:Y:S01]  /*1590*/  FADD.FTZ R139, -R175.reuse, R96 ;  /* 0x00000060af8b7221 */ /* 0x040fe20000010100 */
[----:B------:R-:W-:Y:S01]  /*15a0*/  FADD.FTZ R147, -R175, R98 ;  /* 0x00000062af937221 */ /* 0x000fe20000010100 */
[----:B------:R-:W-:Y:S02]  /*15b0*/  IMAD.U32 R96, R97, 0x10000, RZ ;  /* 0x0001000061607824 */ /* 0x000fe400078e00ff */
[----:B------:R-:W-:Y:S01]  /*15c0*/  FADD.FTZ R22, R99, R22 ;  /* 0x0000001663167221 */ /* 0x000fe20000010000 */
[----:B------:R-:W-:Y:S01]  /*15d0*/  FFMA.FTZ R31, R210, R99, R31 ;  /* 0x00000063d21f7223 */ /* 0x000fe2000001001f */
[----:B------:R-:W-:Y:S01]  /*15e0*/  SHF.L.U32 R92, R92, 0x10, RZ ;  /* 0x000000105c5c7819 */ /* 0x000fe200000006ff */
[----:B------:R-:W-:Y:S01]  /*15f0*/  FMUL.FTZ R139, R186, R139 ;  /* 0x0000008bba8b7220 */ /* 0x000fe20000410000 */
[----:B------:R-:W-:Y:S01]  /*1600*/  MOV R99, R143 ;  /* 0x0000008f00637202 */ /* 0x000fe20000000f00 */
[----:B------:R-:W-:Y:S01]  /*1610*/  FMUL.FTZ R97, R56, R94 ;  /* 0x0000005e38617220 */ /* 0x000fe20000410000 */
[----:B------:R-:W-:Y:S01]  /*1620*/  FMUL.FTZ R147, R186, R147 ;  /* 0x00000093ba937220 */ /* 0x000fe20000410000 */
[----:B------:R-:W-:Y:S01]  /*1630*/  FADD.FTZ R26, R93, R26 ;  /* 0x0000001a5d1a7221 */ /* 0x000fe20000010000 */
[----:B------:R-:W-:Y:S01]  /*1640*/  FFMA.FTZ R34, R157, R93, R34 ;  /* 0x0000005d9d227223 */ /* 0x000fe20000010022 */
[----:B------:R-:W-:Y:S01]  /*1650*/  SHF.R.U32.HI R138, RZ, 0x10, R143 ;  /* 0x00000010ff8a7819 */ /* 0x000fe2000001168f */
[----:B------:R-:W-:Y:S01]  /*1660*/  FMUL.FTZ R98, R57, R96 ;  /* 0x0000006039627220 */ /* 0x000fe20000410000 */
[----:B------:R-:W-:-:S02]  /*1670*/  IMAD.MOV.U32 R93, RZ, RZ, R145 ;  /* 0x000000ffff5d7224 */ /* 0x000fc400078e0091 */
[----:B------:R-:W-:Y:S01]  /*1680*/  FADD.FTZ R19, R92, R19 ;  /* 0x000000135c137221 */ /* 0x000fe20000010000 */
[-C--:B------:R-:W-:Y:S01]  /*1690*/  FFMA.FTZ R38, R139, R92.reuse, R38 ;  /* 0x0000005c8b267223 */ /* 0x080fe20000010026 */
[----:B------:R-:W-:Y:S01]  /*16a0*/  FFMA.FTZ R140, R76, R92, R97 ;  /* 0x0000005c4c8c7223 */ /* 0x000fe20000010061 */
[----:B------:R-:W-:Y:S01]  /*16b0*/  FADD.FTZ R39, R146, R39 ;  /* 0x0000002792277221 */ /* 0x000fe20000010000 */
[-C--:B------:R-:W-:Y:S01]  /*16c0*/  FFMA.FTZ R20, R147, R146.reuse, R20 ;  /* 0x0000009293147223 */ /* 0x080fe20000010014 */
[----:B------:R-:W-:Y:S02]  /*16d0*/  IMAD.U32 R92, R99, 0x10000, RZ ;  /* 0x00010000635c7824 */ /* 0x000fe400078e00ff */
[----:B------:R-:W-:Y:S01]  /*16e0*/  FFMA.FTZ R146, R77, R146, R98 ;  /* 0x000000924d927223 */ /* 0x000fe20000010062 */
[----:B------:R-:W-:Y:S01]  /*16f0*/  IMAD.U32 R98, R138, 0x10000, RZ ;  /* 0x000100008a627824 */ /* 0x000fe200078e00ff */
[----:B------:R-:W-:Y:S01]  /*1700*/  SHF.L.U32 R143, R93, 0x10, RZ ;  /* 0x000000105d8f7819 */ /* 0x000fe200000006ff */
[----:B------:R-:W-:Y:S01]  /*1710*/  FADD.FTZ R93, -R175, R92 ;  /* 0x0000005caf5d7221 */ /* 0x000fe20000010100 */
[----:B------:R-:W-:-:S02]  /*1720*/  IMAD.U32 R92, R141, 0x10000, RZ ;  /* 0x000100008d5c7824 */ /* 0x000fc400078e00ff */
[----:B------:R-:W-:Y:S01]  /*1730*/  FADD.FTZ R141, -R175, R98 ;  /* 0x00000062af8d7221 */ /* 0x000fe20000010100 */
[----:B------:R-:W-:-:S03]  /*1740*/  SHF.L.U32 R95, R95, 0x10, RZ ;  /* 0x000000105f5f7819 */ /* 0x000fc600000006ff */
[----:B------:R-:W-:Y:S01]  /*1750*/  FMUL.FTZ R141, R186, R141 ;  /* 0x0000008dba8d7220 */ /* 0x000fe20000410000 */
[-C--:B------:R-:W-:Y:S01]  /*1760*/  FMUL.FTZ R98, R59, R92.reuse ;  /* 0x0000005c3b627220 */ /* 0x080fe20000410000 */
[----:B------:R-:W-:Y:S02]  /*1770*/  FADD.FTZ R11, R92, R11 ;  /* 0x0000000b5c0b7221 */ /* 0x000fe40000010000 */
[----:B------:R-:W-:Y:S01]  /*1780*/  FFMA.FTZ R4, R141, R92, R4 ;  /* 0x0000005c8d047223 */ /* 0x000fe20000010004 */
[----:B------:R-:W-:Y:S02]  /*1790*/  IMAD.MOV.U32 R92, RZ, RZ, R148 ;  /* 0x000000ffff5c7224 */ /* 0x000fe400078e0094 */
[----:B------:R-:W-:Y:S01]  /*17a0*/  FMUL.FTZ R142, R186, R93 ;  /* 0x0000005dba8e7220 */ /* 0x000fe20000410000 */
[----:B------:R-:W-:Y:S01]  /*17b0*/  SHF.R.U64 R97, R150, 0x10, R151 ;  /* 0x0000001096617819 */ /* 0x000fe20000001297 */
[----:B------:R-:W-:Y:S01]  /*17c0*/  FMUL.FTZ R93, R58, R95 ;  /* 0x0000005f3a5d7220 */ /* 0x000fe20000410000 */
[----:B------:R-:W-:Y:S01]  /*17d0*/  FADD.FTZ R16, R207, R16 ;  /* 0x00000010cf107221 */ /* 0x000fe20000010000 */
[----:B------:R-:W-:Y:S01]  /*17e0*/  FFMA.FTZ R10, R218, R207, R10 ;  /* 0x000000cfda0a7223 */ /* 0x000fe2000001000a */
[----:B------:R-:W-:Y:S01]  /*17f0*/  SHF.R.U64 R99, R148, 0x10, R149 ;  /* 0x0000001094637819 */ /* 0x000fe20000001295 */
[----:B------:R-:W-:Y:S01]  /*1800*/  FADD.FTZ R25, R143, R25 ;  /* 0x000000198f197221 */ /* 0x000fe20000010000 */
[-C--:B------:R-:W-:Y:S01]  /*1810*/  FFMA.FTZ R41, R142, R143.reuse, R41 ;  /* 0x0000008f8e297223 */ /* 0x080fe20000010029 */
[----:B------:R-:W-:Y:S01]  /*1820*/  FADD.FTZ R43, R94, R43 ;  /* 0x0000002b5e2b7221 */ /* 0x000fe20000010000 */
[----:B------:R-:W-:Y:S01]  /*1830*/  FFMA.FTZ R5, R139, R94, R5 ;  /* 0x0000005e8b057223 */ /* 0x000fe20000010005 */
[----:B------:R-:W-:Y:S01]  /*1840*/  FADD.FTZ R13, R96, R13 ;  /* 0x0000000d600d7221 */ /* 0x000fe20000010000 */
[----:B------:R-:W-:Y:S01]  /*1850*/  FFMA.FTZ R6, R147, R96, R6 ;  /* 0x0000006093067223 */ /* 0x000fe20000010006 */
[----:B------:R-:W-:Y:S01]  /*1860*/  SHF.L.U32 R207, R92, 0x10, RZ ;  /* 0x000000105ccf7819 */ /* 0x000fe200000006ff */
[----:B------:R-:W-:Y:S01]  /*1870*/  FFMA.FTZ R143, R78, R143, R93 ;  /* 0x0000008f4e8f7223 */ /* 0x000fe2000001005d */
[----:B------:R-:W-:Y:S01]  /*1880*/  IMAD.MOV.U32 R96, RZ, RZ, R150 ;  /* 0x000000ffff607224 */ /* 0x000fe200078e0096 */
[----:B------:R-:W-:Y:S01]  /*1890*/  MOV R94, R152 ;  /* 0x00000098005e7202 */ /* 0x000fe20000000f00 */
[----:B------:R-:W-:Y:S01]  /*18a0*/  IMAD.U32 R92, R97, 0x10000, RZ ;  /* 0x00010000615c7824 */ /* 0x000fe200078e00ff */
[----:B------:R-:W-:Y:S01]  /*18b0*/  SHF.R.U64 R138, R152, 0x10, R153 ;  /* 0x00000010988a7819 */ /* 0x000fe20000001299 */
[----:B------:R-:W-:Y:S01]  /*18c0*/  FADD.FTZ R14, R95, R14 ;  /* 0x0000000e5f0e7221 */ /* 0x000fe20000010000 */
[----:B------:R-:W-:Y:S01]  /*18d0*/  FFMA.FTZ R3, R142, R95, R3 ;  /* 0x0000005f8e037223 */ /* 0x000fe20000010003 */
[----:B------:R-:W-:Y:S01]  /*18e0*/  MOV R93, R149 ;  /* 0x00000095005d7202 */ /* 0x000fe20000000f00 */
[----:B------:R-:W-:Y:S01]  /*18f0*/  IMAD.MOV.U32 R95, RZ, RZ, R153 ;  /* 0x000000ffff5f7224 */ /* 0x000fe200078e0099 */
[----:B------:R-:W-:-:S02]  /*1900*/  SHF.R.U32.HI R213, RZ, 0x10, R149 ;  /* 0x00000010ffd57819 */ /* 0x000fc40000011695 */
[----:B------:R-:W-:Y:S01]  /*1910*/  SHF.R.U32.HI R149, RZ, 0x10, R153 ;  /* 0x00000010ff957819 */ /* 0x000fe20000011699 */
[----:B------:R-:W-:Y:S01]  /*1920*/  IMAD.U32 R153, R99, 0x10000, RZ ;  /* 0x0001000063997824 */ /* 0x000fe200078e00ff */
[----:B------:R-:W-:Y:S01]  /*1930*/  SHF.R.U32.HI R144, RZ, 0x10, R145 ;  /* 0x00000010ff907819 */ /* 0x000fe20000011691 */
[----:B------:R-:W-:Y:S01]  /*1940*/  IMAD.U32 R96, R96, 0x10000, RZ ;  /* 0x0001000060607824 */ /* 0x000fe200078e00ff */
[----:B------:R-:W-:Y:S01]  /*1950*/  SHF.L.U32 R99, R94, 0x10, RZ ;  /* 0x000000105e637819 */ /* 0x000fe200000006ff */
[C---:B------:R-:W-:Y:S01]  /*1960*/  FADD.FTZ R145, -R175.reuse, R92 ;  /* 0x0000005caf917221 */ /* 0x040fe20000010100 */
[----:B------:R-:W-:Y:S02]  /*1970*/  IMAD.U32 R94, R138, 0x10000, RZ ;  /* 0x000100008a5e7824 */ /* 0x000fe400078e00ff */
[----:B------:R-:W-:Y:S01]  /*1980*/  FADD.FTZ R97, -R175, R96 ;  /* 0x00000060af617221 */ /* 0x000fe20000010100 */
[----:B------:R-:W-:Y:S01]  /*1990*/  SHF.R.U32.HI R148, RZ, 0x10, R151 ;  /* 0x00000010ff947819 */ /* 0x000fe20000011697 */
[C---:B------:R-:W-:Y:S01]  /*19a0*/  FMUL.FTZ R152, R186.reuse, R145 ;  /* 0x00000091ba987220 */ /* 0x040fe20000410000 */
[----:B------:R-:W-:Y:S01]  /*19b0*/  FMUL.FTZ R92, R69, R94 ;  /* 0x0000005e455c7220 */ /* 0x000fe20000410000 */
[----:B------:R-:W-:Y:S01]  /*19c0*/  FMUL.FTZ R138, R186, R97 ;  /* 0x00000061ba8a7220 */ /* 0x000fe20000410000 */
[----:B------:R-:W-:Y:S01]  /*19d0*/  FADD.FTZ R124, R153, R124 ;  /* 0x0000007c997c7221 */ /* 0x000fe20000010000 */
[----:B------:R-:W-:Y:S01]  /*19e0*/  FFMA.FTZ R125, R152, R153, R125 ;  /* 0x00000099987d7223 */ /* 0x000fe2000001007d */
[----:B------:R-:W-:Y:S01]  /*19f0*/  FMUL.FTZ R97, R68, R99 ;  /* 0x0000006344617220 */ /* 0x000fe20000410000 */
[----:B------:R-:W-:Y:S01]  /*1a00*/  FFMA.FTZ R153, R89, R153, R92 ;  /* 0x0000009959997223 */ /* 0x000fe2000001005c */
[----:B------:R-:W-:-:S02]  /*1a10*/  IMAD.U32 R216, R216, 0x10000, RZ ;  /* 0x00010000d8d87824 */ /* 0x000fc400078e00ff */
[----:B------:R-:W-:Y:S02]  /*1a20*/  IMAD.U32 R144, R144, 0x10000, RZ ;  /* 0x0001000090907824 */ /* 0x000fe400078e00ff */
[----:B------:R-:W-:Y:S02]  /*1a30*/  IMAD.U32 R92, R148, 0x10000, RZ ;  /* 0x00010000945c7824 */ /* 0x000fe400078e00ff */
[----:B------:R-:W-:Y:S01]  /*1a40*/  FADD.FTZ R176, R207, R176 ;  /* 0x000000b0cfb07221 */ /* 0x000fe20000010000 */
[-C--:B------:R-:W-:Y:S01]  /*1a50*/  FFMA.FTZ R196, R138, R207.reuse, R196 ;  /* 0x000000cf8ac47223 */ /* 0x080fe200000100c4 */
[----:B------:R-:W-:Y:S01]  /*1a60*/  FFMA.FTZ R207, R88, R207, R97 ;  /* 0x000000cf58cf7223 */ /* 0x000fe20000010061 */
[----:B------:R-:W-:Y:S01]  /*1a70*/  FADD.FTZ R169, -R175, R216 ;  /* 0x000000d8afa97221 */ /* 0x000fe20000010100 */
[----:B------:R-:W-:Y:S01]  /*1a80*/  FADD.FTZ R42, R144, R42 ;  /* 0x0000002a902a7221 */ /* 0x000fe20000010000 */
[----:B------:R-:W-:Y:S01]  /*1a90*/  FFMA.FTZ R18, R141, R144, R18 ;  /* 0x000000908d127223 */ /* 0x000fe20000010012 */
[----:B------:R-:W-:Y:S01]  /*1aa0*/  FADD.FTZ R97, -R175, R92 ;  /* 0x0000005caf617221 */ /* 0x000fe20000010100 */
[----:B------:R-:W-:-:S02]  /*1ab0*/  IMAD.U32 R216, R226, 0x10000, RZ ;  /* 0x00010000e2d87824 */ /* 0x000fc400078e00ff */
[----:B------:R-:W-:Y:S01]  /*1ac0*/  FFMA.FTZ R144, R79, R144, R98 ;  /* 0x000000904f907223 */ /* 0x000fe20000010062 */
[----:B------:R-:W-:Y:S01]  /*1ad0*/  SHF.L.U32 R225, R225, 0x10, RZ ;  /* 0x00000010e1e17819 */ /* 0x000fe200000006ff */
[----:B------:R-:W-:Y:S02]  /*1ae0*/  IMAD.MOV.U32 R98, RZ, RZ, R151 ;  /* 0x000000ffff627224 */ /* 0x000fe400078e0097 */
[----:B------:R-:W-:Y:S01]  /*1af0*/  FADD.FTZ R51, R224, R51 ;  /* 0x00000033e0337221 */ /* 0x000fe20000010000 */
[----:B------:R-:W-:Y:S01]  /*1b00*/  FFMA.FTZ R50, R212, R224, R50 ;  /* 0x000000e0d4327223 */ /* 0x000fe20000010032 */
[----:B------:R-:W-:Y:S01]  /*1b10*/  SHF.L.U32 R226, R227, 0x10, RZ ;  /* 0x00000010e3e27819 */ /* 0x000fe200000006ff */
[----:B------:R-:W-:Y:S02]  /*1b20*/  IMAD.U32 R96, R149, 0x10000, RZ ;  /* 0x0001000095607824 */ /* 0x000fe400078e00ff */
[----:B------:R-:W-:Y:S01]  /*1b30*/  FMUL.FTZ R224, R186, R97 ;  /* 0x00000061bae07220 */ /* 0x000fe20000410000 */
[----:B------:R-:W-:Y:S01]  /*1b40*/  FADD.FTZ R227, -R175, R216 ;  /* 0x000000d8afe37221 */ /* 0x000fe20000010100 */
[----:B------:R-:W-:-:S02]  /*1b50*/  IMAD.U32 R167, R167, 0x10000, RZ ;  /* 0x00010000a7a77824 */ /* 0x000fc400078e00ff */
[----:B------:R-:W-:Y:S01]  /*1b60*/  FMUL.FTZ R206, R186, R169 ;  /* 0x000000a9bace7220 */ /* 0x000fe20000410000 */
[----:B------:R-:W-:Y:S02]  /*1b70*/  IMAD.U32 R98, R98, 0x10000, RZ ;  /* 0x0001000062627824 */ /* 0x000fe400078e00ff */
[----:B------:R-:W-:Y:S01]  /*1b80*/  FMUL.FTZ R169, R64, R225 ;  /* 0x000000e140a97220 */ /* 0x000fe20000410000 */
[-C--:B------:R-:W-:Y:S01]  /*1b90*/  FMUL.FTZ R92, R71, R96.reuse ;  /* 0x00000060475c7220 */ /* 0x080fe20000410000 */
[----:B------:R-:W-:Y:S01]  /*1ba0*/  FADD.FTZ R114, R96, R114 ;  /* 0x0000007260727221 */ /* 0x000fe20000010000 */
[----:B------:R-:W-:Y:S01]  /*1bb0*/  FFMA.FTZ R115, R224, R96, R115 ;  /* 0x00000060e0737223 */ /* 0x000fe20000010073 */
[----:B------:R-:W-:Y:S01]  /*1bc0*/  FMUL.FTZ R216, R186, R227 ;  /* 0x000000e3bad87220 */ /* 0x000fe20000410000 */
[----:B------:R-:W-:Y:S01]  /*1bd0*/  SHF.L.U32 R211, R93, 0x10, RZ ;  /* 0x000000105dd37819 */ /* 0x000fe200000006ff */
[----:B------:R-:W-:Y:S01]  /*1be0*/  FADD.FTZ R112, R167, R112 ;  /* 0x00000070a7707221 */ /* 0x000fe20000010000 */
[----:B------:R-:W-:Y:S01]  /*1bf0*/  MOV R96, R162 ;  /* 0x000000a200607202 */ /* 0x000fe20000000f00 */
[-C--:B------:R-:W-:Y:S01]  /*1c00*/  FFMA.FTZ R113, R206, R167.reuse, R113 ;  /* 0x000000a7ce717223 */ /* 0x080fe20000010071 */
[----:B------:R-:W-:Y:S01]  /*1c10*/  SHF.L.U32 R95, R95, 0x10, RZ ;  /* 0x000000105f5f7819 */ /* 0x000fe200000006ff */
[----:B------:R-:W-:Y:S01]  /*1c20*/  FADD.FTZ R93, -R175, R98 ;  /* 0x00000062af5d7221 */ /* 0x000fe20000010100 */
[----:B------:R-:W-:Y:S01]  /*1c30*/  FFMA.FTZ R167, R84, R167, R169 ;  /* 0x000000a754a77223 */ /* 0x000fe200000100a9 */
[----:B------:R-:W-:-:S02]  /*1c40*/  IMAD.MOV.U32 R97, RZ, RZ, R165 ;  /* 0x000000ffff617224 */ /* 0x000fc400078e00a5 */
[----:B------:R-:W-:Y:S01]  /*1c50*/  FADD.FTZ R106, R226, R106 ;  /* 0x0000006ae26a7221 */ /* 0x000fe20000010000 */
[----:B------:R-:W-:Y:S02]  /*1c60*/  IMAD.U32 R169, R228, 0x10000, RZ ;  /* 0x00010000e4a97824 */ /* 0x000fe400078e00ff */
[-C--:B------:R-:W-:Y:S01]  /*1c70*/  FMUL.FTZ R228, R65, R226.reuse ;  /* 0x000000e241e47220 */ /* 0x080fe20000410000 */
[----:B------:R-:W-:Y:S01]  /*1c80*/  FFMA.FTZ R107, R216, R226, R107 ;  /* 0x000000e2d86b7223 */ /* 0x000fe2000001006b */
[----:B------:R-:W-:Y:S01]  /*1c90*/  FMUL.FTZ R226, R186, R93 ;  /* 0x0000005dbae27220 */ /* 0x000fe20000410000 */
[----:B------:R-:W-:Y:S02]  /*1ca0*/  IMAD.U32 R151, R96, 0x10000, RZ ;  /* 0x0001000060977824 */ /* 0x000fe400078e00ff */
[----:B------:R-:W-:Y:S01]  /*1cb0*/  FMUL.FTZ R93, R70, R95 ;  /* 0x0000005f465d7220 */ /* 0x000fe20000410000 */
[----:B------:R-:W-:Y:S02]  /*1cc0*/  IMAD.U32 R148, R97, 0x10000, RZ ;  /* 0x0001000061947824 */ /* 0x000fe400078e00ff */
[----:B------:R-:W-:Y:S01]  /*1cd0*/  FADD.FTZ R96, RZ, R207 ;  /* 0x000000cfff607221 */ /* 0x000fe20000010000 */
[----:B------:R-:W-:Y:S01]  /*1ce0*/  FFMA.FTZ R97, R138, R207, RZ ;  /* 0x000000cf8a617223 */ /* 0x000fe200000100ff */
[----:B------:R-:W-:-:S02]  /*1cf0*/  IMAD.U32 R213, R213, 0x10000, RZ ;  /* 0x00010000d5d57824 */ /* 0x000fc400078e00ff */
        /* <DEDUP_REMOVED lines=8> */
[-C--:B------:R-:W-:Y:S01]  /*1d80*/  FFMA.FTZ R117, R224, R213.reuse, R117 ;  /* 0x000000d5e0757223 */ /* 0x080fe20000010075 */
[----:B------:R-:W-:Y:S02]  /*1d90*/  IMAD.MOV.U32 R94, RZ, RZ, R164 ;  /* 0x000000ffff5e7224 */ /* 0x000fe400078e00a4 */
[----:B------:R-:W-:Y:S01]  /*1da0*/  FFMA.FTZ R213, R91, R213, R92 ;  /* 0x000000d55bd57223 */ /* 0x000fe2000001005c */
[----:B------:R-:W-:Y:S01]  /*1db0*/  FADD.FTZ R96, R211, R96 ;  /* 0x00000060d3607221 */ /* 0x000fe20000010000 */
[----:B------:R-:W-:Y:S01]  /*1dc0*/  SHF.R.U32.HI R150, RZ, 0x10, R165 ;  /* 0x00000010ff967819 */ /* 0x000fe200000116a5 */
[----:B------:R-:W-:Y:S01]  /*1dd0*/  FFMA.FTZ R97, R226, R211, R97 ;  /* 0x000000d3e2617223 */ /* 0x000fe20000010061 */
[----:B------:R-:W-:-:S02]  /*1de0*/  IMAD.U32 R94, R94, 0x10000, RZ ;  /* 0x000100005e5e7824 */ /* 0x000fc400078e00ff */
[----:B------:R-:W-:Y:S01]  /*1df0*/  FADD.FTZ R96, R213, R96 ;  /* 0x00000060d5607221 */ /* 0x000fe20000010000 */
[----:B------:R-:W-:Y:S01]  /*1e00*/  FADD.FTZ R170, R99, R170 ;  /* 0x000000aa63aa7221 */ /* 0x000fe20000010000 */
[----:B------:R-:W-:Y:S01]  /*1e10*/  FFMA.FTZ R97, R224, R213, R97 ;  /* 0x000000d5e0617223 */ /* 0x000fe20000010061 */
[----:B------:R-:W-:Y:S01]  /*1e20*/  FFMA.FTZ R171, R138, R99, R171 ;  /* 0x000000638aab7223 */ /* 0x000fe200000100ab */
[----:B------:R-:W-:Y:S02]  /*1e30*/  IMAD.U32 R150, R150, 0x10000, RZ ;  /* 0x0001000096967824 */ /* 0x000fe400078e00ff */
[----:B------:R-:W-:Y:S01]  /*1e40*/  FADD.FTZ R108, R169, R108 ;  /* 0x0000006ca96c7221 */ /* 0x000fe20000010000 */
[-C--:B------:R-:W-:Y:S01]  /*1e50*/  FFMA.FTZ R109, R216, R169.reuse, R109 ;  /* 0x000000a9d86d7223 */ /* 0x080fe2000001006d */
[----:B------:R-:W-:Y:S01]  /*1e60*/  FADD.FTZ R99, -R175, R94 ;  /* 0x0000005eaf637221 */ /* 0x000fe20000010100 */
[----:B------:R-:W-:Y:S01]  /*1e70*/  FFMA.FTZ R169, R85, R169, R228 ;  /* 0x000000a955a97223 */ /* 0x000fe200000100e4 */
[----:B------:R-:W-:Y:S01]  /*1e80*/  FADD.FTZ R96, R167, R96 ;  /* 0x00000060a7607221 */ /* 0x000fe20000010000 */
[----:B------:R-:W-:Y:S01]  /*1e90*/  FFMA.FTZ R97, R206, R167, R97 ;  /* 0x000000a7ce617223 */ /* 0x000fe20000010061 */
[----:B------:R-:W-:Y:S01]  /*1ea0*/  FADD.FTZ R209, -R175, R150 ;  /* 0x00000096afd17221 */ /* 0x000fe20000010100 */
[----:B------:R-:W-:Y:S01]  /*1eb0*/  FMUL.FTZ R150, R186, R99 ;  /* 0x00000063ba967220 */ /* 0x000fe20000410000 */
[----:B------:R-:W-:Y:S01]  /*1ec0*/  FADD.FTZ R99, R169, R96 ;  /* 0x00000060a9637221 */ /* 0x000fe20000010000 */
[----:B------:R-:W-:Y:S01]  /*1ed0*/  FFMA.FTZ R97, R216, R169, R97 ;  /* 0x000000a9d8617223 */ /* 0x000fe20000010061 */
[----:B------:R-:W-:Y:S01]  /*1ee0*/  FADD.FTZ R118, R95, R118 ;  /* 0x000000765f767221 */ /* 0x000fe20000010000 */
[----:B------:R-:W-:Y:S01]  /*1ef0*/  FFMA.FTZ R119, R226, R95, R119 ;  /* 0x0000005fe2777223 */ /* 0x000fe20000010077 */
[----:B------:R-:W-:Y:S01]  /*1f00*/  IMAD.MOV.U32 R95, RZ, RZ, R160 ;  /* 0x000000ffff5f7224 */ /* 0x000fe200078e00a0 */
[----:B------:R-:W-:Y:S01]  /*1f10*/  SHF.R.U64 R98, R164, 0x10, R165 ;  /* 0x00000010a4627819 */ /* 0x000fe200000012a5 */
[----:B------:R-:W-:Y:S01]  /*1f20*/  FADD.FTZ R94, R172, R99 ;  /* 0x00000063ac5e7221 */ /* 0x000fe20000010000 */
[----:B------:R-:W-:Y:S01]  /*1f30*/  SHF.R.U64 R162, R162, 0x10, R163 ;  /* 0x00000010a2a27819 */ /* 0x000fe200000012a3 */
[----:B------:R-:W-:Y:S01]  /*1f40*/  FFMA.FTZ R97, R214, R172, R97 ;  /* 0x000000acd6617223 */ /* 0x000fe20000010061 */
[----:B------:R-:W-:Y:S01]  /*1f50*/  SHF.L.U32 R98, R98, 0x10, RZ ;  /* 0x0000001062627819 */ /* 0x000fe200000006ff */
[----:B------:R-:W-:Y:S01]  /*1f60*/  FADD.FTZ R99, R159, R94 ;  /* 0x0000005e9f637221 */ /* 0x000fe20000010000 */
[----:B------:R-:W-:Y:S01]  /*1f70*/  SHF.L.U32 R149, R95, 0x10, RZ ;  /* 0x000000105f957819 */ /* 0x000fe200000006ff */
[----:B------:R-:W-:Y:S01]  /*1f80*/  FADD.FTZ R95, -R175, R148 ;  /* 0x00000094af5f7221 */ /* 0x000fe20000010100 */
[----:B------:R-:W-:Y:S01]  /*1f90*/  SHF.R.U64 R160, R160, 0x10, R161 ;  /* 0x00000010a0a07819 */ /* 0x000fe200000012a1 */
[----:B------:R-:W-:Y:S01]  /*1fa0*/  FFMA.FTZ R97, R212, R159, R97 ;  /* 0x0000009fd4617223 */ /* 0x000fe20000010061 */
[----:B------:R-:W-:-:S02]  /*1fb0*/  IMAD.U32 R148, R162, 0x10000, RZ ;  /* 0x00010000a2947824 */ /* 0x000fc400078e00ff */
[----:B------:R-:W-:Y:S01]  /*1fc0*/  FADD.FTZ R165, -R175, R98 ;  /* 0x00000062afa57221 */ /* 0x000fe20000010100 */
[----:B------:R-:W-:Y:S01]  /*1fd0*/  FADD.FTZ R94, R154, R99 ;  /* 0x000000639a5e7221 */ /* 0x000fe20000010000 */
[----:B------:R-:W-:Y:S01]  /*1fe0*/  FMUL.FTZ R145, R52, R151 ;  /* 0x0000009734917220 */ /* 0x000fe20000410000 */
[----:B------:R-:W-:Y:S01]  /*1ff0*/  SHF.L.U32 R98, R160, 0x10, RZ ;  /* 0x00000010a0627819 */ /* 0x000fe200000006ff */
[----:B------:R-:W-:Y:S01]  /*2000*/  FFMA.FTZ R97, R210, R154, R97 ;  /* 0x0000009ad2617223 */ /* 0x000fe20000010061 */
[----:B------:R-:W-:Y:S01]  /*2010*/  FMUL.FTZ R96, R53, R148 ;  /* 0x0000009435607220 */ /* 0x000fe20000410000 */
[----:B------:R-:W-:Y:S01]  /*2020*/  SHF.R.U32.HI R92, RZ, 0x10, R161 ;  /* 0x00000010ff5c7819 */ /* 0x000fe200000116a1 */
[----:B------:R-:W-:Y:S01]  /*2030*/  FADD.FTZ R99, R173, R94 ;  /* 0x0000005ead637221 */ /* 0x000fe20000010000 */
[----:B------:R-:W-:Y:S01]  /*2040*/  FADD.FTZ R40, R149, R40 ;  /* 0x0000002895287221 */ /* 0x000fe20000010000 */
[-C--:B------:R-:W-:Y:S01]  /*2050*/  FFMA.FTZ R145, R72, R149.reuse, R145 ;  /* 0x0000009548917223 */ /* 0x080fe20000010091 */
[----:B------:R-:W-:Y:S01]  /*2060*/  FFMA.FTZ R44, R150, R149, R44 ;  /* 0x00000095962c7223 */ /* 0x000fe2000001002c */
[----:B------:R-:W-:Y:S01]  /*2070*/  FFMA.FTZ R94, R218, R173, R97 ;  /* 0x000000adda5e7223 */ /* 0x000fe20000010061 */
[----:B------:R-:W-:Y:S01]  /*2080*/  SHF.R.U32.HI R93, RZ, 0x10, R163 ;  /* 0x00000010ff5d7819 */ /* 0x000fe200000116a3 */
[----:B------:R-:W-:Y:S01]  /*2090*/  FMUL.FTZ R220, R186, R165 ;  /* 0x000000a5badc7220 */ /* 0x000fe20000410000 */
[----:B------:R-:W-:Y:S01]  /*20a0*/  FFMA.FTZ R149, R73, R98, R96 ;  /* 0x0000006249957223 */ /* 0x000fe20000010060 */
[----:B------:R-:W-:Y:S01]  /*20b0*/  SHF.L.U32 R96, R92, 0x10, RZ ;  /* 0x000000105c607819 */ /* 0x000fe200000006ff */
[----:B------:R-:W-:Y:S01]  /*20c0*/  FADD.FTZ R92, R156, R99 ;  /* 0x000000639c5c7221 */ /* 0x000fe20000010000 */
[----:B------:R-:W-:Y:S01]  /*20d0*/  FFMA.FTZ R97, R157, R156, R94 ;  /* 0x0000009c9d617223 */ /* 0x000fe2000001005e */
[----:B------:R-:W-:Y:S01]  /*20e0*/  FADD.FTZ R47, R98, R47 ;  /* 0x0000002f622f7221 */ /* 0x000fe20000010000 */
[----:B------:R-:W-:Y:S01]  /*20f0*/  FFMA.FTZ R33, R220, R98, R33 ;  /* 0x00000062dc217223 */ /* 0x000fe20000010021 */
[----:B------:R-:W-:-:S02]  /*2100*/  IMAD.U32 R98, R93, 0x10000, RZ ;  /* 0x000100005d627824 */ /* 0x000fc400078e00ff */
[----:B------:R-:W-:Y:S01]  /*2110*/  FADD.FTZ R93, R155, R92 ;  /* 0x0000005c9b5d7221 */ /* 0x000fe20000010000 */
[----:B------:R-:W-:-:S03]  /*2120*/  FFMA.FTZ R92, R158, R155, R97 ;  /* 0x0000009b9e5c7223 */ /* 0x000fc60000010061 */
[----:B------:R-:W-:Y:S01]  /*2130*/  FADD.FTZ R93, R140, R93 ;  /* 0x0000005d8c5d7221 */ /* 0x000fe20000010000 */
[----:B------:R-:W-:-:S03]  /*2140*/  FFMA.FTZ R92, R139, R140, R92 ;  /* 0x0000008c8b5c7223 */ /* 0x000fc6000001005c */
[----:B------:R-:W-:Y:S01]  /*2150*/  FADD.FTZ R94, R146, R93 ;  /* 0x0000005d925e7221 */ /* 0x000fe20000010000 */
[----:B------:R-:W-:Y:S01]  /*2160*/  FFMA.FTZ R93, R147, R146, R92 ;  /* 0x00000092935d7223 */ /* 0x000fe2000001005c */
[----:B------:R-:W-:Y:S02]  /*2170*/  FMUL.FTZ R222, R186, R95 ;  /* 0x0000005fbade7220 */ /* 0x000fe40000410000 */
[----:B------:R-:W-:Y:S01]  /*2180*/  FADD.FTZ R95, R143, R94 ;  /* 0x0000005e8f5f7221 */ /* 0x000fe20000010000 */
[----:B------:R-:W-:Y:S01]  /*2190*/  FFMA.FTZ R92, R142, R143, R93 ;  /* 0x0000008f8e5c7223 */ /* 0x000fe2000001005d */
[----:B------:R-:W-:Y:S02]  /*21a0*/  IMAD.U32 R163, R163, 0x10000, RZ ;  /* 0x00010000a3a37824 */ /* 0x000fe400078e00ff */
        /* <DEDUP_REMOVED lines=16> */
[----:B------:R-:W-:Y:S01]  /*22b0*/  UMOV UR4, 0xffffffff ;  /* 0xffffffff00047882 */ /* 0x000fe20000000000 */
[----:B------:R-:W-:Y:S01]  /*22c0*/  FMUL.FTZ R209, R186, R209 ;  /* 0x000000d1bad17220 */ /* 0x000fe20000410000 */
[-C--:B------:R-:W-:Y:S01]  /*22d0*/  FFMA.FTZ R148, R75, R96.reuse, R148 ;  /* 0x000000604b947223 */ /* 0x080fe20000010094 */
[----:B------:R-:W-:Y:S01]  /*22e0*/  IADD3 R192, R192, UR12, RZ ;  /* 0x0000000cc0c07c10 */ /* 0x000fe2000fffe0ff */
        /* <DEDUP_REMOVED lines=34> */
[----:B------:R0:W1:Y:S04]  /*2510*/  SHFL.DOWN PT, R92, R99, 0x1, 0x1f ;  /* 0x08201f00635c7f89 */ /* 0x00006800000e0000 */
[----:B------:R0:W2:Y:S02]  /*2520*/  SHFL.DOWN PT, R94, R93, 0x1, 0x1f ;  /* 0x08201f005d5e7f89 */ /* 0x0000a400000e0000 */
.L_x_1063:
[----:B------:R-:W-:Y:S01]  /*2530*/  LOP3.LUT P3, RZ, R205, 0xff, RZ, 0xc0, !PT ;  /* 0x000000ffcdff7812 */ /* 0x000fe2000786c0ff */
[----:B-1----:R-:W-:Y:S01]  /*2540*/  FADD.FTZ R92, R99, R92 ;  /* 0x0000005c635c7221 */ /* 0x002fe20000010000 */
[----:B0-2---:R-:W-:Y:S01]  /*2550*/  FADD.FTZ R93, R93, R94 ;  /* 0x0000005e5d5d7221 */ /* 0x005fe20000010000 */
[----:B------:R-:W-:Y:S10]  /*2560*/  @P5 BRA `(.L_x_1041) ;  /* 0x0000000000245947 */ /* 0x000ff40003800000 */
        /* <DEDUP_REMOVED lines=9> */
.L_x_1041:
[----:B------:R-:W-:Y:S05]  /*2600*/  WARPSYNC.ALL ;  /* 0x0000000000007948 */ /* 0x000fea0003800000 */
[----:B------:R-:W1:Y:S08]  /*2610*/  S2UR UR5, SR_CgaCtaId ;  /* 0x00000000000579c3 */ /* 0x000e700000008800 */
[----:B------:R-:W-:Y:S01]  /*2620*/  BAR.SYNC.DEFER_BLOCKING 0x0 ;  /* 0x0000000000007b1d */ /* 0x000fe20000010000 */
[----:B0-----:R-:W-:Y:S01]  /*2630*/  SHF.R.U32.HI R92, RZ, 0x5, R0 ;  /* 0x00000005ff5c7819 */ /* 0x001fe20000011600 */
[----:B-----5:R-:W-:Y:S01]  /*2640*/  @P1 IMAD.MOV.U32 R163, RZ, RZ, R129 ;  /* 0x000000ffffa31224 */ /* 0x020fe200078e0081 */
[----:B------:R-:W-:-:S02]  /*2650*/  LOP3.LUT P6, RZ, R179, 0xff, RZ, 0xc0, !PT ;  /* 0x000000ffb3ff7812 */ /* 0x000fc400078cc0ff */
[----:B------:R-:W-:Y:S01]  /*2660*/  LOP3.LUT R92, R92, 0x7fffffc, RZ, 0xc0, !PT ;  /* 0x07fffffc5c5c7812 */ /* 0x000fe200078ec0ff */
[----:B------:R-:W-:Y:S01]  /*2670*/  UMOV UR4, 0x400 ;  /* 0x0000040000047882 */ /* 0x000fe20000000000 */
[----:B------:R-:W-:Y:S02]  /*2680*/  @P0 LOP3.LUT P5, RZ, R200, 0xff, RZ, 0xc0, !PT ;  /* 0x000000ffc8ff0812 */ /* 0x000fe400078ac0ff */
[----:B------:R-:W-:Y:S02]  /*2690*/  @!P3 IADD3 R92, R92, 0x4, RZ ;  /* 0x000000045c5cb810 */ /* 0x000fe40007ffe0ff */
[----:B------:R-:W-:Y:S02]  /*26a0*/  @P1 SHF.L.U32 R164, R163, 0x10, RZ ;  /* 0x00000010a3a41819 */ /* 0x000fe400000006ff */
[----:B------:R-:W-:Y:S01]  /*26b0*/  @P1 SHF.R.U32.HI R163, RZ, 0x10, R129 ;  /* 0x00000010ffa31819 */ /* 0x000fe20000011681 */
[----:B-1----:R-:W-:-:S06]  /*26c0*/  ULEA UR4, UR5, UR4, 0x18 ;  /* 0x0000000405047291 */ /* 0x002fcc000f8ec03f */
[----:B------:R-:W-:-:S05]  /*26d0*/  LEA R160, R92, UR4, 0x3 ;  /* 0x000000045ca07c11 */ /* 0x000fca000f8e18ff */
[----:B------:R-:W0:Y:S04]  /*26e0*/  LDS.128 R92, [R160+0x2800] ;  /* 0x00280000a05c7984 */ /* 0x000e280000000c00 */
[----:B------:R1:W2:Y:S02]  /*26f0*/  LDS.128 R96, [R160+0x2810] ;  /* 0x00281000a0607984 */ /* 0x0002a40000000c00 */
[----:B-1----:R-:W-:-:S05]  /*2700*/  @P1 SHF.R.U64 R160, R128, 0x10, R129 ;  /* 0x0000001080a01819 */ /* 0x002fca0000001281 */
[----:B------:R-:W-:Y:S02]  /*2710*/  @P1 IMAD.U32 R160, R160, 0x10000, RZ ;  /* 0x00010000a0a01824 */ /* 0x000fe400078e00ff */
[----:B0-----:R-:W-:Y:S01]  /*2720*/  FADD.FTZ R161, RZ, R92 ;  /* 0x0000005cffa17221 */ /* 0x001fe20000010000 */
[----:B------:R-:W-:-:S03]  /*2730*/  FADD.FTZ R92, RZ, R93 ;  /* 0x0000005dff5c7221 */ /* 0x000fc60000010000 */
[----:B------:R-:W-:Y:S01]  /*2740*/  FADD.FTZ R161, R94, R161 ;  /* 0x000000a15ea17221 */ /* 0x000fe20000010000 */
[----:B------:R-:W-:Y:S01]  /*2750*/  FADD.FTZ R92, R95, R92 ;  /* 0x0000005c5f5c7221 */ /* 0x000fe20000010000 */
[----:B------:R-:W-:Y:S02]  /*2760*/  @P1 SHF.R.U64 R95, R134, 0x10, R135 ;  /* 0x00000010865f1819 */ /* 0x000fe40000001287 */
[----:B--2---:R-:W-:Y:S01]  /*2770*/  FADD.FTZ R161, R161, R96 ;  /* 0x00000060a1a17221 */ /* 0x004fe20000010000 */
[----:B------:R-:W-:Y:S02]  /*2780*/  FADD.FTZ R92, R92, R97 ;  /* 0x000000615c5c7221 */ /* 0x000fe40000010000 */
[----:B------:R-:W-:Y:S02]  /*2790*/  @P1 IMAD.U32 R95, R95, 0x10000, RZ ;  /* 0x000100005f5f1824 */ /* 0x000fe400078e00ff */
[----:B------:R-:W-:Y:S01]  /*27a0*/  FADD.FTZ R98, R98, R161 ;  /* 0x000000a162627221 */ /* 0x000fe20000010000 */
[----:B------:R-:W-:-:S03]  /*27b0*/  FADD.FTZ R92, R99, R92 ;  /* 0x0000005c635c7221 */ /* 0x000fc60000010000 */
[----:B------:R-:W-:Y:S01]  /*27c0*/  FMUL.FTZ R97, R98, UR18 ;  /* 0x0000001262617c20 */ /* 0x000fe20008410000 */
[----:B------:R-:W-:Y:S01]  /*27d0*/  FMUL.FTZ R96, R92, UR18 ;  /* 0x000000125c607c20 */ /* 0x000fe20008410000 */
[----:B------:R-:W-:Y:S01]  /*27e0*/  @P1 MOV R98, R135 ;  /* 0x0000008700621202 */ /* 0x000fe20000000f00 */
[----:B------:R-:W-:Y:S02]  /*27f0*/  @P1 IMAD.MOV.U32 R92, RZ, RZ, R134 ;  /* 0x000000ffff5c1224 */ /* 0x000fe400078e0086 */
[----:B------:R-:W-:Y:S02]  /*2800*/  FSEL R97, R97, RZ, !P2 ;  /* 0x000000ff61617208 */ /* 0x000fe40005000000 */
[----:B------:R-:W-:Y:S01]  /*2810*/  @P1 IMAD.U32 R99, R98, 0x10000, RZ ;  /* 0x0001000062631824 */ /* 0x000fe200078e00ff */
[----:B------:R-:W-:Y:S01]  /*2820*/  LOP3.LUT P2, RZ, R179, 0xff00, RZ, 0xc0, !PT ;  /* 0x0000ff00b3ff7812 */ /* 0x000fe2000784c0ff */
[----:B------:R-:W-:Y:S02]  /*2830*/  @P1 IMAD.U32 R93, R92, 0x10000, RZ ;  /* 0x000100005c5d1824 */ /* 0x000fe400078e00ff */
        /* <DEDUP_REMOVED lines=9> */
[C---:B------:R-:W-:Y:S01]  /*28d0*/  FMUL.FTZ R98, R186.reuse, R211 ;  /* 0x000000d3ba627220 */ /* 0x040fe20000410000 */
[----:B------:R-:W-:Y:S01]  /*28e0*/  FMUL.FTZ R92, R186, R207 ;  /* 0x000000cfba5c7220 */ /* 0x000fe20000410000 */
[----:B------:R-:W-:Y:S01]  /*28f0*/  @P1 SHF.R.U32.HI R138, RZ, 0x10, R135 ;  /* 0x00000010ff8a1819 */ /* 0x000fe20000011687 */
[----:B------:R-:W-:Y:S01]  /*2900*/  @P1 FADD.FTZ R94, R94, R95 ;  /* 0x0000005f5e5e1221 */ /* 0x000fe20000010000 */
[----:B------:R-:W-:Y:S01]  /*2910*/  @P1 FADD.FTZ R98, R98, R99 ;  /* 0x0000006362621221 */ /* 0x000fe20000010000 */
[----:B------:R-:W-:Y:S01]  /*2920*/  @P1 FADD.FTZ R92, R92, R93 ;  /* 0x0000005d5c5c1221 */ /* 0x000fe20000010000 */
[----:B------:R-:W-:Y:S01]  /*2930*/  FADD.FTZ R205, R213, -R224 ;  /* 0x800000e0d5cd7221 */ /* 0x000fe20000010000 */
[----:B------:R-:W-:Y:S01]  /*2940*/  FMUL.FTZ R99, R94, UR19 ;  /* 0x000000135e637c20 */ /* 0x000fe20008410000 */
[----:B------:R-:W-:Y:S01]  /*2950*/  FADD.FTZ R169, R169, -R216 ;  /* 0x800000d8a9a97221 */ /* 0x000fe20000010000 */
[----:B------:R-:W-:Y:S01]  /*2960*/  @P1 SHF.L.U32 R138, R138, 0x10, RZ ;  /* 0x000000108a8a1819 */ /* 0x000fe200000006ff */
[----:B------:R-:W-:Y:S01]  /*2970*/  FMUL.FTZ R93, R92, UR19 ;  /* 0x000000135c5d7c20 */ /* 0x000fe20008410000 */
[C---:B------:R-:W-:Y:S01]  /*2980*/  FMUL.FTZ R205, R186.reuse, R205 ;  /* 0x000000cdbacd7220 */ /* 0x040fe20000410000 */
[----:B------:R-:W-:Y:S01]  /*2990*/  FSEL R152, R99, RZ, P2 ;  /* 0x000000ff63987208 */ /* 0x000fe20001000000 */
[----:B------:R-:W-:Y:S01]  /*29a0*/  FMUL.FTZ R207, R186, R169 ;  /* 0x000000a9bacf7220 */ /* 0x000fe20000410000 */
[----:B------:R-:W-:Y:S01]  /*29b0*/  @P0 LOP3.LUT P2, RZ, R200, 0xff00, RZ, 0xc0, !PT ;  /* 0x0000ff00c8ff0812 */ /* 0x000fe2000784c0ff */
[----:B------:R-:W-:Y:S01]  /*29c0*/  @P1 FADD.FTZ R205, R205, R138 ;  /* 0x0000008acdcd1221 */ /* 0x000fe20000010000 */
[----:B------:R-:W-:Y:S01]  /*29d0*/  FSEL R161, R93, RZ, P6 ;  /* 0x000000ff5da17208 */ /* 0x000fe20003000000 */
[----:B------:R-:W-:Y:S01]  /*29e0*/  FMUL.FTZ R138, R98, UR19 ;  /* 0x00000013628a7c20 */ /* 0x000fe20008410000 */
[----:B------:R-:W-:Y:S01]  /*29f0*/  LOP3.LUT P6, RZ, R179, 0xff0000, RZ, 0xc0, !PT ;  /* 0x00ff0000b3ff7812 */ /* 0x000fe200078cc0ff */
[----:B------:R-:W-:Y:S01]  /*2a00*/  @P1 FADD.FTZ R207, R207, R160 ;  /* 0x000000a0cfcf1221 */ /* 0x000fe20000010000 */
[----:B------:R-:W-:Y:S01]  /*2a10*/  @P0 FSEL R99, R99, RZ, P2 ;  /* 0x000000ff63630208 */ /* 0x000fe20001000000 */
[-C--:B------:R-:W-:Y:S01]  /*2a20*/  FFMA.FTZ R153, R214, R96.reuse, R97 ;  /* 0x00000060d6997223 */ /* 0x080fe20000010061 */
[----:B------:R-:W-:Y:S01]  /*2a30*/  @P0 LOP3.LUT P2, RZ, R200, 0xff0000, RZ, 0xc0, !PT ;  /* 0x00ff0000c8ff0812 */ /* 0x000fe2000784c0ff */
[----:B------:R-:W-:Y:S01]  /*2a40*/  FMUL.FTZ R95, R205, UR19 ;  /* 0x00000013cd5f7c20 */ /* 0x000fe20008410000 */
[----:B------:R-:W-:Y:S01]  /*2a50*/  @P0 FSEL R93, R93, RZ, P5 ;  /* 0x000000ff5d5d0208 */ /* 0x000fe20002800000 */
[----:B------:R-:W-:Y:S01]  /*2a60*/  FMUL.FTZ R160, R207, UR19 ;  /* 0x00000013cfa07c20 */ /* 0x000fe20008410000 */
[----:B------:R-:W-:Y:S01]  /*2a70*/  FSEL R215, R138, RZ, P6 ;  /* 0x000000ff8ad77208 */ /* 0x000fe20003000000 */
[----:B------:R-:W-:Y:S01]  /*2a80*/  FADD.FTZ R153, R172, -R153 ;  /* 0x80000099ac997221 */ /* 0x000fe20000010000 */
[----:B------:R-:W-:Y:S01]  /*2a90*/  LOP3.LUT P5, RZ, R179, 0xff000000, RZ, 0xc0, !PT ;  /* 0xff000000b3ff7812 */ /* 0x000fe200078ac0ff */
[-CC-:B------:R-:W-:Y:S01]  /*2aa0*/  FFMA.FTZ R212, R212, R96.reuse, R97.reuse ;  /* 0x00000060d4d47223 */ /* 0x180fe20000010061 */
[----:B------:R-:W-:Y:S01]  /*2ab0*/  @P0 FSEL R138, R138, RZ, P2 ;  /* 0x000000ff8a8a0208 */ /* 0x000fe20001000000 */
[-CC-:B------:R-:W-:Y:S01]  /*2ac0*/  FFMA.FTZ R206, R206, R96.reuse, R97.reuse ;  /* 0x00000060cece7223 */ /* 0x180fe20000010061 */
[----:B------:R-:W-:Y:S01]  /*2ad0*/  @P0 LOP3.LUT P6, RZ, R200, 0xff000000, RZ, 0xc0, !PT ;  /* 0xff000000c8ff0812 */ /* 0x000fe200078cc0ff */
[----:B------:R-:W-:Y:S01]  /*2ae0*/  FFMA.FTZ R218, R218, R96, R97 ;  /* 0x00000060dada7223 */ /* 0x000fe20000010061 */
[----:B------:R-:W-:Y:S01]  /*2af0*/  LOP3.LUT P2, RZ, R174, 0xff00, RZ, 0xc0, !PT ;  /* 0x0000ff00aeff7812 */ /* 0x000fe2000784c0ff */
[----:B------:R-:W-:Y:S01]  /*2b00*/  FMUL.FTZ R211, R186, R153 ;  /* 0x00000099bad37220 */ /* 0x000fe20000410000 */
[C---:B------:R-:W-:Y:S01]  /*2b10*/  FSEL R162, R95.reuse, RZ, P5 ;  /* 0x000000ff5fa27208 */ /* 0x040fe20002800000 */
[----:B------:R-:W-:Y:S01]  /*2b20*/  @P1 IMAD.MOV.U32 R153, RZ, RZ, R128 ;  /* 0x000000ffff991224 */ /* 0x000fe200078e0080 */
[----:B------:R-:W-:Y:S01]  /*2b30*/  @P0 FSEL R95, R95, RZ, P6 ;  /* 0x000000ff5f5f0208 */ /* 0x000fe20003000000 */
[----:B------:R-:W-:Y:S01]  /*2b40*/  FADD.FTZ R159, R159, -R212 ;  /* 0x800000d49f9f7221 */ /* 0x000fe20000010000 */
[----:B------:R-:W-:Y:S01]  /*2b50*/  FSEL R165, R160, RZ, P2 ;  /* 0x000000ffa0a57208 */ /* 0x000fe20001000000 */
[----:B------:R-:W-:Y:S01]  /*2b60*/  FADD.FTZ R167, R167, -R206 ;  /* 0x800000cea7a77221 */ /* 0x000fe20000010000 */
[C---:B------:R-:W-:Y:S01]  /*2b70*/  LOP3.LUT P5, RZ, R174.reuse, 0xff0000, RZ, 0xc0, !PT ;  /* 0x00ff0000aeff7812 */ /* 0x040fe200078ac0ff */
[----:B------:R-:W-:Y:S01]  /*2b80*/  FADD.FTZ R169, R173, -R218 ;  /* 0x800000daada97221 */ /* 0x000fe20000010000 */
[C---:B------:R-:W-:Y:S01]  /*2b90*/  LOP3.LUT P6, RZ, R174.reuse, 0xff, RZ, 0xc0, !PT ;  /* 0x000000ffaeff7812 */ /* 0x040fe200078cc0ff */
[----:B------:R0:W-:Y:S01]  /*2ba0*/  F2F.BF16.F32 R212, R152 ;  /* 0x0000009800d47304 */ /* 0x0001e20000202000 */
[----:B------:R-:W-:Y:S01]  /*2bb0*/  LOP3.LUT P2, RZ, R174, 0xff000000, RZ, 0xc0, !PT ;  /* 0xff000000aeff7812 */ /* 0x000fe2000784c0ff */
[----:B------:R-:W-:Y:S01]  /*2bc0*/  @P1 FADD.FTZ R211, R211, R164 ;  /* 0x000000a4d3d31221 */ /* 0x000fe20000010000 */
[----:B------:R-:W-:Y:S01]  /*2bd0*/  @P1 SHF.R.U64 R174, R130, 0x10, R131 ;  /* 0x0000001082ae1819 */ /* 0x000fe20000001283 */
[----:B------:R-:W-:Y:S01]  /*2be0*/  @P1 IMAD.U32 R164, R153, 0x10000, RZ ;  /* 0x0001000099a41824 */ /* 0x000fe200078e00ff */
[----:B------:R-:W-:Y:S01]  /*2bf0*/  @P1 SHF.L.U32 R153, R163, 0x10, RZ ;  /* 0x00000010a3991819 */ /* 0x000fe200000006ff */
[C---:B------:R-:W-:Y:S01]  /*2c00*/  FMUL.FTZ R179, R186.reuse, R167 ;  /* 0x000000a7bab37220 */ /* 0x040fe20000410000 */
[----:B------:R-:W-:Y:S01]  /*2c10*/  FMUL.FTZ R172, R186, R159 ;  /* 0x0000009fbaac7220 */ /* 0x000fe20000410000 */
[----:B------:R-:W-:-:S02]  /*2c20*/  @P1 IMAD.U32 R174, R174, 0x10000, RZ ;  /* 0x00010000aeae1824 */ /* 0x000fc400078e00ff */
[-CC-:B0-----:R-:W-:Y:S01]  /*2c30*/  FFMA.FTZ R152, R158, R96.reuse, R97.reuse ;  /* 0x000000609e987223 */ /* 0x181fe20000010061 */
[----:B------:R-:W-:Y:S01]  /*2c40*/  FMUL.FTZ R169, R186, R169 ;  /* 0x000000a9baa97220 */ /* 0x000fe20000410000 */
[----:B------:R-:W-:Y:S01]  /*2c50*/  FMUL.FTZ R175, R211, UR19 ;  /* 0x00000013d3af7c20 */ /* 0x000fe20008410000 */
[-CC-:B------:R-:W-:Y:S01]  /*2c60*/  FFMA.FTZ R157, R157, R96.reuse, R97.reuse ;  /* 0x000000609d9d7223 */ /* 0x180fe20000010061 */
[----:B------:R-:W-:Y:S01]  /*2c70*/  FADD.FTZ R167, R155, -R152 ;  /* 0x800000989ba77221 */ /* 0x000fe20000010000 */
[----:B------:R-:W-:Y:S01]  /*2c80*/  FFMA.FTZ R155, R210, R96, R97 ;  /* 0x00000060d29b7223 */ /* 0x000fe20000010061 */
[----:B------:R-:W-:Y:S01]  /*2c90*/  @P1 FADD.FTZ R179, R179, R164 ;  /* 0x000000a4b3b31221 */ /* 0x000fe20000010000 */
[----:B------:R-:W-:Y:S01]  /*2ca0*/  @P1 FADD.FTZ R172, R172, R153 ;  /* 0x00000099acac1221 */ /* 0x000fe20000010000 */
[----:B------:R-:W-:Y:S01]  /*2cb0*/  @P1 FADD.FTZ R169, R169, R174 ;  /* 0x000000aea9a91221 */ /* 0x000fe20000010000 */
[----:B------:R-:W-:Y:S01]  /*2cc0*/  @P1 MOV R152, R130 ;  /* 0x0000008200981202 */ /* 0x000fe20000000f00 */
[----:B------:R-:W-:Y:S01]  /*2cd0*/  FFMA.FTZ R147, R147, R96, R97 ;  /* 0x0000006093937223 */ /* 0x000fe20000010061 */
[----:B------:R-:W-:Y:S01]  /*2ce0*/  FADD.FTZ R155, R154, -R155 ;  /* 0x8000009b9a9b7221 */ /* 0x000fe20000010000 */
[----:B------:R-:W-:-:S02]  /*2cf0*/  @P1 IMAD.MOV.U32 R158, RZ, RZ, R131 ;  /* 0x000000ffff9e1224 */ /* 0x000fc400078e0083 */
[----:B------:R-:W-:Y:S01]  /*2d00*/  FADD.FTZ R157, R156, -R157 ;  /* 0x8000009d9c9d7221 */ /* 0x000fe20000010000 */
[----:B------:R-:W-:Y:S01]  /*2d10*/  FMUL.FTZ R174, R179, UR19 ;  /* 0x00000013b3ae7c20 */ /* 0x000fe20008410000 */
[----:B------:R-:W-:Y:S01]  /*2d20*/  FSEL R217, R175, RZ, P5 ;  /* 0x000000ffafd97208 */ /* 0x000fe20002800000 */
[----:B------:R-:W-:Y:S01]  /*2d30*/  FMUL.FTZ R173, R172, UR19 ;  /* 0x00000013acad7c20 */ /* 0x000fe20008410000 */
[----:B------:R-:W-:Y:S01]  /*2d40*/  FMUL.FTZ R153, R169, UR19 ;  /* 0x00000013a9997c20 */ /* 0x000fe20008410000 */
[----:B------:R-:W-:Y:S01]  /*2d50*/  LOP3.LUT P5, RZ, R208, 0xff00, RZ, 0xc0, !PT ;  /* 0x0000ff00d0ff7812 */ /* 0x000fe200078ac0ff */
[----:B------:R-:W-:Y:S01]  /*2d60*/  FADD.FTZ R147, R146, -R147 ;  /* 0x8000009392937221 */ /* 0x000fe20000010000 */
[----:B------:R0:W-:Y:S01]  /*2d70*/  F2F.BF16.F32 R213, R161 ;  /* 0x000000a100d57304 */ /* 0x0001e20000202000 */
[----:B------:R-:W-:Y:S02]  /*2d80*/  @P1 IMAD.U32 R146, R152, 0x10000, RZ ;  /* 0x0001000098921824 */ /* 0x000fe400078e00ff */
[C---:B------:R-:W-:Y:S01]  /*2d90*/  FMUL.FTZ R163, R186.reuse, R155 ;  /* 0x0000009bbaa37220 */ /* 0x040fe20000410000 */
[----:B------:R-:W-:Y:S01]  /*2da0*/  FMUL.FTZ R206, R186, R157 ;  /* 0x0000009dbace7220 */ /* 0x000fe20000410000 */
[----:B------:R-:W-:Y:S01]  /*2db0*/  @P1 SHF.R.U32.HI R152, RZ, 0x10, R131 ;  /* 0x00000010ff981819 */ /* 0x000fe20000011683 */
[-C--:B------:R-:W-:Y:S01]  /*2dc0*/  FFMA.FTZ R156, R142, R96.reuse, R97 ;  /* 0x000000608e9c7223 */ /* 0x080fe20000010061 */
[----:B------:R-:W-:Y:S01]  /*2dd0*/  @P1 SHF.R.U64 R155, R132, 0x10, R133 ;  /* 0x00000010849b1819 */ /* 0x000fe20000001285 */
[----:B------:R-:W-:Y:S01]  /*2de0*/  @P1 FADD.FTZ R163, R163, R146 ;  /* 0x00000092a3a31221 */ /* 0x000fe20000010000 */
[----:B------:R-:W-:Y:S01]  /*2df0*/  FSEL R219, R174, RZ, P6 ;  /* 0x000000ffaedb7208 */ /* 0x000fe20003000000 */
[----:B0-----:R-:W-:Y:S01]  /*2e00*/  @P1 IMAD.U32 R161, R158, 0x10000, RZ ;  /* 0x000100009ea11824 */ /* 0x001fe200078e00ff */
[----:B------:R-:W-:Y:S01]  /*2e10*/  FSEL R214, R173, RZ, P2 ;  /* 0x000000ffadd67208 */ /* 0x000fe20001000000 */
[----:B------:R-:W-:Y:S01]  /*2e20*/  @P1 IMAD.U32 R155, R155, 0x10000, RZ ;  /* 0x000100009b9b1824 */ /* 0x000fe200078e00ff */
[----:B------:R-:W-:Y:S01]  /*2e30*/  FSEL R159, R153, RZ, P5 ;  /* 0x000000ff999f7208 */ /* 0x000fe20002800000 */
[----:B------:R-:W-:Y:S01]  /*2e40*/  @P1 FADD.FTZ R206, R206, R161 ;  /* 0x000000a1cece1221 */ /* 0x000fe20000010000 */
[----:B------:R-:W-:Y:S01]  /*2e50*/  LOP3.LUT P6, RZ, R208, 0xff0000, RZ, 0xc0, !PT ;  /* 0x00ff0000d0ff7812 */ /* 0x000fe200078cc0ff */
[----:B------:R-:W-:Y:S01]  /*2e60*/  FMUL.FTZ R161, R186, R167 ;  /* 0x000000a7baa17220 */ /* 0x000fe20000410000 */
[----:B------:R-:W-:Y:S01]  /*2e70*/  LOP3.LUT P2, RZ, R208, 0xff, RZ, 0xc0, !PT ;  /* 0x000000ffd0ff7812 */ /* 0x000fe2000784c0ff */
[----:B------:R-:W-:Y:S01]  /*2e80*/  FMUL.FTZ R164, R206, UR19 ;  /* 0x00000013cea47c20 */ /* 0x000fe20008410000 */
[----:B------:R-:W-:Y:S01]  /*2e90*/  LOP3.LUT P5, RZ, R208, 0xff000000, RZ, 0xc0, !PT ;  /* 0xff000000d0ff7812 */ /* 0x000fe200078ac0ff */
[----:B------:R0:W-:Y:S01]  /*2ea0*/  F2F.BF16.F32 R210, R165 ;  /* 0x000000a500d27304 */ /* 0x0001e20000202000 */
[----:B------:R-:W-:Y:S01]  /*2eb0*/  @P1 SHF.L.U32 R146, R152, 0x10, RZ ;  /* 0x0000001098921819 */ /* 0x000fe200000006ff */
[-CC-:B------:R-:W-:Y:S01]  /*2ec0*/  FFMA.FTZ R220, R220, R96.reuse, R97.reuse ;  /* 0x00000060dcdc7223 */ /* 0x180fe20000010061 */
[-CC-:B------:R-:W-:Y:S01]  /*2ed0*/  FFMA.FTZ R222, R222, R96.reuse, R97.reuse ;  /* 0x00000060dede7223 */ /* 0x180fe20000010061 */
[-CC-:B------:R-:W-:Y:S01]  /*2ee0*/  FFMA.FTZ R150, R150, R96.reuse, R97.reuse ;  /* 0x0000006096967223 */ /* 0x180fe20000010061 */
[-C--:B------:R-:W-:Y:S01]  /*2ef0*/  FFMA.FTZ R223, R209, R96.reuse, R97 ;  /* 0x00000060d1df7223 */ /* 0x080fe20000010061 */
[----:B------:R-:W-:Y:S01]  /*2f00*/  @P1 FADD.FTZ R161, R161, R146 ;  /* 0x00000092a1a11221 */ /* 0x000fe20000010000 */
[----:B------:R-:W-:Y:S01]  /*2f10*/  FADD.FTZ R143, R143, -R156 ;  /* 0x8000009c8f8f7221 */ /* 0x000fe20000010000 */
[----:B------:R1:W2:Y:S01]  /*2f20*/  F2F.BF16.F32 R208, R162 ;  /* 0x000000a200d07304 */ /* 0x0002a20000202000 */
[----:B0-----:R-:W-:Y:S01]  /*2f30*/  FMUL.FTZ R165, R163, UR19 ;  /* 0x00000013a3a57c20 */ /* 0x001fe20008410000 */
[----:B------:R-:W-:Y:S01]  /*2f40*/  FMUL.FTZ R167, R161, UR19 ;  /* 0x00000013a1a77c20 */ /* 0x000fe20008410000 */
[----:B------:R-:W-:Y:S01]  /*2f50*/  FADD.FTZ R149, R149, -R220 ;  /* 0x800000dc95957221 */ /* 0x000fe20000010000 */
[----:B------:R-:W-:Y:S01]  /*2f60*/  FADD.FTZ R151, R151, -R222 ;  /* 0x800000de97977221 */ /* 0x000fe20000010000 */
[----:B------:R-:W-:Y:S01]  /*2f70*/  FADD.FTZ R223, R148, -R223 ;  /* 0x800000df94df7221 */ /* 0x000fe20000010000 */
[----:B------:R-:W-:Y:S01]  /*2f80*/  FSEL R146, R165, RZ, P2 ;  /* 0x000000ffa5927208 */ /* 0x000fe20001000000 */
[C---:B------:R-:W-:Y:S01]  /*2f90*/  FMUL.FTZ R156, R186.reuse, R149 ;  /* 0x00000095ba9c7220 */ /* 0x040fe20000410000 */
[----:B------:R-:W-:Y:S01]  /*2fa0*/  FSEL R154, R167, RZ, P5 ;  /* 0x000000ffa79a7208 */ /* 0x000fe20002800000 */
[----:B-1----:R-:W-:Y:S01]  /*2fb0*/  FMUL.FTZ R162, R186, R147 ;  /* 0x00000093baa27220 */ /* 0x002fe20000410000 */
[----:B------:R-:W-:Y:S01]  /*2fc0*/  FSEL R147, R164, RZ, P6 ;  /* 0x000000ffa4937208 */ /* 0x000fe20003000000 */
[----:B------:R0:W-:Y:S01]  /*2fd0*/  F2F.BF16.F32 R142, R159 ;  /* 0x0000009f008e7304 */ /* 0x0001e20000202000 */
[----:B------:R-:W-:Y:S01]  /*2fe0*/  LOP3.LUT P6, RZ, R166, 0xff00, RZ, 0xc0, !PT ;  /* 0x0000ff00a6ff7812 */ /* 0x000fe200078cc0ff */
[----:B------:R-:W-:Y:S01]  /*2ff0*/  @P1 FADD.FTZ R162, R162, R155 ;  /* 0x0000009ba2a21221 */ /* 0x000fe20000010000 */
[-CC-:B------:R-:W-:Y:S01]  /*3000*/  FFMA.FTZ R155, R141, R96.reuse, R97.reuse ;  /* 0x000000608d9b7223 */ /* 0x180fe20000010061 */
[----:B------:R-:W-:Y:S01]  /*3010*/  FFMA.FTZ R141, R139, R96, R97 ;  /* 0x000000608b8d7223 */ /* 0x000fe20000010061 */
[----:B------:R-:W-:-:S02]  /*3020*/  @P1 IMAD.MOV.U32 R96, RZ, RZ, R133 ;  /* 0x000000ffff601224 */ /* 0x000fc400078e0085 */
[----:B------:R-:W-:Y:S01]  /*3030*/  FMUL.FTZ R152, R162, UR19 ;  /* 0x00000013a2987c20 */ /* 0x000fe20008410000 */
[----:B------:R-:W-:Y:S01]  /*3040*/  LOP3.LUT P2, RZ, R166, 0xff0000, RZ, 0xc0, !PT ;  /* 0x00ff0000a6ff7812 */ /* 0x000fe2000784c0ff */
[----:B------:R-:W-:Y:S01]  /*3050*/  FADD.FTZ R141, R140, -R141 ;  /* 0x8000008d8c8d7221 */ /* 0x000fe20000010000 */
[----:B------:R-:W-:Y:S01]  /*3060*/  LOP3.LUT P5, RZ, R166, 0xff, RZ, 0xc0, !PT ;  /* 0x000000ffa6ff7812 */ /* 0x000fe200078ac0ff */
[----:B------:R-:W-:Y:S01]  /*3070*/  FADD.FTZ R155, R144, -R155 ;  /* 0x8000009b909b7221 */ /* 0x000fe20000010000 */
[----:B------:R-:W-:Y:S01]  /*3080*/  FSEL R216, R152, RZ, P6 ;  /* 0x000000ff98d87208 */ /* 0x000fe20003000000 */
[----:B0-----:R-:W-:Y:S01]  /*3090*/  FMUL.FTZ R159, R186, R141 ;  /* 0x0000008dba9f7220 */ /* 0x001fe20000410000 */
[----:B------:R-:W-:Y:S01]  /*30a0*/  LOP3.LUT P6, RZ, R166, 0xff000000, RZ, 0xc0, !PT ;  /* 0xff000000a6ff7812 */ /* 0x000fe200078cc0ff */
[----:B------:R-:W-:Y:S01]  /*30b0*/  FMUL.FTZ R166, R186, R143 ;  /* 0x0000008fbaa67220 */ /* 0x000fe20000410000 */
[----:B------:R-:W-:Y:S01]  /*30c0*/  @P1 SHF.L.U32 R97, R96, 0x10, RZ ;  /* 0x0000001060611819 */ /* 0x000fe200000006ff */
[----:B------:R-:W-:Y:S01]  /*30d0*/  FMUL.FTZ R158, R186, R155 ;  /* 0x0000009bba9e7220 */ /* 0x000fe20000410000 */
[----:B------:R-:W-:Y:S01]  /*30e0*/  @P1 SHF.R.U32.HI R140, RZ, 0x10, R133 ;  /* 0x00000010ff8c1819 */ /* 0x000fe20000011685 */
[----:B------:R-:W-:Y:S01]  /*30f0*/  @P1 IMAD.MOV.U32 R96, RZ, RZ, R132 ;  /* 0x000000ffff601224 */ /* 0x000fe200078e0084 */
[----:B------:R-:W-:Y:S01]  /*3100*/  @P1 SHF.R.U64 R144, R136, 0x10, R137 ;  /* 0x0000001088901819 */ /* 0x000fe20000001289 */
[----:B------:R-:W-:Y:S01]  /*3110*/  @P1 FADD.FTZ R166, R166, R97 ;  /* 0x00000061a6a61221 */ /* 0x000fe20000010000 */
[----:B------:R-:W-:Y:S01]  /*3120*/  @P1 SHF.L.U32 R97, R140, 0x10, RZ ;  /* 0x000000108c611819 */ /* 0x000fe200000006ff */
[----:B------:R-:W-:-:S02]  /*3130*/  @P1 IMAD.U32 R96, R96, 0x10000, RZ ;  /* 0x0001000060601824 */ /* 0x000fc400078e00ff */
[----:B------:R-:W-:Y:S01]  /*3140*/  FMUL.FTZ R151, R186, R151 ;  /* 0x00000097ba977220 */ /* 0x000fe20000410000 */
[----:B------:R-:W-:Y:S02]  /*3150*/  @P1 IMAD.MOV.U32 R141, RZ, RZ, R137 ;  /* 0x000000ffff8d1224 */ /* 0x000fe400078e0089 */
[----:B------:R-:W-:Y:S01]  /*3160*/  FMUL.FTZ R157, R166, UR19 ;  /* 0x00000013a69d7c20 */ /* 0x000fe20008410000 */
[----:B------:R-:W-:Y:S01]  /*3170*/  @P1 FADD.FTZ R158, R158, R97 ;  /* 0x000000619e9e1221 */ /* 0x000fe20000010000 */
[----:B------:R-:W-:Y:S02]  /*3180*/  @P1 IMAD.U32 R97, R144, 0x10000, RZ ;  /* 0x0001000090611824 */ /* 0x000fe400078e00ff */
[----:B------:R-:W-:Y:S01]  /*3190*/  @P1 FADD.FTZ R159, R159, R96 ;  /* 0x000000609f9f1221 */ /* 0x000fe20000010000 */
[----:B------:R-:W-:Y:S01]  /*31a0*/  @P1 SHF.L.U32 R96, R141, 0x10, RZ ;  /* 0x000000108d601819 */ /* 0x000fe200000006ff */
[----:B------:R-:W-:Y:S02]  /*31b0*/  @P1 IMAD.MOV.U32 R141, RZ, RZ, R136 ;  /* 0x000000ffff8d1224 */ /* 0x000fe400078e0088 */
[----:B------:R-:W-:Y:S01]  /*31c0*/  @P1 FADD.FTZ R156, R156, R97 ;  /* 0x000000619c9c1221 */ /* 0x000fe20000010000 */
[----:B------:R-:W-:Y:S01]  /*31d0*/  FADD.FTZ R97, R145, -R150 ;  /* 0x8000009691617221 */ /* 0x000fe20000010000 */
[----:B------:R-:W-:Y:S01]  /*31e0*/  FSEL R221, R157, RZ, P2 ;  /* 0x000000ff9ddd7208 */ /* 0x000fe20001000000 */
[----:B------:R0:W-:Y:S01]  /*31f0*/  F2F.BF16.F32 R140, R154 ;  /* 0x0000009a008c7304 */ /* 0x0001e20000202000 */
[----:B------:R-:W-:Y:S01]  /*3200*/  ISETP.NE.U32.AND P2, PT, RZ, UR20, PT ;  /* 0x00000014ff007c0c */ /* 0x000fe2000bf45070 */
[----:B------:R-:W-:Y:S01]  /*3210*/  FMUL.FTZ R150, R186, R97 ;  /* 0x00000061ba967220 */ /* 0x000fe20000410000 */
[----:B------:R-:W-:Y:S01]  /*3220*/  @P1 SHF.R.U32.HI R148, RZ, 0x10, R137 ;  /* 0x00000010ff941819 */ /* 0x000fe20000011689 */
[----:B------:R-:W-:-:S02]  /*3230*/  @P1 IMAD.U32 R97, R141, 0x10000, RZ ;  /* 0x000100008d611824 */ /* 0x000fc400078e00ff */
[----:B------:R-:W-:Y:S01]  /*3240*/  FMUL.FTZ R155, R159, UR19 ;  /* 0x000000139f9b7c20 */ /* 0x000fe20008410000 */
[----:B------:R-:W-:Y:S01]  /*3250*/  @P1 FADD.FTZ R151, R151, R96 ;  /* 0x0000006097971221 */ /* 0x000fe20000010000 */
[----:B------:R-:W-:Y:S01]  /*3260*/  ISETP.NE.AND.EX P2, PT, RZ, UR21, PT, P2 ;  /* 0x00000015ff007c0c */ /* 0x000fe2000bf45320 */
[----:B------:R-:W-:Y:S01]  /*3270*/  FMUL.FTZ R186, R186, R223 ;  /* 0x000000dfbaba7220 */ /* 0x000fe20000410000 */
[----:B0-----:R-:W-:Y:S01]  /*3280*/  FMUL.FTZ R154, R158, UR19 ;  /* 0x000000139e9a7c20 */ /* 0x001fe20008410000 */
[----:B------:R-:W-:Y:S01]  /*3290*/  @P1 SHF.L.U32 R141, R148, 0x10, RZ ;  /* 0x00000010948d1819 */ /* 0x000fe200000006ff */
[----:B------:R0:W-:Y:S01]  /*32a0*/  F2F.BF16.F32 R139, R147 ;  /* 0x00000093008b7304 */ /* 0x0001e20000202000 */
[----:B------:R-:W-:Y:S01]  /*32b0*/  FSEL R209, R155, RZ, P5 ;  /* 0x000000ff9bd17208 */ /* 0x000fe20002800000 */
[----:B------:R-:W-:Y:S01]  /*32c0*/  @P1 FADD.FTZ R150, R150, R97 ;  /* 0x0000006196961221 */ /* 0x000fe20000010000 */
[----:B------:R-:W-:Y:S01]  /*32d0*/  FSEL R96, R154, RZ, P6 ;  /* 0x000000ff9a607208 */ /* 0x000fe20003000000 */
[----:B------:R-:W-:Y:S01]  /*32e0*/  @P1 FADD.FTZ R186, R186, R141 ;  /* 0x0000008dbaba1221 */ /* 0x000fe20000010000 */
[----:B------:R-:W-:Y:S01]  /*32f0*/  LOP3.LUT P6, RZ, R168, 0xff0000, RZ, 0xc0, !PT ;  /* 0x00ff0000a8ff7812 */ /* 0x000fe200078cc0ff */
[----:B--2---:R-:W-:Y:S01]  /*3300*/  IMAD.U32 R208, R208, 0x10000, RZ ;  /* 0x00010000d0d07824 */ /* 0x004fe200078e00ff */
[----:B------:R-:W-:Y:S01]  /*3310*/  LOP3.LUT P5, RZ, R168, 0xff00, RZ, 0xc0, !PT ;  /* 0x0000ff00a8ff7812 */ /* 0x000fe200078ac0ff */
[----:B------:R1:W-:Y:S01]  /*3320*/  F2F.BF16.F32 R143, R146 ;  /* 0x00000092008f7304 */ /* 0x0003e20000202000 */
[----:B0-----:R-:W-:Y:S01]  /*3330*/  FMUL.FTZ R147, R151, UR19 ;  /* 0x0000001397937c20 */ /* 0x001fe20008410000 */
[----:B------:R-:W-:Y:S01]  /*3340*/  FMUL.FTZ R148, R186, UR19 ;  /* 0x00000013ba947c20 */ /* 0x000fe20008410000 */
[----:B------:R-:W-:-:S02]  /*3350*/  @P0 F2FP.BF16.F32.PACK_AB R93, RZ, R93 ;  /* 0x0000005dff5d023e */ /* 0x000fc400000010ff */
[----:B------:R-:W-:Y:S02]  /*3360*/  @P2 F2FP.BF16.F32.PACK_AB R94, RZ, R94 ;  /* 0x0000005eff5e223e */ /* 0x000fe400000010ff */
[----:B------:R-:W-:Y:S01]  /*3370*/  @P2 F2FP.BF16.F32.PACK_AB R92, RZ, R92 ;  /* 0x0000005cff5c223e */ /* 0x000fe200000010ff */
[----:B------:R-:W0:Y:S01]  /*3380*/  F2F.BF16.F32 R215, R215 ;  /* 0x000000d700d77304 */ /* 0x000e220000202000 */
[----:B-1----:R-:W-:Y:S01]  /*3390*/  FMUL.FTZ R146, R156, UR19 ;  /* 0x000000139c927c20 */ /* 0x002fe20008410000 */
[----:B------:R-:W-:Y:S02]  /*33a0*/  @P0 PRMT R197, R93, 0x7610, R197 ;  /* 0x000076105dc50816 */ /* 0x000fe400000000c5 */
[----:B------:R-:W-:Y:S02]  /*33b0*/  @P2 PRMT R189, R94, 0x7610, R189 ;  /* 0x000076105ebd2816 */ /* 0x000fe400000000bd */
[----:B------:R-:W-:Y:S02]  /*33c0*/  FSEL R149, R146, RZ, P5 ;  /* 0x000000ff92957208 */ /* 0x000fe40002800000 */
[----:B------:R1:W-:Y:S01]  /*33d0*/  F2F.BF16.F32 R144, R216 ;  /* 0x000000d800907304 */ /* 0x0003e20000202000 */
[----:B------:R-:W-:-:S02]  /*33e0*/  LOP3.LUT P5, RZ, R168, 0xff, RZ, 0xc0, !PT ;  /* 0x000000ffa8ff7812 */ /* 0x000fc400078ac0ff */
[----:B------:R-:W-:Y:S01]  /*33f0*/  @P0 F2FP.BF16.F32.PACK_AB R93, RZ, R95 ;  /* 0x0000005fff5d023e */ /* 0x000fe200000010ff */
[----:B------:R-:W-:Y:S01]  /*3400*/  IMAD.WIDE.U32 R94, R212, 0x10000, RZ ;  /* 0x00010000d45e7825 */ /* 0x000fe200078e00ff */
[----:B------:R-:W-:Y:S02]  /*3410*/  @P2 PRMT R194, R92, 0x7610, R194 ;  /* 0x000076105cc22816 */ /* 0x000fe400000000c2 */
[----:B------:R-:W-:Y:S01]  /*3420*/  @P0 F2FP.BF16.F32.PACK_AB R92, RZ, R138 ;  /* 0x0000008aff5c023e */ /* 0x000fe200000010ff */
[----:B------:R-:W2:Y:S01]  /*3430*/  F2F.BF16.F32 R214, R214 ;  /* 0x000000d600d67304 */ /* 0x000ea20000202000 */
[----:B-1----:R-:W-:Y:S02]  /*3440*/  FSEL R216, R147, RZ, P6 ;  /* 0x000000ff93d87208 */ /* 0x002fe40003000000 */
[----:B------:R-:W-:Y:S02]  /*3450*/  LOP3.LUT P6, RZ, R168, 0xff000000, RZ, 0xc0, !PT ;  /* 0xff000000a8ff7812 */ /* 0x000fe400078cc0ff */
[----:B0-----:R-:W-:-:S02]  /*3460*/  LOP3.LUT R141, R95, R208, R215, 0xfe, !PT ;  /* 0x000000d05f8d7212 */ /* 0x001fc400078efed7 */
[----:B------:R-:W-:Y:S01]  /*3470*/  @P0 PRMT R191, R92, 0x7610, R191 ;  /* 0x000076105cbf0816 */ /* 0x000fe200000000bf */
[----:B------:R0:W1:Y:S01]  /*3480*/  F2F.BF16.F32 R145, R96 ;  /* 0x0000006000917304 */ /* 0x0000620000202000 */
[----:B------:R-:W-:Y:S01]  /*3490*/  @P0 PRMT R198, R93, 0x7610, R198 ;  /* 0x000076105dc60816 */ /* 0x000fe200000000c6 */
[----:B------:R-:W-:Y:S01]  /*34a0*/  IMAD.WIDE.U32 R92, R210, 0x10000, RZ ;  /* 0x00010000d25c7825 */ /* 0x000fe200078e00ff */
[----:B------:R-:W-:Y:S02]  /*34b0*/  @P2 F2FP.BF16.F32.PACK_AB R98, RZ, R98 ;  /* 0x00000062ff62223e */ /* 0x000fe400000010ff */
[----:B------:R-:W-:Y:S01]  /*34c0*/  @P0 F2FP.BF16.F32.PACK_AB R99, RZ, R99 ;  /* 0x00000063ff63023e */ /* 0x000fe200000010ff */
[----:B--2---:R-:W-:Y:S02]  /*34d0*/  IMAD.U32 R214, R214, 0x10000, RZ ;  /* 0x00010000d6d67824 */ /* 0x004fe400078e00ff */
[----:B------:R2:W-:Y:S01]  /*34e0*/  F2F.BF16.F32 R168, R149 ;  /* 0x0000009500a87304 */ /* 0x0005e20000202000 */
[----:B0-----:R-:W-:-:S02]  /*34f0*/  FSEL R96, R148, RZ, P6 ;  /* 0x000000ff94607208 */ /* 0x001fc40003000000 */
[----:B------:R-:W-:Y:S02]  /*3500*/  SHF.L.U32 R95, R140, 0x10, RZ ;  /* 0x000000108c5f7819 */ /* 0x000fe400000006ff */
[----:B------:R-:W-:Y:S02]  /*3510*/  @P2 PRMT R190, R98, 0x7610, R190 ;  /* 0x0000761062be2816 */ /* 0x000fe400000000be */
[----:B------:R-:W-:Y:S01]  /*3520*/  @P0 PRMT R199, R99, 0x7610, R199 ;  /* 0x0000761063c70816 */ /* 0x000fe200000000c7 */
[----:B------:R-:W0:Y:S01]  /*3530*/  F2F.BF16.F32 R217, R217 ;  /* 0x000000d900d97304 */ /* 0x000e220000202000 */
[----:B--2---:R-:W-:Y:S01]  /*3540*/  FMUL.FTZ R149, R150, UR19 ;  /* 0x0000001396957c20 */ /* 0x004fe20008410000 */
[----:B------:R-:W-:Y:S01]  /*3550*/  LOP3.LUT R140, R94, R213, RZ, 0xfc, !PT ;  /* 0x000000d55e8c7212 */ /* 0x000fe200078efcff */
[----:B-1----:R-:W-:Y:S01]  /*3560*/  IMAD.U32 R145, R145, 0x10000, RZ ;  /* 0x0001000091917824 */ /* 0x002fe200078e00ff */
[----:B------:R-:W-:Y:S02]  /*3570*/  @P2 F2FP.BF16.F32.PACK_AB R205, RZ, R205 ;  /* 0x000000cdffcd223e */ /* 0x000fe400000010ff */
[----:B------:R-:W-:-:S02]  /*3580*/  FSEL R138, R149, RZ, P5 ;  /* 0x000000ff958a7208 */ /* 0x000fc40002800000 */
[----:B------:R-:W1:Y:S01]  /*3590*/  F2F.BF16.F32 R219, R219 ;  /* 0x000000db00db7304 */ /* 0x000e620000202000 */
[----:B------:R-:W-:Y:S02]  /*35a0*/  @P0 LOP3.LUT P6, RZ, R201, 0xff00, RZ, 0xc0, !PT ;  /* 0x0000ff00c9ff0812 */ /* 0x000fe400078cc0ff */
[----:B------:R-:W-:Y:S02]  /*35b0*/  @P2 F2FP.BF16.F32.PACK_AB R207, RZ, R207 ;  /* 0x000000cfffcf223e */ /* 0x000fe400000010ff */
[----:B------:R-:W-:Y:S02]  /*35c0*/  @P2 F2FP.BF16.F32.PACK_AB R211, RZ, R211 ;  /* 0x000000d3ffd3223e */ /* 0x000fe400000010ff */
[----:B0-----:R-:W-:Y:S01]  /*35d0*/  LOP3.LUT R99, R93, R214, R217, 0xfe, !PT ;  /* 0x000000d65d637212 */ /* 0x001fe200078efed9 */
[----:B------:R0:W2:Y:S01]  /*35e0*/  F2F.BF16.F32 R218, R96 ;  /* 0x0000006000da7304 */ /* 0x0000a20000202000 */
[----:B------:R-:W-:Y:S02]  /*35f0*/  @P2 PRMT R193, R205, 0x7610, R193 ;  /* 0x00007610cdc12816 */ /* 0x000fe400000000c1 */
[----:B-1----:R-:W-:-:S05]  /*3600*/  LOP3.LUT R98, R92, R219, RZ, 0xfc, !PT ;  /* 0x000000db5c627212 */ /* 0x002fca00078efcff */
[----:B------:R-:W1:Y:S01]  /*3610*/  F2F.BF16.F32 R216, R216 ;  /* 0x000000d800d87304 */ /* 0x000e620000202000 */
[----:B0-----:R-:W-:-:S04]  /*3620*/  IMAD.WIDE.U32 R96, R142, 0x10000, RZ ;  /* 0x000100008e607825 */ /* 0x001fc800078e00ff */
[----:B------:R-:W-:Y:S01]  /*3630*/  IMAD.WIDE.U32 R92, R168, 0x10000, RZ ;  /* 0x00010000a85c7825 */ /* 0x000fe200078e00ff */
[----:B------:R-:W-:Y:S02]  /*3640*/  LOP3.LUT R97, R97, R95, R139, 0xfe, !PT ;  /* 0x0000005f61617212 */ /* 0x000fe400078efe8b */
[----:B------:R-:W0:Y:S01]  /*3650*/  F2F.BF16.F32 R221, R221 ;  /* 0x000000dd00dd7304 */ /* 0x000e220000202000 */
[----:B--2---:R-:W-:Y:S01]  /*3660*/  IMAD.U32 R139, R218, 0x10000, RZ ;  /* 0x00010000da8b7824 */ /* 0x004fe200078e00ff */
[----:B------:R-:W-:Y:S01]  /*3670*/  LOP3.LUT R96, R96, R143, RZ, 0xfc, !PT ;  /* 0x0000008f60607212 */ /* 0x000fe200078efcff */
[----:B------:R-:W-:-:S03]  /*3680*/  IMAD.WIDE.U32 R94, R144, 0x10000, RZ ;  /* 0x00010000905e7825 */ /* 0x000fc600078e00ff */
[----:B-1----:R-:W-:Y:S02]  /*3690*/  LOP3.LUT R93, R93, R139, R216, 0xfe, !PT ;  /* 0x0000008b5d5d7212 */ /* 0x002fe400078efed8 */
[----:B------:R-:W1:Y:S01]  /*36a0*/  F2F.BF16.F32 R209, R209 ;  /* 0x000000d100d17304 */ /* 0x000e620000202000 */
[----:B0-----:R-:W-:-:S07]  /*36b0*/  LOP3.LUT R95, R95, R145, R221, 0xfe, !PT ;  /* 0x000000915f5f7212 */ /* 0x001fce00078efedd */
[----:B------:R0:W2:Y:S01]  /*36c0*/  F2F.BF16.F32 R215, R138 ;  /* 0x0000008a00d77304 */ /* 0x0000a20000202000 */
[----:B-1----:R-:W-:Y:S02]  /*36d0*/  LOP3.LUT R94, R94, R209, RZ, 0xfc, !PT ;  /* 0x000000d15e5e7212 */ /* 0x002fe400078efcff */
[----:B0-----:R-:W-:-:S04]  /*36e0*/  IADD3 R138, P5, R181, UR22, RZ ;  /* 0x00000016b58a7c10 */ /* 0x001fc8000ffbe0ff */
        /* <DEDUP_REMOVED lines=11> */
.L_x_1042:
        /* <DEDUP_REMOVED lines=12> */
.L_x_1043:
        /* <DEDUP_REMOVED lines=33> */
.L_x_1044:
        /* <DEDUP_REMOVED lines=12> */
.L_x_1045:
        /* <DEDUP_REMOVED lines=27> */
[----:B0-----:R-:W-:Y:S01]  /*3ce0*/  PRMT R143, R190, 0x5410, R193 ;  /* 0x00005410be8f7816 */ /* 0x001fe200000000c1 */
[----:B------:R-:W-:Y:S01]  /*3cf0*/  IMAD.WIDE.U32 R98, R98, 0x10000, RZ ;  /* 0x0001000062627825 */ /* 0x000fe200078e00ff */
[----:B------:R-:W-:-:S04]  /*3d00*/  IADD3.X R141, R184, UR21, RZ, P5, !PT ;  /* 0x00000015b88d7c10 */ /* 0x000fc8000affe4ff */
[----:B------:R-:W-:Y:S02]  /*3d10*/  LOP3.LUT R99, R143, R99, RZ, 0xfc, !PT ;  /* 0x000000638f637212 */ /* 0x000fe400078efcff */
[----:B------:R-:W-:-:S05]  /*3d20*/  LOP3.LUT R98, R98, 0xffff, R194, 0xf8, !PT ;  /* 0x0000ffff62627812 */ /* 0x000fca00078ef8c2 */
[----:B------:R1:W-:Y:S02]  /*3d30*/  STG.E.64 desc[UR6][R140.64], R98 ;  /* 0x000000628c007986 */ /* 0x0003e4000c101b06 */
.L_x_1046:
        /* <DEDUP_REMOVED lines=12> */
.L_x_1047:
        /* <DEDUP_REMOVED lines=29> */
.L_x_1048:
        /* <DEDUP_REMOVED lines=22> */
.L_x_1049:
        /* <DEDUP_REMOVED lines=9> */
.L_x_1050:
        /* <DEDUP_REMOVED lines=25> */
.L_x_1051:
        /* <DEDUP_REMOVED lines=39> */
[----:B---3--:R-:W-:Y:S01]  /*45c0*/  MOV R92, R9 ;  /* 0x00000009005c7202 */ /* 0x008fe20000000f00 */
        /* <DEDUP_REMOVED lines=39> */
[----:B------:R-:W-:-:S07]  /*4840*/  IMAD.MOV.U32 R19, RZ, RZ, R12 ;  /* 0x000000ffff137224 */ /* 0x000fce00078e000c */
.L_x_1039:
        /* <DEDUP_REMOVED lines=35> */
.L_x_1040:
[----:B------:R-:W-:Y:S01]  /*4a80*/  HFMA2.MMA R162, -RZ, RZ, 0, 9.5367431640625e-07 ;  /* 0x00000010ffa27435 */ /* 0x000fe200000001ff */
[----:B------:R-:W-:Y:S01]  /*4a90*/  IMAD.MOV.U32 R165, RZ, RZ, R29 ;  /* 0x000000ffffa57224 */ /* 0x000fe200078e001d */
[----:B------:R-:W-:Y:S01]  /*4aa0*/  MOV R160, 0xffffffff ;  /* 0xffffffff00a07802 */ /* 0x000fe20000000f00 */
[----:B------:R-:W-:-:S08]  /*4ab0*/  IMAD.MOV.U32 R175, RZ, RZ, 0x1f ;  /* 0x0000001fffaf7424 */ /* 0x000fd000078e00ff */
[----:B-----5:R-:W-:Y:S05]  /*4ac0*/  WARPSYNC.COLLECTIVE R160, `(.L_x_1053) ;  /* 0x00000000a0087348 */ /* 0x020fea0003c00000 */
[----:B------:R0:W1:Y:S02]  /*4ad0*/  SHFL.DOWN P3, R161, R165, R162, R175 ;  /* 0x080000a2a5a17389 */ /* 0x00006400000600af */
[----:B01---5:R-:W-:Y:S01]  /*4ae0*/  ENDCOLLECTIVE ;  /* 0x000000000000791b */ /* 0x023fe20003800000 */
.L_x_1053:
[----:B------:R-:W-:Y:S01]  /*4af0*/  MOV R165, R93 ;  /* 0x0000005d00a57202 */ /* 0x000fe20000000f00 */
[----:B------:R-:W-:-:S07]  /*4b00*/  IMAD.MOV.U32 R92, RZ, RZ, R161 ;  /* 0x000000ffff5c7224 */ /* 0x000fce00078e00a1 */
[----:B------:R-:W-:Y:S05]  /*4b10*/  WARPSYNC.COLLECTIVE R160, `(.L_x_1054) ;  /* 0x00000000a0087348 */ /* 0x000fea0003c00000 */
[----:B------:R0:W1:Y:S02]  /*4b20*/  SHFL.DOWN P3, R161, R165, R162, R175 ;  /* 0x080000a2a5a17389 */ /* 0x00006400000600af */
[----:B01----:R-:W-:Y:S01]  /*4b30*/  ENDCOLLECTIVE ;  /* 0x000000000000791b */ /* 0x003fe20003800000 */
.L_x_1054:
[----:B------:R-:W-:-:S05]  /*4b40*/  FADD.FTZ R92, R29, R92 ;  /* 0x0000005c1d5c7221 */ /* 0x000fca0000010000 */
[----:B------:R-:W-:Y:S01]  /*4b50*/  MOV R165, R92 ;  /* 0x0000005c00a57202 */ /* 0x000fe20000000f00 */
[----:B------:R-:W-:Y:S02]  /*4b60*/  IMAD.MOV.U32 R162, RZ, RZ, 0x8 ;  /* 0x00000008ffa27424 */ /* 0x000fe400078e00ff */
[----:B------:R-:W-:-:S07]  /*4b70*/  IMAD.MOV.U32 R94, RZ, RZ, R161 ;  /* 0x000000ffff5e7224 */ /* 0x000fce00078e00a1 */
[----:B------:R-:W-:Y:S05]  /*4b80*/  WARPSYNC.COLLECTIVE R160, `(.L_x_1055) ;  /* 0x00000000a0087348 */ /* 0x000fea0003c00000 */
[----:B------:R0:W1:Y:S02]  /*4b90*/  SHFL.DOWN P3, R161, R165, R162, R175 ;  /* 0x080000a2a5a17389 */ /* 0x00006400000600af */
[----:B01----:R-:W-:Y:S01]  /*4ba0*/  ENDCOLLECTIVE ;  /* 0x000000000000791b */ /* 0x003fe20003800000 */
.L_x_1055:
[----:B------:R-:W-:-:S04]  /*4bb0*/  FADD.FTZ R94, R93, R94 ;  /* 0x0000005e5d5e7221 */ /* 0x000fc80000010000 */
[----:B------:R-:W-:Y:S01]  /*4bc0*/  IMAD.MOV.U32 R165, RZ, RZ, R94 ;  /* 0x000000ffffa57224 */ /* 0x000fe200078e005e */
[----:B------:R-:W-:-:S07]  /*4bd0*/  MOV R95, R161 ;  /* 0x000000a1005f7202 */ /* 0x000fce0000000f00 */
[----:B------:R-:W-:Y:S05]  /*4be0*/  WARPSYNC.COLLECTIVE R160, `(.L_x_1056) ;  /* 0x00000000a0087348 */ /* 0x000fea0003c00000 */
[----:B------:R0:W1:Y:S02]  /*4bf0*/  SHFL.DOWN P3, R161, R165, R162, R175 ;  /* 0x080000a2a5a17389 */ /* 0x00006400000600af */
[----:B01----:R-:W-:Y:S01]  /*4c00*/  ENDCOLLECTIVE ;  /* 0x000000000000791b */ /* 0x003fe20003800000 */
.L_x_1056:
[----:B------:R-:W-:Y:S01]  /*4c10*/  FADD.FTZ R95, R92, R95 ;  /* 0x0000005f5c5f7221 */ /* 0x000fe20000010000 */
[----:B------:R-:W-:-:S03]  /*4c20*/  HFMA2.MMA R162, -RZ, RZ, 0, 2.384185791015625e-07 ;  /* 0x00000004ffa27435 */ /* 0x000fc600000001ff */
[----:B------:R-:W-:Y:S01]  /*4c30*/  IMAD.MOV.U32 R165, RZ, RZ, R95 ;  /* 0x000000ffffa57224 */ /* 0x000fe200078e005f */
[----:B------:R-:W-:-:S07]  /*4c40*/  MOV R97, R161 ;  /* 0x000000a100617202 */ /* 0x000fce0000000f00 */
[----:B------:R-:W-:Y:S05]  /*4c50*/  WARPSYNC.COLLECTIVE R160, `(.L_x_1057) ;  /* 0x00000000a0087348 */ /* 0x000fea0003c00000 */
[----:B------:R0:W1:Y:S02]  /*4c60*/  SHFL.DOWN P3, R161, R165, R162, R175 ;  /* 0x080000a2a5a17389 */ /* 0x00006400000600af */
[----:B01----:R-:W-:Y:S01]  /*4c70*/  ENDCOLLECTIVE ;  /* 0x000000000000791b */ /* 0x003fe20003800000 */
.L_x_1057:
[----:B------:R-:W-:-:S05]  /*4c80*/  FADD.FTZ R97, R94, R97 ;  /* 0x000000615e617221 */ /* 0x000fca0000010000 */
[----:B------:R-:W-:Y:S01]  /*4c90*/  MOV R165, R97 ;  /* 0x0000006100a57202 */ /* 0x000fe20000000f00 */
[----:B------:R-:W-:-:S07]  /*4ca0*/  IMAD.MOV.U32 R96, RZ, RZ, R161 ;  /* 0x000000ffff607224 */ /* 0x000fce00078e00a1 */
[----:B------:R-:W-:Y:S05]  /*4cb0*/  WARPSYNC.COLLECTIVE R160, `(.L_x_1058) ;  /* 0x00000000a0087348 */ /* 0x000fea0003c00000 */
[----:B------:R0:W1:Y:S02]  /*4cc0*/  SHFL.DOWN P3, R161, R165, R162, R175 ;  /* 0x080000a2a5a17389 */ /* 0x00006400000600af */
[----:B01----:R-:W-:Y:S01]  /*4cd0*/  ENDCOLLECTIVE ;  /* 0x000000000000791b */ /* 0x003fe20003800000 */
.L_x_1058:
[----:B------:R-:W-:-:S05]  /*4ce0*/  FADD.FTZ R96, R95, R96 ;  /* 0x000000605f607221 */ /* 0x000fca0000010000 */
[----:B------:R-:W-:Y:S01]  /*4cf0*/  MOV R165, R96 ;  /* 0x0000006000a57202 */ /* 0x000fe20000000f00 */
[----:B------:R-:W-:Y:S02]  /*4d00*/  IMAD.MOV.U32 R162, RZ, RZ, 0x2 ;  /* 0x00000002ffa27424 */ /* 0x000fe400078e00ff */
[----:B------:R-:W-:-:S07]  /*4d10*/  IMAD.MOV.U32 R98, RZ, RZ, R161 ;  /* 0x000000ffff627224 */ /* 0x000fce00078e00a1 */
[----:B------:R-:W-:Y:S05]  /*4d20*/  WARPSYNC.COLLECTIVE R160, `(.L_x_1059) ;  /* 0x00000000a0087348 */ /* 0x000fea0003c00000 */
[----:B------:R0:W1:Y:S02]  /*4d30*/  SHFL.DOWN P3, R161, R165, R162, R175 ;  /* 0x080000a2a5a17389 */ /* 0x00006400000600af */
[----:B01----:R-:W-:Y:S01]  /*4d40*/  ENDCOLLECTIVE ;  /* 0x000000000000791b */ /* 0x003fe20003800000 */
.L_x_1059:
[----:B------:R-:W-:-:S04]  /*4d50*/  FADD.FTZ R98, R97, R98 ;  /* 0x0000006261627221 */ /* 0x000fc80000010000 */
[----:B------:R-:W-:Y:S01]  /*4d60*/  IMAD.MOV.U32 R165, RZ, RZ, R98 ;  /* 0x000000ffffa57224 */ /* 0x000fe200078e0062 */
[----:B------:R-:W-:-:S07]  /*4d70*/  MOV R29, R161 ;  /* 0x000000a1001d7202 */ /* 0x000fce0000000f00 */
[----:B------:R-:W-:Y:S05]  /*4d80*/  WARPSYNC.COLLECTIVE R160, `(.L_x_1060) ;  /* 0x00000000a0087348 */ /* 0x000fea0003c00000 */
[----:B------:R0:W1:Y:S02]  /*4d90*/  SHFL.DOWN P3, R161, R165, R162, R175 ;  /* 0x080000a2a5a17389 */ /* 0x00006400000600af */
[----:B01----:R-:W-:Y:S01]  /*4da0*/  ENDCOLLECTIVE ;  /* 0x000000000000791b */ /* 0x003fe20003800000 */
.L_x_1060:
        /* <DEDUP_REMOVED lines=8> */
.L_x_1061:
[----:B------:R-:W-:-:S05]  /*4e30*/  FADD.FTZ R93, R98, R93 ;  /* 0x0000005d625d7221 */ /* 0x000fca0000010000 */
[----:B------:R-:W-:Y:S01]  /*4e40*/  MOV R165, R93 ;  /* 0x0000005d00a57202 */ /* 0x000fe20000000f00 */
[----:B------:R-:W-:-:S07]  /*4e50*/  IMAD.MOV.U32 R92, RZ, RZ, R161 ;  /* 0x000000ffff5c7224 */ /* 0x000fce00078e00a1 */
[----:B------:R-:W-:Y:S05]  /*4e60*/  WARPSYNC.COLLECTIVE R160, `(.L_x_1062) ;  /* 0x00000000a0087348 */ /* 0x000fea0003c00000 */
[----:B------:R0:W1:Y:S02]  /*4e70*/  SHFL.DOWN P3, R161, R165, R162, R175 ;  /* 0x080000a2a5a17389 */ /* 0x00006400000600af */
[----:B01----:R-:W-:Y:S01]  /*4e80*/  ENDCOLLECTIVE ;  /* 0x000000000000791b */ /* 0x003fe20003800000 */
.L_x_1062:
[----:B------:R-:W-:Y:S01]  /*4e90*/  IMAD.MOV.U32 R94, RZ, RZ, R161 ;  /* 0x000000ffff5e7224 */ /* 0x000fe200078e00a1 */
[----:B------:R-:W-:Y:S06]  /*4ea0*/  BRA `(.L_x_1063) ;  /* 0xffffffd400a07947 */ /* 0x000fec000383ffff */
.L_x_1064:
        /* <DEDUP_REMOVED lines=13> */
.L_x_3906:


//--------------------- .text._ZN10layer_norm22ln_bwd_finalize_kernelINS_22Kernel_traits_finalizeILj2560Ef13__nv_bfloat16S2_S2_fjLb0ELj1024ELj4ENS_18Kernel_traits_baseILj2560EfS2_S2_S2_fjLj1024EEEEELb0ELb0EEEvNS_9BwdParamsE --------------------------
	.section	.text._ZN10layer_norm22ln_bwd_finalize_kernelINS_22Kernel_traits_finalizeILj2560Ef13__nv_bfloat16S2_S2_fjLb0ELj1024ELj4ENS_18Kernel_traits_baseILj2560EfS2_S2_S2_fjLj1024EEEEELb0ELb0EEEvNS_9BwdParamsE,"ax",@progbits
	.align	128
        .global         _ZN10layer_norm22ln_bwd_finalize_kernelINS_22Kernel_traits_finalizeILj2560Ef13__nv_bfloat16S2_S2_fjLb0ELj1024ELj4ENS_18Kernel_traits_baseILj2560EfS2_S2_S2_fjLj1024EEEEELb0ELb0EEEvNS_9BwdParamsE
        .type           _ZN10layer_norm22ln_bwd_finalize_kernelINS_22Kernel_traits_finalizeILj2560Ef13__nv_bfloat16S2_S2_fjLb0ELj1024ELj4ENS_18Kernel_traits_baseILj2560EfS2_S2_S2_fjLj1024EEEEELb0ELb0EEEvNS_9BwdParamsE,@function
        .size           _ZN10layer_norm22ln_bwd_finalize_kernelINS_22Kernel_traits_finalizeILj2560Ef13__nv_bfloat16S2_S2_fjLb0ELj1024ELj4ENS_18Kernel_traits_baseILj2560EfS2_S2_S2_fjLj1024EEEEELb0ELb0EEEvNS_9BwdParamsE,(.L_x_3907 - _ZN10layer_norm22ln_bwd_finalize_kernelINS_22Kernel_traits_finalizeILj2560Ef13__nv_bfloat16S2_S2_fjLb0ELj1024ELj4ENS_18Kernel_traits_baseILj2560EfS2_S2_S2_fjLj1024EEEEELb0ELb0EEEvNS_9BwdParamsE)
        .other          _ZN10layer_norm22ln_bwd_finalize_kernelINS_22Kernel_traits_finalizeILj2560Ef13__nv_bfloat16S2_S2_fjLb0ELj1024ELj4ENS_18Kernel_traits_baseILj2560EfS2_S2_S2_fjLj1024EEEEELb0ELb0EEEvNS_9BwdParamsE,@"STO_CUDA_ENTRY STV_DEFAULT"
_ZN10layer_norm22ln_bwd_finalize_kernelINS_22Kernel_traits_finalizeILj2560Ef13__nv_bfloat16S2_S2_fjLb0ELj1024ELj4ENS_18Kernel_traits_baseILj2560EfS2_S2_S2_fjLj1024EEEEELb0ELb0EEEvNS_9BwdParamsE:
.text._ZN10layer_norm22ln_bwd_finalize_kernelINS_22Kernel_traits_finalizeILj2560Ef13__nv_bfloat16S2_S2_fjLb0ELj1024ELj4ENS_18Kernel_traits_baseILj2560EfS2_S2_S2_fjLj1024EEEEELb0ELb0EEEvNS_9BwdParamsE:
        /* <DEDUP_REMOVED lines=25> */
.L_x_1077:
        /* <DEDUP_REMOVED lines=30> */
.L_x_1069:
        /* <DEDUP_REMOVED lines=36> */
.L_x_1068:
[----:B------:R-:W-:Y:S05]  /*05b0*/  BSYNC B1 ;  /* 0x0000000000017941 */ /* 0x000fea0003800000 */
.L_x_1067:
        /* <DEDUP_REMOVED lines=24> */
.L_x_1071:
[----:B------:R-:W-:Y:S05]  /*0740*/  BSYNC B1 ;  /* 0x0000000000017941 */ /* 0x000fea0003800000 */
.L_x_1070:
        /* <DEDUP_REMOVED lines=12> */
.L_x_1072:
[----:B------:R-:W-:Y:S05]  /*0810*/  BSYNC B1 ;  /* 0x0000000000017941 */ /* 0x000fea0003800000 */
.L_x_1066:
[----:B------:R-:W-:Y:S05]  /*0820*/  BSYNC B0 ;  /* 0x0000000000007941 */ /* 0x000fea0003800000 */
.L_x_1065:
        /* <DEDUP_REMOVED lines=29> */
.L_x_1088:
[----:B---3--:R-:W-:Y:S01]  /*0a00*/  FADD.FTZ R9, R18, R9 ;  /* 0x0000000912097221 */ /* 0x008fe20000010000 */
[----:B--2---:R-:W-:-:S04]  /*0a10*/  FADD.FTZ R11, R10, R11 ;  /* 0x0000000b0a0b7221 */ /* 0x004fc80000010000 */
[----:B------:R2:W-:Y:S04]  /*0a20*/  @!P1 STS [R6+0x2000], R9 ;  /* 0x0020000906009388 */ /* 0x0005e80000000800 */
[----:B------:R2:W-:Y:S02]  /*0a30*/  @!P1 STS [R6+0x2080], R11 ;  /* 0x0020800b06009388 */ /* 0x0005e40000000800 */
.L_x_1073:
        /* <DEDUP_REMOVED lines=9> */
[----:B0-----:R-:W0:Y:S01]  /*0ad0*/  LDS.64 R10, [R9+UR4+0x2000] ;  /* 0x00200004090a7984 */ /* 0x001e220008000a00 */
[----:B------:R-:W3:Y:S03]  /*0ae0*/  LDC.64 R14, c[0x0][0x310] ;  /* 0x0000c400ff0e7b82 */ /* 0x000ee60000000a00 */
[----:B------:R-:W4:Y:S01]  /*0af0*/  LDS.64 R16, [R9+UR4+0x2080] ;  /* 0x0020800409107984 */ /* 0x000f220008000a00 */
[----:B--2---:R-:W-:-:S04]  /*0b00*/  IMAD.WIDE.U32 R12, R4, 0x8, R12 ;  /* 0x00000008040c7825 */ /* 0x004fc800078e000c */
[----:B---3--:R-:W-:Y:S01]  /*0b10*/  IMAD.WIDE.U32 R14, R4, 0x8, R14 ;  /* 0x00000008040e7825 */ /* 0x008fe200078e000e */
[----:B0-----:R2:W-:Y:S04]  /*0b20*/  STG.E.64 desc[UR6][R12.64], R10 ;  /* 0x0000000a0c007986 */ /* 0x0015e8000c101b06 */
[----:B----4-:R2:W-:Y:S02]  /*0b30*/  STG.E.64 desc[UR6][R14.64], R16 ;  /* 0x000000100e007986 */ /* 0x0105e4000c101b06 */
.L_x_1076:
[----:B------:R-:W-:Y:S05]  /*0b40*/  BSYNC B0 ;  /* 0x0000000000007941 */ /* 0x000fea0003800000 */
.L_x_1075:
[C---:B------:R-:W-:Y:S01]  /*0b50*/  ISETP.GT.U32.AND P1, PT, R3.reuse, -0xa01, PT ;  /* 0xfffff5ff0300780c */ /* 0x040fe20003f24070 */
[----:B------:R-:W-:Y:S01]  /*0b60*/  VIADD R4, R4, 0x500 ;  /* 0x0000050004047836 */ /* 0x000fe20000000000 */
[----:B------:R-:W-:-:S11]  /*0b70*/  IADD3 R3, R3, 0xa00, RZ ;  /* 0x00000a0003037810 */ /* 0x000fd60007ffe0ff */
[----:B------:R-:W-:Y:S05]  /*0b80*/  @P1 BRA `(.L_x_1077) ;  /* 0xfffffff400801947 */ /* 0x000fea000383ffff */
[----:B------:R-:W-:Y:S05]  /*0b90*/  EXIT ;  /* 0x000000000000794d */ /* 0x000fea0003800000 */
.L_x_1074:
[----:B------:R-:W-:Y:S01]  /*0ba0*/  HFMA2.MMA R21, -RZ, RZ, 0, 5.9604644775390625e-08 ;  /* 0x00000001ff157435 */ /* 0x000fe200000001ff */
[----:B0--3--:R-:W-:Y:S01]  /*0bb0*/  MOV R22, R10 ;  /* 0x0000000a00167202 */ /* 0x009fe20000000f00 */
[----:B------:R-:W-:Y:S01]  /*0bc0*/  IMAD.MOV.U32 R19, RZ, RZ, -0x1 ;  /* 0xffffffffff137424 */ /* 0x000fe200078e00ff */
[----:B------:R-:W-:-:S08]  /*0bd0*/  MOV R24, 0x1f ;  /* 0x0000001f00187802 */ /* 0x000fd00000000f00 */
[----:B-12---:R-:W-:Y:S05]  /*0be0*/  WARPSYNC.COLLECTIVE R19, `(.L_x_1078) ;  /* 0x0000000013087348 */ /* 0x006fea0003c00000 */
[----:B------:R0:W3:Y:S02]  /*0bf0*/  SHFL.BFLY P2, R20, R22, R21, R24 ;  /* 0x0c00001516147389 */ /* 0x0000e40000040018 */
[----:B0123--:R-:W-:Y:S01]  /*0c00*/  ENDCOLLECTIVE ;  /* 0x000000000000791b */ /* 0x00ffe20003800000 */
.L_x_1078:
[----:B------:R-:W-:Y:S01]  /*0c10*/  HFMA2.MMA R21, -RZ, RZ, 0, 1.1920928955078125e-07 ;  /* 0x00000002ff157435 */ /* 0x000fe200000001ff */
[----:B------:R-:W-:-:S05]  /*0c20*/  MOV R11, R20 ;  /* 0x00000014000b7202 */ /* 0x000fca0000000f00 */
[----:B------:R-:W-:-:S05]  /*0c30*/  FADD.FTZ R11, R10, R11 ;  /* 0x0000000b0a0b7221 */ /* 0x000fca0000010000 */
[----:B------:R-:W-:-:S07]  /*0c40*/  MOV R22, R11 ;  /* 0x0000000b00167202 */ /* 0x000fce0000000f00 */
[----:B------:R-:W-:Y:S05]  /*0c50*/  WARPSYNC.COLLECTIVE R19, `(.L_x_1079) ;  /* 0x0000000013087348 */ /* 0x000fea0003c00000 */
[----:B------:R0:W1:Y:S02]  /*0c60*/  SHFL.BFLY P2, R20, R22, R21, R24 ;  /* 0x0c00001516147389 */ /* 0x0000640000040018 */
[----:B01----:R-:W-:Y:S01]  /*0c70*/  ENDCOLLECTIVE ;  /* 0x000000000000791b */ /* 0x003fe20003800000 */
.L_x_1079:
[----:B------:R-:W-:Y:S01]  /*0c80*/  HFMA2.MMA R21, -RZ, RZ, 0, 2.384185791015625e-07 ;  /* 0x00000004ff157435 */ /* 0x000fe200000001ff */
[----:B------:R-:W-:-:S04]  /*0c90*/  IMAD.MOV.U32 R14, RZ, RZ, R20 ;  /* 0x000000ffff0e7224 */ /* 0x000fc800078e0014 */
[----:B------:R-:W-:-:S05]  /*0ca0*/  FADD.FTZ R14, R11, R14 ;  /* 0x0000000e0b0e7221 */ /* 0x000fca0000010000 */
[----:B------:R-:W-:-:S07]  /*0cb0*/  MOV R22, R14 ;  /* 0x0000000e00167202 */ /* 0x000fce0000000f00 */
[----:B------:R-:W-:Y:S05]  /*0cc0*/  WARPSYNC.COLLECTIVE R19, `(.L_x_1080) ;  /* 0x0000000013087348 */ /* 0x000fea0003c00000 */
[----:B------:R0:W1:Y:S02]  /*0cd0*/  SHFL.BFLY P2, R20, R22, R21, R24 ;  /* 0x0c00001516147389 */ /* 0x0000640000040018 */
[----:B01----:R-:W-:Y:S01]  /*0ce0*/  ENDCOLLECTIVE ;  /* 0x000000000000791b */ /* 0x003fe20003800000 */
.L_x_1080:
[----:B------:R-:W-:Y:S01]  /*0cf0*/  IMAD.MOV.U32 R21, RZ, RZ, 0x8 ;  /* 0x00000008ff157424 */ /* 0x000fe200078e00ff */
[----:B------:R-:W-:-:S05]  /*0d00*/  MOV R13, R20 ;  /* 0x00000014000d7202 */ /* 0x000fca0000000f00 */
[----:B------:R-:W-:-:S05]  /*0d10*/  FADD.FTZ R13, R14, R13 ;  /* 0x0000000d0e0d7221 */ /* 0x000fca0000010000 */
[----:B------:R-:W-:-:S07]  /*0d20*/  MOV R22, R13 ;  /* 0x0000000d00167202 */ /* 0x000fce0000000f00 */
[----:B------:R-:W-:Y:S05]  /*0d30*/  WARPSYNC.COLLECTIVE R19, `(.L_x_1081) ;  /* 0x0000000013087348 */ /* 0x000fea0003c00000 */
[----:B------:R0:W1:Y:S02]  /*0d40*/  SHFL.BFLY P2, R20, R22, R21, R24 ;  /* 0x0c00001516147389 */ /* 0x0000640000040018 */
[----:B01----:R-:W-:Y:S01]  /*0d50*/  ENDCOLLECTIVE ;  /* 0x000000000000791b */ /* 0x003fe20003800000 */
.L_x_1081:
[----:B------:R-:W-:Y:S01]  /*0d60*/  HFMA2.MMA R21, -RZ, RZ, 0, 9.5367431640625e-07 ;  /* 0x00000010ff157435 */ /* 0x000fe200000001ff */
[----:B------:R-:W-:-:S05]  /*0d70*/  MOV R10, R20 ;  /* 0x00000014000a7202 */ /* 0x000fca0000000f00 */
[----:B------:R-:W-:-:S05]  /*0d80*/  FADD.FTZ R10, R13, R10 ;  /* 0x0000000a0d0a7221 */ /* 0x000fca0000010000 */
[----:B------:R-:W-:-:S07]  /*0d90*/  MOV R22, R10 ;  /* 0x0000000a00167202 */ /* 0x000fce0000000f00 */
[----:B------:R-:W-:Y:S05]  /*0da0*/  WARPSYNC.COLLECTIVE R19, `(.L_x_1082) ;  /* 0x0000000013087348 */ /* 0x000fea0003c00000 */
[----:B------:R0:W1:Y:S02]  /*0db0*/  SHFL.BFLY P2, R20, R22, R21, R24 ;  /* 0x0c00001516147389 */ /* 0x0000640000040018 */
[----:B01----:R-:W-:Y:S01]  /*0dc0*/  ENDCOLLECTIVE ;  /* 0x000000000000791b */ /* 0x003fe20003800000 */
.L_x_1082:
[----:B------:R-:W-:Y:S01]  /*0dd0*/  HFMA2.MMA R21, -RZ, RZ, 0, 5.9604644775390625e-08 ;  /* 0x00000001ff157435 */ /* 0x000fe200000001ff */
[----:B------:R-:W-:Y:S01]  /*0de0*/  IMAD.MOV.U32 R22, RZ, RZ, R9 ;  /* 0x000000ffff167224 */ /* 0x000fe200078e0009 */
[----:B------:R-:W-:-:S09]  /*0df0*/  MOV R11, R20 ;  /* 0x00000014000b7202 */ /* 0x000fd20000000f00 */
[----:B------:R-:W-:Y:S05]  /*0e00*/  WARPSYNC.COLLECTIVE R19, `(.L_x_1083) ;  /* 0x0000000013087348 */ /* 0x000fea0003c00000 */
[----:B------:R0:W1:Y:S02]  /*0e10*/  SHFL.BFLY P2, R20, R22, R21, R24 ;  /* 0x0c00001516147389 */ /* 0x0000640000040018 */
[----:B01----:R-:W-:Y:S01]  /*0e20*/  ENDCOLLECTIVE ;  /* 0x000000000000791b */ /* 0x003fe20003800000 */
.L_x_1083:
[----:B------:R-:W-:Y:S01]  /*0e30*/  HFMA2.MMA R21, -RZ, RZ, 0, 1.1920928955078125e-07 ;  /* 0x00000002ff157435 */ /* 0x000fe200000001ff */
[----:B------:R-:W-:-:S05]  /*0e40*/  MOV R14, R20 ;  /* 0x00000014000e7202 */ /* 0x000fca0000000f00 */
[----:B------:R-:W-:-:S05]  /*0e50*/  FADD.FTZ R15, R9, R14 ;  /* 0x0000000e090f7221 */ /* 0x000fca0000010000 */
[----:B------:R-:W-:-:S07]  /*0e60*/  MOV R22, R15 ;  /* 0x0000000f00167202 */ /* 0x000fce0000000f00 */
[----:B------:R-:W-:Y:S05]  /*0e70*/  WARPSYNC.COLLECTIVE R19, `(.L_x_1084) ;  /* 0x0000000013087348 */ /* 0x000fea0003c00000 */
[----:B------:R0:W1:Y:S02]  /*0e80*/  SHFL.BFLY P2, R20, R22, R21, R24 ;  /* 0x0c00001516147389 */ /* 0x0000640000040018 */
[----:B01----:R-:W-:Y:S01]  /*0e90*/  ENDCOLLECTIVE ;  /* 0x000000000000791b */ /* 0x003fe20003800000 */
.L_x_1084:
[----:B------:R-:W-:Y:S01]  /*0ea0*/  HFMA2.MMA R21, -RZ, RZ, 0, 2.384185791015625e-07 ;  /* 0x00000004ff157435 */ /* 0x000fe200000001ff */
[----:B------:R-:W-:-:S04]  /*0eb0*/  IMAD.MOV.U32 R16, RZ, RZ, R20 ;  /* 0x000000ffff107224 */ /* 0x000fc800078e0014 */
[----:B------:R-:W-:-:S05]  /*0ec0*/  FADD.FTZ R16, R15, R16 ;  /* 0x000000100f107221 */ /* 0x000fca0000010000 */
[----:B------:R-:W-:-:S07]  /*0ed0*/  MOV R22, R16 ;  /* 0x0000001000167202 */ /* 0x000fce0000000f00 */
[----:B------:R-:W-:Y:S05]  /*0ee0*/  WARPSYNC.COLLECTIVE R19, `(.L_x_1085) ;  /* 0x0000000013087348 */ /* 0x000fea0003c00000 */
[----:B------:R0:W1:Y:S02]  /*0ef0*/  SHFL.BFLY P2, R20, R22, R21, R24 ;  /* 0x0c00001516147389 */ /* 0x0000640000040018 */
[----:B01----:R-:W-:Y:S01]  /*0f00*/  ENDCOLLECTIVE ;  /* 0x000000000000791b */ /* 0x003fe20003800000 */
.L_x_1085:
[----:B------:R-:W-:Y:S01]  /*0f10*/  IMAD.MOV.U32 R21, RZ, RZ, 0x8 ;  /* 0x00000008ff157424 */ /* 0x000fe200078e00ff */
[----:B------:R-:W-:-:S05]  /*0f20*/  MOV R17, R20 ;  /* 0x0000001400117202 */ /* 0x000fca0000000f00 */
[----:B------:R-:W-:-:S05]  /*0f30*/  FADD.FTZ R17, R16, R17 ;  /* 0x0000001110117221 */ /* 0x000fca0000010000 */
[----:B------:R-:W-:-:S07]  /*0f40*/  MOV R22, R17 ;  /* 0x0000001100167202 */ /* 0x000fce0000000f00 */
[----:B------:R-:W-:Y:S05]  /*0f50*/  WARPSYNC.COLLECTIVE R19, `(.L_x_1086) ;  /* 0x0000000013087348 */ /* 0x000fea0003c00000 */
[----:B------:R0:W1:Y:S02]  /*0f60*/  SHFL.BFLY P2, R20, R22, R21, R24 ;  /* 0x0c00001516147389 */ /* 0x0000640000040018 */
[----:B01----:R-:W-:Y:S01]  /*0f70*/  ENDCOLLECTIVE ;  /* 0x000000000000791b */ /* 0x003fe20003800000 */
.L_x_1086:
[----:B------:R-:W-:Y:S01]  /*0f80*/  HFMA2.MMA R21, -RZ, RZ, 0, 9.5367431640625e-07 ;  /* 0x00000010ff157435 */ /* 0x000fe200000001ff */
[----:B------:R-:W-:-:S05]  /*0f90*/  MOV R18, R20 ;  /* 0x0000001400127202 */ /* 0x000fca0000000f00 */
[----:B------:R-:W-:-:S05]  /*0fa0*/  FADD.FTZ R18, R17, R18 ;  /* 0x0000001211127221 */ /* 0x000fca0000010000 */
[----:B------:R-:W-:-:S07]  /*0fb0*/  MOV R22, R18 ;  /* 0x0000001200167202 */ /* 0x000fce0000000f00 */
[----:B------:R-:W-:Y:S05]  /*0fc0*/  WARPSYNC.COLLECTIVE R19, `(.L_x_1087) ;  /* 0x0000000013087348 */ /* 0x000fea0003c00000 */
[----:B------:R0:W1:Y:S02]  /*0fd0*/  SHFL.BFLY P2, R20, R22, R21, R24 ;  /* 0x0c00001516147389 */ /* 0x0000640000040018 */
[----:B01----:R-:W-:Y:S01]  /*0fe0*/  ENDCOLLECTIVE ;  /* 0x000000000000791b */ /* 0x003fe20003800000 */
.L_x_1087:
[----:B------:R-:W-:Y:S01]  /*0ff0*/  MOV R9, R20 ;  /* 0x0000001400097202 */ /* 0x000fe20000000f00 */
[----:B------:R-:W-:Y:S06]  /*1000*/  BRA `(.L_x_1088) ;  /* 0xfffffff8007c7947 */ /* 0x000fec000383ffff */
.L_x_1089:
        /* <DEDUP_REMOVED lines=15> */
.L_x_3907:


//--------------------- .text._ZN10layer_norm40ln_parallel_residual_bwd_finalize_kernelINS_22Kernel_traits_finalizeILj2560Ef13__nv_bfloat16S2_S2_fjLb0ELj1024ELj4ENS_18Kernel_traits_baseILj2560EfS2_S2_S2_fjLj1024EEEEELb0EEEvNS_9BwdParamsE --------------------------
	.section	.text._ZN10layer_norm40ln_parallel_residual_bwd_finalize_kernelINS_22Kernel_traits_finalizeILj2560Ef13__nv_bfloat16S2_S2_fjLb0ELj1024ELj4ENS_18Kernel_traits_baseILj2560EfS2_S2_S2_fjLj1024EEEEELb0EEEvNS_9BwdParamsE,"ax",@progbits
	.align	128
        .global         _ZN10layer_norm40ln_parallel_residual_bwd_finalize_kernelINS_22Kernel_traits_finalizeILj2560Ef13__nv_bfloat16S2_S2_fjLb0ELj1024ELj4ENS_18Kernel_traits_baseILj2560EfS2_S2_S2_fjLj1024EEEEELb0EEEvNS_9BwdParamsE
        .type           _ZN10layer_norm40ln_parallel_residual_bwd_finalize_kernelINS_22Kernel_traits_finalizeILj2560Ef13__nv_bfloat16S2_S2_fjLb0ELj1024ELj4ENS_18Kernel_traits_baseILj2560EfS2_S2_S2_fjLj1024EEEEELb0EEEvNS_9BwdParamsE,@function
        .size           _ZN10layer_norm40ln_parallel_residual_bwd_finalize_kernelINS_22Kernel_traits_finalizeILj2560Ef13__nv_bfloat16S2_S2_fjLb0ELj1024ELj4ENS_18Kernel_traits_baseILj2560EfS2_S2_S2_fjLj1024EEEEELb0EEEvNS_9BwdParamsE,(.L_x_3908 - _ZN10layer_norm40ln_parallel_residual_bwd_finalize_kernelINS_22Kernel_traits_finalizeILj2560Ef13__nv_bfloat16S2_S2_fjLb0ELj1024ELj4ENS_18Kernel_traits_baseILj2560EfS2_S2_S2_fjLj1024EEEEELb0EEEvNS_9BwdParamsE)
        .other          _ZN10layer_norm40ln_parallel_residual_bwd_finalize_kernelINS_22Kernel_traits_finalizeILj2560Ef13__nv_bfloat16S2_S2_fjLb0ELj1024ELj4ENS_18Kernel_traits_baseILj2560EfS2_S2_S2_fjLj1024EEEEELb0EEEvNS_9BwdParamsE,@"STO_CUDA_ENTRY STV_DEFAULT"
_ZN10layer_norm40ln_parallel_residual_bwd_finalize_kernelINS_22Kernel_traits_finalizeILj2560Ef13__nv_bfloat16S2_S2_fjLb0ELj1024ELj4ENS_18Kernel_traits_baseILj2560EfS2_S2_S2_fjLj1024EEEEELb0EEEvNS_9BwdParamsE:
.text._ZN10layer_norm40ln_parallel_residual_bwd_finalize_kernelINS_22Kernel_traits_finalizeILj2560Ef13__nv_bfloat16S2_S2_fjLb0ELj1024ELj4ENS_18Kernel_traits_baseILj2560EfS2_S2_S2_fjLj1024EEEEELb0EEEvNS_9BwdParamsE:
        /* <DEDUP_REMOVED lines=22> */
.L_x_1102:
        /* <DEDUP_REMOVED lines=42> */
.L_x_1094:
        /* <DEDUP_REMOVED lines=62> */
.L_x_1093:
[----:B------:R-:W-:Y:S05]  /*07e0*/  BSYNC B1 ;  /* 0x0000000000017941 */ /* 0x000fea0003800000 */
.L_x_1092:
[CC--:B------:R-:W-:Y:S01]  /*07f0*/  ISETP.GE.U32.AND P1, PT, R23.reuse, R8.reuse, PT ;  /* 0x000000081700720c */ /* 0x0c0fe20003f26070 */
[----:B------:R-:W-:Y:S01]  /*0800*/  BSSY B1, `(.L_x_1095) ;  /* 0x0000025000017945 */ /* 0x000fe20003800000 */
[----:B------:R-:W-:-:S04]  /*0810*/  IADD3 R9, -R23, R8, RZ ;  /* 0x0000000817097210 */ /* 0x000fc80007ffe1ff */
        /* <DEDUP_REMOVED lines=35> */
.L_x_1096:
[----:B------:R-:W-:Y:S05]  /*0a50*/  BSYNC B1 ;  /* 0x0000000000017941 */ /* 0x000fea0003800000 */
.L_x_1095:
        /* <DEDUP_REMOVED lines=20> */
.L_x_1097:
[----:B------:R-:W-:Y:S05]  /*0ba0*/  BSYNC B1 ;  /* 0x0000000000017941 */ /* 0x000fea0003800000 */
.L_x_1091:
[----:B------:R-:W-:Y:S05]  /*0bb0*/  BSYNC B0 ;  /* 0x0000000000007941 */ /* 0x000fea0003800000 */
.L_x_1090:
        /* <DEDUP_REMOVED lines=54> */
.L_x_1123:
        /* <DEDUP_REMOVED lines=10> */
.L_x_1098:
        /* <DEDUP_REMOVED lines=18> */
[C---:B-----5:R-:W-:Y:S01]  /*10e0*/  IMAD.WIDE.U32 R22, R5.reuse, 0x8, R22 ;  /* 0x0000000805167825 */ /* 0x060fe200078e0016 */
[----:B-1----:R1:W-:Y:S03]  /*10f0*/  STG.E.64 desc[UR6][R10.64], R18 ;  /* 0x000000120a007986 */ /* 0x0023e6000c101b06 */
[----:B0-----:R-:W-:Y:S01]  /*1100*/  IMAD.WIDE.U32 R20, R5, 0x8, R20 ;  /* 0x0000000805147825 */ /* 0x001fe200078e0014 */
[----:B---3--:R1:W-:Y:S04]  /*1110*/  STG.E.64 desc[UR6][R16.64], R14 ;  /* 0x0000000e10007986 */ /* 0x0083e8000c101b06 */
[----:B----4-:R1:W-:Y:S04]  /*1120*/  STG.E.64 desc[UR6][R22.64], R12 ;  /* 0x0000000c16007986 */ /* 0x0103e8000c101b06 */
[----:B------:R1:W-:Y:S02]  /*1130*/  STG.E.64 desc[UR6][R20.64], R8 ;  /* 0x0000000814007986 */ /* 0x0003e4000c101b06 */
.L_x_1101:
[----:B------:R-:W-:Y:S05]  /*1140*/  BSYNC B0 ;  /* 0x0000000000007941 */ /* 0x000fea0003800000 */
.L_x_1100:
[C---:B------:R-:W-:Y:S02]  /*1150*/  ISETP.GT.U32.AND P1, PT, R4.reuse, -0xa01, PT ;  /* 0xfffff5ff0400780c */ /* 0x040fe40003f24070 */
[----:B------:R-:W-:Y:S02]  /*1160*/  IADD3 R4, R4, 0xa00, RZ ;  /* 0x00000a0004047810 */ /* 0x000fe40007ffe0ff */
[----:B------:R-:W-:-:S09]  /*1170*/  IADD3 R5, R5, 0x500, RZ ;  /* 0x0000050005057810 */ /* 0x000fd20007ffe0ff */
[----:B------:R-:W-:Y:S05]  /*1180*/  @P1 BRA `(.L_x_1102) ;  /* 0xffffffec00f41947 */ /* 0x000fea000383ffff */
[----:B------:R-:W-:Y:S05]  /*1190*/  EXIT ;  /* 0x000000000000794d */ /* 0x000fea0003800000 */
.L_x_1099:
[----:B------:R-:W-:Y:S01]  /*11a0*/  HFMA2.MMA R14, -RZ, RZ, 0, 5.9604644775390625e-08 ;  /* 0x00000001ff0e7435 */ /* 0x000fe200000001ff */
[----:B----4-:R-:W-:Y:S02]  /*11b0*/  MOV R27, R10 ;  /* 0x0000000a001b7202 */ /* 0x010fe40000000f00 */
[----:B------:R-:W-:Y:S02]  /*11c0*/  MOV R13, 0x1f ;  /* 0x0000001f000d7802 */ /* 0x000fe40000000f00 */
[----:B------:R-:W-:-:S07]  /*11d0*/  MOV R12, 0xffffffff ;  /* 0xffffffff000c7802 */ /* 0x000fce0000000f00 */
[----:B0123--:R-:W-:Y:S05]  /*11e0*/  WARPSYNC.COLLECTIVE R12, `(.L_x_1103) ;  /* 0x000000000c087348 */ /* 0x00ffea0003c00000 */
[----:B------:R4:W0:Y:S02]  /*11f0*/  SHFL.BFLY P2, R17, R27, R14, R13 ;  /* 0x0c00000e1b117389 */ /* 0x000824000004000d */
[----:B01234-:R-:W-:Y:S01]  /*1200*/  ENDCOLLECTIVE ;  /* 0x000000000000791b */ /* 0x01ffe20003800000 */
.L_x_1103:
[----:B------:R-:W-:Y:S01]  /*1210*/  HFMA2.MMA R14, -RZ, RZ, 0, 1.1920928955078125e-07 ;  /* 0x00000002ff0e7435 */ /* 0x000fe200000001ff */
[----:B------:R-:W-:-:S05]  /*1220*/  FADD.FTZ R11, R10, R17 ;  /* 0x000000110a0b7221 */ /* 0x000fca0000010000 */
[----:B------:R-:W-:-:S07]  /*1230*/  MOV R27, R11 ;  /* 0x0000000b001b7202 */ /* 0x000fce0000000f00 */
[----:B------:R-:W-:Y:S05]  /*1240*/  WARPSYNC.COLLECTIVE R12, `(.L_x_1104) ;  /* 0x000000000c087348 */ /* 0x000fea0003c00000 */
[----:B------:R0:W1:Y:S02]  /*1250*/  SHFL.BFLY P2, R17, R27, R14, R13 ;  /* 0x0c00000e1b117389 */ /* 0x000064000004000d */
[----:B01----:R-:W-:Y:S01]  /*1260*/  ENDCOLLECTIVE ;  /* 0x000000000000791b */ /* 0x003fe20003800000 */
.L_x_1104:
[----:B------:R-:W-:Y:S01]  /*1270*/  HFMA2.MMA R14, -RZ, RZ, 0, 2.384185791015625e-07 ;  /* 0x00000004ff0e7435 */ /* 0x000fe200000001ff */
[----:B------:R-:W-:-:S05]  /*1280*/  FADD.FTZ R10, R11, R17 ;  /* 0x000000110b0a7221 */ /* 0x000fca0000010000 */
[----:B------:R-:W-:-:S07]  /*1290*/  MOV R27, R10 ;  /* 0x0000000a001b7202 */ /* 0x000fce0000000f00 */
[----:B------:R-:W-:Y:S05]  /*12a0*/  WARPSYNC.COLLECTIVE R12, `(.L_x_1105) ;  /* 0x000000000c087348 */ /* 0x000fea0003c00000 */
[----:B------:R0:W1:Y:S02]  /*12b0*/  SHFL.BFLY P2, R17, R27, R14, R13 ;  /* 0x0c00000e1b117389 */ /* 0x000064000004000d */
[----:B01----:R-:W-:Y:S01]  /*12c0*/  ENDCOLLECTIVE ;  /* 0x000000000000791b */ /* 0x003fe20003800000 */
.L_x_1105:
[----:B------:R-:W-:Y:S01]  /*12d0*/  HFMA2.MMA R14, -RZ, RZ, 0, 4.76837158203125e-07 ;  /* 0x00000008ff0e7435 */ /* 0x000fe200000001ff */
[----:B------:R-:W-:-:S05]  /*12e0*/  FADD.FTZ R19, R10, R17 ;  /* 0x000000110a137221 */ /* 0x000fca0000010000 */
[----:B------:R-:W-:-:S07]  /*12f0*/  MOV R27, R19 ;  /* 0x00000013001b7202 */ /* 0x000fce0000000f00 */
[----:B------:R-:W-:Y:S05]  /*1300*/  WARPSYNC.COLLECTIVE R12, `(.L_x_1106) ;  /* 0x000000000c087348 */ /* 0x000fea0003c00000 */
[----:B------:R0:W1:Y:S02]  /*1310*/  SHFL.BFLY P2, R17, R27, R14, R13 ;  /* 0x0c00000e1b117389 */ /* 0x000064000004000d */
[----:B01----:R-:W-:Y:S01]  /*1320*/  ENDCOLLECTIVE ;  /* 0x000000000000791b */ /* 0x003fe20003800000 */
.L_x_1106:
[----:B------:R-:W-:Y:S01]  /*1330*/  HFMA2.MMA R14, -RZ, RZ, 0, 9.5367431640625e-07 ;  /* 0x00000010ff0e7435 */ /* 0x000fe200000001ff */
[----:B------:R-:W-:-:S05]  /*1340*/  FADD.FTZ R11, R19, R17 ;  /* 0x00000011130b7221 */ /* 0x000fca0000010000 */
[----:B------:R-:W-:-:S07]  /*1350*/  MOV R27, R11 ;  /* 0x0000000b001b7202 */ /* 0x000fce0000000f00 */
[----:B------:R-:W-:Y:S05]  /*1360*/  WARPSYNC.COLLECTIVE R12, `(.L_x_1107) ;  /* 0x000000000c087348 */ /* 0x000fea0003c00000 */
[----:B------:R0:W1:Y:S02]  /*1370*/  SHFL.BFLY P2, R17, R27, R14, R13 ;  /* 0x0c00000e1b117389 */ /* 0x000064000004000d */
[----:B01----:R-:W-:Y:S01]  /*1380*/  ENDCOLLECTIVE ;  /* 0x000000000000791b */ /* 0x003fe20003800000 */
.L_x_1107:
[----:B------:R-:W-:Y:S01]  /*1390*/  HFMA2.MMA R14, -RZ, RZ, 0, 5.9604644775390625e-08 ;  /* 0x00000001ff0e7435 */ /* 0x000fe200000001ff */
[----:B------:R-:W-:Y:S01]  /*13a0*/  IMAD.MOV.U32 R27, RZ, RZ, R15 ;  /* 0x000000ffff1b7224 */ /* 0x000fe200078e000f */
[----:B------:R-:W-:-:S09]  /*13b0*/  MOV R10, R17 ;  /* 0x00000011000a7202 */ /* 0x000fd20000000f00 */
[----:B------:R-:W-:Y:S05]  /*13c0*/  WARPSYNC.COLLECTIVE R12, `(.L_x_1108) ;  /* 0x000000000c087348 */ /* 0x000fea0003c00000 */
[----:B------:R0:W1:Y:S02]  /*13d0*/  SHFL.BFLY P2, R17, R27, R14, R13 ;  /* 0x0c00000e1b117389 */ /* 0x000064000004000d */
[----:B01----:R-:W-:Y:S01]  /*13e0*/  ENDCOLLECTIVE ;  /* 0x000000000000791b */ /* 0x003fe20003800000 */
.L_x_1108:
[----:B------:R-:W-:Y:S01]  /*13f0*/  HFMA2.MMA R14, -RZ, RZ, 0, 1.1920928955078125e-07 ;  /* 0x00000002ff0e7435 */ /* 0x000fe200000001ff */
[----:B------:R-:W-:-:S05]  /*1400*/  MOV R16, R17 ;  /* 0x0000001100107202 */ /* 0x000fca0000000f00 */
[----:B------:R-:W-:-:S05]  /*1410*/  FADD.FTZ R16, R15, R16 ;  /* 0x000000100f107221 */ /* 0x000fca0000010000 */
[----:B------:R-:W-:-:S07]  /*1420*/  MOV R27, R16 ;  /* 0x00000010001b7202 */ /* 0x000fce0000000f00 */
[----:B------:R-:W-:Y:S05]  /*1430*/  WARPSYNC.COLLECTIVE R12, `(.L_x_1109) ;  /* 0x000000000c087348 */ /* 0x000fea0003c00000 */
[----:B------:R0:W1:Y:S02]  /*1440*/  SHFL.BFLY P2, R17, R27, R14, R13 ;  /* 0x0c00000e1b117389 */ /* 0x000064000004000d */
[----:B01----:R-:W-:Y:S01]  /*1450*/  ENDCOLLECTIVE ;  /* 0x000000000000791b */ /* 0x003fe20003800000 */
.L_x_1109:
[----:B------:R-:W-:Y:S01]  /*1460*/  HFMA2.MMA R14, -RZ, RZ, 0, 2.384185791015625e-07 ;  /* 0x00000004ff0e7435 */ /* 0x000fe200000001ff */
[----:B------:R-:W-:-:S05]  /*1470*/  MOV R19, R17 ;  /* 0x0000001100137202 */ /* 0x000fca0000000f00 */
[----:B------:R-:W-:-:S05]  /*1480*/  FADD.FTZ R15, R16, R19 ;  /* 0x00000013100f7221 */ /* 0x000fca0000010000 */
[----:B------:R-:W-:-:S07]  /*1490*/  MOV R27, R15 ;  /* 0x0000000f001b7202 */ /* 0x000fce0000000f00 */
[----:B------:R-:W-:Y:S05]  /*14a0*/  WARPSYNC.COLLECTIVE R12, `(.L_x_1110) ;  /* 0x000000000c087348 */ /* 0x000fea0003c00000 */
[----:B------:R0:W1:Y:S02]  /*14b0*/  SHFL.BFLY P2, R17, R27, R14, R13 ;  /* 0x0c00000e1b117389 */ /* 0x000064000004000d */
[----:B01----:R-:W-:Y:S01]  /*14c0*/  ENDCOLLECTIVE ;  /* 0x000000000000791b */ /* 0x003fe20003800000 */
.L_x_1110:
[----:B------:R-:W-:Y:S01]  /*14d0*/  HFMA2.MMA R14, -RZ, RZ, 0, 4.76837158203125e-07 ;  /* 0x00000008ff0e7435 */ /* 0x000fe200000001ff */
[----:B------:R-:W-:-:S05]  /*14e0*/  MOV R18, R17 ;  /* 0x0000001100127202 */ /* 0x000fca0000000f00 */
[----:B------:R-:W-:-:S05]  /*14f0*/  FADD.FTZ R20, R15, R18 ;  /* 0x000000120f147221 */ /* 0x000fca0000010000 */
[----:B------:R-:W-:-:S07]  /*1500*/  MOV R27, R20 ;  /* 0x00000014001b7202 */ /* 0x000fce0000000f00 */
[----:B------:R-:W-:Y:S05]  /*1510*/  WARPSYNC.COLLECTIVE R12, `(.L_x_1111) ;  /* 0x000000000c087348 */ /* 0x000fea0003c00000 */
[----:B------:R0:W1:Y:S02]  /*1520*/  SHFL.BFLY P2, R17, R27, R14, R13 ;  /* 0x0c00000e1b117389 */ /* 0x000064000004000d */
[----:B01----:R-:W-:Y:S01]  /*1530*/  ENDCOLLECTIVE ;  /* 0x000000000000791b */ /* 0x003fe20003800000 */
.L_x_1111:
[----:B------:R-:W-:Y:S01]  /*1540*/  HFMA2.MMA R14, -RZ, RZ, 0, 9.5367431640625e-07 ;  /* 0x00000010ff0e7435 */ /* 0x000fe200000001ff */
[----:B------:R-:W-:-:S05]  /*1550*/  MOV R21, R17 ;  /* 0x0000001100157202 */ /* 0x000fca0000000f00 */
[----:B------:R-:W-:-:S05]  /*1560*/  FADD.FTZ R16, R20, R21 ;  /* 0x0000001514107221 */ /* 0x000fca0000010000 */
[----:B------:R-:W-:-:S07]  /*1570*/  MOV R27, R16 ;  /* 0x00000010001b7202 */ /* 0x000fce0000000f00 */
[----:B------:R-:W-:Y:S05]  /*1580*/  WARPSYNC.COLLECTIVE R12, `(.L_x_1112) ;  /* 0x000000000c087348 */ /* 0x000fea0003c00000 */
[----:B------:R0:W1:Y:S02]  /*1590*/  SHFL.BFLY P2, R17, R27, R14, R13 ;  /* 0x0c00000e1b117389 */ /* 0x000064000004000d */
[----:B01----:R-:W-:Y:S01]  /*15a0*/  ENDCOLLECTIVE ;  /* 0x000000000000791b */ /* 0x003fe20003800000 */
.L_x_1112:
[----:B------:R-:W-:Y:S01]  /*15b0*/  HFMA2.MMA R14, -RZ, RZ, 0, 5.9604644775390625e-08 ;  /* 0x00000001ff0e7435 */ /* 0x000fe200000001ff */
[----:B------:R-:W-:Y:S02]  /*15c0*/  MOV R27, R9 ;  /* 0x00000009001b7202 */ /* 0x000fe40000000f00 */
[----:B------:R-:W-:-:S08]  /*15d0*/  MOV R15, R17 ;  /* 0x00000011000f7202 */ /* 0x000fd00000000f00 */
[----:B------:R-:W-:Y:S05]  /*15e0*/  WARPSYNC.COLLECTIVE R12, `(.L_x_1113) ;  /* 0x000000000c087348 */ /* 0x000fea0003c00000 */
[----:B------:R0:W1:Y:S02]  /*15f0*/  SHFL.BFLY P2, R17, R27, R14, R13 ;  /* 0x0c00000e1b117389 */ /* 0x000064000004000d */
[----:B01----:R-:W-:Y:S01]  /*1600*/  ENDCOLLECTIVE ;  /* 0x000000000000791b */ /* 0x003fe20003800000 */
.L_x_1113:
[----:B------:R-:W-:Y:S01]  /*1610*/  HFMA2.MMA R14, -RZ, RZ, 0, 1.1920928955078125e-07 ;  /* 0x00000002ff0e7435 */ /* 0x000fe200000001ff */
[----:B------:R-:W-:-:S05]  /*1620*/  MOV R18, R17 ;  /* 0x0000001100127202 */ /* 0x000fca0000000f00 */
[----:B------:R-:W-:-:S05]  /*1630*/  FADD.FTZ R20, R9, R18 ;  /* 0x0000001209147221 */ /* 0x000fca0000010000 */
[----:B------:R-:W-:-:S07]  /*1640*/  MOV R27, R20 ;  /* 0x00000014001b7202 */ /* 0x000fce0000000f00 */
[----:B------:R-:W-:Y:S05]  /*1650*/  WARPSYNC.COLLECTIVE R12, `(.L_x_1114) ;  /* 0x000000000c087348 */ /* 0x000fea0003c00000 */
[----:B------:R0:W1:Y:S02]  /*1660*/  SHFL.BFLY P2, R17, R27, R14, R13 ;  /* 0x0c00000e1b117389 */ /* 0x000064000004000d */
[----:B01----:R-:W-:Y:S01]  /*1670*/  ENDCOLLECTIVE ;  /* 0x000000000000791b */ /* 0x003fe20003800000 */
.L_x_1114:
[----:B------:R-:W-:Y:S01]  /*1680*/  IMAD.MOV.U32 R14, RZ, RZ, 0x4 ;  /* 0x00000004ff0e7424 */ /* 0x000fe200078e00ff */
[----:B------:R-:W-:-:S05]  /*1690*/  MOV R21, R17 ;  /* 0x0000001100157202 */ /* 0x000fca0000000f00 */
[----:B------:R-:W-:-:S05]  /*16a0*/  FADD.FTZ R9, R20, R21 ;  /* 0x0000001514097221 */ /* 0x000fca0000010000 */
[----:B------:R-:W-:-:S07]  /*16b0*/  MOV R27, R9 ;  /* 0x00000009001b7202 */ /* 0x000fce0000000f00 */
[----:B------:R-:W-:Y:S05]  /*16c0*/  WARPSYNC.COLLECTIVE R12, `(.L_x_1115) ;  /* 0x000000000c087348 */ /* 0x000fea0003c00000 */
[----:B------:R0:W1:Y:S02]  /*16d0*/  SHFL.BFLY P2, R17, R27, R14, R13 ;  /* 0x0c00000e1b117389 */ /* 0x000064000004000d */
[----:B01----:R-:W-:Y:S01]  /*16e0*/  ENDCOLLECTIVE ;  /* 0x000000000000791b */ /* 0x003fe20003800000 */
.L_x_1115:
[----:B------:R-:W-:Y:S01]  /*16f0*/  HFMA2.MMA R14, -RZ, RZ, 0, 4.76837158203125e-07 ;  /* 0x00000008ff0e7435 */ /* 0x000fe200000001ff */
[----:B------:R-:W-:-:S05]  /*1700*/  MOV R22, R17 ;  /* 0x0000001100167202 */ /* 0x000fca0000000f00 */
[----:B------:R-:W-:-:S05]  /*1710*/  FADD.FTZ R22, R9, R22 ;  /* 0x0000001609167221 */ /* 0x000fca0000010000 */
[----:B------:R-:W-:-:S07]  /*1720*/  MOV R27, R22 ;  /* 0x00000016001b7202 */ /* 0x000fce0000000f00 */
[----:B------:R-:W-:Y:S05]  /*1730*/  WARPSYNC.COLLECTIVE R12, `(.L_x_1116) ;  /* 0x000000000c087348 */ /* 0x000fea0003c00000 */
[----:B------:R0:W1:Y:S02]  /*1740*/  SHFL.BFLY P2, R17, R27, R14, R13 ;  /* 0x0c00000e1b117389 */ /* 0x000064000004000d */
[----:B01----:R-:W-:Y:S01]  /*1750*/  ENDCOLLECTIVE ;  /* 0x000000000000791b */ /* 0x003fe20003800000 */
.L_x_1116:
[----:B------:R-:W-:Y:S01]  /*1760*/  HFMA2.MMA R14, -RZ, RZ, 0, 9.5367431640625e-07 ;  /* 0x00000010ff0e7435 */ /* 0x000fe200000001ff */
[----:B------:R-:W-:-:S05]  /*1770*/  MOV R23, R17 ;  /* 0x0000001100177202 */ /* 0x000fca0000000f00 */
[----:B------:R-:W-:-:S05]  /*1780*/  FADD.FTZ R18, R22, R23 ;  /* 0x0000001716127221 */ /* 0x000fca0000010000 */
[----:B------:R-:W-:-:S07]  /*1790*/  MOV R27, R18 ;  /* 0x00000012001b7202 */ /* 0x000fce0000000f00 */
[----:B------:R-:W-:Y:S05]  /*17a0*/  WARPSYNC.COLLECTIVE R12, `(.L_x_1117) ;  /* 0x000000000c087348 */ /* 0x000fea0003c00000 */
[----:B------:R0:W1:Y:S02]  /*17b0*/  SHFL.BFLY P2, R17, R27, R14, R13 ;  /* 0x0c00000e1b117389 */ /* 0x000064000004000d */
[----:B01----:R-:W-:Y:S01]  /*17c0*/  ENDCOLLECTIVE ;  /* 0x000000000000791b */ /* 0x003fe20003800000 */
.L_x_1117:
[----:B------:R-:W-:Y:S01]  /*17d0*/  HFMA2.MMA R14, -RZ, RZ, 0, 5.9604644775390625e-08 ;  /* 0x00000001ff0e7435 */ /* 0x000fe200000001ff */
[----:B------:R-:W-:Y:S02]  /*17e0*/  MOV R27, R8 ;  /* 0x00000008001b7202 */ /* 0x000fe40000000f00 */
[----:B------:R-:W-:-:S08]  /*17f0*/  MOV R9, R17 ;  /* 0x0000001100097202 */ /* 0x000fd00000000f00 */
[----:B------:R-:W-:Y:S05]  /*1800*/  WARPSYNC.COLLECTIVE R12, `(.L_x_1118) ;  /* 0x000000000c087348 */ /* 0x000fea0003c00000 */
[----:B------:R0:W1:Y:S02]  /*1810*/  SHFL.BFLY P2, R17, R27, R14, R13 ;  /* 0x0c00000e1b117389 */ /* 0x000064000004000d */
[----:B01----:R-:W-:Y:S01]  /*1820*/  ENDCOLLECTIVE ;  /* 0x000000000000791b */ /* 0x003fe20003800000 */
.L_x_1118:
[----:B------:R-:W-:Y:S01]  /*1830*/  HFMA2.MMA R14, -RZ, RZ, 0, 1.1920928955078125e-07 ;  /* 0x00000002ff0e7435 */ /* 0x000fe200000001ff */
[----:B------:R-:W-:-:S05]  /*1840*/  MOV R19, R17 ;  /* 0x0000001100137202 */ /* 0x000fca0000000f00 */
[----:B------:R-:W-:-:S05]  /*1850*/  FADD.FTZ R23, R8, R19 ;  /* 0x0000001308177221 */ /* 0x000fca0000010000 */
[----:B------:R-:W-:-:S07]  /*1860*/  MOV R27, R23 ;  /* 0x00000017001b7202 */ /* 0x000fce0000000f00 */
[----:B------:R-:W-:Y:S05]  /*1870*/  WARPSYNC.COLLECTIVE R12, `(.L_x_1119) ;  /* 0x000000000c087348 */ /* 0x000fea0003c00000 */
[----:B------:R0:W1:Y:S02]  /*1880*/  SHFL.BFLY P2, R17, R27, R14, R13 ;  /* 0x0c00000e1b117389 */ /* 0x000064000004000d */
[----:B01----:R-:W-:Y:S01]  /*1890*/  ENDCOLLECTIVE ;  /* 0x000000000000791b */ /* 0x003fe20003800000 */
.L_x_1119:
[----:B------:R-:W-:Y:S01]  /*18a0*/  HFMA2.MMA R14, -RZ, RZ, 0, 2.384185791015625e-07 ;  /* 0x00000004ff0e7435 */ /* 0x000fe200000001ff */
[----:B------:R-:W-:-:S05]  /*18b0*/  MOV R22, R17 ;  /* 0x0000001100167202 */ /* 0x000fca0000000f00 */
[----:B------:R-:W-:-:S05]  /*18c0*/  FADD.FTZ R8, R23, R22 ;  /* 0x0000001617087221 */ /* 0x000fca0000010000 */
[----:B------:R-:W-:-:S07]  /*18d0*/  MOV R27, R8 ;  /* 0x00000008001b7202 */ /* 0x000fce0000000f00 */
[----:B------:R-:W-:Y:S05]  /*18e0*/  WARPSYNC.COLLECTIVE R12, `(.L_x_1120) ;  /* 0x000000000c087348 */ /* 0x000fea0003c00000 */
[----:B------:R0:W1:Y:S02]  /*18f0*/  SHFL.BFLY P2, R17, R27, R14, R13 ;  /* 0x0c00000e1b117389 */ /* 0x000064000004000d */
[----:B01----:R-:W-:Y:S01]  /*1900*/  ENDCOLLECTIVE ;  /* 0x000000000000791b */ /* 0x003fe20003800000 */
.L_x_1120:
[----:B------:R-:W-:Y:S01]  /*1910*/  HFMA2.MMA R14, -RZ, RZ, 0, 4.76837158203125e-07 ;  /* 0x00000008ff0e7435 */ /* 0x000fe200000001ff */
[----:B------:R-:W-:-:S05]  /*1920*/  MOV R21, R17 ;  /* 0x0000001100157202 */ /* 0x000fca0000000f00 */
[----:B------:R-:W-:-:S05]  /*1930*/  FADD.FTZ R24, R8, R21 ;  /* 0x0000001508187221 */ /* 0x000fca0000010000 */
[----:B------:R-:W-:-:S07]  /*1940*/  MOV R27, R24 ;  /* 0x00000018001b7202 */ /* 0x000fce0000000f00 */
[----:B------:R-:W-:Y:S05]  /*1950*/  WARPSYNC.COLLECTIVE R12, `(.L_x_1121) ;  /* 0x000000000c087348 */ /* 0x000fea0003c00000 */
[----:B------:R0:W1:Y:S02]  /*1960*/  SHFL.BFLY P2, R17, R27, R14, R13 ;  /* 0x0c00000e1b117389 */ /* 0x000064000004000d */
[----:B01----:R-:W-:Y:S01]  /*1970*/  ENDCOLLECTIVE ;  /* 0x000000000000791b */ /* 0x003fe20003800000 */
.L_x_1121:
[----:B------:R-:W-:Y:S01]  /*1980*/  HFMA2.MMA R14, -RZ, RZ, 0, 9.5367431640625e-07 ;  /* 0x00000010ff0e7435 */ /* 0x000fe200000001ff */
[----:B------:R-:W-:-:S05]  /*1990*/  MOV R25, R17 ;  /* 0x0000001100197202 */ /* 0x000fca0000000f00 */
[----:B------:R-:W-:-:S05]  /*19a0*/  FADD.FTZ R25, R24, R25 ;  /* 0x0000001918197221 */ /* 0x000fca0000010000 */
[----:B------:R-:W-:-:S07]  /*19b0*/  MOV R27, R25 ;  /* 0x00000019001b7202 */ /* 0x000fce0000000f00 */
[----:B------:R-:W-:Y:S05]  /*19c0*/  WARPSYNC.COLLECTIVE R12, `(.L_x_1122) ;  /* 0x000000000c087348 */ /* 0x000fea0003c00000 */
[----:B------:R0:W1:Y:S02]  /*19d0*/  SHFL.BFLY P2, R17, R27, R14, R13 ;  /* 0x0c00000e1b117389 */ /* 0x000064000004000d */
[----:B01----:R-:W-:Y:S01]  /*19e0*/  ENDCOLLECTIVE ;  /* 0x000000000000791b */ /* 0x003fe20003800000 */
.L_x_1122:
[----:B------:R-:W-:Y:S05]  /*19f0*/  BRA `(.L_x_1123) ;  /* 0xfffffff400487947 */ /* 0x000fea000383ffff */
.L_x_1124:
        /* <DEDUP_REMOVED lines=16> */
.L_x_3908:


//--------------------- .text._ZN10layer_norm31ln_parallel_residual_bwd_kernelINS_13Kernel_traitsIf13__nv_bfloat16S2_S2_fjLj2560ELj1ELj1ELj4ELj8ENS_18Kernel_traits_baseILj2560EfS2_S2_S2_fjLj128EEEEELb1ELb1ELb0EEEvNS_9BwdParamsE --------------------------
	.section	.text._ZN10layer_norm31ln_parallel_residual_bwd_kernelINS_13Kernel_traitsIf13__nv_bfloat16S2_S2_fjLj2560ELj1ELj1ELj4ELj8ENS_18Kernel_traits_baseILj2560EfS2_S2_S2_fjLj128EEEEELb1ELb1ELb0EEEvNS_9BwdParamsE,"ax",@progbits
	.align	128
        .global         _ZN10layer_norm31ln_parallel_residual_bwd_kernelINS_13Kernel_traitsIf13__nv_bfloat16S2_S2_fjLj2560ELj1ELj1ELj4ELj8ENS_18Kernel_traits_baseILj2560EfS2_S2_S2_fjLj128EEEEELb1ELb1ELb0EEEvNS_9BwdParamsE
        .type           _ZN10layer_norm31ln_parallel_residual_bwd_kernelINS_13Kernel_traitsIf13__nv_bfloat16S2_S2_fjLj2560ELj1ELj1ELj4ELj8ENS_18Kernel_traits_baseILj2560EfS2_S2_S2_fjLj128EEEEELb1ELb1ELb0EEEvNS_9BwdParamsE,@function
        .size           _ZN10layer_norm31ln_parallel_residual_bwd_kernelINS_13Kernel_traitsIf13__nv_bfloat16S2_S2_fjLj2560ELj1ELj1ELj4ELj8ENS_18Kernel_traits_baseILj2560EfS2_S2_S2_fjLj128EEEEELb1ELb1ELb0EEEvNS_9BwdParamsE,(.L_x_3909 - _ZN10layer_norm31ln_parallel_residual_bwd_kernelINS_13Kernel_traitsIf13__nv_bfloat16S2_S2_fjLj2560ELj1ELj1ELj4ELj8ENS_18Kernel_traits_baseILj2560EfS2_S2_S2_fjLj128EEEEELb1ELb1ELb0EEEvNS_9BwdParamsE)
        .other          _ZN10layer_norm31ln_parallel_residual_bwd_kernelINS_13Kernel_traitsIf13__nv_bfloat16S2_S2_fjLj2560ELj1ELj1ELj4ELj8ENS_18Kernel_traits_baseILj2560EfS2_S2_S2_fjLj128EEEEELb1ELb1ELb0EEEvNS_9BwdParamsE,@"STO_CUDA_ENTRY STV_DEFAULT"
_ZN10layer_norm31ln_parallel_residual_bwd_kernelINS_13Kernel_traitsIf13__nv_bfloat16S2_S2_fjLj2560ELj1ELj1ELj4ELj8ENS_18Kernel_traits_baseILj2560EfS2_S2_S2_fjLj128EEEEELb1ELb1ELb0EEEvNS_9BwdParamsE:
.text._ZN10layer_norm31ln_parallel_residual_bwd_kernelINS_13Kernel_traitsIf13__nv_bfloat16S2_S2_fjLj2560ELj1ELj1ELj4ELj8ENS_18Kernel_traits_baseILj2560EfS2_S2_S2_fjLj128EEEEELb1ELb1ELb0EEEvNS_9BwdParamsE:
        /* <DEDUP_REMOVED lines=31> */
[C---:B0-----:R-:W-:Y:S01]  /*01f0*/  @P0 IMAD.WIDE.U32 R4, R3.reuse, 0x10, R4 ;  /* 0x0000001003040825 */ /* 0x041fe200078e0004 */
[----:B------:R-:W-:-:S04]  /*0200*/  @P0 LOP3.LUT R3, R3, 0x80, RZ, 0xfc, !PT ;  /* 0x0000008003030812 */ /* 0x000fc800078efcff */
[----:B------:R-:W5:Y:S01]  /*0210*/  @P0 LDG.E.128 R80, desc[UR4][R4.64] ;  /* 0x0000000404500981 */ /* 0x000f62000c1e1d00 */
[C---:B--2---:R-:W-:Y:S01]  /*0220*/  @P1 IMAD.WIDE.U32 R8, R3.reuse, 0x10, R6 ;  /* 0x0000001003081825 */ /* 0x044fe200078e0006 */
[----:B------:R-:W0:Y:S03]  /*0230*/  @P4 LDC.64 R18, c[0x0][0x260] ;  /* 0x00009800ff124b82 */ /* 0x000e260000000a00 */
[----:B------:R-:W-:Y:S01]  /*0240*/  @P1 VIADD R3, R3, 0x80 ;  /* 0x0000008003031836 */ /* 0x000fe20000000000 */
[----:B------:R-:W5:Y:S03]  /*0250*/  @P1 LDG.E.128 R76, desc[UR4][R8.64] ;  /* 0x00000004084c1981 */ /* 0x000f66000c1e1d00 */
[----:B---3--:R-:W-:-:S04]  /*0260*/  @P2 IMAD.WIDE.U32 R10, R3, 0x10, R10 ;  /* 0x00000010030a2825 */ /* 0x008fc800078e000a */
[----:B------:R-:W-:Y:S01]  /*0270*/  @P2 VIADD R3, R3, 0x80 ;  /* 0x0000008003032836 */ /* 0x000fe20000000000 */
[----:B------:R1:W5:Y:S03]  /*0280*/  @P2 LDG.E.128 R72, desc[UR4][R10.64] ;  /* 0x000000040a482981 */ /* 0x000366000c1e1d00 */
[----:B----4-:R-:W-:-:S04]  /*0290*/  @P3 IMAD.WIDE.U32 R16, R3, 0x10, R16 ;  /* 0x0000001003103825 */ /* 0x010fc800078e0010 */
[----:B------:R-:W-:Y:S01]  /*02a0*/  @P3 VIADD R3, R3, 0x80 ;  /* 0x0000008003033836 */ /* 0x000fe20000000000 */
[----:B------:R2:W5:Y:S01]  /*02b0*/  @P3 LDG.E.128 R68, desc[UR4][R16.64] ;  /* 0x0000000410443981 */ /* 0x000562000c1e1d00 */
[----:B-1----:R-:W-:Y:S02]  /*02c0*/  LEA.HI R10, R14, UR6, RZ, 0x19 ;  /* 0x000000060e0a7c11 */ /* 0x002fe4000f8fc8ff */
[----:B0-----:R-:W-:-:S05]  /*02d0*/  @P4 IMAD.WIDE.U32 R6, R3, 0x10, R18 ;  /* 0x0000001003064825 */ /* 0x001fca00078e0012 */
        /* <DEDUP_REMOVED lines=23> */
[----:B--2---:R-:W-:Y:S06]  /*0450*/  @P4 BRA `(.L_x_1125) ;  /* 0x0000003800c04947 */ /* 0x004fec0003800000 */
[----:B------:R-:W0:Y:S01]  /*0460*/  LDC.U8 R11, c[0x0][0x2a0] ;  /* 0x0000a800ff0b7b82 */ /* 0x000e220000000000 */
[----:B------:R-:W-:Y:S01]  /*0470*/  HFMA2.MMA R148, -RZ, RZ, 0, 5.9604644775390625e-08 ;  /* 0x00000001ff947435 */ /* 0x000fe200000001ff */
[----:B------:R-:W-:-:S10]  /*0480*/  IMAD.MOV.U32 R61, RZ, RZ, RZ ;  /* 0x000000ffff3d7224 */ /* 0x000fd400078e00ff */
.L_x_1156:
        /* <DEDUP_REMOVED lines=14> */
[----:B-1----:R-:W-:Y:S06]  /*0570*/  @!P0 BRA `(.L_x_1127) ;  /* 0x0000000400148947 */ /* 0x002fec0003800000 */
[----:B------:R-:W-:Y:S01]  /*0580*/  ISETP.NE.U32.AND P4, PT, RZ, UR14, PT ;  /* 0x0000000eff007c0c */ /* 0x000fe2000bf85070 */
[C---:B------:R-:W-:Y:S01]  /*0590*/  IMAD.SHL.U32 R3, R8.reuse, 0x4, RZ ;  /* 0x0000000408037824 */ /* 0x040fe200078e00ff */
[----:B------:R-:W-:Y:S01]  /*05a0*/  SHF.L.U64.HI R86, R8, 0x2, RZ ;  /* 0x0000000208567819 */ /* 0x000fe200000102ff */
[----:B------:R-:W1:Y:S01]  /*05b0*/  LDC.64 R88, c[0x0][0x2b8] ;  /* 0x0000ae00ff587b82 */ /* 0x000e620000000a00 */
[----:B------:R-:W-:Y:S02]  /*05c0*/  ISETP.NE.AND.EX P4, PT, RZ, UR15, PT, P4 ;  /* 0x0000000fff007c0c */ /* 0x000fe4000bf85340 */
[----:B------:R-:W-:-:S04]  /*05d0*/  IADD3 R90, P5, R3, UR12, RZ ;  /* 0x0000000c035a7c10 */ /* 0x000fc8000ffbe0ff */
[----:B------:R-:W-:-:S05]  /*05e0*/  IADD3.X R91, R86, UR13, RZ, P5, !PT ;  /* 0x0000000d565b7c10 */ /* 0x000fca000affe4ff */
[----:B------:R2:W5:Y:S02]  /*05f0*/  LDG.E R23, desc[UR4][R90.64] ;  /* 0x000000045a177981 */ /* 0x000564000c1e1900 */
[----:B------:R-:W3:Y:S02]  /*0600*/  @P4 LDC.64 R84, c[0x0][0x248] ;  /* 0x00009200ff544b82 */ /* 0x000ee40000000a00 */
[----:B---3--:R-:W-:-:S05]  /*0610*/  @P4 IADD3 R84, P5, R3, R84, RZ ;  /* 0x0000005403544210 */ /* 0x008fca0007fbe0ff */
[----:B------:R-:W-:Y:S01]  /*0620*/  @P4 IMAD.X R85, R86, 0x1, R85, P5 ;  /* 0x0000000156554824 */ /* 0x000fe200028e0655 */
[----:B------:R-:W-:-:S04]  /*0630*/  LEA R86, P5, R8, UR10, 0x3 ;  /* 0x0000000a08567c11 */ /* 0x000fc8000f8a18ff */
[C---:B------:R-:W-:Y:S01]  /*0640*/  LEA.HI.X R87, R8.reuse, UR11, RZ, 0x3, P5 ;  /* 0x0000000b08577c11 */ /* 0x040fe2000a8f1cff */
[----:B-1----:R-:W-:Y:S01]  /*0650*/  IMAD.WIDE.U32 R88, R8, 0x8, R88 ;  /* 0x0000000808587825 */ /* 0x002fe200078e0058 */
[----:B------:R-:W-:Y:S01]  /*0660*/  ISETP.NE.U32.AND P5, PT, RZ, UR8, PT ;  /* 0x00000008ff007c0c */ /* 0x000fe2000bfa5070 */
[----:B------:R-:W5:Y:S03]  /*0670*/  @P4 LDG.E R7, desc[UR4][R84.64] ;  /* 0x0000000454074981 */ /* 0x000f66000c1e1900 */
[----:B------:R-:W-:Y:S01]  /*0680*/  ISETP.NE.AND.EX P5, PT, RZ, UR9, PT, P5 ;  /* 0x00000009ff007c0c */ /* 0x000fe2000bfa5350 */
[----:B------:R-:W3:Y:S04]  /*0690*/  LDG.E.64 R86, desc[UR4][R86.64] ;  /* 0x0000000456567981 */ /* 0x000ee8000c1e1b00 */
[----:B------:R-:W4:Y:S01]  /*06a0*/  LDG.E.64 R88, desc[UR4][R88.64] ;  /* 0x0000000458587981 */ /* 0x000f22000c1e1b00 */
[----:B0-----:R-:W-:-:S07]  /*06b0*/  ISETP.NE.AND P4, PT, R11, RZ, PT ;  /* 0x000000ff0b00720c */ /* 0x001fce0003f85270 */
[----:B------:R-:W-:-:S04]  /*06c0*/  @P5 LEA R92, P6, R8, UR8, 0x3 ;  /* 0x00000008085c5c11 */ /* 0x000fc8000f8c18ff */
[----:B------:R-:W-:Y:S02]  /*06d0*/  @P5 LEA.HI.X R93, R8, UR9, RZ, 0x3, P6 ;  /* 0x00000009085d5c11 */ /* 0x000fe4000b0f1cff */
[----:B-----5:R-:W-:-:S03]  /*06e0*/  FSEL R3, R147, RZ, !P4 ;  /* 0x000000ff93037208 */ /* 0x020fc60006000000 */
[----:B------:R0:W5:Y:S01]  /*06f0*/  @P5 LDG.E.64 R122, desc[UR4][R92.64] ;  /* 0x000000045c7a5981 */ /* 0x000162000c1e1b00 */
[----:B------:R-:W-:Y:S02]  /*0700*/  IADD3 R149, R8, 0x80, RZ ;  /* 0x0000008008957810 */ /* 0x000fe40007ffe0ff */
[----:B---3--:R-:W-:Y:S01]  /*0710*/  MOV R94, R86 ;  /* 0x00000056005e7202 */ /* 0x008fe20000000f00 */
[--C-:B------:R-:W-:Y:S01]  /*0720*/  IMAD.MOV.U32 R95, RZ, RZ, R87.reuse ;  /* 0x000000ffff5f7224 */ /* 0x100fe200078e0057 */
[--C-:B------:R-:W-:Y:S02]  /*0730*/  SHF.R.U64 R97, R86, 0x10, R87.reuse ;  /* 0x0000001056617819 */ /* 0x100fe40000001257 */
[----:B------:R-:W-:Y:S01]  /*0740*/  SHF.R.U32.HI R96, RZ, 0x10, R87 ;  /* 0x00000010ff607819 */ /* 0x000fe20000011657 */
[----:B------:R-:W-:Y:S02]  /*0750*/  IMAD.U32 R94, R94, 0x10000, RZ ;  /* 0x000100005e5e7824 */ /* 0x000fe400078e00ff */
[----:B------:R-:W-:-:S02]  /*0760*/  IMAD.U32 R86, R97, 0x10000, RZ ;  /* 0x0001000061567824 */ /* 0x000fc400078e00ff */
[----:B--2---:R-:W-:Y:S02]  /*0770*/  IMAD.U32 R90, R95, 0x10000, RZ ;  /* 0x000100005f5a7824 */ /* 0x004fe400078e00ff */
[----:B0-----:R-:W-:Y:S02]  /*0780*/  IMAD.U32 R92, R96, 0x10000, RZ ;  /* 0x00010000605c7824 */ /* 0x001fe400078e00ff */
[C---:B------:R-:W-:Y:S01]  /*0790*/  FADD.FTZ R94, -R3.reuse, R94 ;  /* 0x0000005e035e7221 */ /* 0x040fe20000010100 */
[C---:B------:R-:W-:Y:S01]  /*07a0*/  FADD.FTZ R86, -R3.reuse, R86 ;  /* 0x0000005603567221 */ /* 0x040fe20000010100 */
[C---:B------:R-:W-:Y:S01]  /*07b0*/  FADD.FTZ R90, -R3.reuse, R90 ;  /* 0x0000005a035a7221 */ /* 0x040fe20000010100 */
[----:B------:R-:W-:Y:S01]  /*07c0*/  FADD.FTZ R98, -R3, R92 ;  /* 0x0000005c03627221 */ /* 0x000fe20000010100 */
[----:B----4-:R-:W-:Y:S02]  /*07d0*/  MOV R3, R88 ;  /* 0x0000005800037202 */ /* 0x010fe40000000f00 */
[----:B------:R-:W-:-:S03]  /*07e0*/  SHF.R.U64 R88, R88, 0x10, R89 ;  /* 0x0000001058587819 */ /* 0x000fc60000001259 */
[----:B------:R-:W-:Y:S02]  /*07f0*/  IMAD.U32 R85, R3, 0x10000, RZ ;  /* 0x0001000003557824 */ /* 0x000fe400078e00ff */
[C---:B------:R-:W-:Y:S01]  /*0800*/  FMUL.FTZ R3, R9.reuse, R94 ;  /* 0x0000005e09037220 */ /* 0x040fe20000410000 */
[--C-:B------:R-:W-:Y:S02]  /*0810*/  IMAD.MOV.U32 R84, RZ, RZ, R89.reuse ;  /* 0x000000ffff547224 */ /* 0x100fe400078e0059 */
[----:B------:R-:W-:Y:S02]  /*0820*/  IMAD.U32 R88, R88, 0x10000, RZ ;  /* 0x0001000058587824 */ /* 0x000fe400078e00ff */
[-C--:B------:R-:W-:Y:S01]  /*0830*/  FMUL.FTZ R94, R80, R85.reuse ;  /* 0x00000055505e7220 */ /* 0x080fe20000410000 */
[----:B------:R-:W-:Y:S02]  /*0840*/  IMAD.U32 R87, R84, 0x10000, RZ ;  /* 0x0001000054577824 */ /* 0x000fe400078e00ff */
[----:B------:R-:W-:Y:S01]  /*0850*/  FMUL.FTZ R95, R9, R90 ;  /* 0x0000005a095f7220 */ /* 0x000fe20000410000 */
[----:B------:R-:W-:Y:S01]  /*0860*/  SHF.R.U32.HI R126, RZ, 0x10, R89 ;  /* 0x00000010ff7e7819 */ /* 0x000fe20000011659 */
[----:B------:R-:W-:Y:S01]  /*0870*/  FADD.FTZ R40, R40, R85 ;  /* 0x0000005528287221 */ /* 0x000fe20000010000 */
[----:B------:R-:W-:Y:S01]  /*0880*/  FFMA.FTZ R60, R3, R85, R60 ;  /* 0x00000055033c7223 */ /* 0x000fe2000001003c */
[----:B------:R-:W-:Y:S01]  /*0890*/  FMUL.FTZ R93, R81, R88 ;  /* 0x00000058515d7220 */ /* 0x000fe20000410000 */
[----:B------:R-:W-:Y:S01]  /*08a0*/  FADD.FTZ R84, RZ, R94 ;  /* 0x0000005eff547221 */ /* 0x000fe20000010000 */
[----:B------:R-:W-:Y:S01]  /*08b0*/  FMUL.FTZ R92, R9, R86 ;  /* 0x00000056095c7220 */ /* 0x000fe20000410000 */
[----:B------:R-:W-:Y:S01]  /*08c0*/  FFMA.FTZ R85, R3, R94, RZ ;  /* 0x0000005e03557223 */ /* 0x000fe200000100ff */
[----:B------:R-:W-:Y:S01]  /*08d0*/  FADD.FTZ R42, R42, R87 ;  /* 0x000000572a2a7221 */ /* 0x000fe20000010000 */
[-C--:B------:R-:W-:Y:S01]  /*08e0*/  FFMA.FTZ R62, R95, R87.reuse, R62 ;  /* 0x000000575f3e7223 */ /* 0x080fe2000001003e */
[----:B------:R-:W-:Y:S01]  /*08f0*/  FMUL.FTZ R96, R82, R87 ;  /* 0x0000005752607220 */ /* 0x000fe20000410000 */
[----:B------:R-:W-:Y:S01]  /*0900*/  FADD.FTZ R87, R84, R93 ;  /* 0x0000005d54577221 */ /* 0x000fe20000010000 */
[----:B------:R-:W-:-:S02]  /*0910*/  IMAD.U32 R126, R126, 0x10000, RZ ;  /* 0x000100007e7e7824 */ /* 0x000fc400078e00ff */
[C---:B------:R-:W-:Y:S01]  /*0920*/  FFMA.FTZ R84, R92.reuse, R93, R85 ;  /* 0x0000005d5c547223 */ /* 0x040fe20000010055 */
        /* <DEDUP_REMOVED lines=10> */
.L_x_1127:
[----:B------:R-:W-:Y:S05]  /*09d0*/  BSYNC B0 ;  /* 0x0000000000007941 */ /* 0x000fea0003800000 */
.L_x_1126:
[----:B------:R-:W-:Y:S04]  /*09e0*/  BSSY B0, `(.L_x_1128) ;  /* 0x0000047000007945 */ /* 0x000fe80003800000 */
[----:B------:R-:W-:Y:S05]  /*09f0*/  @!P1 BRA `(.L_x_1129) ;  /* 0x0000000400149947 */ /* 0x000fea0003800000 */
[----:B------:R-:W-:Y:S01]  /*0a00*/  ISETP.NE.U32.AND P4, PT, RZ, UR14, PT ;  /* 0x0000000eff007c0c */ /* 0x000fe2000bf85070 */
[C---:B------:R-:W-:Y:S01]  /*0a10*/  IMAD.SHL.U32 R87, R149.reuse, 0x4, RZ ;  /* 0x0000000495577824 */ /* 0x040fe200078e00ff */
[----:B------:R-:W1:Y:S01]  /*0a20*/  LDC.64 R88, c[0x0][0x2b8] ;  /* 0x0000ae00ff587b82 */ /* 0x000e620000000a00 */
[----:B------:R-:W-:Y:S02]  /*0a30*/  SHF.L.U64.HI R86, R149, 0x2, RZ ;  /* 0x0000000295567819 */ /* 0x000fe400000102ff */
[----:B------:R-:W-:Y:S02]  /*0a40*/  ISETP.NE.AND.EX P4, PT, RZ, UR15, PT, P4 ;  /* 0x0000000fff007c0c */ /* 0x000fe4000bf85340 */
[----:B------:R-:W-:-:S04]  /*0a50*/  IADD3 R90, P5, R87, UR12, RZ ;  /* 0x0000000c575a7c10 */ /* 0x000fc8000ffbe0ff */
[----:B------:R-:W-:-:S05]  /*0a60*/  IADD3.X R91, R86, UR13, RZ, P5, !PT ;  /* 0x0000000d565b7c10 */ /* 0x000fca000affe4ff */
[----:B------:R-:W5:Y:S02]  /*0a70*/  LDG.E R99, desc[UR4][R90.64] ;  /* 0x000000045a637981 */ /* 0x000f64000c1e1900 */
[----:B------:R-:W2:Y:S02]  /*0a80*/  @P4 LDC.64 R84, c[0x0][0x248] ;  /* 0x00009200ff544b82 */ /* 0x000ea40000000a00 */
[----:B--2---:R-:W-:-:S05]  /*0a90*/  @P4 IADD3 R84, P5, R87, R84, RZ ;  /* 0x0000005457544210 */ /* 0x004fca0007fbe0ff */
[----:B------:R-:W-:Y:S01]  /*0aa0*/  @P4 IMAD.X R85, R86, 0x1, R85, P5 ;  /* 0x0000000156554824 */ /* 0x000fe200028e0655 */
[----:B------:R-:W-:-:S04]  /*0ab0*/  LEA R86, P5, R149, UR10, 0x3 ;  /* 0x0000000a95567c11 */ /* 0x000fc8000f8a18ff */
[C---:B------:R-:W-:Y:S01]  /*0ac0*/  LEA.HI.X R87, R149.reuse, UR11, RZ, 0x3, P5 ;  /* 0x0000000b95577c11 */ /* 0x040fe2000a8f1cff */
[----:B-1----:R-:W-:Y:S01]  /*0ad0*/  IMAD.WIDE.U32 R88, R149, 0x8, R88 ;  /* 0x0000000895587825 */ /* 0x002fe200078e0058 */
[----:B------:R-:W-:Y:S01]  /*0ae0*/  ISETP.NE.U32.AND P5, PT, RZ, UR8, PT ;  /* 0x00000008ff007c0c */ /* 0x000fe2000bfa5070 */
[----:B------:R1:W5:Y:S03]  /*0af0*/  @P4 LDG.E R6, desc[UR4][R84.64] ;  /* 0x0000000454064981 */ /* 0x000366000c1e1900 */
[----:B------:R-:W-:Y:S01]  /*0b00*/  ISETP.NE.AND.EX P5, PT, RZ, UR9, PT, P5 ;  /* 0x00000009ff007c0c */ /* 0x000fe2000bfa5350 */
[----:B------:R-:W2:Y:S04]  /*0b10*/  LDG.E.64 R86, desc[UR4][R86.64] ;  /* 0x0000000456567981 */ /* 0x000ea8000c1e1b00 */
[----:B------:R-:W1:Y:S01]  /*0b20*/  LDG.E.64 R88, desc[UR4][R88.64] ;  /* 0x0000000458587981 */ /* 0x000e62000c1e1b00 */
[----:B0-----:R-:W-:-:S04]  /*0b30*/  ISETP.NE.AND P4, PT, R11, RZ, PT ;  /* 0x000000ff0b00720c */ /* 0x001fc80003f85270 */
[----:B-----5:R-:W-:-:S03]  /*0b40*/  FSEL R108, R147, RZ, !P4 ;  /* 0x000000ff936c7208 */ /* 0x020fc60006000000 */
[----:B------:R-:W-:-:S04]  /*0b50*/  @P5 LEA R100, P6, R149, UR8, 0x3 ;  /* 0x0000000895645c11 */ /* 0x000fc8000f8c18ff */
[----:B------:R-:W-:-:S05]  /*0b60*/  @P5 LEA.HI.X R101, R149, UR9, RZ, 0x3, P6 ;  /* 0x0000000995655c11 */ /* 0x000fca000b0f1cff */
[----:B------:R0:W5:Y:S01]  /*0b70*/  @P5 LDG.E.64 R120, desc[UR4][R100.64] ;  /* 0x0000000464785981 */ /* 0x000162000c1e1b00 */
[----:B------:R-:W-:Y:S01]  /*0b80*/  VIADD R149, R149, 0x80 ;  /* 0x0000008095957836 */ /* 0x000fe20000000000 */
[--C-:B--2---:R-:W-:Y:S01]  /*0b90*/  SHF.R.U64 R105, R86, 0x10, R87.reuse ;  /* 0x0000001056697819 */ /* 0x104fe20000001257 */
[----:B------:R-:W-:Y:S01]  /*0ba0*/  IMAD.MOV.U32 R102, RZ, RZ, R86 ;  /* 0x000000ffff667224 */ /* 0x000fe200078e0056 */
[--C-:B------:R-:W-:Y:S01]  /*0bb0*/  SHF.R.U32.HI R104, RZ, 0x10, R87.reuse ;  /* 0x00000010ff687819 */ /* 0x100fe20000011657 */
[----:B------:R-:W-:Y:S01]  /*0bc0*/  IMAD.MOV.U32 R103, RZ, RZ, R87 ;  /* 0x000000ffff677224 */ /* 0x000fe200078e0057 */
[----:B------:R-:W-:Y:S01]  /*0bd0*/  SHF.L.U32 R86, R105, 0x10, RZ ;  /* 0x0000001069567819 */ /* 0x000fe200000006ff */
[----:B------:R-:W-:Y:S02]  /*0be0*/  IMAD.U32 R102, R102, 0x10000, RZ ;  /* 0x0001000066667824 */ /* 0x000fe400078e00ff */
[----:B------:R-:W-:Y:S02]  /*0bf0*/  IMAD.U32 R103, R103, 0x10000, RZ ;  /* 0x0001000067677824 */ /* 0x000fe400078e00ff */
[----:B------:R-:W-:-:S02]  /*0c00*/  IMAD.U32 R87, R104, 0x10000, RZ ;  /* 0x0001000068577824 */ /* 0x000fc400078e00ff */
[----:B-1----:R-:W-:Y:S02]  /*0c10*/  IMAD.MOV.U32 R84, RZ, RZ, R88 ;  /* 0x000000ffff547224 */ /* 0x002fe400078e0058 */
[C---:B------:R-:W-:Y:S01]  /*0c20*/  FADD.FTZ R102, -R108.reuse, R102 ;  /* 0x000000666c667221 */ /* 0x040fe20000010100 */
[C---:B------:R-:W-:Y:S01]  /*0c30*/  FADD.FTZ R86, -R108.reuse, R86 ;  /* 0x000000566c567221 */ /* 0x040fe20000010100 */
[----:B------:R-:W-:Y:S01]  /*0c40*/  FADD.FTZ R90, -R108, R103 ;  /* 0x000000676c5a7221 */ /* 0x000fe20000010100 */
[----:B------:R-:W-:Y:S01]  /*0c50*/  SHF.R.U64 R91, R88, 0x10, R89 ;  /* 0x00000010585b7819 */ /* 0x000fe20000001259 */
[----:B------:R-:W-:Y:S01]  /*0c60*/  FADD.FTZ R108, -R108, R87 ;  /* 0x000000576c6c7221 */ /* 0x000fe20000010100 */
[----:B------:R-:W-:Y:S02]  /*0c70*/  IMAD.U32 R87, R84, 0x10000, RZ ;  /* 0x0001000054577824 */ /* 0x000fe400078e00ff */
[----:B0-----:R-:W-:Y:S01]  /*0c80*/  FMUL.FTZ R101, R9, R102 ;  /* 0x0000006609657220 */ /* 0x001fe20000410000 */
[----:B------:R-:W-:Y:S01]  /*0c90*/  SHF.L.U32 R84, R91, 0x10, RZ ;  /* 0x000000105b547819 */ /* 0x000fe200000006ff */
[----:B------:R-:W-:Y:S01]  /*0ca0*/  FMUL.FTZ R100, R9, R86 ;  /* 0x0000005609647220 */ /* 0x000fe20000410000 */
[----:B------:R-:W-:-:S02]  /*0cb0*/  IMAD.MOV.U32 R85, RZ, RZ, R89 ;  /* 0x000000ffff557224 */ /* 0x000fc400078e0059 */
[-C--:B------:R-:W-:Y:S01]  /*0cc0*/  FMUL.FTZ R102, R76, R87.reuse ;  /* 0x000000574c667220 */ /* 0x080fe20000410000 */
[----:B------:R-:W-:Y:S01]  /*0cd0*/  SHF.R.U32.HI R88, RZ, 0x10, R89 ;  /* 0x00000010ff587819 */ /* 0x000fe20000011659 */
[----:B------:R-:W-:Y:S01]  /*0ce0*/  FADD.FTZ R37, R37, R84 ;  /* 0x0000005425257221 */ /* 0x000fe20000010000 */
[-C--:B------:R-:W-:Y:S01]  /*0cf0*/  FFMA.FTZ R57, R100, R84.reuse, R57 ;  /* 0x0000005464397223 */ /* 0x080fe20000010039 */
[----:B------:R-:W-:Y:S01]  /*0d00*/  FMUL.FTZ R103, R77, R84 ;  /* 0x000000544d677220 */ /* 0x000fe20000410000 */
[----:B------:R-:W-:Y:S02]  /*0d10*/  IMAD.U32 R89, R85, 0x10000, RZ ;  /* 0x0001000055597824 */ /* 0x000fe400078e00ff */
[----:B------:R-:W-:Y:S01]  /*0d20*/  FADD.FTZ R84, R151, R102 ;  /* 0x0000006697547221 */ /* 0x000fe20000010000 */
[C---:B------:R-:W-:Y:S01]  /*0d30*/  FFMA.FTZ R85, R101.reuse, R102, R150 ;  /* 0x0000006665557223 */ /* 0x040fe20000010096 */
[----:B------:R-:W-:Y:S01]  /*0d40*/  FADD.FTZ R36, R36, R87 ;  /* 0x0000005724247221 */ /* 0x000fe20000010000 */
[----:B------:R-:W-:Y:S01]  /*0d50*/  FFMA.FTZ R56, R101, R87, R56 ;  /* 0x0000005765387223 */ /* 0x000fe20000010038 */
[----:B------:R-:W-:Y:S01]  /*0d60*/  FADD.FTZ R87, R84, R103 ;  /* 0x0000006754577221 */ /* 0x000fe20000010000 */
[----:B------:R-:W-:-:S02]  /*0d70*/  IMAD.U32 R88, R88, 0x10000, RZ ;  /* 0x0001000058587824 */ /* 0x000fc400078e00ff */
        /* <DEDUP_REMOVED lines=10> */
[C---:B------:R-:W-:Y:S01]  /*0e20*/  FFMA.FTZ R59, R108.reuse, R88, R59 ;  /* 0x000000586c3b7223 */ /* 0x040fe2000001003b */
[----:B------:R-:W-:Y:S01]  /*0e30*/  FADD.FTZ R151, R87, R106 ;  /* 0x0000006a57977221 */ /* 0x000fe20000010000 */
[----:B------:R-:W-:-:S07]  /*0e40*/  FFMA.FTZ R150, R108, R106, R85 ;  /* 0x0000006a6c967223 */ /* 0x000fce0000010055 */
.L_x_1129:
[----:B------:R-:W-:Y:S05]  /*0e50*/  BSYNC B0 ;  /* 0x0000000000007941 */ /* 0x000fea0003800000 */
.L_x_1128:
        /* <DEDUP_REMOVED lines=9> */
[----:B------:R-:W1:Y:S02]  /*0ef0*/  @P4 LDC.64 R84, c[0x0][0x248] ;  /* 0x00009200ff544b82 */ /* 0x000e640000000a00 */
[----:B-1----:R-:W-:-:S05]  /*0f00*/  @P4 IADD3 R84, P5, R87, R84, RZ ;  /* 0x0000005457544210 */ /* 0x002fca0007fbe0ff */
[----:B------:R-:W-:Y:S01]  /*0f10*/  @P4 IMAD.X R85, R86, 0x1, R85, P5 ;  /* 0x0000000156554824 */ /* 0x000fe200028e0655 */
[C---:B------:R-:W-:Y:S01]  /*0f20*/  LEA R88, P5, R149.reuse, UR10, 0x3 ;  /* 0x0000000a95587c11 */ /* 0x040fe2000f8a18ff */
[----:B------:R-:W1:Y:S03]  /*0f30*/  LDC.64 R86, c[0x0][0x2b8] ;  /* 0x0000ae00ff567b82 */ /* 0x000e660000000a00 */
[----:B------:R-:W-:Y:S01]  /*0f40*/  LEA.HI.X R89, R149, UR11, RZ, 0x3, P5 ;  /* 0x0000000b95597c11 */ /* 0x000fe2000a8f1cff */
[----:B------:R-:W5:Y:S01]  /*0f50*/  @P4 LDG.E R5, desc[UR4][R84.64] ;  /* 0x0000000454054981 */ /* 0x000f62000c1e1900 */
[----:B------:R-:W-:-:S04]  /*0f60*/  ISETP.NE.U32.AND P5, PT, RZ, UR8, PT ;  /* 0x00000008ff007c0c */ /* 0x000fc8000bfa5070 */
[----:B------:R-:W2:Y:S01]  /*0f70*/  LDG.E.64 R88, desc[UR4][R88.64] ;  /* 0x0000000458587981 */ /* 0x000ea2000c1e1b00 */
[----:B------:R-:W-:Y:S01]  /*0f80*/  ISETP.NE.AND.EX P5, PT, RZ, UR9, PT, P5 ;  /* 0x00000009ff007c0c */ /* 0x000fe2000bfa5350 */
[----:B-1----:R-:W-:-:S12]  /*0f90*/  IMAD.WIDE.U32 R86, R149, 0x8, R86 ;  /* 0x0000000895567825 */ /* 0x002fd800078e0056 */
[----:B------:R-:W-:Y:S02]  /*0fa0*/  @P5 LEA R110, P6, R149, UR8, 0x3 ;  /* 0x00000008956e5c11 */ /* 0x000fe4000f8c18ff */
[----:B0-----:R-:W-:Y:S02]  /*0fb0*/  ISETP.NE.AND P4, PT, R11, RZ, PT ;  /* 0x000000ff0b00720c */ /* 0x001fe40003f85270 */
[----:B------:R-:W-:Y:S01]  /*0fc0*/  @P5 LEA.HI.X R111, R149, UR9, RZ, 0x3, P6 ;  /* 0x00000009956f5c11 */ /* 0x000fe2000b0f1cff */
[----:B------:R-:W3:Y:S01]  /*0fd0*/  LDG.E.64 R86, desc[UR4][R86.64] ;  /* 0x0000000456567981 */ /* 0x000ee2000c1e1b00 */
[----:B-----5:R-:W-:-:S03]  /*0fe0*/  FSEL R128, R147, RZ, !P4 ;  /* 0x000000ff93807208 */ /* 0x020fc60006000000 */
[----:B------:R0:W5:Y:S01]  /*0ff0*/  @P5 LDG.E.64 R118, desc[UR4][R110.64] ;  /* 0x000000046e765981 */ /* 0x000162000c1e1b00 */
[----:B------:R-:W-:Y:S02]  /*1000*/  IADD3 R149, R149, 0x80, RZ ;  /* 0x0000008095957810 */ /* 0x000fe40007ffe0ff */
[--C-:B--2---:R-:W-:Y:S01]  /*1010*/  SHF.R.U64 R124, R88, 0x10, R89.reuse ;  /* 0x00000010587c7819 */ /* 0x104fe20000001259 */
[--C-:B------:R-:W-:Y:S01]  /*1020*/  IMAD.MOV.U32 R112, RZ, RZ, R89.reuse ;  /* 0x000000ffff707224 */ /* 0x100fe200078e0059 */
[----:B------:R-:W-:Y:S02]  /*1030*/  MOV R109, R88 ;  /* 0x00000058006d7202 */ /* 0x000fe40000000f00 */
[----:B------:R-:W-:Y:S01]  /*1040*/  SHF.R.U32.HI R113, RZ, 0x10, R89 ;  /* 0x00000010ff717819 */ /* 0x000fe20000011659 */
[----:B------:R-:W-:Y:S02]  /*1050*/  IMAD.U32 R89, R124, 0x10000, RZ ;  /* 0x000100007c597824 */ /* 0x000fe400078e00ff */
[----:B------:R-:W-:-:S02]  /*1060*/  IMAD.U32 R109, R109, 0x10000, RZ ;  /* 0x000100006d6d7824 */ /* 0x000fc400078e00ff */
[----:B0-----:R-:W-:Y:S01]  /*1070*/  FADD.FTZ R110, -R128, R89 ;  /* 0x00000059806e7221 */ /* 0x001fe20000010100 */
[----:B------:R-:W-:Y:S02]  /*1080*/  IMAD.U32 R112, R112, 0x10000, RZ ;  /* 0x0001000070707824 */ /* 0x000fe400078e00ff */
[----:B------:R-:W-:Y:S01]  /*1090*/  FADD.FTZ R88, -R128, R109 ;  /* 0x0000006d80587221 */ /* 0x000fe20000010100 */
[----:B------:R-:W-:Y:S01]  /*10a0*/  FMUL.FTZ R110, R9, R110 ;  /* 0x0000006e096e7220 */ /* 0x000fe20000410000 */
[----:B---3--:R-:W-:Y:S01]  /*10b0*/  MOV R84, R86 ;  /* 0x0000005600547202 */ /* 0x008fe20000000f00 */
[--C-:B------:R-:W-:Y:S01]  /*10c0*/  IMAD.MOV.U32 R85, RZ, RZ, R87.reuse ;  /* 0x000000ffff557224 */ /* 0x100fe200078e0057 */
[--C-:B------:R-:W-:Y:S02]  /*10d0*/  SHF.R.U64 R89, R86, 0x10, R87.reuse ;  /* 0x0000001056597819 */ /* 0x100fe40000001257 */
[----:B------:R-:W-:Y:S01]  /*10e0*/  SHF.R.U32.HI R86, RZ, 0x10, R87 ;  /* 0x00000010ff567819 */ /* 0x000fe20000011657 */
[----:B------:R-:W-:-:S02]  /*10f0*/  IMAD.U32 R87, R84, 0x10000, RZ ;  /* 0x0001000054577824 */ /* 0x000fc400078e00ff */
[----:B------:R-:W-:Y:S01]  /*1100*/  FADD.FTZ R90, -R128, R112 ;  /* 0x00000070805a7221 */ /* 0x000fe20000010100 */
[----:B------:R-:W-:Y:S02]  /*1110*/  IMAD.U32 R84, R89, 0x10000, RZ ;  /* 0x0001000059547824 */ /* 0x000fe400078e00ff */
[----:B------:R-:W-:Y:S01]  /*1120*/  FMUL.FTZ R109, R9, R88 ;  /* 0x00000058096d7220 */ /* 0x000fe20000410000 */
[----:B------:R-:W-:Y:S01]  /*1130*/  FMUL.FTZ R112, R72, R87 ;  /* 0x0000005748707220 */ /* 0x000fe20000410000 */
[----:B------:R-:W-:Y:S02]  /*1140*/  IMAD.U32 R89, R85, 0x10000, RZ ;  /* 0x0001000055597824 */ /* 0x000fe400078e00ff */
[----:B------:R-:W-:Y:S01]  /*1150*/  FADD.FTZ R33, R33, R84 ;  /* 0x0000005421217221 */ /* 0x000fe20000010000 */
[-C--:B------:R-:W-:Y:S01]  /*1160*/  FFMA.FTZ R53, R110, R84.reuse, R53 ;  /* 0x000000546e357223 */ /* 0x080fe20000010035 */
[----:B------:R-:W-:Y:S01]  /*1170*/  FMUL.FTZ R111, R73, R84 ;  /* 0x00000054496f7220 */ /* 0x000fe20000410000 */
[----:B------:R-:W-:Y:S01]  /*1180*/  FADD.FTZ R84, R151, R112 ;  /* 0x0000007097547221 */ /* 0x000fe20000010000 */
[----:B------:R-:W-:-:S02]  /*1190*/  IMAD.U32 R91, R113, 0x10000, RZ ;  /* 0x00010000715b7824 */ /* 0x000fc400078e00ff */
[C---:B------:R-:W-:Y:S01]  /*11a0*/  FFMA.FTZ R85, R109.reuse, R112, R150 ;  /* 0x000000706d557223 */ /* 0x040fe20000010096 */
[----:B------:R-:W-:Y:S01]  /*11b0*/  FADD.FTZ R32, R32, R87 ;  /* 0x0000005720207221 */ /* 0x000fe20000010000 */
[----:B------:R-:W-:Y:S01]  /*11c0*/  FFMA.FTZ R52, R109, R87, R52 ;  /* 0x000000576d347223 */ /* 0x000fe20000010034 */
[----:B------:R-:W-:Y:S01]  /*11d0*/  FADD.FTZ R87, R84, R111 ;  /* 0x0000006f54577221 */ /* 0x000fe20000010000 */
[----:B------:R-:W-:Y:S01]  /*11e0*/  FADD.FTZ R128, -R128, R91 ;  /* 0x0000005b80807221 */ /* 0x000fe20000010100 */
[----:B------:R-:W-:Y:S02]  /*11f0*/  IMAD.U32 R88, R86, 0x10000, RZ ;  /* 0x0001000056587824 */ /* 0x000fe400078e00ff */
        /* <DEDUP_REMOVED lines=13> */
.L_x_1131:
[----:B------:R-:W-:Y:S05]  /*12d0*/  BSYNC B0 ;  /* 0x0000000000007941 */ /* 0x000fea0003800000 */
.L_x_1130:
        /* <DEDUP_REMOVED lines=9> */
[----:B------:R-:W2:Y:S02]  /*1370*/  @P4 LDC.64 R84, c[0x0][0x248] ;  /* 0x00009200ff544b82 */ /* 0x000ea40000000a00 */
[----:B--2---:R-:W-:-:S05]  /*1380*/  @P4 IADD3 R84, P5, R87, R84, RZ ;  /* 0x0000005457544210 */ /* 0x004fca0007fbe0ff */
[----:B------:R-:W-:Y:S01]  /*1390*/  @P4 IMAD.X R85, R86, 0x1, R85, P5 ;  /* 0x0000000156554824 */ /* 0x000fe200028e0655 */
[C---:B------:R-:W-:Y:S01]  /*13a0*/  LEA R88, P5, R149.reuse, UR10, 0x3 ;  /* 0x0000000a95587c11 */ /* 0x040fe2000f8a18ff */
[----:B------:R-:W2:Y:S03]  /*13b0*/  LDC.64 R86, c[0x0][0x2b8] ;  /* 0x0000ae00ff567b82 */ /* 0x000ea60000000a00 */
[----:B------:R-:W-:Y:S01]  /*13c0*/  LEA.HI.X R89, R149, UR11, RZ, 0x3, P5 ;  /* 0x0000000b95597c11 */ /* 0x000fe2000a8f1cff */
[----:B------:R3:W5:Y:S01]  /*13d0*/  @P4 LDG.E R4, desc[UR4][R84.64] ;  /* 0x0000000454044981 */ /* 0x000762000c1e1900 */
[----:B------:R-:W-:-:S04]  /*13e0*/  ISETP.NE.U32.AND P5, PT, RZ, UR8, PT ;  /* 0x00000008ff007c0c */ /* 0x000fc8000bfa5070 */
[----:B------:R-:W4:Y:S01]  /*13f0*/  LDG.E.64 R88, desc[UR4][R88.64] ;  /* 0x0000000458587981 */ /* 0x000f22000c1e1b00 */
[----:B------:R-:W-:-:S13]  /*1400*/  ISETP.NE.AND.EX P5, PT, RZ, UR9, PT, P5 ;  /* 0x00000009ff007c0c */ /* 0x000fda000bfa5350 */
[C---:B------:R-:W-:Y:S01]  /*1410*/  @P5 LEA R126, P6, R149.reuse, UR8, 0x3 ;  /* 0x00000008957e5c11 */ /* 0x040fe2000f8c18ff */
[----:B--2---:R-:W-:-:S03]  /*1420*/  IMAD.WIDE.U32 R86, R149, 0x8, R86 ;  /* 0x0000000895567825 */ /* 0x004fc600078e0056 */
[----:B------:R-:W-:-:S03]  /*1430*/  @P5 LEA.HI.X R127, R149, UR9, RZ, 0x3, P6 ;  /* 0x00000009957f5c11 */ /* 0x000fc6000b0f1cff */
[----:B------:R-:W3:Y:S04]  /*1440*/  LDG.E.64 R86, desc[UR4][R86.64] ;  /* 0x0000000456567981 */ /* 0x000ee8000c1e1b00 */
[----:B------:R2:W5:Y:S01]  /*1450*/  @P5 LDG.E.64 R116, desc[UR4][R126.64] ;  /* 0x000000047e745981 */ /* 0x000562000c1e1b00 */
[----:B0-----:R-:W-:-:S04]  /*1460*/  ISETP.NE.AND P4, PT, R11, RZ, PT ;  /* 0x000000ff0b00720c */ /* 0x001fc80003f85270 */
[----:B-----5:R-:W-:Y:S01]  /*1470*/  FSEL R138, R147, RZ, !P4 ;  /* 0x000000ff938a7208 */ /* 0x020fe20006000000 */
[----:B------:R-:W-:Y:S01]  /*1480*/  VIADD R149, R149, 0x80 ;  /* 0x0000008095957836 */ /* 0x000fe20000000000 */
[--C-:B----4-:R-:W-:Y:S01]  /*1490*/  SHF.R.U64 R133, R88, 0x10, R89.reuse ;  /* 0x0000001058857819 */ /* 0x110fe20000001259 */
[----:B------:R-:W-:Y:S01]  /*14a0*/  IMAD.MOV.U32 R130, RZ, RZ, R88 ;  /* 0x000000ffff827224 */ /* 0x000fe200078e0058 */
[--C-:B------:R-:W-:Y:S01]  /*14b0*/  SHF.R.U32.HI R132, RZ, 0x10, R89.reuse ;  /* 0x00000010ff847819 */ /* 0x100fe20000011659 */
[----:B------:R-:W-:Y:S01]  /*14c0*/  IMAD.MOV.U32 R131, RZ, RZ, R89 ;  /* 0x000000ffff837224 */ /* 0x000fe200078e0059 */
[----:B------:R-:W-:Y:S01]  /*14d0*/  SHF.L.U32 R88, R133, 0x10, RZ ;  /* 0x0000001085587819 */ /* 0x000fe200000006ff */
[----:B------:R-:W-:Y:S02]  /*14e0*/  IMAD.U32 R130, R130, 0x10000, RZ ;  /* 0x0001000082827824 */ /* 0x000fe400078e00ff */
[----:B------:R-:W-:Y:S02]  /*14f0*/  IMAD.U32 R131, R131, 0x10000, RZ ;  /* 0x0001000083837824 */ /* 0x000fe400078e00ff */
[----:B------:R-:W-:-:S02]  /*1500*/  IMAD.U32 R89, R132, 0x10000, RZ ;  /* 0x0001000084597824 */ /* 0x000fc400078e00ff */
[C---:B------:R-:W-:Y:S01]  /*1510*/  FADD.FTZ R130, -R138.reuse, R130 ;  /* 0x000000828a827221 */ /* 0x040fe20000010100 */
[C---:B------:R-:W-:Y:S01]  /*1520*/  FADD.FTZ R88, -R138.reuse, R88 ;  /* 0x000000588a587221 */ /* 0x040fe20000010100 */
[C---:B-1----:R-:W-:Y:S01]  /*1530*/  FADD.FTZ R90, -R138.reuse, R131 ;  /* 0x000000838a5a7221 */ /* 0x042fe20000010100 */
[----:B------:R-:W-:Y:S01]  /*1540*/  FADD.FTZ R138, -R138, R89 ;  /* 0x000000598a8a7221 */ /* 0x000fe20000010100 */
[----:B------:R-:W-:Y:S01]  /*1550*/  FMUL.FTZ R131, R9, R130 ;  /* 0x0000008209837220 */ /* 0x000fe20000410000 */
[----:B---3--:R-:W-:Y:S01]  /*1560*/  IMAD.MOV.U32 R84, RZ, RZ, R86 ;  /* 0x000000ffff547224 */ /* 0x008fe200078e0056 */
[--C-:B------:R-:W-:Y:S01]  /*1570*/  SHF.R.U64 R89, R86, 0x10, R87.reuse ;  /* 0x0000001056597819 */ /* 0x100fe20000001257 */
[--C-:B------:R-:W-:Y:S01]  /*1580*/  IMAD.MOV.U32 R85, RZ, RZ, R87.reuse ;  /* 0x000000ffff557224 */ /* 0x100fe200078e0057 */
[----:B------:R-:W-:Y:S01]  /*1590*/  SHF.R.U32.HI R86, RZ, 0x10, R87 ;  /* 0x00000010ff567819 */ /* 0x000fe20000011657 */
[----:B------:R-:W-:Y:S01]  /*15a0*/  IMAD.U32 R87, R84, 0x10000, RZ ;  /* 0x0001000054577824 */ /* 0x000fe200078e00ff */
[----:B------:R-:W-:Y:S01]  /*15b0*/  SHF.L.U32 R84, R89, 0x10, RZ ;  /* 0x0000001059547819 */ /* 0x000fe200000006ff */
[----:B------:R-:W-:-:S02]  /*15c0*/  FMUL.FTZ R130, R9, R88 ;  /* 0x0000005809827220 */ /* 0x000fc40000410000 */
[-C--:B------:R-:W-:Y:S01]  /*15d0*/  FMUL.FTZ R132, R68, R87.reuse ;  /* 0x0000005744847220 */ /* 0x080fe20000410000 */
[----:B------:R-:W-:Y:S02]  /*15e0*/  IMAD.U32 R89, R85, 0x10000, RZ ;  /* 0x0001000055597824 */ /* 0x000fe400078e00ff */
[----:B------:R-:W-:Y:S01]  /*15f0*/  FADD.FTZ R29, R29, R84 ;  /* 0x000000541d1d7221 */ /* 0x000fe20000010000 */
[-C--:B------:R-:W-:Y:S01]  /*1600*/  FFMA.FTZ R49, R130, R84.reuse, R49 ;  /* 0x0000005482317223 */ /* 0x080fe20000010031 */
[----:B------:R-:W-:Y:S01]  /*1610*/  FMUL.FTZ R133, R69, R84 ;  /* 0x0000005445857220 */ /* 0x000fe20000410000 */
        /* <DEDUP_REMOVED lines=18> */
[----:B--2---:R-:W-:-:S07]  /*1740*/  FFMA.FTZ R150, R138, R136, R85 ;  /* 0x000000888a967223 */ /* 0x004fce0000010055 */
.L_x_1133:
[----:B------:R-:W-:Y:S05]  /*1750*/  BSYNC B0 ;  /* 0x0000000000007941 */ /* 0x000fea0003800000 */
.L_x_1132:
[----:B------:R-:W-:Y:S01]  /*1760*/  ISETP.NE.AND P4, PT, R2, RZ, PT ;  /* 0x000000ff0200720c */ /* 0x000fe20003f85270 */
[----:B------:R-:W-:-:S12]  /*1770*/  BSSY B0, `(.L_x_1134) ;  /* 0x0000046000007945 */ /* 0x000fd80003800000 */
[----:B------:R-:W-:Y:S05]  /*1780*/  @!P4 BRA `(.L_x_1135) ;  /* 0x000000040010c947 */ /* 0x000fea0003800000 */
[----:B------:R-:W-:Y:S01]  /*1790*/  ISETP.NE.U32.AND P4, PT, RZ, UR8, PT ;  /* 0x00000008ff007c0c */ /* 0x000fe2000bf85070 */
[----:B------:R-:W1:Y:S03]  /*17a0*/  LDC.64 R88, c[0x0][0x2b8] ;  /* 0x0000ae00ff587b82 */ /* 0x000e660000000a00 */
[----:B------:R-:W-:-:S13]  /*17b0*/  ISETP.NE.AND.EX P4, PT, RZ, UR9, PT, P4 ;  /* 0x00000009ff007c0c */ /* 0x000fda000bf85340 */
[----:B------:R-:W-:-:S04]  /*17c0*/  @P4 LEA R126, P5, R149, UR8, 0x3 ;  /* 0x00000008957e4c11 */ /* 0x000fc8000f8a18ff */
[C---:B------:R-:W-:Y:S02]  /*17d0*/  @P4 LEA.HI.X R127, R149.reuse, UR9, RZ, 0x3, P5 ;  /* 0x00000009957f4c11 */ /* 0x040fe4000a8f1cff */
[C---:B------:R-:W-:Y:S01]  /*17e0*/  LEA R86, P5, R149.reuse, UR10, 0x3 ;  /* 0x0000000a95567c11 */ /* 0x040fe2000f8a18ff */
[C---:B-1----:R-:W-:Y:S02]  /*17f0*/  IMAD.WIDE.U32 R88, R149.reuse, 0x8, R88 ;  /* 0x0000000895587825 */ /* 0x042fe400078e0058 */
[----:B------:R1:W5:Y:S01]  /*1800*/  @P4 LDG.E.64 R114, desc[UR4][R126.64] ;  /* 0x000000047e724981 */ /* 0x000362000c1e1b00 */
[----:B------:R-:W-:Y:S02]  /*1810*/  LEA.HI.X R87, R149, UR11, RZ, 0x3, P5 ;  /* 0x0000000b95577c11 */ /* 0x000fe4000a8f1cff */
[----:B------:R-:W-:Y:S01]  /*1820*/  ISETP.NE.U32.AND P5, PT, RZ, UR14, PT ;  /* 0x0000000eff007c0c */ /* 0x000fe2000bfa5070 */
[----:B------:R-:W2:Y:S04]  /*1830*/  LDG.E.64 R88, desc[UR4][R88.64] ;  /* 0x0000000458587981 */ /* 0x000ea8000c1e1b00 */
[----:B------:R-:W3:Y:S01]  /*1840*/  LDG.E.64 R86, desc[UR4][R86.64] ;  /* 0x0000000456567981 */ /* 0x000ee2000c1e1b00 */
[----:B------:R-:W-:-:S13]  /*1850*/  ISETP.NE.AND.EX P5, PT, RZ, UR15, PT, P5 ;  /* 0x0000000fff007c0c */ /* 0x000fda000bfa5350 */
[----:B------:R-:W4:Y:S01]  /*1860*/  @P5 LDC.64 R84, c[0x0][0x248] ;  /* 0x00009200ff545b82 */ /* 0x000f220000000a00 */
[----:B------:R-:W-:Y:S01]  /*1870*/  IMAD.SHL.U32 R137, R149, 0x4, RZ ;  /* 0x0000000495897824 */ /* 0x000fe200078e00ff */
[----:B------:R-:W-:-:S04]  /*1880*/  SHF.R.U32.HI R140, RZ, 0x1e, R149 ;  /* 0x0000001eff8c7819 */ /* 0x000fc80000011695 */
[----:B------:R-:W-:-:S04]  /*1890*/  IADD3 R90, P4, R137, UR12, RZ ;  /* 0x0000000c895a7c10 */ /* 0x000fc8000ff9e0ff */
[----:B------:R-:W-:Y:S02]  /*18a0*/  IADD3.X R91, R140, UR13, RZ, P4, !PT ;  /* 0x0000000d8c5b7c10 */ /* 0x000fe4000a7fe4ff */
[----:B----4-:R-:W-:-:S03]  /*18b0*/  @P5 IADD3 R84, P4, R137, R84, RZ ;  /* 0x0000005489545210 */ /* 0x010fc60007f9e0ff */
[----:B------:R-:W5:Y:S02]  /*18c0*/  LDG.E R137, desc[UR4][R90.64] ;  /* 0x000000045a897981 */ /* 0x000f64000c1e1900 */
[----:B------:R-:W-:Y:S01]  /*18d0*/  @P5 IMAD.X R85, R140, 0x1, R85, P4 ;  /* 0x000000018c555824 */ /* 0x000fe200020e0655 */
[----:B0-----:R-:W-:-:S04]  /*18e0*/  ISETP.NE.AND P4, PT, R11, RZ, PT ;  /* 0x000000ff0b00720c */ /* 0x001fc80003f85270 */
[----:B------:R0:W5:Y:S02]  /*18f0*/  @P5 LDG.E R0, desc[UR4][R84.64] ;  /* 0x0000000454005981 */ /* 0x000164000c1e1900 */
[----:B-----5:R-:W-:Y:S02]  /*1900*/  FSEL R147, R147, RZ, !P4 ;  /* 0x000000ff93937208 */ /* 0x020fe40006000000 */
[--C-:B---3--:R-:W-:Y:S02]  /*1910*/  SHF.R.U64 R140, R86, 0x10, R87.reuse ;  /* 0x00000010568c7819 */ /* 0x108fe40000001257 */
[----:B------:R-:W-:Y:S01]  /*1920*/  MOV R139, R86 ;  /* 0x00000056008b7202 */ /* 0x000fe20000000f00 */
[----:B-1----:R-:W-:Y:S02]  /*1930*/  IMAD.MOV.U32 R126, RZ, RZ, R87 ;  /* 0x000000ffff7e7224 */ /* 0x002fe400078e0057 */
[----:B0-----:R-:W-:Y:S02]  /*1940*/  IMAD.U32 R85, R140, 0x10000, RZ ;  /* 0x000100008c557824 */ /* 0x001fe400078e00ff */
[----:B--2---:R-:W-:-:S02]  /*1950*/  IMAD.MOV.U32 R86, RZ, RZ, R88 ;  /* 0x000000ffff567224 */ /* 0x004fc400078e0058 */
[----:B------:R-:W-:Y:S01]  /*1960*/  IMAD.U32 R139, R139, 0x10000, RZ ;  /* 0x000100008b8b7824 */ /* 0x000fe200078e00ff */
[----:B------:R-:W-:Y:S01]  /*1970*/  SHF.L.U32 R126, R126, 0x10, RZ ;  /* 0x000000107e7e7819 */ /* 0x000fe200000006ff */
[C---:B------:R-:W-:Y:S01]  /*1980*/  FADD.FTZ R140, -R147.reuse, R85 ;  /* 0x00000055938c7221 */ /* 0x040fe20000010100 */
[----:B------:R-:W-:Y:S01]  /*1990*/  SHF.R.U64 R141, R88, 0x10, R89 ;  /* 0x00000010588d7819 */ /* 0x000fe20000001259 */
[C---:B------:R-:W-:Y:S01]  /*19a0*/  FADD.FTZ R84, -R147.reuse, R139 ;  /* 0x0000008b93547221 */ /* 0x040fe20000010100 */
[----:B------:R-:W-:Y:S01]  /*19b0*/  IMAD.U32 R85, R86, 0x10000, RZ ;  /* 0x0001000056557824 */ /* 0x000fe200078e00ff */
[----:B------:R-:W-:Y:S01]  /*19c0*/  SHF.R.U32.HI R127, RZ, 0x10, R87 ;  /* 0x00000010ff7f7819 */ /* 0x000fe20000011657 */
[----:B------:R-:W-:Y:S02]  /*19d0*/  IMAD.MOV.U32 R87, RZ, RZ, R89 ;  /* 0x000000ffff577224 */ /* 0x000fe400078e0059 */
[----:B------:R-:W-:Y:S01]  /*19e0*/  FADD.FTZ R126, -R147, R126 ;  /* 0x0000007e937e7221 */ /* 0x000fe20000010100 */
[----:B------:R-:W-:-:S02]  /*19f0*/  IMAD.U32 R86, R141, 0x10000, RZ ;  /* 0x000100008d567824 */ /* 0x000fc400078e00ff */
[----:B------:R-:W-:Y:S01]  /*1a00*/  FMUL.FTZ R139, R9, R84 ;  /* 0x00000054098b7220 */ /* 0x000fe20000410000 */
[-C--:B------:R-:W-:Y:S01]  /*1a10*/  FMUL.FTZ R142, R64, R85.reuse ;  /* 0x00000055408e7220 */ /* 0x080fe20000410000 */
[----:B------:R-:W-:Y:S02]  /*1a20*/  IMAD.U32 R87, R87, 0x10000, RZ ;  /* 0x0001000057577824 */ /* 0x000fe400078e00ff */
[----:B------:R-:W-:Y:S01]  /*1a30*/  FMUL.FTZ R143, R9, R126 ;  /* 0x0000007e098f7220 */ /* 0x000fe20000410000 */
[----:B------:R-:W-:Y:S01]  /*1a40*/  SHF.R.U32.HI R90, RZ, 0x10, R89 ;  /* 0x00000010ff5a7819 */ /* 0x000fe20000011659 */
[----:B------:R-:W-:Y:S01]  /*1a50*/  FADD.FTZ R24, R24, R85 ;  /* 0x0000005518187221 */ /* 0x000fe20000010000 */
[----:B------:R-:W-:Y:S01]  /*1a60*/  FFMA.FTZ R44, R139, R85, R44 ;  /* 0x000000558b2c7223 */ /* 0x000fe2000001002c */
[----:B------:R-:W-:Y:S01]  /*1a70*/  FMUL.FTZ R141, R65, R86 ;  /* 0x00000056418d7220 */ /* 0x000fe20000410000 */
[----:B------:R-:W-:Y:S01]  /*1a80*/  FADD.FTZ R84, R151, R142 ;  /* 0x0000008e97547221 */ /* 0x000fe20000010000 */
[----:B------:R-:W-:-:S02]  /*1a90*/  IMAD.U32 R88, R127, 0x10000, RZ ;  /* 0x000100007f587824 */ /* 0x000fc400078e00ff */
[----:B------:R-:W-:Y:S01]  /*1aa0*/  FMUL.FTZ R140, R9, R140 ;  /* 0x0000008c098c7220 */ /* 0x000fe20000410000 */
[----:B------:R-:W-:Y:S01]  /*1ab0*/  FFMA.FTZ R85, R139, R142, R150 ;  /* 0x0000008e8b557223 */ /* 0x000fe20000010096 */
[----:B------:R-:W-:Y:S01]  /*1ac0*/  FADD.FTZ R26, R26, R87 ;  /* 0x000000571a1a7221 */ /* 0x000fe20000010000 */
[-C--:B------:R-:W-:Y:S01]  /*1ad0*/  FFMA.FTZ R46, R143, R87.reuse, R46 ;  /* 0x000000578f2e7223 */ /* 0x080fe2000001002e */
[----:B------:R-:W-:Y:S01]  /*1ae0*/  FMUL.FTZ R144, R66, R87 ;  /* 0x0000005742907220 */ /* 0x000fe20000410000 */
[----:B------:R-:W-:Y:S01]  /*1af0*/  FADD.FTZ R87, R84, R141 ;  /* 0x0000008d54577221 */ /* 0x000fe20000010000 */
[----:B------:R-:W-:Y:S01]  /*1b00*/  FADD.FTZ R88, -R147, R88 ;  /* 0x0000005893587221 */ /* 0x000fe20000010100 */
[----:B------:R-:W-:Y:S02]  /*1b10*/  IMAD.U32 R90, R90, 0x10000, RZ ;  /* 0x000100005a5a7824 */ /* 0x000fe400078e00ff */
[C---:B------:R-:W-:Y:S01]  /*1b20*/  FFMA.FTZ R84, R140.reuse, R141, R85 ;  /* 0x0000008d8c547223 */ /* 0x040fe20000010055 */
        /* <DEDUP_REMOVED lines=10> */
.L_x_1135:
[----:B------:R-:W-:Y:S05]  /*1bd0*/  BSYNC B0 ;  /* 0x0000000000007941 */ /* 0x000fea0003800000 */
.L_x_1134:
[----:B------:R-:W-:Y:S01]  /*1be0*/  LOP3.LUT P4, RZ, R148, 0xff, RZ, 0xc0, !PT ;  /* 0x000000ff94ff7812 */ /* 0x000fe2000788c0ff */
[----:B------:R-:W-:Y:S01]  /*1bf0*/  UMOV UR20, 0xffffffff ;  /* 0xffffffff00147882 */ /* 0x000fe20000000000 */
[----:B------:R-:W-:Y:S02]  /*1c00*/  SHF.R.U32.HI R85, RZ, 0x5, R14 ;  /* 0x00000005ff557819 */ /* 0x000fe4000001160e */
[----:B------:R-:W-:Y:S02]  /*1c10*/  LOP3.LUT P5, RZ, R14, 0x1f, RZ, 0xc0, !PT ;  /* 0x0000001f0eff7812 */ /* 0x000fe400078ac0ff */
[----:B------:R-:W-:-:S07]  /*1c20*/  LOP3.LUT R84, R85, 0x7fffffc, RZ, 0xc0, !PT ;  /* 0x07fffffc55547812 */ /* 0x000fce00078ec0ff */
[----:B------:R-:W-:Y:S01]  /*1c30*/  @!P4 IADD3 R84, R84, 0x4, RZ ;  /* 0x000000045454c810 */ /* 0x000fe20007ffe0ff */
        /* <DEDUP_REMOVED lines=19> */
.L_x_1167:
[----:B------:R-:W4:Y:S01]  /*1d70*/  S2R R89, SR_CgaCtaId ;  /* 0x0000000000597919 */ /* 0x000f220000008800 */
[----:B------:R-:W-:Y:S01]  /*1d80*/  MOV R88, 0x400 ;  /* 0x0000040000587802 */ /* 0x000fe20000000f00 */
[----:B--2---:R-:W-:Y:S01]  /*1d90*/  FADD.FTZ R126, R127, R126 ;  /* 0x0000007e7f7e7221 */ /* 0x004fe20000010000 */
[----:B------:R-:W-:Y:S01]  /*1da0*/  @!P5 LOP3.LUT R85, R85, 0x3, RZ, 0xc0, !PT ;  /* 0x000000035555d812 */ /* 0x000fe200078ec0ff */
[----:B-1-3--:R-:W-:Y:S01]  /*1db0*/  FADD.FTZ R127, R86, R87 ;  /* 0x00000057567f7221 */ /* 0x00afe20000010000 */
[----:B------:R-:W-:Y:S05]  /*1dc0*/  WARPSYNC.ALL ;  /* 0x0000000000007948 */ /* 0x000fea0003800000 */
[----:B------:R-:W-:Y:S01]  /*1dd0*/  @!P5 IMAD.IADD R85, R84, 0x1, R85 ;  /* 0x000000015455d824 */ /* 0x000fe200078e0255 */
[----:B------:R-:W-:Y:S01]  /*1de0*/  BSSY B0, `(.L_x_1137) ;  /* 0x0000077000007945 */ /* 0x000fe20003800000 */
[----:B----4-:R-:W-:-:S05]  /*1df0*/  LEA R88, R89, R88, 0x18 ;  /* 0x0000005859587211 */ /* 0x010fca00078ec0ff */
[--C-:B-----5:R-:W-:Y:S02]  /*1e00*/  @!P5 IMAD R147, R85, 0x8, R88.reuse ;  /* 0x000000085593d824 */ /* 0x120fe400078e0258 */
[----:B------:R-:W-:-:S03]  /*1e10*/  IMAD R148, R84, 0x8, R88 ;  /* 0x0000000854947824 */ /* 0x000fc600078e0258 */
        /* <DEDUP_REMOVED lines=96> */
.L_x_1139:
        /* <DEDUP_REMOVED lines=18> */
.L_x_1140:
[----:B------:R-:W-:-:S07]  /*2540*/  VIADD R8, R8, 0x80 ;  /* 0x0000008008087836 */ /* 0x000fce0000000000 */
.L_x_1138:
[----:B------:R-:W-:Y:S05]  /*2550*/  BSYNC B0 ;  /* 0x0000000000007941 */ /* 0x000fea0003800000 */
.L_x_1137:
        /* <DEDUP_REMOVED lines=20> */
[----:B------:R-:W-:Y:S02]  /*26a0*/  @P5 IMAD.U32 R87, R89, 0x10000, RZ ;  /* 0x0001000059575824 */ /* 0x000fe400078e00ff */
[----:B------:R-:W-:Y:S01]  /*26b0*/  @P5 FADD.FTZ R84, R84, R85 ;  /* 0x0000005554545221 */ /* 0x000fe20000010000 */
[----:B------:R-:W-:Y:S01]  /*26c0*/  @P5 SHF.R.U64 R85, R120, 0x10, R121 ;  /* 0x0000001078555819 */ /* 0x000fe20000001279 */
[----:B------:R-:W-:Y:S01]  /*26d0*/  FADD.FTZ R86, R103, -R86 ;  /* 0x8000005667567221 */ /* 0x000fe20000010000 */
[----:B------:R-:W-:Y:S02]  /*26e0*/  @P5 IMAD.U32 R150, R150, 0x10000, RZ ;  /* 0x0001000096965824 */ /* 0x000fe400078e00ff */
[----:B------:R-:W-:Y:S01]  /*26f0*/  FMUL.FTZ R90, R9, R90 ;  /* 0x0000005a095a7220 */ /* 0x000fe20000410000 */
[----:B------:R-:W-:Y:S01]  /*2700*/  FMUL.FTZ R147, R84, UR17 ;  /* 0x0000001154937c20 */ /* 0x000fe20008410000 */
[----:B------:R-:W-:-:S02]  /*2710*/  @P5 IMAD.U32 R85, R85, 0x10000, RZ ;  /* 0x0001000055555824 */ /* 0x000fc400078e00ff */
[----:B------:R-:W-:Y:S01]  /*2720*/  FMUL.FTZ R86, R9, R86 ;  /* 0x0000005609567220 */ /* 0x000fe20000410000 */
[----:B------:R-:W-:Y:S01]  /*2730*/  @P5 FADD.FTZ R90, R90, R87 ;  /* 0x000000575a5a5221 */ /* 0x000fe20000010000 */
[----:B------:R-:W-:Y:S01]  /*2740*/  @P5 FADD.FTZ R91, R91, R150 ;  /* 0x000000965b5b5221 */ /* 0x000fe20000010000 */
        /* <DEDUP_REMOVED lines=52> */
.L_x_1143:
        /* <DEDUP_REMOVED lines=18> */
.L_x_1144:
[----:B------:R-:W-:-:S07]  /*2bb0*/  VIADD R8, R8, 0x80 ;  /* 0x0000008008087836 */ /* 0x000fce0000000000 */
.L_x_1142:
[----:B------:R-:W-:Y:S05]  /*2bc0*/  BSYNC B0 ;  /* 0x0000000000007941 */ /* 0x000fea0003800000 */
.L_x_1141:
        /* <DEDUP_REMOVED lines=83> */
.L_x_1147:
        /* <DEDUP_REMOVED lines=18> */
.L_x_1148:
[----:B------:R-:W-:-:S07]  /*3220*/  VIADD R8, R8, 0x80 ;  /* 0x0000008008087836 */ /* 0x000fce0000000000 */
.L_x_1146:
[----:B------:R-:W-:Y:S05]  /*3230*/  BSYNC B0 ;  /* 0x0000000000007941 */ /* 0x000fea0003800000 */
.L_x_1145:
        /* <DEDUP_REMOVED lines=16> */
[----:B------:R-:W-:Y:S01]  /*3340*/  @P5 SHF.R.U32.HI R150, RZ, 0x10, R117 ;  /* 0x00000010ff965819 */ /* 0x000fe20000011675 */
[----:B------:R-:W-:Y:S02]  /*3350*/  @P5 IMAD.U32 R85, R86, 0x10000, RZ ;  /* 0x0001000056555824 */ /* 0x000fe400078e00ff */
[----:B------:R-:W-:Y:S01]  /*3360*/  FFMA.FTZ R86, R130, R127, R90 ;  /* 0x0000007f82567223 */ /* 0x000fe2000001005a */
[----:B------:R-:W-:Y:S01]  /*3370*/  FADD.FTZ R90, R134, -R87 ;  /* 0x80000057865a7221 */ /* 0x000fe20000010000 */
[----:B------:R-:W-:Y:S02]  /*3380*/  @P5 IMAD.U32 R87, R89, 0x10000, RZ ;  /* 0x0001000059575824 */ /* 0x000fe400078e00ff */
        /* <DEDUP_REMOVED lines=62> */
.L_x_1151:
        /* <DEDUP_REMOVED lines=18> */
.L_x_1152:
[----:B------:R-:W-:-:S07]  /*3890*/  VIADD R8, R8, 0x80 ;  /* 0x0000008008087836 */ /* 0x000fce0000000000 */
.L_x_1150:
[----:B------:R-:W-:Y:S05]  /*38a0*/  BSYNC B0 ;  /* 0x0000000000007941 */ /* 0x000fea0003800000 */
.L_x_1149:
        /* <DEDUP_REMOVED lines=19> */
[----:B------:R-:W-:Y:S01]  /*39e0*/  @P5 MOV R86, R114 ;  /* 0x0000007200565202 */ /* 0x000fe20000000f00 */
[--C-:B------:R-:W-:Y:S01]  /*39f0*/  @P5 IMAD.MOV.U32 R89, RZ, RZ, R115.reuse ;  /* 0x000000ffff595224 */ /* 0x100fe200078e0073 */
[--C-:B------:R-:W-:Y:S02]  /*3a00*/  @P5 SHF.R.U64 R127, R114, 0x10, R115.reuse ;  /* 0x00000010727f5819 */ /* 0x100fe40000001273 */
[----:B------:R-:W-:Y:S01]  /*3a10*/  @P5 SHF.R.U32.HI R91, RZ, 0x10, R115 ;  /* 0x00000010ff5b5819 */ /* 0x000fe20000011673 */
[----:B------:R-:W-:Y:S02]  /*3a20*/  @P5 IMAD.U32 R85, R86, 0x10000, RZ ;  /* 0x0001000056555824 */ /* 0x000fe400078e00ff */
[----:B------:R-:W-:Y:S01]  /*3a30*/  @P5 IMAD.U32 R87, R127, 0x10000, RZ ;  /* 0x000100007f575824 */ /* 0x000fe200078e00ff */
[----:B------:R-:W-:Y:S01]  /*3a40*/  @P5 SHF.L.U32 R91, R91, 0x10, RZ ;  /* 0x000000105b5b5819 */ /* 0x000fe200000006ff */
[----:B------:R-:W-:Y:S02]  /*3a50*/  @P5 IMAD.U32 R89, R89, 0x10000, RZ ;  /* 0x0001000059595824 */ /* 0x000fe400078e00ff */
[----:B------:R-:W-:Y:S01]  /*3a60*/  @P5 FADD.FTZ R84, R84, R85 ;  /* 0x0000005554545221 */ /* 0x000fe20000010000 */
        /* <DEDUP_REMOVED lines=33> */
[----:B------:R-:W-:Y:S01]  /*3c80*/  @P5 FSEL R127, R88, RZ, P6 ;  /* 0x000000ff587f5208 */ /* 0x000fe20003000000 */
[----:B0-----:R-:W-:Y:S01]  /*3c90*/  IMAD.U32 R89, R89, 0x10000, RZ ;  /* 0x0001000059597824 */ /* 0x001fe200078e00ff */
[----:B------:R-:W-:-:S04]  /*3ca0*/  LOP3.LUT P6, RZ, R137, 0xff0000, RZ, 0xc0, !PT ;  /* 0x00ff000089ff7812 */ /* 0x000fc800078cc0ff */
        /* <DEDUP_REMOVED lines=20> */
.L_x_1155:
        /* <DEDUP_REMOVED lines=18> */
.L_x_1154:
[----:B------:R-:W-:Y:S05]  /*3f10*/  BSYNC B0 ;  /* 0x0000000000007941 */ /* 0x000fea0003800000 */
.L_x_1153:
[----:B------:R-:W-:Y:S01]  /*3f20*/  VIADD R10, R10, UR18 ;  /* 0x000000120a0a7c36 */ /* 0x000fe20008000000 */
[----:B------:R-:W-:-:S04]  /*3f30*/  SEL R148, RZ, 0x1, P4 ;  /* 0x00000001ff947807 */ /* 0x000fc80002000000 */
[----:B------:R-:W-:-:S13]  /*3f40*/  ISETP.GE.AND P5, PT, R10, UR19, PT ;  /* 0x000000130a007c0c */ /* 0x000fda000bfa6270 */
[----:B------:R-:W-:Y:S05]  /*3f50*/  @!P5 BRA `(.L_x_1156) ;  /* 0xffffffc4004cd947 */ /* 0x000fea000383ffff */
.L_x_1125:
[----:B------:R-:W3:Y:S01]  /*3f60*/  S2R R14, SR_TID.X ;  /* 0x00000000000e7919 */ /* 0x000ee20000002100 */
[----:B------:R-:W3:Y:S01]  /*3f70*/  S2UR UR20, SR_CTAID.X ;  /* 0x00000000001479c3 */ /* 0x000ee20000002500 */
[----:B------:R-:W-:-:S07]  /*3f80*/  ISETP.NE.AND P4, PT, R2, RZ, PT ;  /* 0x000000ff0200720c */ /* 0x000fce0003f85270 */
[----:B------:R-:W4:Y:S08]  /*3f90*/  @P0 LDC.64 R2, c[0x0][0x2d0] ;  /* 0x0000b400ff020b82 */ /* 0x000f300000000a00 */
[----:B------:R-:W1:Y:S08]  /*3fa0*/  @P0 LDC.64 R4, c[0x0][0x2d8] ;  /* 0x0000b600ff040b82 */ /* 0x000e700000000a00 */
[----:B------:R-:W1:Y:S01]  /*3fb0*/  @P1 LDC.64 R6, c[0x0][0x2d0] ;  /* 0x0000b400ff061b82 */ /* 0x000e620000000a00 */
[----:B---3--:R-:W-:-:S07]  /*3fc0*/  LEA.HI R0, R14, UR20, RZ, 0x19 ;  /* 0x000000140e007c11 */ /* 0x008fce000f8fc8ff */
[----:B--2---:R-:W2:Y:S01]  /*3fd0*/  @P1 LDC.64 R8, c[0x0][0x2d8] ;  /* 0x0000b600ff081b82 */ /* 0x004ea20000000a00 */
[----:B------:R-:W-:Y:S01]  /*3fe0*/  LOP3.LUT R19, R14, 0x7f, RZ, 0xc0, !PT ;  /* 0x0000007f0e137812 */ /* 0x000fe200078ec0ff */
[----:B------:R-:W-:-:S06]  /*3ff0*/  IMAD R0, R0, R13, RZ ;  /* 0x0000000d00007224 */ /* 0x000fcc00078e02ff */
[----:B0-----:R-:W0:Y:S01]  /*4000*/  @P2 LDC.64 R10, c[0x0][0x2d0] ;  /* 0x0000b400ff0a2b82 */ /* 0x001e220000000a00 */
[----:B------:R-:W-:-:S05]  /*4010*/  LEA.HI R19, R0, R19, RZ, 0x1e ;  /* 0x0000001300137211 */ /* 0x000fca00078ff0ff */
[C---:B----4-:R-:W-:Y:S02]  /*4020*/  @P0 IMAD.WIDE.U32 R2, R19.reuse, 0x10, R2 ;  /* 0x0000001013020825 */ /* 0x050fe400078e0002 */
[----:B------:R-:W3:Y:S02]  /*4030*/  @P2 LDC.64 R12, c[0x0][0x2d8] ;  /* 0x0000b600ff0c2b82 */ /* 0x000ee40000000a00 */
[C---:B-1----:R-:W-:Y:S01]  /*4040*/  @P0 IMAD.WIDE.U32 R4, R19.reuse, 0x10, R4 ;  /* 0x0000001013040825 */ /* 0x042fe200078e0004 */
[----:B------:R1:W-:Y:S03]  /*4050*/  @P0 STG.E.128 desc[UR4][R2.64], R40 ;  /* 0x0000002802000986 */ /* 0x0003e6000c101d04 */
[----:B------:R-:W-:Y:S01]  /*4060*/  @P0 VIADD R19, R19, 0x80 ;  /* 0x0000008013130836 */ /* 0x000fe20000000000 */
[----:B------:R1:W-:Y:S01]  /*4070*/  @P0 STG.E.128 desc[UR4][R4.64], R60 ;  /* 0x0000003c04000986 */ /* 0x0003e2000c101d04 */
[----:B------:R-:W4:Y:S02]  /*4080*/  @P3 LDC.64 R14, c[0x0][0x2d0] ;  /* 0x0000b400ff0e3b82 */ /* 0x000f240000000a00 */
[----:B------:R-:W-:-:S04]  /*4090*/  @P1 IMAD.WIDE.U32 R6, R19, 0x10, R6 ;  /* 0x0000001013061825 */ /* 0x000fc800078e0006 */
[C---:B--2---:R-:W-:Y:S01]  /*40a0*/  @P1 IMAD.WIDE.U32 R8, R19.reuse, 0x10, R8 ;  /* 0x0000001013081825 */ /* 0x044fe200078e0008 */
[----:B------:R1:W-:Y:S01]  /*40b0*/  @P1 STG.E.128 desc[UR4][R6.64], R36 ;  /* 0x0000002406001986 */ /* 0x0003e2000c101d04 */
[----:B------:R-:W2:Y:S02]  /*40c0*/  @P3 LDC.64 R16, c[0x0][0x2d8] ;  /* 0x0000b600ff103b82 */ /* 0x000ea40000000a00 */
[----:B------:R-:W-:Y:S01]  /*40d0*/  @P1 VIADD R19, R19, 0x80 ;  /* 0x0000008013131836 */ /* 0x000fe20000000000 */
[----:B------:R1:W-:Y:S03]  /*40e0*/  @P1 STG.E.128 desc[UR4][R8.64], R56 ;  /* 0x0000003808001986 */ /* 0x0003e6000c101d04 */
[----:B0-----:R-:W-:-:S04]  /*40f0*/  @P2 IMAD.WIDE.U32 R10, R19, 0x10, R10 ;  /* 0x00000010130a2825 */ /* 0x001fc800078e000a */
[C---:B---3--:R-:W-:Y:S01]  /*4100*/  @P2 IMAD.WIDE.U32 R12, R19.reuse, 0x10, R12 ;  /* 0x00000010130c2825 */ /* 0x048fe200078e000c */
[----:B------:R-:W-:Y:S01]  /*4110*/  @P2 IADD3 R19, R19, 0x80, RZ ;  /* 0x0000008013132810 */ /* 0x000fe20007ffe0ff */
[----:B------:R1:W-:Y:S04]  /*4120*/  @P2 STG.E.128 desc[UR4][R10.64], R32 ;  /* 0x000000200a002986 */ /* 0x0003e8000c101d04 */
[C---:B----4-:R-:W-:Y:S01]  /*4130*/  @P3 IMAD.WIDE.U32 R14, R19.reuse, 0x10, R14 ;  /* 0x00000010130e3825 */ /* 0x050fe200078e000e */
[----:B------:R1:W-:Y:S04]  /*4140*/  @P2 STG.E.128 desc[UR4][R12.64], R52 ;  /* 0x000000340c002986 */ /* 0x0003e8000c101d04 */
[----:B------:R1:W-:Y:S01]  /*4150*/  @P3 STG.E.128 desc[UR4][R14.64], R28 ;  /* 0x0000001c0e003986 */ /* 0x0003e2000c101d04 */
[----:B--2---:R-:W-:-:S05]  /*4160*/  @P3 IMAD.WIDE.U32 R16, R19, 0x10, R16 ;  /* 0x0000001013103825 */ /* 0x004fca00078e0010 */
[----:B------:R1:W-:Y:S01]  /*4170*/  @P3 STG.E.128 desc[UR4][R16.64], R48 ;  /* 0x0000003010003986 */ /* 0x0003e2000c101d04 */
[----:B------:R-:W-:Y:S05]  /*4180*/  @!P4 EXIT ;  /* 0x000000000000c94d */ /* 0x000fea0003800000 */
[----:B-1----:R-:W0:Y:S01]  /*4190*/  LDC.64 R2, c[0x0][0x2d0] ;  /* 0x0000b400ff027b82 */ /* 0x002e220000000a00 */
[----:B------:R-:W-:-:S07]  /*41a0*/  @P3 VIADD R19, R19, 0x80 ;  /* 0x0000008013133836 */ /* 0x000fce0000000000 */
[----:B------:R-:W1:Y:S01]  /*41b0*/  LDC.64 R4, c[0x0][0x2d8] ;  /* 0x0000b600ff047b82 */ /* 0x000e620000000a00 */
[----:B0-----:R-:W-:-:S05]  /*41c0*/  IMAD.WIDE.U32 R2, R19, 0x10, R2 ;  /* 0x0000001013027825 */ /* 0x001fca00078e0002 */
[----:B------:R-:W-:Y:S01]  /*41d0*/  STG.E.128 desc[UR4][R2.64], R24 ;  /* 0x0000001802007986 */ /* 0x000fe2000c101d04 */
[----:B-1----:R-:W-:-:S05]  /*41e0*/  IMAD.WIDE.U32 R4, R19, 0x10, R4 ;  /* 0x0000001013047825 */ /* 0x002fca00078e0004 */
[----:B------:R-:W-:Y:S01]  /*41f0*/  STG.E.128 desc[UR4][R4.64], R44 ;  /* 0x0000002c04007986 */ /* 0x000fe2000c101d04 */
[----:B------:R-:W-:Y:S05]  /*4200*/  EXIT ;  /* 0x000000000000794d */ /* 0x000fea0003800000 */
.L_x_1136:
[----:B------:R-:W-:Y:S01]  /*4210*/  IMAD.MOV.U32 R152, RZ, RZ, R151 ;  /* 0x000000ffff987224 */ /* 0x000fe200078e0097 */
[----:B-----5:R-:W-:Y:S01]  /*4220*/  MOV R147, 0xffffffff ;  /* 0xffffffff00937802 */ /* 0x020fe20000000f00 */
[----:B------:R-:W-:Y:S02]  /*4230*/  IMAD.MOV.U32 R149, RZ, RZ, 0x10 ;  /* 0x00000010ff957424 */ /* 0x000fe400078e00ff */
[----:B------:R-:W-:-:S07]  /*4240*/  IMAD.MOV.U32 R154, RZ, RZ, 0x1f ;  /* 0x0000001fff9a7424 */ /* 0x000fce00078e00ff */
[----:B0-----:R-:W-:Y:S05]  /*4250*/  WARPSYNC.COLLECTIVE R147, `(.L_x_1157) ;  /* 0x0000000093087348 */ /* 0x001fea0003c00000 */
[----:B------:R1:W2:Y:S02]  /*4260*/  SHFL.DOWN P6, R148, R152, R149, R154 ;  /* 0x0800009598947389 */ /* 0x0002a400000c009a */
[----:B012---:R-:W-:Y:S01]  /*4270*/  ENDCOLLECTIVE ;  /* 0x000000000000791b */ /* 0x007fe20003800000 */
.L_x_1157:
[----:B------:R-:W-:Y:S02]  /*4280*/  IMAD.MOV.U32 R152, RZ, RZ, R150 ;  /* 0x000000ffff987224 */ /* 0x000fe400078e0096 */
[----:B------:R-:W-:-:S07]  /*4290*/  IMAD.MOV.U32 R86, RZ, RZ, R148 ;  /* 0x000000ffff567224 */ /* 0x000fce00078e0094 */
[----:B------:R-:W-:Y:S05]  /*42a0*/  WARPSYNC.COLLECTIVE R147, `(.L_x_1158) ;  /* 0x0000000093087348 */ /* 0x000fea0003c00000 */
[----:B------:R0:W1:Y:S02]  /*42b0*/  SHFL.DOWN P6, R148, R152, R149, R154 ;  /* 0x0800009598947389 */ /* 0x00006400000c009a */
[----:B01----:R-:W-:Y:S01]  /*42c0*/  ENDCOLLECTIVE ;  /* 0x000000000000791b */ /* 0x003fe20003800000 */
.L_x_1158:
[----:B------:R-:W-:Y:S01]  /*42d0*/  FADD.FTZ R86, R86, R151 ;  /* 0x0000009756567221 */ /* 0x000fe20000010000 */
[----:B------:R-:W-:-:S03]  /*42e0*/  HFMA2.MMA R149, -RZ, RZ, 0, 4.76837158203125e-07 ;  /* 0x00000008ff957435 */ /* 0x000fc600000001ff */
[----:B------:R-:W-:Y:S02]  /*42f0*/  IMAD.MOV.U32 R152, RZ, RZ, R86 ;  /* 0x000000ffff987224 */ /* 0x000fe400078e0056 */
[----:B------:R-:W-:-:S07]  /*4300*/  IMAD.MOV.U32 R87, RZ, RZ, R148 ;  /* 0x000000ffff577224 */ /* 0x000fce00078e0094 */
[----:B------:R-:W-:Y:S05]  /*4310*/  WARPSYNC.COLLECTIVE R147, `(.L_x_1159) ;  /* 0x0000000093087348 */ /* 0x000fea0003c00000 */
[----:B------:R0:W1:Y:S02]  /*4320*/  SHFL.DOWN P6, R148, R152, R149, R154 ;  /* 0x0800009598947389 */ /* 0x00006400000c009a */
[----:B01----:R-:W-:Y:S01]  /*4330*/  ENDCOLLECTIVE ;  /* 0x000000000000791b */ /* 0x003fe20003800000 */
.L_x_1159:
[----:B------:R-:W-:-:S04]  /*4340*/  FADD.FTZ R87, R87, R150 ;  /* 0x0000009657577221 */ /* 0x000fc80000010000 */
[----:B------:R-:W-:Y:S02]  /*4350*/  IMAD.MOV.U32 R152, RZ, RZ, R87 ;  /* 0x000000ffff987224 */ /* 0x000fe400078e0057 */
[----:B------:R-:W-:-:S07]  /*4360*/  IMAD.MOV.U32 R89, RZ, RZ, R148 ;  /* 0x000000ffff597224 */ /* 0x000fce00078e0094 */
[----:B------:R-:W-:Y:S05]  /*4370*/  WARPSYNC.COLLECTIVE R147, `(.L_x_1160) ;  /* 0x0000000093087348 */ /* 0x000fea0003c00000 */
[----:B------:R0:W1:Y:S02]  /*4380*/  SHFL.DOWN P6, R148, R152, R149, R154 ;  /* 0x0800009598947389 */ /* 0x00006400000c009a */
[----:B01----:R-:W-:Y:S01]  /*4390*/  ENDCOLLECTIVE ;  /* 0x000000000000791b */ /* 0x003fe20003800000 */
.L_x_1160:
[----:B------:R-:W-:-:S04]  /*43a0*/  FADD.FTZ R89, R86, R89 ;  /* 0x0000005956597221 */ /* 0x000fc80000010000 */
[----:B------:R-:W-:Y:S01]  /*43b0*/  IMAD.MOV.U32 R152, RZ, RZ, R89 ;  /* 0x000000ffff987224 */ /* 0x000fe200078e0059 */
[----:B------:R-:W-:Y:S01]  /*43c0*/  MOV R149, 0x4 ;  /* 0x0000000400957802 */ /* 0x000fe20000000f00 */
[----:B------:R-:W-:-:S07]  /*43d0*/  IMAD.MOV.U32 R88, RZ, RZ, R148 ;  /* 0x000000ffff587224 */ /* 0x000fce00078e0094 */
[----:B------:R-:W-:Y:S05]  /*43e0*/  WARPSYNC.COLLECTIVE R147, `(.L_x_1161) ;  /* 0x0000000093087348 */ /* 0x000fea0003c00000 */
[----:B------:R0:W1:Y:S02]  /*43f0*/  SHFL.DOWN P6, R148, R152, R149, R154 ;  /* 0x0800009598947389 */ /* 0x00006400000c009a */
[----:B01----:R-:W-:Y:S01]  /*4400*/  ENDCOLLECTIVE ;  /* 0x000000000000791b */ /* 0x003fe20003800000 */
.L_x_1161:
[----:B------:R-:W-:-:S04]  /*4410*/  FADD.FTZ R88, R87, R88 ;  /* 0x0000005857587221 */ /* 0x000fc80000010000 */
[----:B------:R-:W-:Y:S02]  /*4420*/  IMAD.MOV.U32 R152, RZ, RZ, R88 ;  /* 0x000000ffff987224 */ /* 0x000fe400078e0058 */
[----:B------:R-:W-:-:S07]  /*4430*/  IMAD.MOV.U32 R90, RZ, RZ, R148 ;  /* 0x000000ffff5a7224 */ /* 0x000fce00078e0094 */
[----:B------:R-:W-:Y:S05]  /*4440*/  WARPSYNC.COLLECTIVE R147, `(.L_x_1162) ;  /* 0x0000000093087348 */ /* 0x000fea0003c00000 */
[----:B------:R0:W1:Y:S02]  /*4450*/  SHFL.DOWN P6, R148, R152, R149, R154 ;  /* 0x0800009598947389 */ /* 0x00006400000c009a */
[----:B01----:R-:W-:Y:S01]  /*4460*/  ENDCOLLECTIVE ;  /* 0x000000000000791b */ /* 0x003fe20003800000 */
.L_x_1162:
[----:B------:R-:W-:Y:S01]  /*4470*/  FADD.FTZ R90, R89, R90 ;  /* 0x0000005a595a7221 */ /* 0x000fe20000010000 */
[----:B------:R-:W-:-:S03]  /*4480*/  HFMA2.MMA R149, -RZ, RZ, 0, 1.1920928955078125e-07 ;  /* 0x00000002ff957435 */ /* 0x000fc600000001ff */
[----:B------:R-:W-:Y:S02]  /*4490*/  IMAD.MOV.U32 R152, RZ, RZ, R90 ;  /* 0x000000ffff987224 */ /* 0x000fe400078e005a */
[----:B------:R-:W-:-:S07]  /*44a0*/  IMAD.MOV.U32 R91, RZ, RZ, R148 ;  /* 0x000000ffff5b7224 */ /* 0x000fce00078e0094 */
[----:B------:R-:W-:Y:S05]  /*44b0*/  WARPSYNC.COLLECTIVE R147, `(.L_x_1163) ;  /* 0x0000000093087348 */ /* 0x000fea0003c00000 */
[----:B------:R0:W1:Y:S02]  /*44c0*/  SHFL.DOWN P6, R148, R152, R149, R154 ;  /* 0x0800009598947389 */ /* 0x00006400000c009a */
[----:B01----:R-:W-:Y:S01]  /*44d0*/  ENDCOLLECTIVE ;  /* 0x000000000000791b */ /* 0x003fe20003800000 */
.L_x_1163:
[----:B------:R-:W-:-:S04]  /*44e0*/  FADD.FTZ R91, R88, R91 ;  /* 0x0000005b585b7221 */ /* 0x000fc80000010000 */
[----:B------:R-:W-:Y:S02]  /*44f0*/  IMAD.MOV.U32 R152, RZ, RZ, R91 ;  /* 0x000000ffff987224 */ /* 0x000fe400078e005b */
[----:B------:R-:W-:-:S07]  /*4500*/  IMAD.MOV.U32 R127, RZ, RZ, R148 ;  /* 0x000000ffff7f7224 */ /* 0x000fce00078e0094 */
[----:B------:R-:W-:Y:S05]  /*4510*/  WARPSYNC.COLLECTIVE R147, `(.L_x_1164) ;  /* 0x0000000093087348 */ /* 0x000fea0003c00000 */
[----:B------:R0:W1:Y:S02]  /*4520*/  SHFL.DOWN P6, R148, R152, R149, R154 ;  /* 0x0800009598947389 */ /* 0x00006400000c009a */
[----:B01----:R-:W-:Y:S01]  /*4530*/  ENDCOLLECTIVE ;  /* 0x000000000000791b */ /* 0x003fe20003800000 */
.L_x_1164:
[----:B------:R-:W-:-:S04]  /*4540*/  FADD.FTZ R127, R90, R127 ;  /* 0x0000007f5a7f7221 */ /* 0x000fc80000010000 */
[----:B------:R-:W-:Y:S01]  /*4550*/  IMAD.MOV.U32 R152, RZ, RZ, R127 ;  /* 0x000000ffff987224 */ /* 0x000fe200078e007f */
[----:B------:R-:W-:Y:S01]  /*4560*/  MOV R149, 0x1 ;  /* 0x0000000100957802 */ /* 0x000fe20000000f00 */
[----:B------:R-:W-:-:S07]  /*4570*/  IMAD.MOV.U32 R126, RZ, RZ, R148 ;  /* 0x000000ffff7e7224 */ /* 0x000fce00078e0094 */
[----:B------:R-:W-:Y:S05]  /*4580*/  WARPSYNC.COLLECTIVE R147, `(.L_x_1165) ;  /* 0x0000000093087348 */ /* 0x000fea0003c00000 */
[----:B------:R0:W1:Y:S02]  /*4590*/  SHFL.DOWN P6, R148, R152, R149, R154 ;  /* 0x0800009598947389 */ /* 0x00006400000c009a */
[----:B01----:R-:W-:Y:S01]  /*45a0*/  ENDCOLLECTIVE ;  /* 0x000000000000791b */ /* 0x003fe20003800000 */
.L_x_1165:
[----:B------:R-:W-:-:S04]  /*45b0*/  FADD.FTZ R86, R91, R126 ;  /* 0x0000007e5b567221 */ /* 0x000fc80000010000 */
[----:B------:R-:W-:Y:S02]  /*45c0*/  IMAD.MOV.U32 R152, RZ, RZ, R86 ;  /* 0x000000ffff987224 */ /* 0x000fe400078e0056 */
[----:B------:R-:W-:-:S07]  /*45d0*/  IMAD.MOV.U32 R126, RZ, RZ, R148 ;  /* 0x000000ffff7e7224 */ /* 0x000fce00078e0094 */
[----:B------:R-:W-:Y:S05]  /*45e0*/  WARPSYNC.COLLECTIVE R147, `(.L_x_1166) ;  /* 0x0000000093087348 */ /* 0x000fea0003c00000 */
[----:B------:R0:W1:Y:S02]  /*45f0*/  SHFL.DOWN P6, R148, R152, R149, R154 ;  /* 0x0800009598947389 */ /* 0x00006400000c009a */
[----:B01----:R-:W-:Y:S01]  /*4600*/  ENDCOLLECTIVE ;  /* 0x000000000000791b */ /* 0x003fe20003800000 */
.L_x_1166:
[----:B------:R-:W-:Y:S01]  /*4610*/  IMAD.MOV.U32 R87, RZ, RZ, R148 ;  /* 0x000000ffff577224 */ /* 0x000fe200078e0094 */
[----:B------:R-:W-:Y:S06]  /*4620*/  BRA `(.L_x_1167) ;  /* 0xffffffd400d07947 */ /* 0x000fec000383ffff */
.L_x_1168:
        /* <DEDUP_REMOVED lines=13> */
.L_x_3909:


//--------------------- .text._ZN10layer_norm22ln_bwd_finalize_kernelINS_22Kernel_traits_finalizeILj2560Ef13__nv_bfloat16S2_S2_fjLb0ELj1024ELj4ENS_18Kernel_traits_baseILj2560EfS2_S2_S2_fjLj1024EEEEELb0ELb1EEEvNS_9BwdParamsE --------------------------
	.section	.text._ZN10layer_norm22ln_bwd_finalize_kernelINS_22Kernel_traits_finalizeILj2560Ef13__nv_bfloat16S2_S2_fjLb0ELj1024ELj4ENS_18Kernel_traits_baseILj2560EfS2_S2_S2_fjLj1024EEEEELb0ELb1EEEvNS_9BwdParamsE,"ax",@progbits
	.align	128
        .global         _ZN10layer_norm22ln_bwd_finalize_kernelINS_22Kernel_traits_finalizeILj2560Ef13__nv_bfloat16S2_S2_fjLb0ELj1024ELj4ENS_18Kernel_traits_baseILj2560EfS2_S2_S2_fjLj1024EEEEELb0ELb1EEEvNS_9BwdParamsE
        .type           _ZN10layer_norm22ln_bwd_finalize_kernelINS_22Kernel_traits_finalizeILj2560Ef13__nv_bfloat16S2_S2_fjLb0ELj1024ELj4ENS_18Kernel_traits_baseILj2560EfS2_S2_S2_fjLj1024EEEEELb0ELb1EEEvNS_9BwdParamsE,@function
        .size           _ZN10layer_norm22ln_bwd_finalize_kernelINS_22Kernel_traits_finalizeILj2560Ef13__nv_bfloat16S2_S2_fjLb0ELj1024ELj4ENS_18Kernel_traits_baseILj2560EfS2_S2_S2_fjLj1024EEEEELb0ELb1EEEvNS_9BwdParamsE,(.L_x_3910 - _ZN10layer_norm22ln_bwd_finalize_kernelINS_22Kernel_traits_finalizeILj2560Ef13__nv_bfloat16S2_S2_fjLb0ELj1024ELj4ENS_18Kernel_traits_baseILj2560EfS2_S2_S2_fjLj1024EEEEELb0ELb1EEEvNS_9BwdParamsE)
        .other          _ZN10layer_norm22ln_bwd_finalize_kernelINS_22Kernel_traits_finalizeILj2560Ef13__nv_bfloat16S2_S2_fjLb0ELj1024ELj4ENS_18Kernel_traits_baseILj2560EfS2_S2_S2_fjLj1024EEEEELb0ELb1EEEvNS_9BwdParamsE,@"STO_CUDA_ENTRY STV_DEFAULT"
_ZN10layer_norm22ln_bwd_finalize_kernelINS_22Kernel_traits_finalizeILj2560Ef13__nv_bfloat16S2_S2_fjLb0ELj1024ELj4ENS_18Kernel_traits_baseILj2560EfS2_S2_S2_fjLj1024EEEEELb0ELb1EEEvNS_9BwdParamsE:
.text._ZN10layer_norm22ln_bwd_finalize_kernelINS_22Kernel_traits_finalizeILj2560Ef13__nv_bfloat16S2_S2_fjLb0ELj1024ELj4ENS_18Kernel_traits_baseILj2560EfS2_S2_S2_fjLj1024EEEEELb0ELb1EEEvNS_9BwdParamsE:
        /* <DEDUP_REMOVED lines=26> */
.L_x_1178:
[----:B0-2---:R-:W0:Y:S01]  /*01a0*/  LDC R10, c[0x0][0x210] ;  /* 0x00008400ff0a7b82 */ /* 0x005e220000000800 */
[----:B------:R-:W-:Y:S01]  /*01b0*/  BSSY B0, `(.L_x_1169) ;  /* 0x0000067000007945 */ /* 0x000fe20003800000 */
[----:B------:R-:W-:Y:S01]  /*01c0*/  HFMA2.MMA R26, -RZ, RZ, 0, 0 ;  /* 0x00000000ff1a7435 */ /* 0x000fe200000001ff */
[----:B------:R-:W-:Y:S02]  /*01d0*/  MOV R20, RZ ;  /* 0x000000ff00147202 */ /* 0x000fe40000000f00 */
[----:B0-----:R-:W-:-:S13]  /*01e0*/  ISETP.GE.U32.AND P1, PT, R5, R10, PT ;  /* 0x0000000a0500720c */ /* 0x001fda0003f26070 */
[----:B-1----:R-:W-:Y:S05]  /*01f0*/  @P1 BRA `(.L_x_1170) ;  /* 0x0000000400881947 */ /* 0x002fea0003800000 */
        /* <DEDUP_REMOVED lines=25> */
.L_x_1173:
        /* <DEDUP_REMOVED lines=34> */
.L_x_1172:
[----:B------:R-:W-:Y:S05]  /*05b0*/  BSYNC B1 ;  /* 0x0000000000017941 */ /* 0x000fea0003800000 */
.L_x_1171:
        /* <DEDUP_REMOVED lines=25> */
.L_x_1175:
[----:B------:R-:W-:Y:S05]  /*0750*/  BSYNC B1 ;  /* 0x0000000000017941 */ /* 0x000fea0003800000 */
.L_x_1174:
        /* <DEDUP_REMOVED lines=12> */
.L_x_1170:
[----:B------:R-:W-:Y:S05]  /*0820*/  BSYNC B0 ;  /* 0x0000000000007941 */ /* 0x000fea0003800000 */
.L_x_1169:
        /* <DEDUP_REMOVED lines=29> */
.L_x_1189:
[----:B------:R-:W-:Y:S01]  /*0a00*/  @!P1 SHF.R.U32.HI R12, RZ, 0x3, R0 ;  /* 0x00000003ff0c9819 */ /* 0x000fe20000011600 */
[----:B----4-:R-:W-:Y:S01]  /*0a10*/  FADD.FTZ R14, R9, R14 ;  /* 0x0000000e090e7221 */ /* 0x010fe20000010000 */
[----:B---3--:R-:W-:Y:S02]  /*0a20*/  FADD.FTZ R11, R10, R11 ;  /* 0x0000000b0a0b7221 */ /* 0x008fe40000010000 */
[----:B------:R-:W-:-:S05]  /*0a30*/  @!P1 LOP3.LUT R12, R12, 0x1ffffffc, RZ, 0xc0, !PT ;  /* 0x1ffffffc0c0c9812 */ /* 0x000fca00078ec0ff */
[----:B------:R3:W-:Y:S04]  /*0a40*/  @!P1 STS [R12+UR4+0x2000], R14 ;  /* 0x0020000e0c009988 */ /* 0x0007e80008000804 */
[----:B------:R3:W-:Y:S02]  /*0a50*/  @!P1 STS [R12+UR4+0x2080], R11 ;  /* 0x0020800b0c009988 */ /* 0x0007e40008000804 */
.L_x_1176:
[----:B------:R-:W-:Y:S05]  /*0a60*/  WARPSYNC.ALL ;  /* 0x0000000000007948 */ /* 0x000fea0003800000 */
[----:B------:R-:W-:Y:S01]  /*0a70*/  BAR.SYNC.DEFER_BLOCKING 0x0 ;  /* 0x0000000000007b1d */ /* 0x000fe20000010000 */
[C---:B------:R-:W-:Y:S02]  /*0a80*/  ISETP.GT.U32.AND P1, PT, R3.reuse, -0xa01, PT ;  /* 0xfffff5ff0300780c */ /* 0x040fe40003f24070 */
[----:B------:R-:W-:-:S05]  /*0a90*/  IADD3 R3, R3, 0xa00, RZ ;  /* 0x00000a0003037810 */ /* 0x000fca0007ffe0ff */
[----:B--23--:R-:W2:Y:S08]  /*0aa0*/  @P0 LDC.64 R10, c[0x0][0x318] ;  /* 0x0000c600ff0a0b82 */ /* 0x00ceb00000000a00 */
[----:B------:R-:W3:Y:S01]  /*0ab0*/  @P0 LDC.64 R12, c[0x0][0x310] ;  /* 0x0000c400ff0c0b82 */ /* 0x000ee20000000a00 */
[----:B------:R-:W4:Y:S04]  /*0ac0*/  @P0 LDS.64 R14, [R6+0x2000] ;  /* 0x00200000060e0984 */ /* 0x000f280000000a00 */
[----:B------:R-:W5:Y:S01]  /*0ad0*/  @P0 LDS.64 R16, [R6+0x2080] ;  /* 0x0020800006100984 */ /* 0x000f620000000a00 */
[----:B--2---:R-:W-:-:S04]  /*0ae0*/  @P0 IMAD.WIDE.U32 R10, R4, 0x8, R10 ;  /* 0x00000008040a0825 */ /* 0x004fc800078e000a */
[C---:B---3--:R-:W-:Y:S01]  /*0af0*/  @P0 IMAD.WIDE.U32 R12, R4.reuse, 0x8, R12 ;  /* 0x00000008040c0825 */ /* 0x048fe200078e000c */
[----:B------:R-:W-:Y:S01]  /*0b00*/  IADD3 R4, R4, 0x500, RZ ;  /* 0x0000050004047810 */ /* 0x000fe20007ffe0ff */
[----:B----4-:R2:W-:Y:S04]  /*0b10*/  @P0 STG.E.64 desc[UR6][R10.64], R14 ;  /* 0x0000000e0a000986 */ /* 0x0105e8000c101b06 */
[----:B-----5:R2:W-:Y:S01]  /*0b20*/  @P0 STG.E.64 desc[UR6][R12.64], R16 ;  /* 0x000000100c000986 */ /* 0x0205e2000c101b06 */
[----:B------:R-:W-:Y:S05]  /*0b30*/  @P1 BRA `(.L_x_1178) ;  /* 0xfffffff400981947 */ /* 0x000fea000383ffff */
[----:B------:R-:W-:Y:S05]  /*0b40*/  EXIT ;  /* 0x000000000000794d */ /* 0x000fea0003800000 */
.L_x_1177:
[----:B------:R-:W-:Y:S01]  /*0b50*/  HFMA2.MMA R19, -RZ, RZ, 0, 5.9604644775390625e-08 ;  /* 0x00000001ff137435 */ /* 0x000fe200000001ff */
[----:B0--3--:R-:W-:Y:S01]  /*0b60*/  MOV R20, R10 ;  /* 0x0000000a00147202 */ /* 0x009fe20000000f00 */
[----:B------:R-:W-:Y:S01]  /*0b70*/  IMAD.MOV.U32 R22, RZ, RZ, 0x1f ;  /* 0x0000001fff167424 */ /* 0x000fe200078e00ff */
[----:B------:R-:W-:-:S08]  /*0b80*/  MOV R17, 0xffffffff ;  /* 0xffffffff00117802 */ /* 0x000fd00000000f00 */
[----:B-12---:R-:W-:Y:S05]  /*0b90*/  WARPSYNC.COLLECTIVE R17, `(.L_x_1179) ;  /* 0x0000000011087348 */ /* 0x006fea0003c00000 */
[----:B------:R0:W3:Y:S02]  /*0ba0*/  SHFL.BFLY P2, R18, R20, R19, R22 ;  /* 0x0c00001314127389 */ /* 0x0000e40000040016 */
[----:B0123--:R-:W-:Y:S01]  /*0bb0*/  ENDCOLLECTIVE ;  /* 0x000000000000791b */ /* 0x00ffe20003800000 */
.L_x_1179:
[----:B------:R-:W-:Y:S01]  /*0bc0*/  HFMA2.MMA R19, -RZ, RZ, 0, 1.1920928955078125e-07 ;  /* 0x00000002ff137435 */ /* 0x000fe200000001ff */
[----:B------:R-:W-:-:S05]  /*0bd0*/  MOV R11, R18 ;  /* 0x00000012000b7202 */ /* 0x000fca0000000f00 */
[----:B------:R-:W-:-:S05]  /*0be0*/  FADD.FTZ R11, R10, R11 ;  /* 0x0000000b0a0b7221 */ /* 0x000fca0000010000 */
[----:B------:R-:W-:-:S07]  /*0bf0*/  MOV R20, R11 ;  /* 0x0000000b00147202 */ /* 0x000fce0000000f00 */
[----:B------:R-:W-:Y:S05]  /*0c00*/  WARPSYNC.COLLECTIVE R17, `(.L_x_1180) ;  /* 0x0000000011087348 */ /* 0x000fea0003c00000 */
[----:B------:R0:W1:Y:S02]  /*0c10*/  SHFL.BFLY P2, R18, R20, R19, R22 ;  /* 0x0c00001314127389 */ /* 0x0000640000040016 */
[----:B01----:R-:W-:Y:S01]  /*0c20*/  ENDCOLLECTIVE ;  /* 0x000000000000791b */ /* 0x003fe20003800000 */
.L_x_1180:
[----:B------:R-:W-:Y:S01]  /*0c30*/  HFMA2.MMA R19, -RZ, RZ, 0, 2.384185791015625e-07 ;  /* 0x00000004ff137435 */ /* 0x000fe200000001ff */
[----:B------:R-:W-:-:S04]  /*0c40*/  IMAD.MOV.U32 R12, RZ, RZ, R18 ;  /* 0x000000ffff0c7224 */ /* 0x000fc800078e0012 */
[----:B------:R-:W-:-:S05]  /*0c50*/  FADD.FTZ R12, R11, R12 ;  /* 0x0000000c0b0c7221 */ /* 0x000fca0000010000 */
[----:B------:R-:W-:-:S07]  /*0c60*/  MOV R20, R12 ;  /* 0x0000000c00147202 */ /* 0x000fce0000000f00 */
[----:B------:R-:W-:Y:S05]  /*0c70*/  WARPSYNC.COLLECTIVE R17, `(.L_x_1181) ;  /* 0x0000000011087348 */ /* 0x000fea0003c00000 */
[----:B------:R0:W1:Y:S02]  /*0c80*/  SHFL.BFLY P2, R18, R20, R19, R22 ;  /* 0x0c00001314127389 */ /* 0x0000640000040016 */
[----:B01----:R-:W-:Y:S01]  /*0c90*/  ENDCOLLECTIVE ;  /* 0x000000000000791b */ /* 0x003fe20003800000 */
.L_x_1181:
[----:B------:R-:W-:Y:S01]  /*0ca0*/  IMAD.MOV.U32 R19, RZ, RZ, 0x8 ;  /* 0x00000008ff137424 */ /* 0x000fe200078e00ff */
[----:B------:R-:W-:-:S05]  /*0cb0*/  MOV R13, R18 ;  /* 0x00000012000d7202 */ /* 0x000fca0000000f00 */
[----:B------:R-:W-:-:S05]  /*0cc0*/  FADD.FTZ R13, R12, R13 ;  /* 0x0000000d0c0d7221 */ /* 0x000fca0000010000 */
[----:B------:R-:W-:-:S07]  /*0cd0*/  MOV R20, R13 ;  /* 0x0000000d00147202 */ /* 0x000fce0000000f00 */
[----:B------:R-:W-:Y:S05]  /*0ce0*/  WARPSYNC.COLLECTIVE R17, `(.L_x_1182) ;  /* 0x0000000011087348 */ /* 0x000fea0003c00000 */
[----:B------:R0:W1:Y:S02]  /*0cf0*/  SHFL.BFLY P2, R18, R20, R19, R22 ;  /* 0x0c00001314127389 */ /* 0x0000640000040016 */
[----:B01----:R-:W-:Y:S01]  /*0d00*/  ENDCOLLECTIVE ;  /* 0x000000000000791b */ /* 0x003fe20003800000 */
.L_x_1182:
[----:B------:R-:W-:Y:S01]  /*0d10*/  HFMA2.MMA R19, -RZ, RZ, 0, 9.5367431640625e-07 ;  /* 0x00000010ff137435 */ /* 0x000fe200000001ff */
[----:B------:R-:W-:-:S05]  /*0d20*/  MOV R10, R18 ;  /* 0x00000012000a7202 */ /* 0x000fca0000000f00 */
[----:B------:R-:W-:-:S05]  /*0d30*/  FADD.FTZ R10, R13, R10 ;  /* 0x0000000a0d0a7221 */ /* 0x000fca0000010000 */
[----:B------:R-:W-:-:S07]  /*0d40*/  MOV R20, R10 ;  /* 0x0000000a00147202 */ /* 0x000fce0000000f00 */
[----:B------:R-:W-:Y:S05]  /*0d50*/  WARPSYNC.COLLECTIVE R17, `(.L_x_1183) ;  /* 0x0000000011087348 */ /* 0x000fea0003c00000 */
[----:B------:R0:W1:Y:S02]  /*0d60*/  SHFL.BFLY P2, R18, R20, R19, R22 ;  /* 0x0c00001314127389 */ /* 0x0000640000040016 */
[----:B01----:R-:W-:Y:S01]  /*0d70*/  ENDCOLLECTIVE ;  /* 0x000000000000791b */ /* 0x003fe20003800000 */
.L_x_1183:
[----:B------:R-:W-:Y:S01]  /*0d80*/  HFMA2.MMA R19, -RZ, RZ, 0, 5.9604644775390625e-08 ;  /* 0x00000001ff137435 */ /* 0x000fe200000001ff */
[----:B------:R-:W-:Y:S01]  /*0d90*/  IMAD.MOV.U32 R20, RZ, RZ, R9 ;  /* 0x000000ffff147224 */ /* 0x000fe200078e0009 */
[----:B------:R-:W-:-:S09]  /*0da0*/  MOV R11, R18 ;  /* 0x00000012000b7202 */ /* 0x000fd20000000f00 */
[----:B------:R-:W-:Y:S05]  /*0db0*/  WARPSYNC.COLLECTIVE R17, `(.L_x_1184) ;  /* 0x0000000011087348 */ /* 0x000fea0003c00000 */
[----:B------:R0:W1:Y:S02]  /*0dc0*/  SHFL.BFLY P2, R18, R20, R19, R22 ;  /* 0x0c00001314127389 */ /* 0x0000640000040016 */
[----:B01----:R-:W-:Y:S01]  /*0dd0*/  ENDCOLLECTIVE ;  /* 0x000000000000791b */ /* 0x003fe20003800000 */
.L_x_1184:
[----:B------:R-:W-:Y:S01]  /*0de0*/  HFMA2.MMA R19, -RZ, RZ, 0, 1.1920928955078125e-07 ;  /* 0x00000002ff137435 */ /* 0x000fe200000001ff */
[----:B------:R-:W-:-:S05]  /*0df0*/  MOV R12, R18 ;  /* 0x00000012000c7202 */ /* 0x000fca0000000f00 */
[----:B------:R-:W-:-:S05]  /*0e00*/  FADD.FTZ R14, R9, R12 ;  /* 0x0000000c090e7221 */ /* 0x000fca0000010000 */
[----:B------:R-:W-:-:S07]  /*0e10*/  MOV R20, R14 ;  /* 0x0000000e00147202 */ /* 0x000fce0000000f00 */
[----:B------:R-:W-:Y:S05]  /*0e20*/  WARPSYNC.COLLECTIVE R17, `(.L_x_1185) ;  /* 0x0000000011087348 */ /* 0x000fea0003c00000 */
[----:B------:R0:W1:Y:S02]  /*0e30*/  SHFL.BFLY P2, R18, R20, R19, R22 ;  /* 0x0c00001314127389 */ /* 0x0000640000040016 */
[----:B01----:R-:W-:Y:S01]  /*0e40*/  ENDCOLLECTIVE ;  /* 0x000000000000791b */ /* 0x003fe20003800000 */
.L_x_1185:
[----:B------:R-:W-:Y:S01]  /*0e50*/  HFMA2.MMA R19, -RZ, RZ, 0, 2.384185791015625e-07 ;  /* 0x00000004ff137435 */ /* 0x000fe200000001ff */
[----:B------:R-:W-:-:S04]  /*0e60*/  IMAD.MOV.U32 R13, RZ, RZ, R18 ;  /* 0x000000ffff0d7224 */ /* 0x000fc800078e0012 */
[----:B------:R-:W-:-:S05]  /*0e70*/  FADD.FTZ R15, R14, R13 ;  /* 0x0000000d0e0f7221 */ /* 0x000fca0000010000 */
[----:B------:R-:W-:-:S07]  /*0e80*/  MOV R20, R15 ;  /* 0x0000000f00147202 */ /* 0x000fce0000000f00 */
[----:B------:R-:W-:Y:S05]  /*0e90*/  WARPSYNC.COLLECTIVE R17, `(.L_x_1186) ;  /* 0x0000000011087348 */ /* 0x000fea0003c00000 */
[----:B------:R0:W1:Y:S02]  /*0ea0*/  SHFL.BFLY P2, R18, R20, R19, R22 ;  /* 0x0c00001314127389 */ /* 0x0000640000040016 */
[----:B01----:R-:W-:Y:S01]  /*0eb0*/  ENDCOLLECTIVE ;  /* 0x000000000000791b */ /* 0x003fe20003800000 */
.L_x_1186:
[----:B------:R-:W-:Y:S01]  /*0ec0*/  IMAD.MOV.U32 R19, RZ, RZ, 0x8 ;  /* 0x00000008ff137424 */ /* 0x000fe200078e00ff */
[----:B------:R-:W-:-:S05]  /*0ed0*/  MOV R16, R18 ;  /* 0x0000001200107202 */ /* 0x000fca0000000f00 */
[----:B------:R-:W-:-:S05]  /*0ee0*/  FADD.FTZ R16, R15, R16 ;  /* 0x000000100f107221 */ /* 0x000fca0000010000 */
[----:B------:R-:W-:-:S07]  /*0ef0*/  MOV R20, R16 ;  /* 0x0000001000147202 */ /* 0x000fce0000000f00 */
[----:B------:R-:W-:Y:S05]  /*0f00*/  WARPSYNC.COLLECTIVE R17, `(.L_x_1187) ;  /* 0x0000000011087348 */ /* 0x000fea0003c00000 */
[----:B------:R0:W1:Y:S02]  /*0f10*/  SHFL.BFLY P2, R18, R20, R19, R22 ;  /* 0x0c00001314127389 */ /* 0x0000640000040016 */
[----:B01----:R-:W-:Y:S01]  /*0f20*/  ENDCOLLECTIVE ;  /* 0x000000000000791b */ /* 0x003fe20003800000 */
.L_x_1187:
[----:B------:R-:W-:Y:S01]  /*0f30*/  HFMA2.MMA R19, -RZ, RZ, 0, 9.5367431640625e-07 ;  /* 0x00000010ff137435 */ /* 0x000fe200000001ff */
[----:B------:R-:W-:-:S05]  /*0f40*/  MOV R9, R18 ;  /* 0x0000001200097202 */ /* 0x000fca0000000f00 */
[----:B------:R-:W-:-:S05]  /*0f50*/  FADD.FTZ R9, R16, R9 ;  /* 0x0000000910097221 */ /* 0x000fca0000010000 */
[----:B------:R-:W-:-:S07]  /*0f60*/  MOV R20, R9 ;  /* 0x0000000900147202 */ /* 0x000fce0000000f00 */
[----:B------:R-:W-:Y:S05]  /*0f70*/  WARPSYNC.COLLECTIVE R17, `(.L_x_1188) ;  /* 0x0000000011087348 */ /* 0x000fea0003c00000 */
[----:B------:R0:W1:Y:S02]  /*0f80*/  SHFL.BFLY P2, R18, R20, R19, R22 ;  /* 0x0c00001314127389 */ /* 0x0000640000040016 */
[----:B01----:R-:W-:Y:S01]  /*0f90*/  ENDCOLLECTIVE ;  /* 0x000000000000791b */ /* 0x003fe20003800000 */
.L_x_1188:
[----:B------:R-:W-:Y:S01]  /*0fa0*/  MOV R14, R18 ;  /* 0x00000012000e7202 */ /* 0x000fe20000000f00 */
[----:B------:R-:W-:Y:S06]  /*0fb0*/  BRA `(.L_x_1189) ;  /* 0xfffffff800907947 */ /* 0x000fec000383ffff */
.L_x_1190:
        /* <DEDUP_REMOVED lines=12> */
.L_x_3910:


//--------------------- .text._ZN10layer_norm40ln_parallel_residual_bwd_finalize_kernelINS_22Kernel_traits_finalizeILj2560Ef13__nv_bfloat16S2_S2_fjLb0ELj1024ELj4ENS_18Kernel_traits_baseILj2560EfS2_S2_S2_fjLj1024EEEEELb1EEEvNS_9BwdParamsE --------------------------
	.section	.text._ZN10layer_norm40ln_parallel_residual_bwd_finalize_kernelINS_22Kernel_traits_finalizeILj2560Ef13__nv_bfloat16S2_S2_fjLb0ELj1024ELj4ENS_18Kernel_traits_baseILj2560EfS2_S2_S2_fjLj1024EEEEELb1EEEvNS_9BwdParamsE,"ax",@progbits
	.align	128
        .global         _ZN10layer_norm40ln_parallel_residual_bwd_finalize_kernelINS_22Kernel_traits_finalizeILj2560Ef13__nv_bfloat16S2_S2_fjLb0ELj1024ELj4ENS_18Kernel_traits_baseILj2560EfS2_S2_S2_fjLj1024EEEEELb1EEEvNS_9BwdParamsE
        .type           _ZN10layer_norm40ln_parallel_residual_bwd_finalize_kernelINS_22Kernel_traits_finalizeILj2560Ef13__nv_bfloat16S2_S2_fjLb0ELj1024ELj4ENS_18Kernel_traits_baseILj2560EfS2_S2_S2_fjLj1024EEEEELb1EEEvNS_9BwdParamsE,@function
        .size           _ZN10layer_norm40ln_parallel_residual_bwd_finalize_kernelINS_22Kernel_traits_finalizeILj2560Ef13__nv_bfloat16S2_S2_fjLb0ELj1024ELj4ENS_18Kernel_traits_baseILj2560EfS2_S2_S2_fjLj1024EEEEELb1EEEvNS_9BwdParamsE,(.L_x_3911 - _ZN10layer_norm40ln_parallel_residual_bwd_finalize_kernelINS_22Kernel_traits_finalizeILj2560Ef13__nv_bfloat16S2_S2_fjLb0ELj1024ELj4ENS_18Kernel_traits_baseILj2560EfS2_S2_S2_fjLj1024EEEEELb1EEEvNS_9BwdParamsE)
        .other          _ZN10layer_norm40ln_parallel_residual_bwd_finalize_kernelINS_22Kernel_traits_finalizeILj2560Ef13__nv_bfloat16S2_S2_fjLb0ELj1024ELj4ENS_18Kernel_traits_baseILj2560EfS2_S2_S2_fjLj1024EEEEELb1EEEvNS_9BwdParamsE,@"STO_CUDA_ENTRY STV_DEFAULT"
_ZN10layer_norm40ln_parallel_residual_bwd_finalize_kernelINS_22Kernel_traits_finalizeILj2560Ef13__nv_bfloat16S2_S2_fjLb0ELj1024ELj4ENS_18Kernel_traits_baseILj2560EfS2_S2_S2_fjLj1024EEEEELb1EEEvNS_9BwdParamsE:
.text._ZN10layer_norm40ln_parallel_residual_bwd_finalize_kernelINS_22Kernel_traits_finalizeILj2560Ef13__nv_bfloat16S2_S2_fjLb0ELj1024ELj4ENS_18Kernel_traits_baseILj2560EfS2_S2_S2_fjLj1024EEEEELb1EEEvNS_9BwdParamsE:
        /* <DEDUP_REMOVED lines=23> */
.L_x_1202:
        /* <DEDUP_REMOVED lines=41> */
.L_x_1195:
        /* <DEDUP_REMOVED lines=62> */
.L_x_1194:
[----:B------:R-:W-:Y:S05]  /*07e0*/  BSYNC B1 ;  /* 0x0000000000017941 */ /* 0x000fea0003800000 */
.L_x_1193:
        /* <DEDUP_REMOVED lines=39> */
.L_x_1197:
[----:B------:R-:W-:Y:S05]  /*0a60*/  BSYNC B1 ;  /* 0x0000000000017941 */ /* 0x000fea0003800000 */
.L_x_1196:
        /* <DEDUP_REMOVED lines=20> */
.L_x_1192:
[----:B------:R-:W-:Y:S05]  /*0bb0*/  BSYNC B0 ;  /* 0x0000000000007941 */ /* 0x000fea0003800000 */
.L_x_1191:
        /* <DEDUP_REMOVED lines=54> */
.L_x_1223:
        /* <DEDUP_REMOVED lines=10> */
.L_x_1198:
        /* <DEDUP_REMOVED lines=22> */
.L_x_1201:
[----:B------:R-:W-:Y:S05]  /*1120*/  BSYNC B0 ;  /* 0x0000000000007941 */ /* 0x000fea0003800000 */
.L_x_1200:
[C---:B------:R-:W-:Y:S02]  /*1130*/  ISETP.GT.U32.AND P1, PT, R4.reuse, -0xa01, PT ;  /* 0xfffff5ff0400780c */ /* 0x040fe40003f24070 */
[----:B------:R-:W-:Y:S02]  /*1140*/  IADD3 R4, R4, 0xa00, RZ ;  /* 0x00000a0004047810 */ /* 0x000fe40007ffe0ff */
[----:B------:R-:W-:-:S09]  /*1150*/  IADD3 R5, R5, 0x500, RZ ;  /* 0x0000050005057810 */ /* 0x000fd20007ffe0ff */
[----:B------:R-:W-:Y:S05]  /*1160*/  @P1 BRA `(.L_x_1202) ;  /* 0xfffffff000001947 */ /* 0x000fea000383ffff */
[----:B------:R-:W-:Y:S05]  /*1170*/  EXIT ;  /* 0x000000000000794d */ /* 0x000fea0003800000 */
.L_x_1199:
[----:B------:R-:W-:Y:S01]  /*1180*/  HFMA2.MMA R13, -RZ, RZ, 0, 5.9604644775390625e-08 ;  /* 0x00000001ff0d7435 */ /* 0x000fe200000001ff */
[----:B0-----:R-:W-:Y:S02]  /*1190*/  MOV R26, R9 ;  /* 0x00000009001a7202 */ /* 0x001fe40000000f00 */
[----:B------:R-:W-:Y:S02]  /*11a0*/  MOV R12, 0x1f ;  /* 0x0000001f000c7802 */ /* 0x000fe40000000f00 */
[----:B------:R-:W-:-:S07]  /*11b0*/  MOV R11, 0xffffffff ;  /* 0xffffffff000b7802 */ /* 0x000fce0000000f00 */
[----:B-1234-:R-:W-:Y:S05]  /*11c0*/  WARPSYNC.COLLECTIVE R11, `(.L_x_1203) ;  /* 0x000000000b087348 */ /* 0x01efea0003c00000 */
[----:B------:R0:W0:Y:S02]  /*11d0*/  SHFL.BFLY P2, R16, R26, R13, R12 ;  /* 0x0c00000d1a107389 */ /* 0x000024000004000c */
[----:B01234-:R-:W-:Y:S01]  /*11e0*/  ENDCOLLECTIVE ;  /* 0x000000000000791b */ /* 0x01ffe20003800000 */
.L_x_1203:
[----:B------:R-:W-:Y:S01]  /*11f0*/  HFMA2.MMA R13, -RZ, RZ, 0, 1.1920928955078125e-07 ;  /* 0x00000002ff0d7435 */ /* 0x000fe200000001ff */
[----:B------:R-:W-:-:S05]  /*1200*/  FADD.FTZ R10, R9, R16 ;  /* 0x00000010090a7221 */ /* 0x000fca0000010000 */
[----:B------:R-:W-:-:S07]  /*1210*/  MOV R26, R10 ;  /* 0x0000000a001a7202 */ /* 0x000fce0000000f00 */
[----:B------:R-:W-:Y:S05]  /*1220*/  WARPSYNC.COLLECTIVE R11, `(.L_x_1204) ;  /* 0x000000000b087348 */ /* 0x000fea0003c00000 */
[----:B------:R0:W1:Y:S02]  /*1230*/  SHFL.BFLY P2, R16, R26, R13, R12 ;  /* 0x0c00000d1a107389 */ /* 0x000064000004000c */
[----:B01----:R-:W-:Y:S01]  /*1240*/  ENDCOLLECTIVE ;  /* 0x000000000000791b */ /* 0x003fe20003800000 */
.L_x_1204:
[----:B------:R-:W-:Y:S01]  /*1250*/  HFMA2.MMA R13, -RZ, RZ, 0, 2.384185791015625e-07 ;  /* 0x00000004ff0d7435 */ /* 0x000fe200000001ff */
[----:B------:R-:W-:-:S05]  /*1260*/  FADD.FTZ R9, R10, R16 ;  /* 0x000000100a097221 */ /* 0x000fca0000010000 */
[----:B------:R-:W-:-:S07]  /*1270*/  MOV R26, R9 ;  /* 0x00000009001a7202 */ /* 0x000fce0000000f00 */
[----:B------:R-:W-:Y:S05]  /*1280*/  WARPSYNC.COLLECTIVE R11, `(.L_x_1205) ;  /* 0x000000000b087348 */ /* 0x000fea0003c00000 */
[----:B------:R0:W1:Y:S02]  /*1290*/  SHFL.BFLY P2, R16, R26, R13, R12 ;  /* 0x0c00000d1a107389 */ /* 0x000064000004000c */
[----:B01----:R-:W-:Y:S01]  /*12a0*/  ENDCOLLECTIVE ;  /* 0x000000000000791b */ /* 0x003fe20003800000 */
.L_x_1205:
[----:B------:R-:W-:Y:S01]  /*12b0*/  HFMA2.MMA R13, -RZ, RZ, 0, 4.76837158203125e-07 ;  /* 0x00000008ff0d7435 */ /* 0x000fe200000001ff */
[----:B------:R-:W-:-:S05]  /*12c0*/  FADD.FTZ R18, R9, R16 ;  /* 0x0000001009127221 */ /* 0x000fca0000010000 */
[----:B------:R-:W-:-:S07]  /*12d0*/  MOV R26, R18 ;  /* 0x00000012001a7202 */ /* 0x000fce0000000f00 */
[----:B------:R-:W-:Y:S05]  /*12e0*/  WARPSYNC.COLLECTIVE R11, `(.L_x_1206) ;  /* 0x000000000b087348 */ /* 0x000fea0003c00000 */
[----:B------:R0:W1:Y:S02]  /*12f0*/  SHFL.BFLY P2, R16, R26, R13, R12 ;  /* 0x0c00000d1a107389 */ /* 0x000064000004000c */
[----:B01----:R-:W-:Y:S01]  /*1300*/  ENDCOLLECTIVE ;  /* 0x000000000000791b */ /* 0x003fe20003800000 */
.L_x_1206:
[----:B------:R-:W-:Y:S01]  /*1310*/  HFMA2.MMA R13, -RZ, RZ, 0, 9.5367431640625e-07 ;  /* 0x00000010ff0d7435 */ /* 0x000fe200000001ff */
[----:B------:R-:W-:-:S05]  /*1320*/  FADD.FTZ R10, R18, R16 ;  /* 0x00000010120a7221 */ /* 0x000fca0000010000 */
[----:B------:R-:W-:-:S07]  /*1330*/  MOV R26, R10 ;  /* 0x0000000a001a7202 */ /* 0x000fce0000000f00 */
[----:B------:R-:W-:Y:S05]  /*1340*/  WARPSYNC.COLLECTIVE R11, `(.L_x_1207) ;  /* 0x000000000b087348 */ /* 0x000fea0003c00000 */
[----:B------:R0:W1:Y:S02]  /*1350*/  SHFL.BFLY P2, R16, R26, R13, R12 ;  /* 0x0c00000d1a107389 */ /* 0x000064000004000c */
[----:B01----:R-:W-:Y:S01]  /*1360*/  ENDCOLLECTIVE ;  /* 0x000000000000791b */ /* 0x003fe20003800000 */
.L_x_1207:
[----:B------:R-:W-:Y:S01]  /*1370*/  HFMA2.MMA R13, -RZ, RZ, 0, 5.9604644775390625e-08 ;  /* 0x00000001ff0d7435 */ /* 0x000fe200000001ff */
[----:B------:R-:W-:Y:S02]  /*1380*/  MOV R26, R14 ;  /* 0x0000000e001a7202 */ /* 0x000fe40000000f00 */
[----:B------:R-:W-:-:S08]  /*1390*/  MOV R9, R16 ;  /* 0x0000001000097202 */ /* 0x000fd00000000f00 */
[----:B------:R-:W-:Y:S05]  /*13a0*/  WARPSYNC.COLLECTIVE R11, `(.L_x_1208) ;  /* 0x000000000b087348 */ /* 0x000fea0003c00000 */
[----:B------:R0:W1:Y:S02]  /*13b0*/  SHFL.BFLY P2, R16, R26, R13, R12 ;  /* 0x0c00000d1a107389 */ /* 0x000064000004000c */
[----:B01----:R-:W-:Y:S01]  /*13c0*/  ENDCOLLECTIVE ;  /* 0x000000000000791b */ /* 0x003fe20003800000 */
.L_x_1208:
[----:B------:R-:W-:Y:S01]  /*13d0*/  HFMA2.MMA R13, -RZ, RZ, 0, 1.1920928955078125e-07 ;  /* 0x00000002ff0d7435 */ /* 0x000fe200000001ff */
[----:B------:R-:W-:-:S05]  /*13e0*/  MOV R15, R16 ;  /* 0x00000010000f7202 */ /* 0x000fca0000000f00 */
[----:B------:R-:W-:-:S05]  /*13f0*/  FADD.FTZ R15, R14, R15 ;  /* 0x0000000f0e0f7221 */ /* 0x000fca0000010000 */
[----:B------:R-:W-:-:S07]  /*1400*/  MOV R26, R15 ;  /* 0x0000000f001a7202 */ /* 0x000fce0000000f00 */
[----:B------:R-:W-:Y:S05]  /*1410*/  WARPSYNC.COLLECTIVE R11, `(.L_x_1209) ;  /* 0x000000000b087348 */ /* 0x000fea0003c00000 */
[----:B------:R0:W1:Y:S02]  /*1420*/  SHFL.BFLY P2, R16, R26, R13, R12 ;  /* 0x0c00000d1a107389 */ /* 0x000064000004000c */
[----:B01----:R-:W-:Y:S01]  /*1430*/  ENDCOLLECTIVE ;  /* 0x000000000000791b */ /* 0x003fe20003800000 */
.L_x_1209:
[----:B------:R-:W-:Y:S01]  /*1440*/  HFMA2.MMA R13, -RZ, RZ, 0, 2.384185791015625e-07 ;  /* 0x00000004ff0d7435 */ /* 0x000fe200000001ff */
[----:B------:R-:W-:-:S05]  /*1450*/  MOV R18, R16 ;  /* 0x0000001000127202 */ /* 0x000fca0000000f00 */
[----:B------:R-:W-:-:S05]  /*1460*/  FADD.FTZ R14, R15, R18 ;  /* 0x000000120f0e7221 */ /* 0x000fca0000010000 */
[----:B------:R-:W-:-:S07]  /*1470*/  MOV R26, R14 ;  /* 0x0000000e001a7202 */ /* 0x000fce0000000f00 */
[----:B------:R-:W-:Y:S05]  /*1480*/  WARPSYNC.COLLECTIVE R11, `(.L_x_1210) ;  /* 0x000000000b087348 */ /* 0x000fea0003c00000 */
[----:B------:R0:W1:Y:S02]  /*1490*/  SHFL.BFLY P2, R16, R26, R13, R12 ;  /* 0x0c00000d1a107389 */ /* 0x000064000004000c */
[----:B01----:R-:W-:Y:S01]  /*14a0*/  ENDCOLLECTIVE ;  /* 0x000000000000791b */ /* 0x003fe20003800000 */
.L_x_1210:
[----:B------:R-:W-:Y:S01]  /*14b0*/  HFMA2.MMA R13, -RZ, RZ, 0, 4.76837158203125e-07 ;  /* 0x00000008ff0d7435 */ /* 0x000fe200000001ff */
[----:B------:R-:W-:-:S05]  /*14c0*/  MOV R17, R16 ;  /* 0x0000001000117202 */ /* 0x000fca0000000f00 */
[----:B------:R-:W-:-:S05]  /*14d0*/  FADD.FTZ R19, R14, R17 ;  /* 0x000000110e137221 */ /* 0x000fca0000010000 */
[----:B------:R-:W-:-:S07]  /*14e0*/  MOV R26, R19 ;  /* 0x00000013001a7202 */ /* 0x000fce0000000f00 */
[----:B------:R-:W-:Y:S05]  /*14f0*/  WARPSYNC.COLLECTIVE R11, `(.L_x_1211) ;  /* 0x000000000b087348 */ /* 0x000fea0003c00000 */
[----:B------:R0:W1:Y:S02]  /*1500*/  SHFL.BFLY P2, R16, R26, R13, R12 ;  /* 0x0c00000d1a107389 */ /* 0x000064000004000c */
[----:B01----:R-:W-:Y:S01]  /*1510*/  ENDCOLLECTIVE ;  /* 0x000000000000791b */ /* 0x003fe20003800000 */
.L_x_1211:
[----:B------:R-:W-:Y:S01]  /*1520*/  HFMA2.MMA R13, -RZ, RZ, 0, 9.5367431640625e-07 ;  /* 0x00000010ff0d7435 */ /* 0x000fe200000001ff */
[----:B------:R-:W-:-:S05]  /*1530*/  MOV R20, R16 ;  /* 0x0000001000147202 */ /* 0x000fca0000000f00 */
[----:B------:R-:W-:-:S05]  /*1540*/  FADD.FTZ R15, R19, R20 ;  /* 0x00000014130f7221 */ /* 0x000fca0000010000 */
[----:B------:R-:W-:-:S07]  /*1550*/  MOV R26, R15 ;  /* 0x0000000f001a7202 */ /* 0x000fce0000000f00 */
[----:B------:R-:W-:Y:S05]  /*1560*/  WARPSYNC.COLLECTIVE R11, `(.L_x_1212) ;  /* 0x000000000b087348 */ /* 0x000fea0003c00000 */
[----:B------:R0:W1:Y:S02]  /*1570*/  SHFL.BFLY P2, R16, R26, R13, R12 ;  /* 0x0c00000d1a107389 */ /* 0x000064000004000c */
[----:B01----:R-:W-:Y:S01]  /*1580*/  ENDCOLLECTIVE ;  /* 0x000000000000791b */ /* 0x003fe20003800000 */
.L_x_1212:
[----:B------:R-:W-:Y:S01]  /*1590*/  HFMA2.MMA R13, -RZ, RZ, 0, 5.9604644775390625e-08 ;  /* 0x00000001ff0d7435 */ /* 0x000fe200000001ff */
[----:B------:R-:W-:Y:S02]  /*15a0*/  MOV R26, R8 ;  /* 0x00000008001a7202 */ /* 0x000fe40000000f00 */
[----:B------:R-:W-:-:S08]  /*15b0*/  MOV R14, R16 ;  /* 0x00000010000e7202 */ /* 0x000fd00000000f00 */
[----:B------:R-:W-:Y:S05]  /*15c0*/  WARPSYNC.COLLECTIVE R11, `(.L_x_1213) ;  /* 0x000000000b087348 */ /* 0x000fea0003c00000 */
[----:B------:R0:W1:Y:S02]  /*15d0*/  SHFL.BFLY P2, R16, R26, R13, R12 ;  /* 0x0c00000d1a107389 */ /* 0x000064000004000c */
[----:B01----:R-:W-:Y:S01]  /*15e0*/  ENDCOLLECTIVE ;  /* 0x000000000000791b */ /* 0x003fe20003800000 */
.L_x_1213:
[----:B------:R-:W-:Y:S01]  /*15f0*/  HFMA2.MMA R13, -RZ, RZ, 0, 1.1920928955078125e-07 ;  /* 0x00000002ff0d7435 */ /* 0x000fe200000001ff */
[----:B------:R-:W-:-:S05]  /*1600*/  MOV R17, R16 ;  /* 0x0000001000117202 */ /* 0x000fca0000000f00 */
[----:B------:R-:W-:-:S05]  /*1610*/  FADD.FTZ R19, R8, R17 ;  /* 0x0000001108137221 */ /* 0x000fca0000010000 */
[----:B------:R-:W-:-:S07]  /*1620*/  MOV R26, R19 ;  /* 0x00000013001a7202 */ /* 0x000fce0000000f00 */
[----:B------:R-:W-:Y:S05]  /*1630*/  WARPSYNC.COLLECTIVE R11, `(.L_x_1214) ;  /* 0x000000000b087348 */ /* 0x000fea0003c00000 */
[----:B------:R0:W1:Y:S02]  /*1640*/  SHFL.BFLY P2, R16, R26, R13, R12 ;  /* 0x0c00000d1a107389 */ /* 0x000064000004000c */
[----:B01----:R-:W-:Y:S01]  /*1650*/  ENDCOLLECTIVE ;  /* 0x000000000000791b */ /* 0x003fe20003800000 */
.L_x_1214:
[----:B------:R-:W-:Y:S01]  /*1660*/  HFMA2.MMA R13, -RZ, RZ, 0, 2.384185791015625e-07 ;  /* 0x00000004ff0d7435 */ /* 0x000fe200000001ff */
[----:B------:R-:W-:-:S05]  /*1670*/  MOV R20, R16 ;  /* 0x0000001000147202 */ /* 0x000fca0000000f00 */
[----:B------:R-:W-:-:S05]  /*1680*/  FADD.FTZ R8, R19, R20 ;  /* 0x0000001413087221 */ /* 0x000fca0000010000 */
[----:B------:R-:W-:-:S07]  /*1690*/  MOV R26, R8 ;  /* 0x00000008001a7202 */ /* 0x000fce0000000f00 */
[----:B------:R-:W-:Y:S05]  /*16a0*/  WARPSYNC.COLLECTIVE R11, `(.L_x_1215) ;  /* 0x000000000b087348 */ /* 0x000fea0003c00000 */
[----:B------:R0:W1:Y:S02]  /*16b0*/  SHFL.BFLY P2, R16, R26, R13, R12 ;  /* 0x0c00000d1a107389 */ /* 0x000064000004000c */
[----:B01----:R-:W-:Y:S01]  /*16c0*/  ENDCOLLECTIVE ;  /* 0x000000000000791b */ /* 0x003fe20003800000 */
.L_x_1215:
[----:B------:R-:W-:Y:S01]  /*16d0*/  HFMA2.MMA R13, -RZ, RZ, 0, 4.76837158203125e-07 ;  /* 0x00000008ff0d7435 */ /* 0x000fe200000001ff */
[----:B------:R-:W-:-:S05]  /*16e0*/  MOV R21, R16 ;  /* 0x0000001000157202 */ /* 0x000fca0000000f00 */
[----:B------:R-:W-:-:S05]  /*16f0*/  FADD.FTZ R21, R8, R21 ;  /* 0x0000001508157221 */ /* 0x000fca0000010000 */
[----:B------:R-:W-:-:S07]  /*1700*/  MOV R26, R21 ;  /* 0x00000015001a7202 */ /* 0x000fce0000000f00 */
[----:B------:R-:W-:Y:S05]  /*1710*/  WARPSYNC.COLLECTIVE R11, `(.L_x_1216) ;  /* 0x000000000b087348 */ /* 0x000fea0003c00000 */
[----:B------:R0:W1:Y:S02]  /*1720*/  SHFL.BFLY P2, R16, R26, R13, R12 ;  /* 0x0c00000d1a107389 */ /* 0x000064000004000c */
[----:B01----:R-:W-:Y:S01]  /*1730*/  ENDCOLLECTIVE ;  /* 0x000000000000791b */ /* 0x003fe20003800000 */
.L_x_1216:
[----:B------:R-:W-:Y:S01]  /*1740*/  HFMA2.MMA R13, -RZ, RZ, 0, 9.5367431640625e-07 ;  /* 0x00000010ff0d7435 */ /* 0x000fe200000001ff */
[----:B------:R-:W-:-:S05]  /*1750*/  MOV R22, R16 ;  /* 0x0000001000167202 */ /* 0x000fca0000000f00 */
[----:B------:R-:W-:-:S05]  /*1760*/  FADD.FTZ R17, R21, R22 ;  /* 0x0000001615117221 */ /* 0x000fca0000010000 */
[----:B------:R-:W-:-:S07]  /*1770*/  MOV R26, R17 ;  /* 0x00000011001a7202 */ /* 0x000fce0000000f00 */
[----:B------:R-:W-:Y:S05]  /*1780*/  WARPSYNC.COLLECTIVE R11, `(.L_x_1217) ;  /* 0x000000000b087348 */ /* 0x000fea0003c00000 */
[----:B------:R0:W1:Y:S02]  /*1790*/  SHFL.BFLY P2, R16, R26, R13, R12 ;  /* 0x0c00000d1a107389 */ /* 0x000064000004000c */
[----:B01----:R-:W-:Y:S01]  /*17a0*/  ENDCOLLECTIVE ;  /* 0x000000000000791b */ /* 0x003fe20003800000 */
.L_x_1217:
[----:B------:R-:W-:Y:S01]  /*17b0*/  HFMA2.MMA R13, -RZ, RZ, 0, 5.9604644775390625e-08 ;  /* 0x00000001ff0d7435 */ /* 0x000fe200000001ff */
[----:B------:R-:W-:Y:S02]  /*17c0*/  MOV R26, R7 ;  /* 0x00000007001a7202 */ /* 0x000fe40000000f00 */
[----:B------:R-:W-:-:S08]  /*17d0*/  MOV R8, R16 ;  /* 0x0000001000087202 */ /* 0x000fd00000000f00 */
[----:B------:R-:W-:Y:S05]  /*17e0*/  WARPSYNC.COLLECTIVE R11, `(.L_x_1218) ;  /* 0x000000000b087348 */ /* 0x000fea0003c00000 */
[----:B------:R0:W1:Y:S02]  /*17f0*/  SHFL.BFLY P2, R16, R26, R13, R12 ;  /* 0x0c00000d1a107389 */ /* 0x000064000004000c */
[----:B01----:R-:W-:Y:S01]  /*1800*/  ENDCOLLECTIVE ;  /* 0x000000000000791b */ /* 0x003fe20003800000 */
.L_x_1218:
[----:B------:R-:W-:Y:S01]  /*1810*/  HFMA2.MMA R13, -RZ, RZ, 0, 1.1920928955078125e-07 ;  /* 0x00000002ff0d7435 */ /* 0x000fe200000001ff */
[----:B------:R-:W-:-:S05]  /*1820*/  MOV R18, R16 ;  /* 0x0000001000127202 */ /* 0x000fca0000000f00 */
[----:B------:R-:W-:-:S05]  /*1830*/  FADD.FTZ R22, R7, R18 ;  /* 0x0000001207167221 */ /* 0x000fca0000010000 */
[----:B------:R-:W-:-:S07]  /*1840*/  MOV R26, R22 ;  /* 0x00000016001a7202 */ /* 0x000fce0000000f00 */
[----:B------:R-:W-:Y:S05]  /*1850*/  WARPSYNC.COLLECTIVE R11, `(.L_x_1219) ;  /* 0x000000000b087348 */ /* 0x000fea0003c00000 */
[----:B------:R0:W1:Y:S02]  /*1860*/  SHFL.BFLY P2, R16, R26, R13, R12 ;  /* 0x0c00000d1a107389 */ /* 0x000064000004000c */
[----:B01----:R-:W-:Y:S01]  /*1870*/  ENDCOLLECTIVE ;  /* 0x000000000000791b */ /* 0x003fe20003800000 */
.L_x_1219:
[----:B------:R-:W-:Y:S01]  /*1880*/  HFMA2.MMA R13, -RZ, RZ, 0, 2.384185791015625e-07 ;  /* 0x00000004ff0d7435 */ /* 0x000fe200000001ff */
[----:B------:R-:W-:-:S05]  /*1890*/  MOV R21, R16 ;  /* 0x0000001000157202 */ /* 0x000fca0000000f00 */
[----:B------:R-:W-:-:S05]  /*18a0*/  FADD.FTZ R7, R22, R21 ;  /* 0x0000001516077221 */ /* 0x000fca0000010000 */
[----:B------:R-:W-:-:S07]  /*18b0*/  MOV R26, R7 ;  /* 0x00000007001a7202 */ /* 0x000fce0000000f00 */
[----:B------:R-:W-:Y:S05]  /*18c0*/  WARPSYNC.COLLECTIVE R11, `(.L_x_1220) ;  /* 0x000000000b087348 */ /* 0x000fea0003c00000 */
[----:B------:R0:W1:Y:S02]  /*18d0*/  SHFL.BFLY P2, R16, R26, R13, R12 ;  /* 0x0c00000d1a107389 */ /* 0x000064000004000c */
[----:B01----:R-:W-:Y:S01]  /*18e0*/  ENDCOLLECTIVE ;  /* 0x000000000000791b */ /* 0x003fe20003800000 */
.L_x_1220:
[----:B------:R-:W-:Y:S01]  /*18f0*/  HFMA2.MMA R13, -RZ, RZ, 0, 4.76837158203125e-07 ;  /* 0x00000008ff0d7435 */ /* 0x000fe200000001ff */
[----:B------:R-:W-:-:S05]  /*1900*/  MOV R20, R16 ;  /* 0x0000001000147202 */ /* 0x000fca0000000f00 */
[----:B------:R-:W-:-:S05]  /*1910*/  FADD.FTZ R23, R7, R20 ;  /* 0x0000001407177221 */ /* 0x000fca0000010000 */
[----:B------:R-:W-:-:S07]  /*1920*/  MOV R26, R23 ;  /* 0x00000017001a7202 */ /* 0x000fce0000000f00 */
[----:B------:R-:W-:Y:S05]  /*1930*/  WARPSYNC.COLLECTIVE R11, `(.L_x_1221) ;  /* 0x000000000b087348 */ /* 0x000fea0003c00000 */
[----:B------:R0:W1:Y:S02]  /*1940*/  SHFL.BFLY P2, R16, R26, R13, R12 ;  /* 0x0c00000d1a107389 */ /* 0x000064000004000c */
[----:B01----:R-:W-:Y:S01]  /*1950*/  ENDCOLLECTIVE ;  /* 0x000000000000791b */ /* 0x003fe20003800000 */
.L_x_1221:
[----:B------:R-:W-:Y:S01]  /*1960*/  HFMA2.MMA R13, -RZ, RZ, 0, 9.5367431640625e-07 ;  /* 0x00000010ff0d7435 */ /* 0x000fe200000001ff */
[----:B------:R-:W-:-:S05]  /*1970*/  MOV R24, R16 ;  /* 0x0000001000187202 */ /* 0x000fca0000000f00 */
[----:B------:R-:W-:-:S05]  /*1980*/  FADD.FTZ R24, R23, R24 ;  /* 0x0000001817187221 */ /* 0x000fca0000010000 */
[----:B------:R-:W-:-:S07]  /*1990*/  MOV R26, R24 ;  /* 0x00000018001a7202 */ /* 0x000fce0000000f00 */
[----:B------:R-:W-:Y:S05]  /*19a0*/  WARPSYNC.COLLECTIVE R11, `(.L_x_1222) ;  /* 0x000000000b087348 */ /* 0x000fea0003c00000 */
[----:B------:R0:W1:Y:S02]  /*19b0*/  SHFL.BFLY P2, R16, R26, R13, R12 ;  /* 0x0c00000d1a107389 */ /* 0x000064000004000c */
[----:B01----:R-:W-:Y:S01]  /*19c0*/  ENDCOLLECTIVE ;  /* 0x000000000000791b */ /* 0x003fe20003800000 */
.L_x_1222:
[----:B------:R-:W-:Y:S05]  /*19d0*/  BRA `(.L_x_1223) ;  /* 0xfffffff400507947 */ /* 0x000fea000383ffff */
.L_x_1224:
        /* <DEDUP_REMOVED lines=10> */
.L_x_3911:


//--------------------- .text._ZN10layer_norm31ln_parallel_residual_bwd_kernelINS_13Kernel_traitsIf13__nv_bfloat16S2_S2_fjLj2560ELj1ELj1ELj4ELj8ENS_18Kernel_traits_baseILj2560EfS2_S2_S2_fjLj128EEEEELb1ELb1ELb1EEEvNS_9BwdParamsE --------------------------
	.section	.text._ZN10layer_norm31ln_parallel_residual_bwd_kernelINS_13Kernel_traitsIf13__nv_bfloat16S2_S2_fjLj2560ELj1ELj1ELj4ELj8ENS_18Kernel_traits_baseILj2560EfS2_S2_S2_fjLj128EEEEELb1ELb1ELb1EEEvNS_9BwdParamsE,"ax",@progbits
	.align	128
        .global         _ZN10layer_norm31ln_parallel_residual_bwd_kernelINS_13Kernel_traitsIf13__nv_bfloat16S2_S2_fjLj2560ELj1ELj1ELj4ELj8ENS_18Kernel_traits_baseILj2560EfS2_S2_S2_fjLj128EEEEELb1ELb1ELb1EEEvNS_9BwdParamsE
        .type           _ZN10layer_norm31ln_parallel_residual_bwd_kernelINS_13Kernel_traitsIf13__nv_bfloat16S2_S2_fjLj2560ELj1ELj1ELj4ELj8ENS_18Kernel_traits_baseILj2560EfS2_S2_S2_fjLj128EEEEELb1ELb1ELb1EEEvNS_9BwdParamsE,@function
        .size           _ZN10layer_norm31ln_parallel_residual_bwd_kernelINS_13Kernel_traitsIf13__nv_bfloat16S2_S2_fjLj2560ELj1ELj1ELj4ELj8ENS_18Kernel_traits_baseILj2560EfS2_S2_S2_fjLj128EEEEELb1ELb1ELb1EEEvNS_9BwdParamsE,(.L_x_3912 - _ZN10layer_norm31ln_parallel_residual_bwd_kernelINS_13Kernel_traitsIf13__nv_bfloat16S2_S2_fjLj2560ELj1ELj1ELj4ELj8ENS_18Kernel_traits_baseILj2560EfS2_S2_S2_fjLj128EEEEELb1ELb1ELb1EEEvNS_9BwdParamsE)
        .other          _ZN10layer_norm31ln_parallel_residual_bwd_kernelINS_13Kernel_traitsIf13__nv_bfloat16S2_S2_fjLj2560ELj1ELj1ELj4ELj8ENS_18Kernel_traits_baseILj2560EfS2_S2_S2_fjLj128EEEEELb1ELb1ELb1EEEvNS_9BwdParamsE,@"STO_CUDA_ENTRY STV_DEFAULT"
_ZN10layer_norm31ln_parallel_residual_bwd_kernelINS_13Kernel_traitsIf13__nv_bfloat16S2_S2_fjLj2560ELj1ELj1ELj4ELj8ENS_18Kernel_traits_baseILj2560EfS2_S2_S2_fjLj128EEEEELb1ELb1ELb1EEEvNS_9BwdParamsE:
.text._ZN10layer_norm31ln_parallel_residual_bwd_kernelINS_13Kernel_traitsIf13__nv_bfloat16S2_S2_fjLj2560ELj1ELj1ELj4ELj8ENS_18Kernel_traits_baseILj2560EfS2_S2_S2_fjLj128EEEEELb1ELb1ELb1EEEvNS_9BwdParamsE:
        /* <DEDUP_REMOVED lines=38> */
.L_x_1225:
[----:B------:R-:W-:Y:S01]  /*0260*/  IMAD.SHL.U32 R0, R33, 0x10, RZ ;  /* 0x0000001021007824 */ /* 0x000fe200078e00ff */
[----:B------:R-:W-:-:S04]  /*0270*/  ULDC.64 UR4, c[0x0][0x260] ;  /* 0x0000980000047ab9 */ /* 0x000fc80000000a00 */
[----:B------:R-:W-:-:S04]  /*0280*/  LOP3.LUT R0, R0, 0x7f0, RZ, 0xc0, !PT ;  /* 0x000007f000007812 */ /* 0x000fc800078ec0ff */
[----:B------:R-:W-:-:S05]  /*0290*/  IADD3 R2, P0, R0, UR4, RZ ;  /* 0x0000000400027c10 */ /* 0x000fca000ff1e0ff */
[----:B------:R-:W-:Y:S01]  /*02a0*/  IMAD.X R3, RZ, RZ, UR5, P0 ;  /* 0x00000005ff037e24 */ /* 0x000fe200080e06ff */
        /* <DEDUP_REMOVED lines=20> */
[----:B------:R-:W-:Y:S01]  /*03f0*/  IMAD.MOV.U32 R68, RZ, RZ, RZ ;  /* 0x000000ffff447224 */ /* 0x000fe200078e00ff */
[----:B------:R-:W-:Y:S02]  /*0400*/  CS2R R66, SRZ ;  /* 0x0000000000427805 */ /* 0x000fe4000001ff00 */
[----:B------:R-:W-:Y:S02]  /*0410*/  CS2R R14, SRZ ;  /* 0x00000000000e7805 */ /* 0x000fe4000001ff00 */
[----:B------:R-:W-:Y:S02]  /*0420*/  CS2R R12, SRZ ;  /* 0x00000000000c7805 */ /* 0x000fe4000001ff00 */
[----:B------:R-:W-:-:S02]  /*0430*/  CS2R R10, SRZ ;  /* 0x00000000000a7805 */ /* 0x000fc4000001ff00 */
[----:B------:R-:W-:Y:S02]  /*0440*/  CS2R R8, SRZ ;  /* 0x0000000000087805 */ /* 0x000fe4000001ff00 */
[----:B------:R-:W-:Y:S02]  /*0450*/  CS2R R6, SRZ ;  /* 0x0000000000067805 */ /* 0x000fe4000001ff00 */
[----:B------:R-:W-:Y:S01]  /*0460*/  CS2R R4, SRZ ;  /* 0x0000000000047805 */ /* 0x000fe2000001ff00 */
[----:B------:R-:W-:Y:S01]  /*0470*/  IMAD.MOV.U32 R0, RZ, RZ, RZ ;  /* 0x000000ffff007224 */ /* 0x000fe200078e00ff */
[----:B0-----:R-:W-:Y:S01]  /*0480*/  CS2R R2, SRZ ;  /* 0x0000000000027805 */ /* 0x001fe2000001ff00 */
[----:B------:R-:W-:Y:S01]  /*0490*/  IMAD.MOV.U32 R141, RZ, RZ, RZ ;  /* 0x000000ffff8d7224 */ /* 0x000fe200078e00ff */
[----:B------:R-:W-:-:S07]  /*04a0*/  LOP3.LUT R129, R33, 0x7f, RZ, 0xc0, !PT ;  /* 0x0000007f21817812 */ /* 0x000fce00078ec0ff */
.L_x_1239:
        /* <DEDUP_REMOVED lines=26> */
[----:B------:R-:W0:Y:S01]  /*0650*/  @P0 LDC.64 R120, c[0x0][0x2c8] ;  /* 0x0000b200ff780b82 */ /* 0x000e220000000a00 */
        /* <DEDUP_REMOVED lines=10> */
[--C-:B------:R-:W-:Y:S02]  /*0700*/  IMAD.WIDE.U32 R94, R154, 0x8, R96.reuse ;  /* 0x000000089a5e7825 */ /* 0x100fe400078e0060 */
[----:B------:R-:W4:Y:S01]  /*0710*/  LDG.E.64 R60, desc[UR6][R60.64] ;  /* 0x000000063c3c7981 */ /* 0x000f22000c1e1b00 */
[----:B------:R-:W-:Y:S01]  /*0720*/  IADD3.X R99, R140, UR13, RZ, P1, !PT ;  /* 0x0000000d8c637c10 */ /* 0x000fe20008ffe4ff */
[----:B------:R-:W-:Y:S02]  /*0730*/  IMAD.WIDE.U32 R96, R150, 0x8, R96 ;  /* 0x0000000896607825 */ /* 0x000fe400078e0060 */
[----:B------:R-:W4:Y:S02]  /*0740*/  LDG.E.64 R62, desc[UR6][R62.64] ;  /* 0x000000063e3e7981 */ /* 0x000f24000c1e1b00 */
[----:B-1----:R-:W-:-:S02]  /*0750*/  IMAD.WIDE R102, R69, 0x4, R102 ;  /* 0x0000000445667825 */ /* 0x002fc400078e0266 */
[----:B------:R-:W4:Y:S04]  /*0760*/  LDG.E.64 R90, desc[UR6][R90.64] ;  /* 0x000000065a5a7981 */ /* 0x000f28000c1e1b00 */
[----:B------:R-:W4:Y:S04]  /*0770*/  LDG.E.64 R92, desc[UR6][R92.64] ;  /* 0x000000065c5c7981 */ /* 0x000f28000c1e1b00 */
[----:B------:R-:W4:Y:S04]  /*0780*/  LDG.E.64 R94, desc[UR6][R94.64] ;  /* 0x000000065e5e7981 */ /* 0x000f28000c1e1b00 */
[----:B------:R-:W4:Y:S04]  /*0790*/  LDG.E.64 R96, desc[UR6][R96.64] ;  /* 0x0000000660607981 */ /* 0x000f28000c1e1b00 */
[----:B------:R-:W4:Y:S04]  /*07a0*/  LDG.E.64 R98, desc[UR6][R98.64] ;  /* 0x0000000662627981 */ /* 0x000f28000c1e1b00 */
[----:B------:R-:W4:Y:S01]  /*07b0*/  LDG.E R146, desc[UR6][R102.64] ;  /* 0x0000000666927981 */ /* 0x000f22000c1e1900 */
[----:B--2---:R-:W-:-:S02]  /*07c0*/  IMAD.WIDE R100, R69, 0x4, R76 ;  /* 0x0000000445647825 */ /* 0x004fc400078e024c */
[----:B------:R-:W1:Y:S03]  /*07d0*/  LDC.64 R76, c[0x0][0x300] ;  /* 0x0000c000ff4c7b82 */ /* 0x000e660000000a00 */
[----:B------:R2:W4:Y:S01]  /*07e0*/  LDG.E R117, desc[UR6][R100.64] ;  /* 0x0000000664757981 */ /* 0x000522000c1e1900 */
[----:B------:R-:W-:Y:S01]  /*07f0*/  IMAD.SHL.U32 R109, R151, 0x4, RZ ;  /* 0x00000004976d7824 */ /* 0x000fe200078e00ff */
[----:B-1----:R-:W-:Y:S01]  /*0800*/  ISETP.NE.U32.AND P1, PT, R76, RZ, PT ;  /* 0x000000ff4c00720c */ /* 0x002fe20003f25070 */
[----:B------:R-:W-:Y:S01]  /*0810*/  IMAD.SHL.U32 R111, R108, 0x4, RZ ;  /* 0x000000046c6f7824 */ /* 0x000fe200078e00ff */
[----:B------:R-:W-:Y:S02]  /*0820*/  SHF.R.U32.HI R110, RZ, 0x1e, R151 ;  /* 0x0000001eff6e7819 */ /* 0x000fe40000011697 */
[----:B------:R-:W-:Y:S01]  /*0830*/  SHF.R.U32.HI R114, RZ, 0x1e, R108 ;  /* 0x0000001eff727819 */ /* 0x000fe2000001166c */
[----:B------:R-:W-:Y:S01]  /*0840*/  IMAD.SHL.U32 R155, R149, 0x4, RZ ;  /* 0x00000004959b7824 */ /* 0x000fe200078e00ff */
[----:B------:R-:W-:Y:S01]  /*0850*/  ISETP.NE.AND.EX P1, PT, R77, RZ, PT, P1 ;  /* 0x000000ff4d00720c */ /* 0x000fe20003f25310 */
[----:B--2---:R-:W1:-:S12]  /*0860*/  @P0 LDC.64 R100, c[0x0][0x2c8] ;  /* 0x0000b200ff640b82 */ /* 0x004e580000000a00 */
[----:B------:R-:W2:Y:S01]  /*0870*/  @P1 LDC.64 R122, c[0x0][0x248] ;  /* 0x00009200ff7a1b82 */ /* 0x000ea20000000a00 */
[----:B------:R-:W-:-:S07]  /*0880*/  IADD3 R102, P2, R109, UR14, RZ ;  /* 0x0000000e6d667c10 */ /* 0x000fce000ff5e0ff */
[----:B------:R-:W1:Y:S01]  /*0890*/  @P1 LDC.64 R118, c[0x0][0x248] ;  /* 0x00009200ff761b82 */ /* 0x000e620000000a00 */
[----:B------:R-:W-:Y:S02]  /*08a0*/  IADD3.X R103, R110, UR15, RZ, P2, !PT ;  /* 0x0000000f6e677c10 */ /* 0x000fe400097fe4ff */
[----:B------:R-:W-:Y:S02]  /*08b0*/  IADD3 R104, P2, R111, UR14, RZ ;  /* 0x0000000e6f687c10 */ /* 0x000fe4000ff5e0ff */
[----:B------:R-:W-:Y:S01]  /*08c0*/  SHF.R.U32.HI R148, RZ, 0x1e, R149 ;  /* 0x0000001eff947819 */ /* 0x000fe20000011695 */
[----:B-----5:R0:W5:Y:S01]  /*08d0*/  LDG.E R116, desc[UR6][R102.64] ;  /* 0x0000000666747981 */ /* 0x020162000c1e1900 */
[----:B------:R-:W-:Y:S02]  /*08e0*/  IADD3.X R105, R114, UR15, RZ, P2, !PT ;  /* 0x0000000f72697c10 */ /* 0x000fe400097fe4ff */
[----:B------:R-:W-:-:S03]  /*08f0*/  IADD3 R106, P3, R155, UR14, RZ ;  /* 0x0000000e9b6a7c10 */ /* 0x000fc6000ff7e0ff */
[----:B------:R0:W5:Y:S01]  /*0900*/  LDG.E R75, desc[UR6][R104.64] ;  /* 0x00000006684b7981 */ /* 0x000162000c1e1900 */
[----:B--2---:R-:W-:Y:S01]  /*0910*/  @P1 IADD3 R122, P2, R109, R122, RZ ;  /* 0x0000007a6d7a1210 */ /* 0x004fe20007f5e0ff */
[----:B0-----:R-:W0:Y:S01]  /*0920*/  @P1 LDC.64 R102, c[0x0][0x248] ;  /* 0x00009200ff661b82 */ /* 0x001e220000000a00 */
[----:B------:R-:W-:-:S03]  /*0930*/  IADD3.X R107, R148, UR15, RZ, P3, !PT ;  /* 0x0000000f946b7c10 */ /* 0x000fc60009ffe4ff */
[----:B------:R-:W-:Y:S01]  /*0940*/  @P1 IMAD.X R123, R110, 0x1, R123, P2 ;  /* 0x000000016e7b1824 */ /* 0x000fe200010e067b */
[C---:B------:R-:W-:Y:S01]  /*0950*/  @P0 LEA R120, P2, R108.reuse, R120, 0x3 ;  /* 0x000000786c780211 */ /* 0x040fe200078418ff */
[----:B------:R2:W5:Y:S02]  /*0960*/  LDG.E R144, desc[UR6][R106.64] ;  /* 0x000000066a907981 */ /* 0x000564000c1e1900 */
[----:B------:R-:W0:Y:S01]  /*0970*/  @P0 LDC.64 R104, c[0x0][0x2c8] ;  /* 0x0000b200ff680b82 */ /* 0x000e220000000a00 */
[----:B------:R-:W-:Y:S02]  /*0980*/  @P0 LEA.HI.X R121, R108, R121, RZ, 0x3, P2 ;  /* 0x000000796c790211 */ /* 0x000fe400010f1cff */
[----:B------:R-:W-:Y:S02]  /*0990*/  SHF.L.U32 R153, R154, 0x2, RZ ;  /* 0x000000029a997819 */ /* 0x000fe400000006ff */
[----:B------:R-:W-:Y:S01]  /*09a0*/  SHF.R.U32.HI R152, RZ, 0x1e, R154 ;  /* 0x0000001eff987819 */ /* 0x000fe2000001169a */
[----:B------:R-:W-:Y:S01]  /*09b0*/  IMAD.SHL.U32 R157, R150, 0x4, RZ ;  /* 0x00000004969d7824 */ /* 0x000fe200078e00ff */
[----:B-1----:R-:W-:Y:S01]  /*09c0*/  @P1 IADD3 R118, P2, R111, R118, RZ ;  /* 0x000000766f761210 */ /* 0x002fe20007f5e0ff */
[----:B--2---:R-:W1:Y:S01]  /*09d0*/  @P1 LDC.64 R106, c[0x0][0x248] ;  /* 0x00009200ff6a1b82 */ /* 0x004e620000000a00 */
[----:B------:R-:W-:Y:S01]  /*09e0*/  IADD3 R112, P3, R153, UR14, RZ ;  /* 0x0000000e99707c10 */ /* 0x000fe2000ff7e0ff */
[----:B------:R-:W5:Y:S02]  /*09f0*/  @P1 LDG.E R74, desc[UR6][R122.64] ;  /* 0x000000067a4a1981 */ /* 0x000f64000c1e1900 */
[----:B------:R-:W-:-:S04]  /*0a00*/  @P1 IMAD.X R119, R114, 0x1, R119, P2 ;  /* 0x0000000172771824 */ /* 0x000fc800010e0677 */
[----:B------:R-:W2:Y:S01]  /*0a10*/  @P0 LDC.64 R108, c[0x0][0x2c8] ;  /* 0x0000b200ff6c0b82 */ /* 0x000ea20000000a00 */
[----:B------:R-:W-:Y:S01]  /*0a20*/  IADD3.X R113, R152, UR15, RZ, P3, !PT ;  /* 0x0000000f98717c10 */ /* 0x000fe20009ffe4ff */
[----:B------:R-:W5:Y:S01]  /*0a30*/  @P1 LDG.E R73, desc[UR6][R118.64] ;  /* 0x0000000676491981 */ /* 0x000f62000c1e1900 */
[----:B------:R-:W-:Y:S02]  /*0a40*/  SHF.R.U32.HI R156, RZ, 0x1e, R150 ;  /* 0x0000001eff9c7819 */ /* 0x000fe40000011696 */
[----:B------:R-:W-:Y:S01]  /*0a50*/  ISETP.NE.AND P5, PT, RZ, UR9, PT ;  /* 0x00000009ff007c0c */ /* 0x000fe2000bfa5270 */
[----:B------:R0:W5:Y:S02]  /*0a60*/  LDG.E R145, desc[UR6][R112.64] ;  /* 0x0000000670917981 */ /* 0x000164000c1e1900 */
[----:B------:R-:W2:Y:S02]  /*0a70*/  @P1 LDC.64 R114, c[0x0][0x248] ;  /* 0x00009200ff721b82 */ /* 0x000ea40000000a00 */
[----:B------:R-:W5:Y:S06]  /*0a80*/  @P0 LDG.E.64 R78, desc[UR6][R120.64] ;  /* 0x00000006784e0981 */ /* 0x000f6c000c1e1b00 */
[----:B------:R-:W2:Y:S01]  /*0a90*/  @P0 LDC.64 R110, c[0x0][0x2c8] ;  /* 0x0000b200ff6e0b82 */ /* 0x000ea20000000a00 */
[----:B0-----:R-:W-:-:S02]  /*0aa0*/  IADD3 R112, P3, R157, UR14, RZ ;  /* 0x0000000e9d707c10 */ /* 0x001fc4000ff7e0ff */
[C---:B------:R-:W-:Y:S02]  /*0ab0*/  @P0 LEA R100, P2, R149.reuse, R100, 0x3 ;  /* 0x0000006495640211 */ /* 0x040fe400078418ff */
[----:B------:R-:W-:Y:S02]  /*0ac0*/  IADD3.X R113, R156, UR15, RZ, P3, !PT ;  /* 0x0000000f9c717c10 */ /* 0x000fe40009ffe4ff */
[----:B------:R-:W-:Y:S02]  /*0ad0*/  @P0 LEA.HI.X R101, R149, R101, RZ, 0x3, P2 ;  /* 0x0000006595650211 */ /* 0x000fe400010f1cff */
[----:B------:R-:W-:Y:S01]  /*0ae0*/  @P1 IADD3 R102, P3, R155, R102, RZ ;  /* 0x000000669b661210 */ /* 0x000fe20007f7e0ff */
[----:B------:R-:W5:Y:S01]  /*0af0*/  LDG.E R112, desc[UR6][R112.64] ;  /* 0x0000000670707981 */ /* 0x000f62000c1e1900 */
[----:B------:R-:W-:Y:S02]  /*0b00*/  @P0 LEA R104, P2, R154, R104, 0x3 ;  /* 0x000000689a680211 */ /* 0x000fe400078418ff */
[----:B------:R-:W-:Y:S01]  /*0b10*/  @P1 IADD3.X R103, R148, R103, RZ, P3, !PT ;  /* 0x0000006794671210 */ /* 0x000fe20001ffe4ff */
[----:B------:R-:W5:Y:S01]  /*0b20*/  @P0 LDG.E.64 R80, desc[UR6][R100.64] ;  /* 0x0000000664500981 */ /* 0x000f62000c1e1b00 */
[----:B------:R-:W-:-:S02]  /*0b30*/  @P0 LEA.HI.X R105, R154, R105, RZ, 0x3, P2 ;  /* 0x000000699a690211 */ /* 0x000fc400010f1cff */
[----:B-1----:R-:W-:Y:S01]  /*0b40*/  @P1 IADD3 R106, P3, R153, R106, RZ ;  /* 0x0000006a996a1210 */ /* 0x002fe20007f7e0ff */
[----:B------:R3:W5:Y:S01]  /*0b50*/  @P1 LDG.E R72, desc[UR6][R102.64] ;  /* 0x0000000666481981 */ /* 0x000762000c1e1900 */
[----:B--2---:R-:W-:-:S03]  /*0b60*/  @P0 LEA R108, P2, R151, R108, 0x3 ;  /* 0x0000006c976c0211 */ /* 0x004fc600078418ff */
[----:B------:R-:W-:Y:S01]  /*0b70*/  @P1 IMAD.X R107, R152, 0x1, R107, P3 ;  /* 0x00000001986b1824 */ /* 0x000fe200018e066b */
[----:B------:R-:W-:Y:S01]  /*0b80*/  @P0 LEA.HI.X R109, R151, R109, RZ, 0x3, P2 ;  /* 0x0000006d976d0211 */ /* 0x000fe200010f1cff */
[----:B------:R-:W5:Y:S01]  /*0b90*/  @P0 LDG.E.64 R82, desc[UR6][R104.64] ;  /* 0x0000000668520981 */ /* 0x000f62000c1e1b00 */
[----:B------:R-:W-:Y:S02]  /*0ba0*/  @P1 IADD3 R114, P2, R157, R114, RZ ;  /* 0x000000729d721210 */ /* 0x000fe40007f5e0ff */
[----:B------:R-:W-:Y:S01]  /*0bb0*/  @P0 LEA R110, P3, R150, R110, 0x3 ;  /* 0x0000006e966e0211 */ /* 0x000fe200078618ff */
[----:B------:R-:W5:Y:S02]  /*0bc0*/  @P0 LDG.E.64 R84, desc[UR6][R108.64] ;  /* 0x000000066c540981 */ /* 0x000f64000c1e1b00 */
[----:B------:R-:W-:Y:S01]  /*0bd0*/  @P1 IMAD.X R115, R156, 0x1, R115, P2 ;  /* 0x000000019c731824 */ /* 0x000fe200010e0673 */
[----:B------:R-:W-:Y:S01]  /*0be0*/  @P0 LEA.HI.X R111, R150, R111, RZ, 0x3, P3 ;  /* 0x0000006f966f0211 */ /* 0x000fe200018f1cff */
[----:B------:R-:W5:Y:S04]  /*0bf0*/  @P1 LDG.E R71, desc[UR6][R106.64] ;  /* 0x000000066a471981 */ /* 0x000f68000c1e1900 */
[----:B------:R0:W5:Y:S04]  /*0c00*/  @P0 LDG.E.64 R86, desc[UR6][R110.64] ;  /* 0x000000066e560981 */ /* 0x000168000c1e1b00 */
[----:B------:R1:W5:Y:S01]  /*0c10*/  @P1 LDG.E R70, desc[UR6][R114.64] ;  /* 0x0000000672461981 */ /* 0x000362000c1e1900 */
[----:B------:R-:W-:Y:S01]  /*0c20*/  VIADD R69, R69, UR10 ;  /* 0x0000000a45457c36 */ /* 0x000fe20008000000 */
[----:B------:R-:W-:Y:S01]  /*0c30*/  UMOV UR4, 0xffffffff ;  /* 0xffffffff00047882 */ /* 0x000fe20000000000 */
[----:B------:R-:W-:-:S03]  /*0c40*/  LOP3.LUT P2, RZ, R33, 0x1f, RZ, 0xc0, !PT ;  /* 0x0000001f21ff7812 */ /* 0x000fc6000784c0ff */
[----:B------:R-:W-:Y:S01]  /*0c50*/  ISETP.GE.AND P3, PT, R69, UR11, PT ;  /* 0x0000000b45007c0c */ /* 0x000fe2000bf66270 */
[----:B---3--:R-:W-:Y:S01]  /*0c60*/  IMAD.MOV.U32 R102, RZ, RZ, R56 ;  /* 0x000000ffff667224 */ /* 0x008fe200078e0038 */
[----:B------:R-:W-:Y:S02]  /*0c70*/  SHF.R.U64 R56, R56, 0x10, R57 ;  /* 0x0000001038387819 */ /* 0x000fe40000001239 */
[----:B------:R-:W-:Y:S01]  /*0c80*/  MOV R100, R57 ;  /* 0x0000003900647202 */ /* 0x000fe20000000f00 */
[----:B----4-:R-:W-:Y:S01]  /*0c90*/  IMAD.MOV.U32 R119, RZ, RZ, R58 ;  /* 0x000000ffff777224 */ /* 0x010fe200078e003a */
[--C-:B------:R-:W-:Y:S01]  /*0ca0*/  SHF.R.U64 R58, R58, 0x10, R59.reuse ;  /* 0x000000103a3a7819 */ /* 0x100fe2000000123b */
[--C-:B------:R-:W-:Y:S01]  /*0cb0*/  IMAD.MOV.U32 R120, RZ, RZ, R59.reuse ;  /* 0x000000ffff787224 */ /* 0x100fe200078e003b */
[----:B------:R-:W-:Y:S02]  /*0cc0*/  SHF.R.U32.HI R121, RZ, 0x10, R59 ;  /* 0x00000010ff797819 */ /* 0x000fe4000001163b */
[----:B------:R-:W-:Y:S01]  /*0cd0*/  SHF.R.U32.HI R118, RZ, 0x10, R57 ;  /* 0x00000010ff767819 */ /* 0x000fe20000011639 */
[----:B0-----:R-:W-:Y:S01]  /*0ce0*/  IMAD.MOV.U32 R111, RZ, RZ, R88 ;  /* 0x000000ffff6f7224 */ /* 0x001fe200078e0058 */
[----:B------:R-:W-:Y:S01]  /*0cf0*/  SHF.R.U64 R88, R88, 0x10, R89 ;  /* 0x0000001058587819 */ /* 0x000fe20000001259 */
[----:B------:R-:W-:Y:S01]  /*0d00*/  IMAD.MOV.U32 R122, RZ, RZ, R60 ;  /* 0x000000ffff7a7224 */ /* 0x000fe200078e003c */
[----:B------:R-:W-:-:S02]  /*0d10*/  SHF.R.U64 R60, R60, 0x10, R61 ;  /* 0x000000103c3c7819 */ /* 0x000fc4000000123d */
[----:B------:R-:W-:Y:S01]  /*0d20*/  MOV R108, R61 ;  /* 0x0000003d006c7202 */ /* 0x000fe20000000f00 */
[----:B-1----:R-:W-:Y:S01]  /*0d30*/  IMAD.MOV.U32 R114, RZ, RZ, R62 ;  /* 0x000000ffff727224 */ /* 0x002fe200078e003e */
[----:B------:R-:W-:Y:S01]  /*0d40*/  SHF.R.U32.HI R110, RZ, 0x10, R61 ;  /* 0x00000010ff6e7819 */ /* 0x000fe2000001163d */
[--C-:B------:R-:W-:Y:S01]  /*0d50*/  IMAD.MOV.U32 R123, RZ, RZ, R63.reuse ;  /* 0x000000ffff7b7224 */ /* 0x100fe200078e003f */
[----:B------:R-:W-:Y:S01]  /*0d60*/  SHF.R.U64 R62, R62, 0x10, R63 ;  /* 0x000000103e3e7819 */ /* 0x000fe2000000123f */
[----:B------:R-:W-:Y:S01]  /*0d70*/  IMAD.MOV.U32 R61, RZ, RZ, R91 ;  /* 0x000000ffff3d7224 */ /* 0x000fe200078e005b */
[----:B------:R-:W-:Y:S01]  /*0d80*/  SHF.R.U32.HI R148, RZ, 0x10, R63 ;  /* 0x00000010ff947819 */ /* 0x000fe2000001163f */
[----:B------:R-:W-:Y:S01]  /*0d90*/  IMAD.MOV.U32 R57, RZ, RZ, R90 ;  /* 0x000000ffff397224 */ /* 0x000fe200078e005a */
[----:B------:R-:W-:Y:S01]  /*0da0*/  MOV R113, R89 ;  /* 0x0000005900717202 */ /* 0x000fe20000000f00 */
[----:B------:R-:W-:Y:S01]  /*0db0*/  IMAD.MOV.U32 R105, RZ, RZ, R92 ;  /* 0x000000ffff697224 */ /* 0x000fe200078e005c */
[----:B------:R-:W-:-:S02]  /*0dc0*/  SHF.R.U32.HI R115, RZ, 0x10, R89 ;  /* 0x00000010ff737819 */ /* 0x000fc40000011659 */
[----:B------:R-:W-:Y:S01]  /*0dd0*/  SHF.R.U64 R59, R90, 0x10, R91 ;  /* 0x000000105a3b7819 */ /* 0x000fe2000000125b */
[----:B------:R-:W-:Y:S01]  /*0de0*/  IMAD.MOV.U32 R63, RZ, RZ, R95 ;  /* 0x000000ffff3f7224 */ /* 0x000fe200078e005f */
[----:B------:R-:W-:Y:S02]  /*0df0*/  SHF.R.U32.HI R104, RZ, 0x10, R91 ;  /* 0x00000010ff687819 */ /* 0x000fe4000001165b */
[--C-:B------:R-:W-:Y:S01]  /*0e00*/  SHF.R.U64 R101, R92, 0x10, R93.reuse ;  /* 0x000000105c657819 */ /* 0x100fe2000000125d */
[----:B------:R-:W-:Y:S01]  /*0e10*/  IMAD.MOV.U32 R89, RZ, RZ, R96 ;  /* 0x000000ffff597224 */ /* 0x000fe200078e0060 */
[----:B------:R-:W-:Y:S02]  /*0e20*/  MOV R103, R93 ;  /* 0x0000005d00677202 */ /* 0x000fe40000000f00 */
[----:B------:R-:W-:Y:S01]  /*0e30*/  SHF.R.U32.HI R109, RZ, 0x10, R93 ;  /* 0x00000010ff6d7819 */ /* 0x000fe2000001165d */
[----:B------:R-:W-:Y:S01]  /*0e40*/  IMAD.MOV.U32 R93, RZ, RZ, R94 ;  /* 0x000000ffff5d7224 */ /* 0x000fe200078e005e */
[----:B------:R-:W-:Y:S01]  /*0e50*/  SHF.R.U64 R92, R94, 0x10, R95 ;  /* 0x000000105e5c7819 */ /* 0x000fe2000000125f */
[----:B------:R-:W-:Y:S01]  /*0e60*/  IMAD.MOV.U32 R90, RZ, RZ, R99 ;  /* 0x000000ffff5a7224 */ /* 0x000fe200078e0063 */
[----:B------:R-:W-:-:S02]  /*0e70*/  SHF.R.U32.HI R91, RZ, 0x10, R95 ;  /* 0x00000010ff5b7819 */ /* 0x000fc4000001165f */
[----:B------:R-:W-:Y:S02]  /*0e80*/  SHF.R.U64 R106, R96, 0x10, R97 ;  /* 0x00000010606a7819 */ /* 0x000fe40000001261 */
[--C-:B------:R-:W-:Y:S02]  /*0e90*/  SHF.R.U64 R95, R98, 0x10, R99.reuse ;  /* 0x00000010625f7819 */ /* 0x100fe40000001263 */
[----:B------:R-:W-:Y:S01]  /*0ea0*/  SHF.R.U32.HI R96, RZ, 0x10, R99 ;  /* 0x00000010ff607819 */ /* 0x000fe20000011663 */
[----:B------:R-:W-:Y:S01]  /*0eb0*/  IMAD.U32 R99, R56, 0x10000, RZ ;  /* 0x0001000038637824 */ /* 0x000fe200078e00ff */
[----:B------:R-:W-:Y:S01]  /*0ec0*/  FSEL R94, R146, RZ, !P5 ;  /* 0x000000ff925e7208 */ /* 0x000fe20006800000 */
[----:B------:R-:W-:Y:S01]  /*0ed0*/  IMAD.U32 R153, R58, 0x10000, RZ ;  /* 0x000100003a997824 */ /* 0x000fe200078e00ff */
[----:B------:R-:W-:Y:S02]  /*0ee0*/  MOV R107, R97 ;  /* 0x00000061006b7202 */ /* 0x000fe40000000f00 */
[----:B------:R-:W-:-:S02]  /*0ef0*/  SHF.R.U32.HI R154, RZ, 0x10, R97 ;  /* 0x00000010ff9a7819 */ /* 0x000fc40000011661 */
[----:B------:R-:W-:Y:S01]  /*0f00*/  SHF.L.U32 R97, R102, 0x10, RZ ;  /* 0x0000001066617819 */ /* 0x000fe200000006ff */
[----:B------:R-:W-:Y:S01]  /*0f10*/  IMAD.U32 R151, R118, 0x10000, RZ ;  /* 0x0001000076977824 */ /* 0x000fe200078e00ff */
[----:B------:R-:W-:Y:S01]  /*0f20*/  SHF.L.U32 R119, R119, 0x10, RZ ;  /* 0x0000001077777819 */ /* 0x000fe200000006ff */
[----:B------:R-:W-:Y:S02]  /*0f30*/  IMAD.MOV.U32 R150, RZ, RZ, R98 ;  /* 0x000000ffff967224 */ /* 0x000fe400078e0062 */
[----:B------:R-:W-:Y:S01]  /*0f40*/  FADD.FTZ R152, -R94, R99 ;  /* 0x000000635e987221 */ /* 0x000fe20000010100 */
[----:B------:R-:W-:Y:S01]  /*0f50*/  SHF.L.U32 R111, R111, 0x10, RZ ;  /* 0x000000106f6f7819 */ /* 0x000fe200000006ff */
[----:B------:R-:W-:Y:S02]  /*0f60*/  IMAD.U32 R163, R110, 0x10000, RZ ;  /* 0x000100006ea37824 */ /* 0x000fe400078e00ff */
[----:B------:R-:W-:Y:S01]  /*0f70*/  FADD.FTZ R118, -R94, R153 ;  /* 0x000000995e767221 */ /* 0x000fe20000010100 */
[----:B------:R-:W-:Y:S01]  /*0f80*/  SHF.L.U32 R157, R122, 0x10, RZ ;  /* 0x000000107a9d7819 */ /* 0x000fe200000006ff */
[----:B------:R-:W-:-:S02]  /*0f90*/  IMAD.U32 R110, R148, 0x10000, RZ ;  /* 0x00010000946e7824 */ /* 0x000fc400078e00ff */
[C---:B------:R-:W-:Y:S01]  /*0fa0*/  FADD.FTZ R156, -R94.reuse, R97 ;  /* 0x000000615e9c7221 */ /* 0x040fe20000010100 */
[C---:B------:R-:W-:Y:S01]  /*0fb0*/  FADD.FTZ R148, -R94.reuse, R151 ;  /* 0x000000975e947221 */ /* 0x040fe20000010100 */
[----:B------:R-:W-:Y:S01]  /*0fc0*/  FADD.FTZ R122, -R94, R119 ;  /* 0x000000775e7a7221 */ /* 0x000fe20000010100 */
[----:B------:R-:W-:Y:S02]  /*0fd0*/  IMAD.U32 R162, R104, 0x10000, RZ ;  /* 0x0001000068a27824 */ /* 0x000fe400078e00ff */
[----:B------:R-:W-:Y:S01]  /*0fe0*/  FMUL.FTZ R152, R117, R152 ;  /* 0x0000009875987220 */ /* 0x000fe20000410000 */
[----:B------:R-:W-:Y:S01]  /*0ff0*/  IMAD.U32 R155, R120, 0x10000, RZ ;  /* 0x00010000789b7824 */ /* 0x000fe200078e00ff */
[----:B------:R-:W-:Y:S01]  /*1000*/  SHF.L.U32 R165, R114, 0x10, RZ ;  /* 0x0000001072a57819 */ /* 0x000fe200000006ff */
[----:B------:R-:W-:Y:S01]  /*1010*/  IMAD.U32 R119, R88, 0x10000, RZ ;  /* 0x0001000058777824 */ /* 0x000fe200078e00ff */
[----:B------:R-:W-:Y:S01]  /*1020*/  SHF.L.U32 R58, R150, 0x10, RZ ;  /* 0x00000010963a7819 */ /* 0x000fe200000006ff */
[----:B------:R-:W-:-:S02]  /*1030*/  IMAD.U32 R104, R92, 0x10000, RZ ;  /* 0x000100005c687824 */ /* 0x000fc400078e00ff */
[----:B------:R-:W-:Y:S01]  /*1040*/  FMUL.FTZ R153, R52, R111 ;  /* 0x0000006f34997220 */ /* 0x000fe20000410000 */
[----:B------:R-:W-:Y:S02]  /*1050*/  IMAD.U32 R149, R100, 0x10000, RZ ;  /* 0x0001000064957824 */ /* 0x000fe400078e00ff */
[C---:B------:R-:W-:Y:S01]  /*1060*/  FMUL.FTZ R92, R117.reuse, R118 ;  /* 0x00000076755c7220 */ /* 0x040fe20000410000 */
[----:B------:R-:W-:Y:S02]  /*1070*/  IMAD.U32 R161, R108, 0x10000, RZ ;  /* 0x000100006ca17824 */ /* 0x000fe400078e00ff */
[----:B------:R-:W-:Y:S01]  /*1080*/  FMUL.FTZ R88, R117, R156 ;  /* 0x0000009c75587220 */ /* 0x000fe20000410000 */
[----:B------:R-:W-:Y:S02]  /*1090*/  IMAD.U32 R59, R59, 0x10000, RZ ;  /* 0x000100003b3b7824 */ /* 0x000fe400078e00ff */
[----:B------:R-:W-:Y:S01]  /*10a0*/  FMUL.FTZ R148, R117, R148 ;  /* 0x0000009475947220 */ /* 0x000fe20000410000 */
[----:B------:R-:W-:-:S02]  /*10b0*/  IMAD.U32 R121, R121, 0x10000, RZ ;  /* 0x0001000079797824 */ /* 0x000fc400078e00ff */
[----:B------:R-:W-:Y:S02]  /*10c0*/  IMAD.U32 R159, R60, 0x10000, RZ ;  /* 0x000100003c9f7824 */ /* 0x000fe400078e00ff */
[----:B------:R-:W-:Y:S02]  /*10d0*/  IMAD.U32 R108, R62, 0x10000, RZ ;  /* 0x000100003e6c7824 */ /* 0x000fe400078e00ff */
[----:B------:R-:W-:Y:S02]  /*10e0*/  IMAD.U32 R123, R123, 0x10000, RZ ;  /* 0x000100007b7b7824 */ /* 0x000fe400078e00ff */
[----:B------:R-:W-:Y:S02]  /*10f0*/  IMAD.U32 R95, R95, 0x10000, RZ ;  /* 0x000100005f5f7824 */ /* 0x000fe400078e00ff */
[----:B------:R-:W-:Y:S02]  /*1100*/  IMAD.U32 R56, R90, 0x10000, RZ ;  /* 0x000100005a387824 */ /* 0x000fe400078e00ff */
[----:B------:R-:W-:-:S02]  /*1110*/  IMAD.U32 R100, R96, 0x10000, RZ ;  /* 0x0001000060647824 */ /* 0x000fc400078e00ff */
[----:B------:R-:W-:Y:S01]  /*1120*/  FADD.FTZ R98, -R94, R155 ;  /* 0x0000009b5e627221 */ /* 0x000fe20000010100 */
[----:B------:R-:W-:Y:S02]  /*1130*/  IMAD.U32 R115, R115, 0x10000, RZ ;  /* 0x0001000073737824 */ /* 0x000fe400078e00ff */
[----:B------:R-:W-:Y:S01]  /*1140*/  FADD.FTZ R66, R119, R66 ;  /* 0x0000004277427221 */ /* 0x000fe20000010000 */
[-C--:B------:R-:W-:Y:S01]  /*1150*/  FFMA.FTZ R67, R152, R119.reuse, R67 ;  /* 0x0000007798437223 */ /* 0x080fe20000010043 */
[----:B------:R-:W-:Y:S02]  /*1160*/  IMAD.U32 R156, R91, 0x10000, RZ ;  /* 0x000100005b9c7824 */ /* 0x000fe400078e00ff */
[----:B------:R-:W-:Y:S01]  /*1170*/  FMUL.FTZ R119, R53, R119 ;  /* 0x0000007735777220 */ /* 0x000fe20000410000 */
[----:B------:R-:W-:Y:S02]  /*1180*/  IMAD.U32 R113, R113, 0x10000, RZ ;  /* 0x0001000071717824 */ /* 0x000fe400078e00ff */
[----:B------:R-:W-:Y:S01]  /*1190*/  FADD.FTZ R164, RZ, R153 ;  /* 0x00000099ffa47221 */ /* 0x000fe20000010000 */
        /* <DEDUP_REMOVED lines=17> */
[----:B------:R-:W-:Y:S01]  /*12b0*/  FFMA.FTZ R59, R88, R153, RZ ;  /* 0x00000099583b7223 */ /* 0x000fe200000100ff */
[----:B------:R-:W-:Y:S01]  /*12c0*/  FADD.FTZ R34, R115, R34 ;  /* 0x0000002273227221 */ /* 0x000fe20000010000 */
[-C--:B------:R-:W-:Y:S01]  /*12d0*/  FFMA.FTZ R35, R148, R115.reuse, R35 ;  /* 0x0000007394237223 */ /* 0x080fe20000010023 */
[----:B------:R-:W-:Y:S01]  /*12e0*/  FMUL.FTZ R94, R55, R115 ;  /* 0x00000073375e7220 */ /* 0x000fe20000410000 */
[----:B------:R-:W-:-:S02]  /*12f0*/  IMAD.U32 R61, R61, 0x10000, RZ ;  /* 0x000100003d3d7824 */ /* 0x000fc400078e00ff */
[----:B------:R-:W-:Y:S01]  /*1300*/  FMUL.FTZ R115, R117, R98 ;  /* 0x0000006275737220 */ /* 0x000fe20000410000 */
[----:B------:R-:W-:Y:S01]  /*1310*/  FMUL.FTZ R95, R54, R113 ;  /* 0x00000071365f7220 */ /* 0x000fe20000410000 */
[----:B------:R-:W-:Y:S02]  /*1320*/  IMAD.U32 R99, R103, 0x10000, RZ ;  /* 0x0001000067637824 */ /* 0x000fe400078e00ff */
[----:B------:R-:W-:Y:S01]  /*1330*/  FADD.FTZ R164, R119, R164 ;  /* 0x000000a477a47221 */ /* 0x000fe20000010000 */
[----:B------:R-:W-:Y:S01]  /*1340*/  FMUL.FTZ R150, R117, R150 ;  /* 0x0000009675967220 */ /* 0x000fe20000410000 */
[----:B------:R-:W-:Y:S01]  /*1350*/  SHF.L.U32 R103, R93, 0x10, RZ ;  /* 0x000000105d677819 */ /* 0x000fe200000006ff */
[----:B------:R-:W-:Y:S01]  /*1360*/  FFMA.FTZ R59, R152, R119, R59 ;  /* 0x00000077983b7223 */ /* 0x000fe2000001003b */
[----:B------:R-:W-:Y:S01]  /*1370*/  FMUL.FTZ R93, R117, R122 ;  /* 0x0000007a755d7220 */ /* 0x000fe20000410000 */
[----:B------:R-:W-:Y:S01]  /*1380*/  SHF.L.U32 R97, R57, 0x10, RZ ;  /* 0x0000001039617819 */ /* 0x000fe200000006ff */
[----:B------:R-:W-:Y:S01]  /*1390*/  FADD.FTZ R20, R61, R20 ;  /* 0x000000143d147221 */ /* 0x000fe20000010000 */
[-C--:B------:R-:W-:Y:S01]  /*13a0*/  FFMA.FTZ R4, R115, R61.reuse, R4 ;  /* 0x0000003d73047223 */ /* 0x080fe20000010004 */
[----:B------:R-:W-:Y:S01]  /*13b0*/  FMUL.FTZ R122, R50, R61 ;  /* 0x0000003d327a7220 */ /* 0x000fe20000410000 */
[----:B------:R-:W-:Y:S01]  /*13c0*/  FADD.FTZ R61, R95, R164 ;  /* 0x000000a45f3d7221 */ /* 0x000fe20000010000 */
        /* <DEDUP_REMOVED lines=11> */
[----:B------:R-:W-:-:S03]  /*1480*/  FFMA.FTZ R59, R93, R118, R90 ;  /* 0x000000765d3b7223 */ /* 0x000fc6000001005a */
[----:B------:R-:W-:Y:S01]  /*1490*/  FADD.FTZ R61, R91, R62 ;  /* 0x0000003e5b3d7221 */ /* 0x000fe20000010000 */
[----:B------:R-:W-:Y:S01]  /*14a0*/  FFMA.FTZ R62, R92, R91, R59 ;  /* 0x0000005b5c3e7223 */ /* 0x000fe2000001003b */
[----:B------:R-:W-:Y:S01]  /*14b0*/  SHF.L.U32 R105, R105, 0x10, RZ ;  /* 0x0000001069697819 */ /* 0x000fe200000006ff */
[----:B------:R-:W-:Y:S01]  /*14c0*/  FMUL.FTZ R121, R51, R162 ;  /* 0x000000a233797220 */ /* 0x000fe20000410000 */
[----:B------:R-:W-:Y:S01]  /*14d0*/  FADD.FTZ R90, R122, R61 ;  /* 0x0000003d7a5a7221 */ /* 0x000fe20000010000 */
[----:B------:R-:W-:Y:S01]  /*14e0*/  FMUL.FTZ R120, R117, R120 ;  /* 0x0000007875787220 */ /* 0x000fe20000410000 */
[----:B------:R-:W-:Y:S01]  /*14f0*/  FFMA.FTZ R59, R115, R122, R62 ;  /* 0x0000007a733b7223 */ /* 0x000fe2000001003e */
[----:B------:R-:W-:Y:S02]  /*1500*/  IMAD.U32 R160, R101, 0x10000, RZ ;  /* 0x0001000065a07824 */ /* 0x000fe400078e00ff */
[----:B------:R-:W-:Y:S01]  /*1510*/  FMUL.FTZ R98, R44, R105 ;  /* 0x000000692c627220 */ /* 0x000fe20000410000 */
[----:B------:R-:W-:-:S02]  /*1520*/  IMAD.U32 R158, R109, 0x10000, RZ ;  /* 0x000100006d9e7824 */ /* 0x000fc400078e00ff */
[----:B------:R-:W-:Y:S01]  /*1530*/  FADD.FTZ R61, R121, R90 ;  /* 0x0000005a793d7221 */ /* 0x000fe20000010000 */
[C---:B------:R-:W-:Y:S01]  /*1540*/  FMUL.FTZ R109, R117.reuse, R96 ;  /* 0x00000060756d7220 */ /* 0x040fe20000410000 */
        /* <DEDUP_REMOVED lines=23> */
[----:B------:R-:W-:-:S02]  /*16c0*/  IMAD.U32 R63, R63, 0x10000, RZ ;  /* 0x000100003f3f7824 */ /* 0x000fc400078e00ff */
[-C--:B------:R-:W-:Y:S01]  /*16d0*/  FMUL.FTZ R96, R41, R104.reuse ;  /* 0x0000006829607220 */ /* 0x080fe20000410000 */
[----:B------:R-:W-:Y:S01]  /*16e0*/  FADD.FTZ R61, R103, R62 ;  /* 0x0000003e673d7221 */ /* 0x000fe20000010000 */
[----:B------:R-:W-:Y:S01]  /*16f0*/  FFMA.FTZ R59, R113, R103, R60 ;  /* 0x00000067713b7223 */ /* 0x000fe2000001003c */
[----:B------:R-:W-:Y:S01]  /*1700*/  SHF.L.U32 R57, R89, 0x10, RZ ;  /* 0x0000001059397819 */ /* 0x000fe200000006ff */
        /* <DEDUP_REMOVED lines=9> */
[-C--:B------:R-:W-:Y:S01]  /*17a0*/  FFMA.FTZ R14, R101, R57.reuse, R14 ;  /* 0x00000039650e7223 */ /* 0x080fe2000001000e */
[----:B------:R-:W-:Y:S01]  /*17b0*/  FMUL.FTZ R90, R36, R57 ;  /* 0x00000039245a7220 */ /* 0x000fe20000410000 */
[----:B------:R-:W-:Y:S01]  /*17c0*/  FMUL.FTZ R110, R117, R110 ;  /* 0x0000006e756e7220 */ /* 0x000fe20000410000 */
[----:B------:R-:W-:Y:S01]  /*17d0*/  FMUL.FTZ R105, R43, R156 ;  /* 0x0000009c2b697220 */ /* 0x000fe20000410000 */
[----:B------:R-:W-:Y:S01]  /*17e0*/  FADD.FTZ R60, R104, R61 ;  /* 0x0000003d683c7221 */ /* 0x000fe20000010000 */
[----:B------:R-:W-:Y:S01]  /*17f0*/  FFMA.FTZ R57, R123, R104, R58 ;  /* 0x000000687b397223 */ /* 0x000fe2000001003a */
[----:B------:R-:W-:-:S02]  /*1800*/  IMAD.U32 R106, R106, 0x10000, RZ ;  /* 0x000100006a6a7824 */ /* 0x000fc400078e00ff */
[----:B------:R-:W-:Y:S01]  /*1810*/  FMUL.FTZ R114, R117, R114 ;  /* 0x0000007275727220 */ /* 0x000fe20000410000 */
[----:B------:R-:W-:Y:S01]  /*1820*/  FADD.FTZ R59, R105, R60 ;  /* 0x0000003c693b7221 */ /* 0x000fe20000010000 */
[----:B------:R-:W-:Y:S01]  /*1830*/  FFMA.FTZ R58, R110, R105, R57 ;  /* 0x000000696e3a7223 */ /* 0x000fe20000010039 */
[----:B------:R-:W-:Y:S02]  /*1840*/  IMAD.U32 R107, R107, 0x10000, RZ ;  /* 0x000100006b6b7824 */ /* 0x000fe400078e00ff */
        /* <DEDUP_REMOVED lines=49> */
.L_x_1250:
        /* <DEDUP_REMOVED lines=13> */
.L_x_1228:
        /* <DEDUP_REMOVED lines=24> */
[----:B------:R-:W-:Y:S01]  /*1db0*/  @P0 IMAD.MOV.U32 R56, RZ, RZ, R84 ;  /* 0x000000ffff380224 */ /* 0x000fe200078e0054 */
[----:B------:R-:W-:Y:S02]  /*1dc0*/  @P0 SHF.R.U64 R62, R84, 0x10, R85 ;  /* 0x00000010543e0819 */ /* 0x000fe40000001255 */
[----:B------:R-:W-:Y:S01]  /*1dd0*/  FSEL R57, R57, RZ, !P5 ;  /* 0x000000ff39397208 */ /* 0x000fe20006800000 */
[----:B------:R-:W-:Y:S01]  /*1de0*/  @P0 IMAD.U32 R56, R56, 0x10000, RZ ;  /* 0x0001000038380824 */ /* 0x000fe200078e00ff */
[----:B------:R-:W-:-:S03]  /*1df0*/  LOP3.LUT P5, RZ, R116, 0xff, RZ, 0xc0, !PT ;  /* 0x000000ff74ff7812 */ /* 0x000fc600078ac0ff */
        /* <DEDUP_REMOVED lines=8> */
[----:B------:R-:W-:Y:S01]  /*1e80*/  FMUL.FTZ R63, R117, R88 ;  /* 0x00000058753f7220 */ /* 0x000fe20000410000 */
[----:B------:R-:W-:Y:S01]  /*1e90*/  FADD.FTZ R88, R94, -R59 ;  /* 0x8000003b5e587221 */ /* 0x000fe20000010000 */
[----:B------:R-:W-:-:S02]  /*1ea0*/  @P0 IMAD.U32 R59, R62, 0x10000, RZ ;  /* 0x000100003e3b0824 */ /* 0x000fc400078e00ff */
[----:B------:R-:W-:Y:S01]  /*1eb0*/  FMUL.FTZ R94, R117, R152 ;  /* 0x00000098755e7220 */ /* 0x000fe20000410000 */
[----:B------:R-:W-:Y:S01]  /*1ec0*/  @P0 FADD.FTZ R63, R63, R56 ;  /* 0x000000383f3f0221 */ /* 0x000fe20000010000 */
[----:B------:R-:W-:Y:S02]  /*1ed0*/  @P0 IMAD.U32 R62, R61, 0x10000, RZ ;  /* 0x000100003d3e0824 */ /* 0x000fe400078e00ff */
[----:B------:R-:W-:Y:S01]  /*1ee0*/  FMUL.FTZ R95, R117, R150 ;  /* 0x00000096755f7220 */ /* 0x000fe20000410000 */
[----:B------:R-:W-:Y:S01]  /*1ef0*/  @P0 SHF.R.U32.HI R61, RZ, 0x10, R85 ;  /* 0x00000010ff3d0819 */ /* 0x000fe20000011655 */
[----:B------:R-:W-:Y:S01]  /*1f00*/  FMUL.FTZ R60, R63, UR17 ;  /* 0x000000113f3c7c20 */ /* 0x000fe20008410000 */
[----:B------:R-:W-:Y:S01]  /*1f10*/  @P0 FADD.FTZ R94, R94, R59 ;  /* 0x0000003b5e5e0221 */ /* 0x000fe20000010000 */
[----:B------:R-:W-:Y:S01]  /*1f20*/  @P0 SHF.R.U64 R59, R78, 0x10, R79 ;  /* 0x000000104e3b0819 */ /* 0x000fe2000000124f */
[----:B------:R-:W-:Y:S01]  /*1f30*/  FADD.FTZ R92, R91, -R92 ;  /* 0x8000005c5b5c7221 */ /* 0x000fe20000010000 */
[----:B------:R-:W-:Y:S01]  /*1f40*/  @P0 FADD.FTZ R95, R95, R62 ;  /* 0x0000003e5f5f0221 */ /* 0x000fe20000010000 */
[C---:B------:R-:W-:Y:S01]  /*1f50*/  FSEL R56, R60.reuse, RZ, P5 ;  /* 0x000000ff3c387208 */ /* 0x040fe20002800000 */
[----:B------:R-:W-:Y:S01]  /*1f60*/  @P0 IMAD.U32 R62, R61, 0x10000, RZ ;  /* 0x000100003d3e0824 */ /* 0x000fe200078e00ff */
[----:B------:R-:W-:Y:S01]  /*1f70*/  @P1 FSEL R60, R60, RZ, P6 ;  /* 0x000000ff3c3c1208 */ /* 0x000fe20003000000 */
[C---:B------:R-:W-:Y:S01]  /*1f80*/  FMUL.FTZ R91, R117.reuse, R88 ;  /* 0x00000058755b7220 */ /* 0x040fe20000410000 */
[C---:B------:R-:W-:Y:S01]  /*1f90*/  LOP3.LUT P5, RZ, R116.reuse, 0xff0000, RZ, 0xc0, !PT ;  /* 0x00ff000074ff7812 */ /* 0x040fe200078ac0ff */
[----:B------:R-:W-:Y:S01]  /*1fa0*/  FMUL.FTZ R92, R117, R92 ;  /* 0x0000005c755c7220 */ /* 0x000fe20000410000 */
[----:B------:R-:W-:Y:S01]  /*1fb0*/  LOP3.LUT P6, RZ, R116, 0xff000000, RZ, 0xc0, !PT ;  /* 0xff00000074ff7812 */ /* 0x000fe200078cc0ff */
[----:B------:R-:W-:Y:S01]  /*1fc0*/  FMUL.FTZ R116, R94, UR17 ;  /* 0x000000115e747c20 */ /* 0x000fe20008410000 */
[----:B------:R-:W-:Y:S01]  /*1fd0*/  @P0 SHF.L.U32 R59, R59, 0x10, RZ ;  /* 0x000000103b3b0819 */ /* 0x000fe200000006ff */
[----:B------:R-:W-:Y:S01]  /*1fe0*/  @P0 FADD.FTZ R91, R91, R62 ;  /* 0x0000003e5b5b0221 */ /* 0x000fe20000010000 */
[----:B------:R-:W-:Y:S01]  /*1ff0*/  FMUL.FTZ R62, R95, UR17 ;  /* 0x000000115f3e7c20 */ /* 0x000fe20008410000 */
[-C--:B------:R-:W-:Y:S01]  /*2000*/  FFMA.FTZ R93, R93, R58.reuse, R57 ;  /* 0x0000003a5d5d7223 */ /* 0x080fe20000010039 */
[----:B------:R-:W-:Y:S01]  /*2010*/  FSEL R148, R116, RZ, P2 ;  /* 0x000000ff74947208 */ /* 0x000fe20001000000 */
[----:B------:R-:W-:Y:S01]  /*2020*/  @P0 FADD.FTZ R92, R92, R59 ;  /* 0x0000003b5c5c0221 */ /* 0x000fe20000010000 */
[----:B------:R-:W-:Y:S01]  /*2030*/  @P1 LOP3.LUT P2, RZ, R74, 0xff00, RZ, 0xc0, !PT ;  /* 0x0000ff004aff1812 */ /* 0x000fe2000784c0ff */
[----:B------:R-:W-:Y:S01]  /*2040*/  FMUL.FTZ R61, R91, UR17 ;  /* 0x000000115b3d7c20 */ /* 0x000fe20008410000 */
[----:B------:R-:W-:Y:S01]  /*2050*/  FSEL R147, R62, RZ, P5 ;  /* 0x000000ff3e937208 */ /* 0x000fe20002800000 */
[----:B------:R-:W-:Y:S01]  /*2060*/  FMUL.FTZ R119, R92, UR17 ;  /* 0x000000115c777c20 */ /* 0x000fe20008410000 */
[----:B------:R-:W-:Y:S01]  /*2070*/  @P1 FSEL R88, R116, RZ, P2 ;  /* 0x000000ff74581208 */ /* 0x000fe20001000000 */
[-CC-:B------:R-:W-:Y:S01]  /*2080*/  FFMA.FTZ R102, R102, R58.reuse, R57.reuse ;  /* 0x0000003a66667223 */ /* 0x180fe20000010039 */
[----:B------:R-:W-:Y:S01]  /*2090*/  @P1 LOP3.LUT P2, RZ, R74, 0xff0000, RZ, 0xc0, !PT ;  /* 0x00ff00004aff1812 */ /* 0x000fe2000784c0ff */
[-CC-:B------:R-:W-:Y:S01]  /*20a0*/  FFMA.FTZ R120, R120, R58.reuse, R57.reuse ;  /* 0x0000003a78787223 */ /* 0x180fe20000010039 */
[----:B------:R-:W-:Y:S01]  /*20b0*/  LOP3.LUT P5, RZ, R75, 0xff00, RZ, 0xc0, !PT ;  /* 0x0000ff004bff7812 */ /* 0x000fe200078ac0ff */
[-C--:B------:R-:W-:Y:S01]  /*20c0*/  FFMA.FTZ R155, R109, R58.reuse, R57 ;  /* 0x0000003a6d9b7223 */ /* 0x080fe20000010039 */
[----:B------:R-:W-:Y:S01]  /*20d0*/  FADD.FTZ R118, R118, -R93 ;  /* 0x8000005d76767221 */ /* 0x000fe20000010000 */
[----:B------:R-:W-:Y:S01]  /*20e0*/  @P1 FSEL R62, R62, RZ, P2 ;  /* 0x000000ff3e3e1208 */ /* 0x000fe20001000000 */
[----:B------:R-:W-:Y:S01]  /*20f0*/  FFMA.FTZ R153, R108, R58, R57 ;  /* 0x0000003a6c997223 */ /* 0x000fe20000010039 */
[----:B------:R-:W-:Y:S01]  /*2100*/  FSEL R116, R61, RZ, P6 ;  /* 0x000000ff3d747208 */ /* 0x000fe20003000000 */
[----:B------:R-:W-:Y:S01]  /*2110*/  FADD.FTZ R102, R97, -R102 ;  /* 0x8000006661667221 */ /* 0x000fe20000010000 */
[----:B------:R-:W-:Y:S01]  /*2120*/  FSEL R59, R119, RZ, P5 ;  /* 0x000000ff773b7208 */ /* 0x000fe20002800000 */
[----:B------:R-:W-:Y:S01]  /*2130*/  FADD.FTZ R150, R121, -R120 ;  /* 0x8000007879967221 */ /* 0x000fe20000010000 */
[C---:B------:R-:W-:Y:S01]  /*2140*/  LOP3.LUT P2, RZ, R75.reuse, 0xff0000, RZ, 0xc0, !PT ;  /* 0x00ff00004bff7812 */ /* 0x040fe2000784c0ff */
[----:B------:R-:W-:Y:S01]  /*2150*/  FADD.FTZ R98, R98, -R155 ;  /* 0x8000009b62627221 */ /* 0x000fe20000010000 */
[C---:B------:R-:W-:Y:S01]  /*2160*/  LOP3.LUT P6, RZ, R75.reuse, 0xff, RZ, 0xc0, !PT ;  /* 0x000000ff4bff7812 */ /* 0x040fe200078cc0ff */
[----:B------:R-:W-:Y:S01]  /*2170*/  @P0 IMAD.MOV.U32 R97, RZ, RZ, R80 ;  /* 0x000000ffff610224 */ /* 0x000fe200078e0050 */
[----:B------:R-:W-:Y:S01]  /*2180*/  LOP3.LUT P5, RZ, R75, 0xff000000, RZ, 0xc0, !PT ;  /* 0xff0000004bff7812 */ /* 0x000fe200078ac0ff */
[----:B------:R-:W-:-:S02]  /*2190*/  @P0 IMAD.MOV.U32 R75, RZ, RZ, R78 ;  /* 0x000000ffff4b0224 */ /* 0x000fc400078e004e */
[----:B------:R-:W-:Y:S01]  /*21a0*/  FMUL.FTZ R121, R117, R118 ;  /* 0x0000007675797220 */ /* 0x000fe20000410000 */
[-C--:B------:R-:W-:Y:S01]  /*21b0*/  FFMA.FTZ R118, R100, R58.reuse, R57 ;  /* 0x0000003a64767223 */ /* 0x080fe20000010039 */
[----:B------:R0:W-:Y:S01]  /*21c0*/  F2F.BF16.F32 R109, R56 ;  /* 0x00000038006d7304 */ /* 0x0001e20000202000 */
[----:B------:R-:W-:Y:S01]  /*21d0*/  FADD.FTZ R100, R96, -R153 ;  /* 0x8000009960647221 */ /* 0x000fe20000010000 */
[----:B------:R-:W-:Y:S01]  /*21e0*/  FFMA.FTZ R115, R115, R58, R57 ;  /* 0x0000003a73737223 */ /* 0x000fe20000010039 */
[----:B------:R-:W-:Y:S01]  /*21f0*/  @P0 SHF.R.U32.HI R152, RZ, 0x10, R79 ;  /* 0x00000010ff980819 */ /* 0x000fe2000001164f */
[----:B------:R-:W-:Y:S02]  /*2200*/  @P0 IMAD.U32 R97, R97, 0x10000, RZ ;  /* 0x0001000061610824 */ /* 0x000fe400078e00ff */
[----:B------:R-:W-:Y:S01]  /*2210*/  FMUL.FTZ R96, R117, R98 ;  /* 0x0000006275607220 */ /* 0x000fe20000410000 */
[----:B------:R-:W-:Y:S01]  /*2220*/  FFMA.FTZ R146, R146, R58, R57 ;  /* 0x0000003a92927223 */ /* 0x000fe20000010039 */
[----:B------:R-:W-:Y:S01]  /*2230*/  @P0 SHF.L.U32 R120, R75, 0x10, RZ ;  /* 0x000000104b780819 */ /* 0x000fe200000006ff */
[----:B------:R-:W-:Y:S01]  /*2240*/  @P0 IMAD.MOV.U32 R93, RZ, RZ, R79 ;  /* 0x000000ffff5d0224 */ /* 0x000fe200078e004f */
[----:B0-----:R-:W-:Y:S01]  /*2250*/  @P0 SHF.R.U32.HI R56, RZ, 0x10, R81 ;  /* 0x00000010ff380819 */ /* 0x001fe20000011651 */
[----:B------:R-:W-:Y:S01]  /*2260*/  FADD.FTZ R122, R122, -R115 ;  /* 0x800000737a7a7221 */ /* 0x000fe20000010000 */
[----:B------:R-:W-:Y:S01]  /*2270*/  @P0 FADD.FTZ R96, R96, R97 ;  /* 0x0000006160600221 */ /* 0x000fe20000010000 */
[----:B------:R-:W-:-:S02]  /*2280*/  @P0 IMAD.U32 R152, R152, 0x10000, RZ ;  /* 0x0001000098980824 */ /* 0x000fc400078e00ff */
[C---:B------:R-:W-:Y:S01]  /*2290*/  FMUL.FTZ R115, R117.reuse, R150 ;  /* 0x0000009675737220 */ /* 0x040fe20000410000 */
[----:B------:R-:W-:Y:S02]  /*22a0*/  @P0 IMAD.U32 R56, R56, 0x10000, RZ ;  /* 0x0001000038380824 */ /* 0x000fe400078e00ff */
[----:B------:R-:W-:Y:S01]  /*22b0*/  FMUL.FTZ R97, R117, R102 ;  /* 0x0000006675617220 */ /* 0x000fe20000410000 */
[----:B------:R-:W-:Y:S01]  /*22c0*/  FADD.FTZ R154, R151, -R146 ;  /* 0x80000092979a7221 */ /* 0x000fe20000010000 */
[----:B------:R-:W-:Y:S02]  /*22d0*/  @P0 IMAD.U32 R146, R93, 0x10000, RZ ;  /* 0x000100005d920824 */ /* 0x000fe400078e00ff */
[----:B------:R-:W-:Y:S01]  /*22e0*/  @P0 FADD.FTZ R121, R121, R120 ;  /* 0x0000007879790221 */ /* 0x000fe20000010000 */
[----:B------:R-:W-:Y:S01]  /*22f0*/  FMUL.FTZ R93, R117, R122 ;  /* 0x0000007a755d7220 */ /* 0x000fe20000410000 */
[-CC-:B------:R-:W-:Y:S01]  /*2300*/  FFMA.FTZ R120, R111, R58.reuse, R57.reuse ;  /* 0x0000003a6f787223 */ /* 0x180fe20000010039 */
[----:B------:R-:W-:Y:S01]  /*2310*/  @P0 FADD.FTZ R115, R115, R152 ;  /* 0x0000009873730221 */ /* 0x000fe20000010000 */
[-CC-:B------:R-:W-:Y:S01]  /*2320*/  FFMA.FTZ R111, R123, R58.reuse, R57.reuse ;  /* 0x0000003a7b6f7223 */ /* 0x180fe20000010039 */
[----:B------:R-:W-:Y:S01]  /*2330*/  @P0 FADD.FTZ R97, R97, R56 ;  /* 0x0000003861610221 */ /* 0x000fe20000010000 */
[-CC-:B------:R-:W-:Y:S01]  /*2340*/  FFMA.FTZ R151, R114, R58.reuse, R57.reuse ;  /* 0x0000003a72977223 */ /* 0x180fe20000010039 */
[----:B------:R0:W-:Y:S01]  /*2350*/  F2F.BF16.F32 R56, R59 ;  /* 0x0000003b00387304 */ /* 0x0001e20000202000 */
[----:B------:R-:W-:Y:S01]  /*2360*/  @P0 FADD.FTZ R93, R93, R146 ;  /* 0x000000925d5d0221 */ /* 0x000fe20000010000 */
[-C--:B------:R-:W-:Y:S01]  /*2370*/  FFMA.FTZ R108, R113, R58.reuse, R57 ;  /* 0x0000003a716c7223 */ /* 0x080fe20000010039 */
[----:B------:R-:W-:Y:S01]  /*2380*/  FMUL.FTZ R146, R115, UR17 ;  /* 0x0000001173927c20 */ /* 0x000fe20008410000 */
[----:B------:R-:W-:Y:S01]  /*2390*/  FADD.FTZ R156, R104, -R111 ;  /* 0x8000006f689c7221 */ /* 0x000fe20000010000 */
[----:B------:R-:W-:Y:S01]  /*23a0*/  @P0 SHF.R.U64 R75, R80, 0x10, R81 ;  /* 0x00000010504b0819 */ /* 0x000fe20000001251 */
[----:B------:R-:W-:Y:S01]  /*23b0*/  FADD.FTZ R160, R106, -R151 ;  /* 0x800000976aa07221 */ /* 0x000fe20000010000 */
[----:B------:R-:W-:Y:S01]  /*23c0*/  FADD.FTZ R104, R103, -R108 ;  /* 0x8000006c67687221 */ /* 0x000fe20000010000 */
[----:B------:R-:W-:Y:S01]  /*23d0*/  FFMA.FTZ R110, R110, R58, R57 ;  /* 0x0000003a6e6e7223 */ /* 0x000fe20000010039 */
[----:B0-----:R-:W-:-:S02]  /*23e0*/  @P0 IMAD.MOV.U32 R59, RZ, RZ, R83 ;  /* 0x000000ffff3b0224 */ /* 0x001fc400078e0053 */
[-CC-:B------:R-:W-:Y:S01]  /*23f0*/  FFMA.FTZ R150, R149, R58.reuse, R57.reuse ;  /* 0x0000003a95967223 */ /* 0x180fe20000010039 */
[----:B------:R-:W-:Y:S01]  /*2400*/  FFMA.FTZ R113, R101, R58, R57 ;  /* 0x0000003a65717223 */ /* 0x000fe20000010039 */
[----:B------:R-:W-:Y:S01]  /*2410*/  FMUL.FTZ R103, R117, R156 ;  /* 0x0000009c75677220 */ /* 0x000fe20000410000 */
[----:B------:R-:W-:Y:S02]  /*2420*/  @P0 IMAD.U32 R106, R59, 0x10000, RZ ;  /* 0x000100003b6a0824 */ /* 0x000fe400078e00ff */
[----:B------:R-:W-:Y:S01]  /*2430*/  FMUL.FTZ R122, R93, UR17 ;  /* 0x000000115d7a7c20 */ /* 0x000fe20008410000 */
[----:B------:R-:W-:Y:S01]  /*2440*/  @P0 IMAD.MOV.U32 R59, RZ, RZ, R82 ;  /* 0x000000ffff3b0224 */ /* 0x000fe200078e0052 */
[----:B------:R-:W-:Y:S01]  /*2450*/  FSEL R58, R146, RZ, P5 ;  /* 0x000000ff923a7208 */ /* 0x000fe20002800000 */
[----:B------:R-:W-:Y:S01]  /*2460*/  FADD.FTZ R120, R99, -R120 ;  /* 0x8000007863787221 */ /* 0x000fe20000010000 */
[----:B------:R-:W-:Y:S02]  /*2470*/  @P0 IMAD.U32 R75, R75, 0x10000, RZ ;  /* 0x000100004b4b0824 */ /* 0x000fe400078e00ff */
[----:B------:R-:W-:Y:S01]  /*2480*/  FMUL.FTZ R114, R117, R154 ;  /* 0x0000009a75727220 */ /* 0x000fe20000410000 */
[----:B------:R-:W-:-:S02]  /*2490*/  @P0 IMAD.MOV.U32 R99, RZ, RZ, R81 ;  /* 0x000000ffff630224 */ /* 0x000fc400078e0051 */
[----:B------:R-:W-:Y:S01]  /*24a0*/  @P0 FADD.FTZ R103, R103, R106 ;  /* 0x0000006a67670221 */ /* 0x000fe20000010000 */
[----:B------:R-:W-:Y:S01]  /*24b0*/  @P0 SHF.L.U32 R59, R59, 0x10, RZ ;  /* 0x000000103b3b0819 */ /* 0x000fe200000006ff */
[----:B------:R-:W-:Y:S01]  /*24c0*/  F2F.BF16.F32 R148, R148 ;  /* 0x0000009400947304 */ /* 0x000fe20000202000 */
[----:B------:R-:W-:Y:S01]  /*24d0*/  FMUL.FTZ R104, R117, R104 ;  /* 0x0000006875687220 */ /* 0x000fe20000410000 */
[----:B------:R-:W-:Y:S01]  /*24e0*/  @P0 SHF.R.U32.HI R106, RZ, 0x10, R83 ;  /* 0x00000010ff6a0819 */ /* 0x000fe20000011653 */
[----:B------:R-:W-:Y:S01]  /*24f0*/  @P0 FADD.FTZ R114, R114, R75 ;  /* 0x0000004b72720221 */ /* 0x000fe20000010000 */
[----:B------:R-:W-:Y:S01]  /*2500*/  FMUL.FTZ R123, R121, UR17 ;  /* 0x00000011797b7c20 */ /* 0x000fe20008410000 */
[----:B------:R-:W-:Y:S01]  /*2510*/  FSEL R152, R122, RZ, P2 ;  /* 0x000000ff7a987208 */ /* 0x000fe20001000000 */
[----:B------:R-:W-:Y:S01]  /*2520*/  FADD.FTZ R158, R105, -R110 ;  /* 0x8000006e699e7221 */ /* 0x000fe20000010000 */
[----:B------:R-:W-:Y:S01]  /*2530*/  @P0 SHF.L.U32 R99, R99, 0x10, RZ ;  /* 0x0000001063630819 */ /* 0x000fe200000006ff */
[----:B------:R-:W0:Y:S01]  /*2540*/  F2F.BF16.F32 R153, R116 ;  /* 0x0000007400997304 */ /* 0x000e220000202000 */
[----:B------:R-:W-:Y:S01]  /*2550*/  FMUL.FTZ R120, R117, R120 ;  /* 0x0000007875787220 */ /* 0x000fe20000410000 */
[----:B------:R-:W-:Y:S01]  /*2560*/  @P0 SHF.R.U64 R101, R82, 0x10, R83 ;  /* 0x0000001052650819 */ /* 0x000fe20000001253 */
[----:B------:R-:W-:Y:S01]  /*2570*/  @P0 FADD.FTZ R104, R104, R59 ;  /* 0x0000003b68680221 */ /* 0x000fe20000010000 */
[----:B------:R-:W-:Y:S01]  /*2580*/  FMUL.FTZ R75, R114, UR17 ;  /* 0x00000011724b7c20 */ /* 0x000fe20008410000 */
[----:B------:R-:W-:-:S02]  /*2590*/  @P0 IMAD.U32 R106, R106, 0x10000, RZ ;  /* 0x000100006a6a0824 */ /* 0x000fc400078e00ff */
[----:B------:R-:W-:Y:S01]  /*25a0*/  FMUL.FTZ R105, R117, R158 ;  /* 0x0000009e75697220 */ /* 0x000fe20000410000 */
[----:B------:R-:W-:Y:S01]  /*25b0*/  @P0 SHF.R.U64 R59, R86, 0x10, R87 ;  /* 0x00000010563b0819 */ /* 0x000fe20000001257 */
[----:B------:R1:W2:Y:S01]  /*25c0*/  F2F.BF16.F32 R108, R58 ;  /* 0x0000003a006c7304 */ /* 0x0002a20000202000 */
[----:B------:R-:W-:Y:S01]  /*25d0*/  LOP3.LUT P2, RZ, R144, 0xff00, RZ, 0xc0, !PT ;  /* 0x0000ff0090ff7812 */ /* 0x000fe2000784c0ff */
[----:B------:R-:W-:Y:S01]  /*25e0*/  @P0 FADD.FTZ R120, R120, R99 ;  /* 0x0000006378780221 */ /* 0x000fe20000010000 */
[----:B------:R-:W-:Y:S01]  /*25f0*/  FSEL R149, R123, RZ, P6 ;  /* 0x000000ff7b957208 */ /* 0x000fe20003000000 */
[----:B------:R-:W-:Y:S01]  /*2600*/  FMUL.FTZ R98, R117, R100 ;  /* 0x0000006475627220 */ /* 0x000fe20000410000 */
[----:B------:R-:W-:Y:S01]  /*2610*/  @P0 SHF.L.U32 R101, R101, 0x10, RZ ;  /* 0x0000001065650819 */ /* 0x000fe200000006ff */
[----:B------:R-:W-:Y:S01]  /*2620*/  @P0 FADD.FTZ R105, R105, R106 ;  /* 0x0000006a69690221 */ /* 0x000fe20000010000 */
[----:B------:R-:W-:Y:S01]  /*2630*/  FSEL R57, R75, RZ, P2 ;  /* 0x000000ff4b397208 */ /* 0x000fe20001000000 */
[----:B------:R-:W3:Y:S01]  /*2640*/  F2F.BF16.F32 R147, R147 ;  /* 0x0000009300937304 */ /* 0x000ee20000202000 */
[----:B-1----:R-:W-:-:S02]  /*2650*/  @P0 IMAD.MOV.U32 R58, RZ, RZ, R87 ;  /* 0x000000ffff3a0224 */ /* 0x002fc400078e0057 */
[----:B------:R-:W-:Y:S01]  /*2660*/  FADD.FTZ R110, R107, -R150 ;  /* 0x800000966b6e7221 */ /* 0x000fe20000010000 */
[----:B------:R-:W-:Y:S02]  /*2670*/  @P0 IMAD.U32 R59, R59, 0x10000, RZ ;  /* 0x000100003b3b0824 */ /* 0x000fe400078e00ff */
[C---:B------:R-:W-:Y:S01]  /*2680*/  FMUL.FTZ R106, R117.reuse, R160 ;  /* 0x000000a0756a7220 */ /* 0x040fe20000410000 */
[----:B------:R-:W-:Y:S01]  /*2690*/  FMUL.FTZ R99, R120, UR17 ;  /* 0x0000001178637c20 */ /* 0x000fe20008410000 */
[----:B------:R-:W-:Y:S01]  /*26a0*/  FMUL.FTZ R100, R96, UR17 ;  /* 0x0000001160647c20 */ /* 0x000fe20008410000 */
[C---:B------:R-:W-:Y:S01]  /*26b0*/  LOP3.LUT P6, RZ, R144.reuse, 0xff0000, RZ, 0xc0, !PT ;  /* 0x00ff000090ff7812 */ /* 0x040fe200078cc0ff */
[----:B------:R1:W4:Y:S01]  /*26c0*/  F2F.BF16.F32 R111, R152 ;  /* 0x00000098006f7304 */ /* 0x0003220000202000 */
[----:B------:R-:W-:Y:S01]  /*26d0*/  LOP3.LUT P5, RZ, R144, 0xff, RZ, 0xc0, !PT ;  /* 0x000000ff90ff7812 */ /* 0x000fe200078ac0ff */
[----:B------:R-:W-:Y:S01]  /*26e0*/  @P0 FADD.FTZ R98, R98, R101 ;  /* 0x0000006562620221 */ /* 0x000fe20000010000 */
[----:B------:R-:W-:Y:S01]  /*26f0*/  @P0 FADD.FTZ R106, R106, R59 ;  /* 0x0000003b6a6a0221 */ /* 0x000fe20000010000 */
[----:B------:R-:W-:Y:S01]  /*2700*/  FMUL.FTZ R107, R117, R110 ;  /* 0x0000006e756b7220 */ /* 0x000fe20000410000 */
[----:B0-----:R-:W-:Y:S01]  /*2710*/  IMAD.U32 R153, R153, 0x10000, RZ ;  /* 0x0001000099997824 */ /* 0x001fe200078e00ff */
[----:B------:R-:W-:Y:S01]  /*2720*/  FSEL R155, R99, RZ, P6 ;  /* 0x000000ff639b7208 */ /* 0x000fe20003000000 */
[----:B--2---:R-:W-:Y:S01]  /*2730*/  IMAD.U32 R110, R108, 0x10000, RZ ;  /* 0x000100006c6e7824 */ /* 0x004fe200078e00ff */
[----:B------:R-:W0:Y:S01]  /*2740*/  F2F.BF16.F32 R151, R149 ;  /* 0x0000009500977304 */ /* 0x000e220000202000 */
[----:B-1----:R-:W-:Y:S01]  /*2750*/  @P0 SHF.L.U32 R152, R58, 0x10, RZ ;  /* 0x000000103a980819 */ /* 0x002fe200000006ff */
[----:B------:R-:W-:-:S04]  /*2760*/  IMAD.WIDE.U32 R58, R148, 0x10000, RZ ;  /* 0x00010000943a7825 */ /* 0x000fc800078e00ff */
[----:B------:R-:W-:Y:S01]  /*2770*/  FMUL.FTZ R101, R97, UR17 ;  /* 0x0000001161657c20 */ /* 0x000fe20008410000 */
[----:B------:R-:W-:Y:S01]  /*2780*/  FMUL.FTZ R102, R98, UR17 ;  /* 0x0000001162667c20 */ /* 0x000fe20008410000 */
[----:B------:R-:W-:Y:S01]  /*2790*/  FSEL R154, R100, RZ, P5 ;  /* 0x000000ff649a7208 */ /* 0x000fe20002800000 */
[----:B------:R-:W-:Y:S01]  /*27a0*/  FMUL.FTZ R108, R103, UR17 ;  /* 0x00000011676c7c20 */ /* 0x000fe20008410000 */
[----:B------:R-:W-:Y:S01]  /*27b0*/  LOP3.LUT P2, RZ, R144, 0xff000000, RZ, 0xc0, !PT ;  /* 0xff00000090ff7812 */ /* 0x000fe2000784c0ff */
[----:B------:R1:W2:Y:S01]  /*27c0*/  F2F.BF16.F32 R150, R57 ;  /* 0x0000003900967304 */ /* 0x0002a20000202000 */
[----:B------:R-:W-:Y:S01]  /*27d0*/  LOP3.LUT P6, RZ, R145, 0xff00, RZ, 0xc0, !PT ;  /* 0x0000ff0091ff7812 */ /* 0x000fe200078cc0ff */
[----:B------:R-:W-:Y:S01]  /*27e0*/  @P0 FADD.FTZ R107, R107, R152 ;  /* 0x000000986b6b0221 */ /* 0x000fe20000010000 */
[----:B------:R-:W-:Y:S01]  /*27f0*/  LOP3.LUT P5, RZ, R145, 0xff0000, RZ, 0xc0, !PT ;  /* 0x00ff000091ff7812 */ /* 0x000fe200078ac0ff */
[----:B------:R-:W-:Y:S01]  /*2800*/  FADD.FTZ R118, R89, -R118 ;  /* 0x8000007659767221 */ /* 0x000fe20000010000 */
[----:B---3--:R-:W-:Y:S01]  /*2810*/  LOP3.LUT R59, R59, R153, R147, 0xfe, !PT ;  /* 0x000000993b3b7212 */ /* 0x008fe200078efe93 */
[----:B------:R-:W-:Y:S01]  /*2820*/  FADD.FTZ R90, R90, -R113 ;  /* 0x800000715a5a7221 */ /* 0x000fe20000010000 */
[----:B------:R-:W-:Y:S01]  /*2830*/  LOP3.LUT R58, R58, R109, RZ, 0xfc, !PT ;  /* 0x0000006d3a3a7212 */ /* 0x000fe200078efcff */
[----:B------:R-:W-:Y:S01]  /*2840*/  FMUL.FTZ R109, R104, UR17 ;  /* 0x00000011686d7c20 */ /* 0x000fe20008410000 */
[----:B-1----:R-:W-:Y:S01]  /*2850*/  IMAD.WIDE.U32 R56, R56, 0x10000, RZ ;  /* 0x0001000038387825 */ /* 0x002fe200078e00ff */
[----:B------:R-:W-:-:S03]  /*2860*/  FSEL R144, R101, RZ, P2 ;  /* 0x000000ff65907208 */ /* 0x000fc60001000000 */
[C---:B------:R-:W-:Y:S01]  /*2870*/  FMUL.FTZ R113, R117.reuse, R90 ;  /* 0x0000005a75717220 */ /* 0x040fe20000410000 */
[----:B------:R-:W-:Y:S01]  /*2880*/  FSEL R116, R102, RZ, P6 ;  /* 0x000000ff66747208 */ /* 0x000fe20003000000 */
[----:B------:R-:W-:Y:S01]  /*2890*/  FMUL.FTZ R117, R117, R118 ;  /* 0x0000007675757220 */ /* 0x000fe20000410000 */
[----:B----4-:R-:W-:Y:S01]  /*28a0*/  LOP3.LUT R57, R57, R110, R111, 0xfe, !PT ;  /* 0x0000006e39397212 */ /* 0x010fe200078efe6f */
[----:B------:R-:W-:Y:S01]  /*28b0*/  FMUL.FTZ R110, R105, UR17 ;  /* 0x00000011696e7c20 */ /* 0x000fe20008410000 */
[----:B------:R-:W-:Y:S01]  /*28c0*/  FSEL R147, R108, RZ, P5 ;  /* 0x000000ff6c937208 */ /* 0x000fe20002800000 */
[----:B------:R-:W-:Y:S01]  /*28d0*/  FMUL.FTZ R111, R106, UR17 ;  /* 0x000000116a6f7c20 */ /* 0x000fe20008410000 */
[C---:B------:R-:W-:Y:S01]  /*28e0*/  LOP3.LUT P2, RZ, R145.reuse, 0xff, RZ, 0xc0, !PT ;  /* 0x000000ff91ff7812 */ /* 0x040fe2000784c0ff */
[----:B------:R-:W-:Y:S01]  /*28f0*/  F2F.BF16.F32 R148, R116 ;  /* 0x0000007400947304 */ /* 0x000fe20000202000 */
[----:B------:R-:W-:Y:S02]  /*2900*/  LOP3.LUT P6, RZ, R145, 0xff000000, RZ, 0xc0, !PT ;  /* 0xff00000091ff7812 */ /* 0x000fe400078cc0ff */
[----:B------:R-:W-:-:S02]  /*2910*/  LOP3.LUT P5, RZ, R112, 0xff00, RZ, 0xc0, !PT ;  /* 0x0000ff0070ff7812 */ /* 0x000fc400078ac0ff */
[----:B0-----:R-:W-:Y:S02]  /*2920*/  LOP3.LUT R56, R56, R151, RZ, 0xfc, !PT ;  /* 0x0000009738387212 */ /* 0x001fe400078efcff */
[----:B------:R-:W-:Y:S01]  /*2930*/  FSEL R151, R109, RZ, P2 ;  /* 0x000000ff6d977208 */ /* 0x000fe20001000000 */
[----:B------:R0:W-:Y:S01]  /*2940*/  F2F.BF16.F32 R145, R154 ;  /* 0x0000009a00917304 */ /* 0x0001e20000202000 */
[----:B------:R-:W-:Y:S02]  /*2950*/  FSEL R153, R110, RZ, P6 ;  /* 0x000000ff6e997208 */ /* 0x000fe40003000000 */
[----:B------:R-:W-:Y:S02]  /*2960*/  FSEL R152, R111, RZ, P5 ;  /* 0x000000ff6f987208 */ /* 0x000fe40002800000 */
[C---:B------:R-:W-:Y:S02]  /*2970*/  LOP3.LUT P2, RZ, R112.reuse, 0xff0000, RZ, 0xc0, !PT ;  /* 0x00ff000070ff7812 */ /* 0x040fe4000784c0ff */
[C---:B------:R-:W-:Y:S01]  /*2980*/  LOP3.LUT P6, RZ, R112.reuse, 0xff, RZ, 0xc0, !PT ;  /* 0x000000ff70ff7812 */ /* 0x040fe200078cc0ff */
[----:B------:R-:W1:Y:S01]  /*2990*/  F2F.BF16.F32 R144, R144 ;  /* 0x0000009000907304 */ /* 0x000e620000202000 */
[----:B------:R-:W-:Y:S01]  /*29a0*/  LOP3.LUT P5, RZ, R112, 0xff000000, RZ, 0xc0, !PT ;  /* 0xff00000070ff7812 */ /* 0x000fe200078ac0ff */
[----:B------:R-:W-:Y:S01]  /*29b0*/  FMUL.FTZ R112, R107, UR17 ;  /* 0x000000116b707c20 */ /* 0x000fe20008410000 */
[----:B------:R-:W-:-:S02]  /*29c0*/  @P0 MOV R89, R86 ;  /* 0x0000005600590202 */ /* 0x000fc40000000f00 */
[----:B------:R-:W-:Y:S02]  /*29d0*/  @P1 F2FP.BF16.F32.PACK_AB R88, RZ, R88 ;  /* 0x00000058ff58123e */ /* 0x000fe400000010ff */
[----:B0-----:R-:W-:Y:S01]  /*29e0*/  FSEL R154, R112, RZ, P2 ;  /* 0x000000ff709a7208 */ /* 0x001fe20001000000 */
[----:B------:R-:W-:Y:S01]  /*29f0*/  @P0 IMAD.U32 R116, R89, 0x10000, RZ ;  /* 0x0001000059740824 */ /* 0x000fe200078e00ff */
[----:B------:R-:W-:Y:S01]  /*2a00*/  ISETP.NE.U32.AND P2, PT, RZ, UR18, PT ;  /* 0x00000012ff007c0c */ /* 0x000fe2000bf45070 */
[----:B------:R-:W0:Y:S01]  /*2a10*/  F2F.BF16.F32 R90, R153 ;  /* 0x00000099005a7304 */ /* 0x000e220000202000 */
[----:B------:R-:W-:Y:S01]  /*2a20*/  @P1 F2FP.BF16.F32.PACK_AB R62, RZ, R62 ;  /* 0x0000003eff3e123e */ /* 0x000fe200000010ff */
[----:B------:R-:W-:Y:S01]  /*2a30*/  @P0 FADD.FTZ R113, R113, R116 ;  /* 0x0000007471710221 */ /* 0x000fe20000010000 */
[----:B------:R-:W-:Y:S02]  /*2a40*/  ISETP.NE.AND.EX P2, PT, RZ, UR19, PT, P2 ;  /* 0x00000013ff007c0c */ /* 0x000fe4000bf45320 */
[----:B------:R-:W-:Y:S01]  /*2a50*/  @P0 SHF.R.U32.HI R116, RZ, 0x10, R87 ;  /* 0x00000010ff740819 */ /* 0x000fe20000011657 */
[----:B------:R-:W-:Y:S01]  /*2a60*/  FMUL.FTZ R118, R113, UR17 ;  /* 0x0000001171767c20 */ /* 0x000fe20008410000 */
[----:B------:R-:W-:Y:S01]  /*2a70*/  @P1 PRMT R126, R88, 0x7610, R126 ;  /* 0x00007610587e1816 */ /* 0x000fe2000000007e */
[----:B------:R-:W3:Y:S01]  /*2a80*/  F2F.BF16.F32 R149, R155 ;  /* 0x0000009b00957304 */ /* 0x000ee20000202000 */
[----:B--2---:R-:W-:Y:S01]  /*2a90*/  IMAD.WIDE.U32 R88, R150, 0x10000, RZ ;  /* 0x0001000096587825 */ /* 0x004fe200078e00ff */
[----:B-1----:R-:W-:-:S02]  /*2aa0*/  SHF.L.U32 R144, R144, 0x10, RZ ;  /* 0x0000001090907819 */ /* 0x002fc400000006ff */
[----:B------:R-:W-:Y:S01]  /*2ab0*/  @P1 PRMT R143, R62, 0x7610, R143 ;  /* 0x000076103e8f1816 */ /* 0x000fe2000000008f */
[----:B------:R-:W-:Y:S01]  /*2ac0*/  @P0 IMAD.U32 R116, R116, 0x10000, RZ ;  /* 0x0001000074740824 */ /* 0x000fe200078e00ff */
[----:B------:R-:W-:Y:S01]  /*2ad0*/  LOP3.LUT R88, R88, R145, RZ, 0xfc, !PT ;  /* 0x0000009158587212 */ /* 0x000fe200078efcff */
[----:B0-----:R-:W-:Y:S01]  /*2ae0*/  IMAD.U32 R90, R90, 0x10000, RZ ;  /* 0x000100005a5a7824 */ /* 0x001fe200078e00ff */
[----:B------:R-:W-:Y:S01]  /*2af0*/  @P2 F2FP.BF16.F32.PACK_AB R63, RZ, R63 ;  /* 0x0000003fff3f223e */ /* 0x000fe200000010ff */
[----:B------:R-:W-:Y:S01]  /*2b00*/  @P0 FADD.FTZ R117, R117, R116 ;  /* 0x0000007475750221 */ /* 0x000fe20000010000 */
[----:B------:R-:W-:Y:S01]  /*2b10*/  @P2 F2FP.BF16.F32.PACK_AB R94, RZ, R94 ;  /* 0x0000005eff5e223e */ /* 0x000fe200000010ff */
[----:B------:R-:W0:Y:S01]  /*2b20*/  F2F.BF16.F32 R152, R152 ;  /* 0x0000009800987304 */ /* 0x000e220000202000 */
[----:B------:R-:W-:Y:S01]  /*2b30*/  @P2 PRMT R127, R63, 0x7610, R127 ;  /* 0x000076103f7f2816 */ /* 0x000fe2000000007f */
[----:B------:R-:W-:Y:S01]  /*2b40*/  FMUL.FTZ R116, R117, UR17 ;  /* 0x0000001175747c20 */ /* 0x000fe20008410000 */
[----:B------:R-:W-:-:S02]  /*2b50*/  @P2 F2FP.BF16.F32.PACK_AB R63, RZ, R95 ;  /* 0x0000005fff3f223e */ /* 0x000fc400000010ff */
[----:B------:R-:W-:Y:S02]  /*2b60*/  @P2 PRMT R128, R94, 0x7610, R128 ;  /* 0x000076105e802816 */ /* 0x000fe40000000080 */
[----:B------:R-:W-:Y:S01]  /*2b70*/  @P2 PRMT R125, R63, 0x7610, R125 ;  /* 0x000076103f7d2816 */ /* 0x000fe2000000007d */
[----:B------:R-:W1:Y:S01]  /*2b80*/  F2F.BF16.F32 R147, R147 ;  /* 0x0000009300937304 */ /* 0x000e620000202000 */
[----:B------:R-:W-:Y:S02]  /*2b90*/  @P1 F2FP.BF16.F32.PACK_AB R63, RZ, R60 ;  /* 0x0000003cff3f123e */ /* 0x000fe400000010ff */
[----:B------:R-:W-:Y:S02]  /*2ba0*/  FSEL R60, R116, RZ, P5 ;  /* 0x000000ff743c7208 */ /* 0x000fe40002800000 */
[----:B------:R-:W-:Y:S02]  /*2bb0*/  @P1 LOP3.LUT P5, RZ, R74, 0xff000000, RZ, 0xc0, !PT ;  /* 0xff0000004aff1812 */ /* 0x000fe400078ac0ff */
[----:B------:R-:W-:Y:S01]  /*2bc0*/  FSEL R94, R118, RZ, P6 ;  /* 0x000000ff765e7208 */ /* 0x000fe20003000000 */
[----:B------:R0:W2:Y:S01]  /*2bd0*/  F2F.BF16.F32 R155, R60 ;  /* 0x0000003c009b7304 */ /* 0x0000a20000202000 */
[----:B------:R-:W-:-:S02]  /*2be0*/  @P1 FSEL R61, R61, RZ, P5 ;  /* 0x000000ff3d3d1208 */ /* 0x000fc40002800000 */
[----:B------:R-:W-:Y:S01]  /*2bf0*/  @P1 PRMT R142, R63, 0x7610, R142 ;  /* 0x000076103f8e1816 */ /* 0x000fe2000000008e */
[----:B------:R-:W-:Y:S01]  /*2c00*/  IMAD.WIDE.U32 R62, R148, 0x10000, RZ ;  /* 0x00010000943e7825 */ /* 0x000fe200078e00ff */
[----:B------:R-:W-:Y:S02]  /*2c10*/  @P1 F2FP.BF16.F32.PACK_AB R61, RZ, R61 ;  /* 0x0000003dff3d123e */ /* 0x000fe400000010ff */
[----:B---3--:R-:W-:Y:S01]  /*2c20*/  LOP3.LUT R89, R89, R144, R149, 0xfe, !PT ;  /* 0x0000009059597212 */ /* 0x008fe200078efe95 */
[----:B------:R-:W3:Y:S01]  /*2c30*/  F2F.BF16.F32 R95, R154 ;  /* 0x0000009a005f7304 */ /* 0x000ee20000202000 */
[----:B------:R-:W-:Y:S01]  /*2c40*/  @P1 PRMT R124, R61, 0x7610, R124 ;  /* 0x000076103d7c1816 */ /* 0x000fe2000000007c */
[----:B0-----:R-:W-:Y:S01]  /*2c50*/  IMAD.WIDE.U32 R60, R152, 0x10000, RZ ;  /* 0x00010000983c7825 */ /* 0x001fe200078e00ff */
[----:B-1----:R-:W-:Y:S02]  /*2c60*/  LOP3.LUT R63, R63, R90, R147, 0xfe, !PT ;  /* 0x0000005a3f3f7212 */ /* 0x002fe400078efe93 */
[----:B------:R-:W-:Y:S01]  /*2c70*/  IADD3 R90, P5, R131, UR20, RZ ;  /* 0x00000014835a7c10 */ /* 0x000fe2000ffbe0ff */
[----:B--2---:R-:W-:-:S02]  /*2c80*/  IMAD.U32 R144, R155, 0x10000, RZ ;  /* 0x000100009b907824 */ /* 0x004fc400078e00ff */
[----:B------:R-:W0:Y:S01]  /*2c90*/  F2F.BF16.F32 R151, R151 ;  /* 0x0000009700977304 */ /* 0x000e220000202000 */
[----:B------:R-:W-:Y:S02]  /*2ca0*/  @P1 LOP3.LUT P6, RZ, R73, 0xff00, RZ, 0xc0, !PT ;  /* 0x0000ff0049ff1812 */ /* 0x000fe400078cc0ff */
[----:B------:R-:W-:Y:S02]  /*2cb0*/  @P2 F2FP.BF16.F32.PACK_AB R147, RZ, R93 ;  /* 0x0000005dff93223e */ /* 0x000fe400000010ff */
[----:B---3--:R-:W-:-:S03]  /*2cc0*/  LOP3.LUT R61, R61, R144, R95, 0xfe, !PT ;  /* 0x000000903d3d7212 */ /* 0x008fc600078efe5f */
[----:B------:R1:W2:Y:S01]  /*2cd0*/  F2F.BF16.F32 R153, R94 ;  /* 0x0000005e00997304 */ /* 0x0002a20000202000 */
[----:B------:R-:W-:Y:S02]  /*2ce0*/  @P2 F2FP.BF16.F32.PACK_AB R144, RZ, R92 ;  /* 0x0000005cff90223e */ /* 0x000fe400000010ff */
[----:B0-----:R-:W-:Y:S02]  /*2cf0*/  LOP3.LUT R62, R62, R151, RZ, 0xfc, !PT ;  /* 0x000000973e3e7212 */ /* 0x001fe400078efcff */
[----:B-1----:R-:W-:Y:S02]  /*2d00*/  @P2 F2FP.BF16.F32.PACK_AB R94, RZ, R91 ;  /* 0x0000005bff5e223e */ /* 0x002fe400000010ff */
[----:B------:R-:W-:Y:S02]  /*2d10*/  IADD3.X R91, R132, UR21, RZ, P5, !PT ;  /* 0x00000015845b7c10 */ /* 0x000fe4000affe4ff */
[----:B------:R-:W-:Y:S02]  /*2d20*/  @P2 PRMT R130, R94, 0x7610, R130 ;  /* 0x000076105e822816 */ /* 0x000fe40000000082 */
        /* <DEDUP_REMOVED lines=10> */
.L_x_1229:
        /* <DEDUP_REMOVED lines=12> */
.L_x_1230:
        /* <DEDUP_REMOVED lines=33> */
.L_x_1231:
        /* <DEDUP_REMOVED lines=12> */
.L_x_1232:
        /* <DEDUP_REMOVED lines=33> */
.L_x_1233:
        /* <DEDUP_REMOVED lines=12> */
.L_x_1234:
        /* <DEDUP_REMOVED lines=29> */
.L_x_1235:
        /* <DEDUP_REMOVED lines=22> */
.L_x_1236:
        /* <DEDUP_REMOVED lines=9> */
.L_x_1237:
        /* <DEDUP_REMOVED lines=25> */
.L_x_1238:
        /* <DEDUP_REMOVED lines=32> */
.L_x_1226:
[----:B------:R-:W4:Y:S01]  /*3b80*/  S2UR UR4, SR_CTAID.X ;  /* 0x00000000000479c3 */ /* 0x000f220000002500 */
[----:B------:R-:W-:-:S07]  /*3b90*/  LOP3.LUT R11, R33, 0x7f, RZ, 0xc0, !PT ;  /* 0x0000007f210b7812 */ /* 0x000fce00078ec0ff */
[----:B------:R-:W5:Y:S08]  /*3ba0*/  LDC.64 R2, c[0x0][0x2d0] ;  /* 0x0000b400ff027b82 */ /* 0x000f700000000a00 */
[----:B------:R-:W0:Y:S01]  /*3bb0*/  LDC.64 R8, c[0x0][0x2d8] ;  /* 0x0000b600ff087b82 */ /* 0x000e220000000a00 */
[----:B----4-:R-:W-:Y:S01]  /*3bc0*/  LEA.HI R0, R33, UR4, RZ, 0x19 ;  /* 0x0000000421007c11 */ /* 0x010fe2000f8fc8ff */
[----:B------:R-:W-:-:S04]  /*3bd0*/  ULDC UR4, c[0x0][0x218] ;  /* 0x0000860000047ab9 */ /* 0x000fc80000000800 */
[----:B------:R-:W-:-:S05]  /*3be0*/  IMAD R0, R0, UR4, RZ ;  /* 0x0000000400007c24 */ /* 0x000fca000f8e02ff */
[----:B------:R-:W-:-:S05]  /*3bf0*/  LEA.HI R11, R0, R11, RZ, 0x1e ;  /* 0x0000000b000b7211 */ /* 0x000fca00078ff0ff */
[----:B-----5:R-:W-:-:S04]  /*3c00*/  IMAD.WIDE.U32 R2, R11, 0x10, R2 ;  /* 0x000000100b027825 */ /* 0x020fc800078e0002 */
[----:B0-----:R-:W-:Y:S01]  /*3c10*/  IMAD.WIDE.U32 R8, R11, 0x10, R8 ;  /* 0x000000100b087825 */ /* 0x001fe200078e0008 */
        /* <DEDUP_REMOVED lines=11> */
.L_x_1227:
[----:B------:R-:W-:Y:S01]  /*3cd0*/  HFMA2.MMA R156, -RZ, RZ, 0, 9.5367431640625e-07 ;  /* 0x00000010ff9c7435 */ /* 0x000fe200000001ff */
[----:B------:R-:W-:Y:S02]  /*3ce0*/  IMAD.MOV.U32 R157, RZ, RZ, R56 ;  /* 0x000000ffff9d7224 */ /* 0x000fe400078e0038 */
[----:B------:R-:W-:Y:S02]  /*3cf0*/  IMAD.MOV.U32 R159, RZ, RZ, 0x1f ;  /* 0x0000001fff9f7424 */ /* 0x000fe400078e00ff */
[----:B------:R-:W-:-:S07]  /*3d00*/  IMAD.MOV.U32 R154, RZ, RZ, -0x1 ;  /* 0xffffffffff9a7424 */ /* 0x000fce00078e00ff */
[----:B-----5:R-:W-:Y:S05]  /*3d10*/  WARPSYNC.COLLECTIVE R154, `(.L_x_1240) ;  /* 0x000000009a087348 */ /* 0x020fea0003c00000 */
[----:B------:R0:W1:Y:S02]  /*3d20*/  SHFL.DOWN P4, R155, R157, R156, R159 ;  /* 0x0800009c9d9b7389 */ /* 0x000064000008009f */
[----:B01---5:R-:W-:Y:S01]  /*3d30*/  ENDCOLLECTIVE ;  /* 0x000000000000791b */ /* 0x023fe20003800000 */
.L_x_1240:
[----:B------:R-:W-:Y:S01]  /*3d40*/  IMAD.MOV.U32 R157, RZ, RZ, R58 ;  /* 0x000000ffff9d7224 */ /* 0x000fe200078e003a */
[----:B------:R-:W-:-:S07]  /*3d50*/  MOV R57, R155 ;  /* 0x0000009b00397202 */ /* 0x000fce0000000f00 */
[----:B------:R-:W-:Y:S05]  /*3d60*/  WARPSYNC.COLLECTIVE R154, `(.L_x_1241) ;  /* 0x000000009a087348 */ /* 0x000fea0003c00000 */
[----:B------:R0:W1:Y:S02]  /*3d70*/  SHFL.DOWN P4, R155, R157, R156, R159 ;  /* 0x0800009c9d9b7389 */ /* 0x000064000008009f */
[----:B01----:R-:W-:Y:S01]  /*3d80*/  ENDCOLLECTIVE ;  /* 0x000000000000791b */ /* 0x003fe20003800000 */
.L_x_1241:
[----:B------:R-:W-:-:S05]  /*3d90*/  FADD.FTZ R57, R56, R57 ;  /* 0x0000003938397221 */ /* 0x000fca0000010000 */
[----:B------:R-:W-:Y:S01]  /*3da0*/  MOV R157, R57 ;  /* 0x00000039009d7202 */ /* 0x000fe20000000f00 */
[----:B------:R-:W-:Y:S02]  /*3db0*/  IMAD.MOV.U32 R156, RZ, RZ, 0x8 ;  /* 0x00000008ff9c7424 */ /* 0x000fe400078e00ff */
[----:B------:R-:W-:-:S07]  /*3dc0*/  IMAD.MOV.U32 R59, RZ, RZ, R155 ;  /* 0x000000ffff3b7224 */ /* 0x000fce00078e009b */
[----:B------:R-:W-:Y:S05]  /*3dd0*/  WARPSYNC.COLLECTIVE R154, `(.L_x_1242) ;  /* 0x000000009a087348 */ /* 0x000fea0003c00000 */
[----:B------:R0:W1:Y:S02]  /*3de0*/  SHFL.DOWN P4, R155, R157, R156, R159 ;  /* 0x0800009c9d9b7389 */ /* 0x000064000008009f */
[----:B01----:R-:W-:Y:S01]  /*3df0*/  ENDCOLLECTIVE ;  /* 0x000000000000791b */ /* 0x003fe20003800000 */
.L_x_1242:
[----:B------:R-:W-:-:S05]  /*3e00*/  FADD.FTZ R59, R58, R59 ;  /* 0x0000003b3a3b7221 */ /* 0x000fca0000010000 */
[----:B------:R-:W-:Y:S01]  /*3e10*/  MOV R157, R59 ;  /* 0x0000003b009d7202 */ /* 0x000fe20000000f00 */
[----:B------:R-:W-:-:S07]  /*3e20*/  IMAD.MOV.U32 R60, RZ, RZ, R155 ;  /* 0x000000ffff3c7224 */ /* 0x000fce00078e009b */
[----:B------:R-:W-:Y:S05]  /*3e30*/  WARPSYNC.COLLECTIVE R154, `(.L_x_1243) ;  /* 0x000000009a087348 */ /* 0x000fea0003c00000 */
[----:B------:R0:W1:Y:S02]  /*3e40*/  SHFL.DOWN P4, R155, R157, R156, R159 ;  /* 0x0800009c9d9b7389 */ /* 0x000064000008009f */
[----:B01----:R-:W-:Y:S01]  /*3e50*/  ENDCOLLECTIVE ;  /* 0x000000000000791b */ /* 0x003fe20003800000 */
.L_x_1243:
[----:B------:R-:W-:Y:S01]  /*3e60*/  FADD.FTZ R60, R57, R60 ;  /* 0x0000003c393c7221 */ /* 0x000fe20000010000 */
[----:B------:R-:W-:-:S03]  /*3e70*/  HFMA2.MMA R156, -RZ, RZ, 0, 2.384185791015625e-07 ;  /* 0x00000004ff9c7435 */ /* 0x000fc600000001ff */
[----:B------:R-:W-:Y:S02]  /*3e80*/  IMAD.MOV.U32 R157, RZ, RZ, R60 ;  /* 0x000000ffff9d7224 */ /* 0x000fe400078e003c */
[----:B------:R-:W-:-:S07]  /*3e90*/  IMAD.MOV.U32 R62, RZ, RZ, R155 ;  /* 0x000000ffff3e7224 */ /* 0x000fce00078e009b */
[----:B------:R-:W-:Y:S05]  /*3ea0*/  WARPSYNC.COLLECTIVE R154, `(.L_x_1244) ;  /* 0x000000009a087348 */ /* 0x000fea0003c00000 */
[----:B------:R0:W1:Y:S02]  /*3eb0*/  SHFL.DOWN P4, R155, R157, R156, R159 ;  /* 0x0800009c9d9b7389 */ /* 0x000064000008009f */
[----:B01----:R-:W-:Y:S01]  /*3ec0*/  ENDCOLLECTIVE ;  /* 0x000000000000791b */ /* 0x003fe20003800000 */
.L_x_1244:
[----:B------:R-:W-:-:S04]  /*3ed0*/  FADD.FTZ R62, R59, R62 ;  /* 0x0000003e3b3e7221 */ /* 0x000fc80000010000 */
[----:B------:R-:W-:Y:S02]  /*3ee0*/  IMAD.MOV.U32 R157, RZ, RZ, R62 ;  /* 0x000000ffff9d7224 */ /* 0x000fe400078e003e */
[----:B------:R-:W-:-:S07]  /*3ef0*/  IMAD.MOV.U32 R61, RZ, RZ, R155 ;  /* 0x000000ffff3d7224 */ /* 0x000fce00078e009b */
[----:B------:R-:W-:Y:S05]  /*3f00*/  WARPSYNC.COLLECTIVE R154, `(.L_x_1245) ;  /* 0x000000009a087348 */ /* 0x000fea0003c00000 */
[----:B------:R0:W1:Y:S02]  /*3f10*/  SHFL.DOWN P4, R155, R157, R156, R159 ;  /* 0x0800009c9d9b7389 */ /* 0x000064000008009f */
[----:B01----:R-:W-:Y:S01]  /*3f20*/  ENDCOLLECTIVE ;  /* 0x000000000000791b */ /* 0x003fe20003800000 */
.L_x_1245:
[----:B------:R-:W-:-:S04]  /*3f30*/  FADD.FTZ R61, R60, R61 ;  /* 0x0000003d3c3d7221 */ /* 0x000fc80000010000 */
[----:B------:R-:W-:Y:S02]  /*3f40*/  IMAD.MOV.U32 R157, RZ, RZ, R61 ;  /* 0x000000ffff9d7224 */ /* 0x000fe400078e003d */
[----:B------:R-:W-:Y:S01]  /*3f50*/  IMAD.MOV.U32 R156, RZ, RZ, 0x2 ;  /* 0x00000002ff9c7424 */ /* 0x000fe200078e00ff */
[----:B------:R-:W-:-:S07]  /*3f60*/  MOV R63, R155 ;  /* 0x0000009b003f7202 */ /* 0x000fce0000000f00 */
[----:B------:R-:W-:Y:S05]  /*3f70*/  WARPSYNC.COLLECTIVE R154, `(.L_x_1246) ;  /* 0x000000009a087348 */ /* 0x000fea0003c00000 */
[----:B------:R0:W1:Y:S02]  /*3f80*/  SHFL.DOWN P4, R155, R157, R156, R159 ;  /* 0x0800009c9d9b7389 */ /* 0x000064000008009f */
[----:B01----:R-:W-:Y:S01]  /*3f90*/  ENDCOLLECTIVE ;  /* 0x000000000000791b */ /* 0x003fe20003800000 */
.L_x_1246:
[----:B------:R-:W-:-:S04]  /*3fa0*/  FADD.FTZ R63, R62, R63 ;  /* 0x0000003f3e3f7221 */ /* 0x000fc80000010000 */
[----:B------:R-:W-:Y:S01]  /*3fb0*/  IMAD.MOV.U32 R157, RZ, RZ, R63 ;  /* 0x000000ffff9d7224 */ /* 0x000fe200078e003f */
[----:B------:R-:W-:-:S07]  /*3fc0*/  MOV R56, R155 ;  /* 0x0000009b00387202 */ /* 0x000fce0000000f00 */
[----:B------:R-:W-:Y:S05]  /*3fd0*/  WARPSYNC.COLLECTIVE R154, `(.L_x_1247) ;  /* 0x000000009a087348 */ /* 0x000fea0003c00000 */
[----:B------:R0:W1:Y:S02]  /*3fe0*/  SHFL.DOWN P4, R155, R157, R156, R159 ;  /* 0x0800009c9d9b7389 */ /* 0x000064000008009f */
[----:B01----:R-:W-:Y:S01]  /*3ff0*/  ENDCOLLECTIVE ;  /* 0x000000000000791b */ /* 0x003fe20003800000 */
.L_x_1247:
[----:B------:R-:W-:-:S05]  /*4000*/  FADD.FTZ R56, R61, R56 ;  /* 0x000000383d387221 */ /* 0x000fca0000010000 */
[----:B------:R-:W-:Y:S01]  /*4010*/  MOV R157, R56 ;  /* 0x00000038009d7202 */ /* 0x000fe20000000f00 */
[----:B------:R-:W-:Y:S02]  /*4020*/  IMAD.MOV.U32 R156, RZ, RZ, 0x1 ;  /* 0x00000001ff9c7424 */ /* 0x000fe400078e00ff */
[----:B------:R-:W-:-:S07]  /*4030*/  IMAD.MOV.U32 R58, RZ, RZ, R155 ;  /* 0x000000ffff3a7224 */ /* 0x000fce00078e009b */
[----:B------:R-:W-:Y:S05]  /*4040*/  WARPSYNC.COLLECTIVE R154, `(.L_x_1248) ;  /* 0x000000009a087348 */ /* 0x000fea0003c00000 */
[----:B------:R0:W1:Y:S02]  /*4050*/  SHFL.DOWN P4, R155, R157, R156, R159 ;  /* 0x0800009c9d9b7389 */ /* 0x000064000008009f */
[----:B01----:R-:W-:Y:S01]  /*4060*/  ENDCOLLECTIVE ;  /* 0x000000000000791b */ /* 0x003fe20003800000 */
.L_x_1248:
[----:B------:R-:W-:-:S05]  /*4070*/  FADD.FTZ R58, R63, R58 ;  /* 0x0000003a3f3a7221 */ /* 0x000fca0000010000 */
[----:B------:R-:W-:Y:S01]  /*4080*/  MOV R157, R58 ;  /* 0x0000003a009d7202 */ /* 0x000fe20000000f00 */
[----:B------:R-:W-:-:S07]  /*4090*/  IMAD.MOV.U32 R57, RZ, RZ, R155 ;  /* 0x000000ffff397224 */ /* 0x000fce00078e009b */
[----:B------:R-:W-:Y:S05]  /*40a0*/  WARPSYNC.COLLECTIVE R154, `(.L_x_1249) ;  /* 0x000000009a087348 */ /* 0x000fea0003c00000 */
[----:B------:R0:W1:Y:S02]  /*40b0*/  SHFL.DOWN P4, R155, R157, R156, R159 ;  /* 0x0800009c9d9b7389 */ /* 0x000064000008009f */
[----:B01----:R-:W-:Y:S01]  /*40c0*/  ENDCOLLECTIVE ;  /* 0x000000000000791b */ /* 0x003fe20003800000 */
.L_x_1249:
[----:B------:R-:W-:Y:S01]  /*40d0*/  IMAD.MOV.U32 R59, RZ, RZ, R155 ;  /* 0x000000ffff3b7224 */ /* 0x000fe200078e009b */
[----:B------:R-:W-:Y:S06]  /*40e0*/  BRA `(.L_x_1250) ;  /* 0xffffffd8009c7947 */ /* 0x000fec000383ffff */
.L_x_1251:
        /* <DEDUP_REMOVED lines=9> */
.L_x_3912:


//--------------------- .text._ZN10layer_norm31ln_parallel_residual_bwd_kernelINS_13Kernel_traitsI13__nv_bfloat16S2_fS2_fjLj2560ELj1ELj1ELj4ELj8ENS_18Kernel_traits_baseILj2560ES2_S2_fS2_fjLj128EEEEELb0ELb0ELb0EEEvNS_9BwdParamsE --------------------------
	.section	.text._ZN10layer_norm31ln_parallel_residual_bwd_kernelINS_13Kernel_traitsI13__nv_bfloat16S2_fS2_fjLj2560ELj1ELj1ELj4ELj8ENS_18Kernel_traits_baseILj2560ES2_S2_fS2_fjLj128EEEEELb0ELb0ELb0EEEvNS_9BwdParamsE,"ax",@progbits
	.align	128
        .global         _ZN10layer_norm31ln_parallel_residual_bwd_kernelINS_13Kernel_traitsI13__nv_bfloat16S2_fS2_fjLj2560ELj1ELj1ELj4ELj8ENS_18Kernel_traits_baseILj2560ES2_S2_fS2_fjLj128EEEEELb0ELb0ELb0EEEvNS_9BwdParamsE
        .type           _ZN10layer_norm31ln_parallel_residual_bwd_kernelINS_13Kernel_traitsI13__nv_bfloat16S2_fS2_fjLj2560ELj1ELj1ELj4ELj8ENS_18Kernel_traits_baseILj2560ES2_S2_fS2_fjLj128EEEEELb0ELb0ELb0EEEvNS_9BwdParamsE,@function
        .size           _ZN10layer_norm31ln_parallel_residual_bwd_kernelINS_13Kernel_traitsI13__nv_bfloat16S2_fS2_fjLj2560ELj1ELj1ELj4ELj8ENS_18Kernel_traits_baseILj2560ES2_S2_fS2_fjLj128EEEEELb0ELb0ELb0EEEvNS_9BwdParamsE,(.L_x_3913 - _ZN10layer_norm31ln_parallel_residual_bwd_kernelINS_13Kernel_traitsI13__nv_bfloat16S2_fS2_fjLj2560ELj1ELj1ELj4ELj8ENS_18Kernel_traits_baseILj2560ES2_S2_fS2_fjLj128EEEEELb0ELb0ELb0EEEvNS_9BwdParamsE)
        .other          _ZN10layer_norm31ln_parallel_residual_bwd_kernelINS_13Kernel_traitsI13__nv_bfloat16S2_fS2_fjLj2560ELj1ELj1ELj4ELj8ENS_18Kernel_traits_baseILj2560ES2_S2_fS2_fjLj128EEEEELb0ELb0ELb0EEEvNS_9BwdParamsE,@"STO_CUDA_ENTRY STV_DEFAULT"
_ZN10layer_norm31ln_parallel_residual_bwd_kernelINS_13Kernel_traitsI13__nv_bfloat16S2_fS2_fjLj2560ELj1ELj1ELj4ELj8ENS_18Kernel_traits_baseILj2560ES2_S2_fS2_fjLj128EEEEELb0ELb0ELb0EEEvNS_9BwdParamsE:
.text._ZN10layer_norm31ln_parallel_residual_bwd_kernelINS_13Kernel_traitsI13__nv_bfloat16S2_fS2_fjLj2560ELj1ELj1ELj4ELj8ENS_18Kernel_traits_baseILj2560ES2_S2_fS2_fjLj128EEEEELb0ELb0ELb0EEEvNS_9BwdParamsE:
        /* <DEDUP_REMOVED lines=23> */
[----:B------:R-:W-:-:S05]  /*0170*/  ISETP.GE.U32.AND P1, PT, R0, 0x280, PT ;  /* 0x000002800000780c */ /* 0x000fca0003f26070 */
[----:B------:R-:W0:Y:S08]  /*0180*/  @P5 LDC.64 R2, c[0x0][0x260] ;  /* 0x00009800ff025b82 */ /* 0x000e300000000a00 */
[----:B------:R-:W2:Y:S08]  /*0190*/  @P5 LDC.64 R6, c[0x0][0x268] ;  /* 0x00009a00ff065b82 */ /* 0x000eb00000000a00 */
[----:B------:R-:W3:Y:S08]  /*01a0*/  @P4 LDC.64 R22, c[0x0][0x260] ;  /* 0x00009800ff164b82 */ /* 0x000ef00000000a00 */
[----:B------:R-:W4:Y:S01]  /*01b0*/  @P4 LDC.64 R26, c[0x0][0x268] ;  /* 0x00009a00ff1a4b82 */ /* 0x000f220000000a00 */
[----:B0-----:R-:W-:-:S05]  /*01c0*/  @P5 IMAD.WIDE.U32 R2, R47, 0x8, R2 ;  /* 0x000000082f025825 */ /* 0x001fca00078e0002 */
[----:B------:R-:W5:Y:S02]  /*01d0*/  @P5 LDG.E.64 R4, desc[UR4][R2.64] ;  /* 0x0000000402045981 */ /* 0x000f64000c1e1b00 */
[----:B------:R-:W0:Y:S01]  /*01e0*/  @P3 LDC.64 R34, c[0x0][0x260] ;  /* 0x00009800ff223b82 */ /* 0x000e220000000a00 */
[C---:B--2---:R-:W-:Y:S01]  /*01f0*/  @P5 IMAD.WIDE.U32 R6, R47.reuse, 0x8, R6 ;  /* 0x000000082f065825 */ /* 0x044fe200078e0006 */
[----:B------:R-:W-:-:S04]  /*0200*/  @P5 LOP3.LUT R47, R47, 0x80, RZ, 0xfc, !PT ;  /* 0x000000802f2f5812 */ /* 0x000fc800078efcff */
[----:B------:R-:W5:Y:S02]  /*0210*/  @P5 LDG.E.64 R8, desc[UR4][R6.64] ;  /* 0x0000000406085981 */ /* 0x000f64000c1e1b00 */
[----:B------:R-:W2:Y:S01]  /*0220*/  @P3 LDC.64 R36, c[0x0][0x268] ;  /* 0x00009a00ff243b82 */ /* 0x000ea20000000a00 */
[----:B---3--:R-:W-:-:S05]  /*0230*/  @P4 IMAD.WIDE.U32 R30, R47, 0x8, R22 ;  /* 0x000000082f1e4825 */ /* 0x008fca00078e0016 */
[----:B------:R-:W5:Y:S02]  /*0240*/  @P4 LDG.E.64 R10, desc[UR4][R30.64] ;  /* 0x000000041e0a4981 */ /* 0x000f64000c1e1b00 */
[----:B------:R-:W3:Y:S01]  /*0250*/  @P2 LDC.64 R38, c[0x0][0x260] ;  /* 0x00009800ff262b82 */ /* 0x000ee20000000a00 */
[C---:B----4-:R-:W-:Y:S01]  /*0260*/  @P4 IMAD.WIDE.U32 R32, R47.reuse, 0x8, R26 ;  /* 0x000000082f204825 */ /* 0x050fe200078e001a */
[----:B------:R-:W-:-:S04]  /*0270*/  @P4 IADD3 R47, R47, 0x80, RZ ;  /* 0x000000802f2f4810 */ /* 0x000fc80007ffe0ff */
[----:B------:R-:W5:Y:S02]  /*0280*/  @P4 LDG.E.64 R12, desc[UR4][R32.64] ;  /* 0x00000004200c4981 */ /* 0x000f64000c1e1b00 */
[----:B------:R-:W4:Y:S01]  /*0290*/  @P2 LDC.64 R40, c[0x0][0x268] ;  /* 0x00009a00ff282b82 */ /* 0x000f220000000a00 */
[----:B0-----:R-:W-:-:S05]  /*02a0*/  @P3 IMAD.WIDE.U32 R34, R47, 0x8, R34 ;  /* 0x000000082f223825 */ /* 0x001fca00078e0022 */
[----:B------:R-:W5:Y:S02]  /*02b0*/  @P3 LDG.E.64 R14, desc[UR4][R34.64] ;  /* 0x00000004220e3981 */ /* 0x000f64000c1e1b00 */
[----:B------:R-:W0:Y:S01]  /*02c0*/  @P1 LDC.64 R42, c[0x0][0x260] ;  /* 0x00009800ff2a1b82 */ /* 0x000e220000000a00 */
[C---:B--2---:R-:W-:Y:S01]  /*02d0*/  @P3 IMAD.WIDE.U32 R36, R47.reuse, 0x8, R36 ;  /* 0x000000082f243825 */ /* 0x044fe200078e0024 */
[----:B------:R-:W-:Y:S02]  /*02e0*/  @P3 IADD3 R47, R47, 0x80, RZ ;  /* 0x000000802f2f3810 */ /* 0x000fe40007ffe0ff */
[----:B-1----:R-:W-:Y:S02]  /*02f0*/  LEA.HI R157, R159, UR6, RZ, 0x19 ;  /* 0x000000069f9d7c11 */ /* 0x002fe4000f8fc8ff */
[----:B------:R-:W-:Y:S01]  /*0300*/  CS2R R112, SRZ ;  /* 0x0000000000707805 */ /* 0x000fe2000001ff00 */
[----:B------:R-:W5:Y:S01]  /*0310*/  @P3 LDG.E.64 R16, desc[UR4][R36.64] ;  /* 0x0000000424103981 */ /* 0x000f62000c1e1b00 */
[----:B------:R-:W1:Y:S01]  /*0320*/  @P1 LDC.64 R44, c[0x0][0x268] ;  /* 0x00009a00ff2c1b82 */ /* 0x000e620000000a00 */
[----:B---3--:R-:W-:-:S04]  /*0330*/  @P2 IMAD.WIDE.U32 R38, R47, 0x8, R38 ;  /* 0x000000082f262825 */ /* 0x008fc800078e0026 */
[----:B----4-:R-:W-:Y:S01]  /*0340*/  @P2 IMAD.WIDE.U32 R40, R47, 0x8, R40 ;  /* 0x000000082f282825 */ /* 0x010fe200078e0028 */
[----:B------:R-:W-:Y:S01]  /*0350*/  ISETP.GE.AND P0, PT, R157, UR7, PT ;  /* 0x000000079d007c0c */ /* 0x000fe2000bf06270 */
[----:B------:R-:W-:Y:S01]  /*0360*/  ULDC.64 UR6, c[0x0][0x300] ;  /* 0x0000c00000067ab9 */ /* 0x000fe20000000a00 */
[----:B------:R-:W5:Y:S01]  /*0370*/  @P2 LDG.E.64 R18, desc[UR4][R38.64] ;  /* 0x0000000426122981 */ /* 0x000f62000c1e1b00 */
[----:B------:R-:W-:Y:S01]  /*0380*/  @P2 VIADD R47, R47, 0x80 ;  /* 0x000000802f2f2836 */ /* 0x000fe20000000000 */
[----:B------:R-:W-:Y:S02]  /*0390*/  CS2R R114, SRZ ;  /* 0x0000000000727805 */ /* 0x000fe4000001ff00 */
[----:B------:R-:W-:Y:S01]  /*03a0*/  CS2R R108, SRZ ;  /* 0x00000000006c7805 */ /* 0x000fe2000001ff00 */
[----:B------:R2:W5:Y:S01]  /*03b0*/  @P2 LDG.E.64 R20, desc[UR4][R40.64] ;  /* 0x0000000428142981 */ /* 0x000562000c1e1b00 */
[----:B0-----:R-:W-:-:S05]  /*03c0*/  @P1 IMAD.WIDE.U32 R22, R47, 0x8, R42 ;  /* 0x000000082f161825 */ /* 0x001fca00078e002a */
[----:B------:R0:W5:Y:S01]  /*03d0*/  @P1 LDG.E.64 R24, desc[UR4][R22.64] ;  /* 0x0000000416181981 */ /* 0x000162000c1e1b00 */
[----:B-1----:R-:W-:-:S05]  /*03e0*/  @P1 IMAD.WIDE.U32 R26, R47, 0x8, R44 ;  /* 0x000000082f1a1825 */ /* 0x002fca00078e002c */
[----:B------:R0:W5:Y:S01]  /*03f0*/  @P1 LDG.E.64 R28, desc[UR4][R26.64] ;  /* 0x000000041a1c1981 */ /* 0x000162000c1e1b00 */
        /* <DEDUP_REMOVED lines=33> */
[----:B--2---:R-:W-:Y:S02]  /*0610*/  CS2R R40, SRZ ;  /* 0x0000000000287805 */ /* 0x004fe4000001ff00 */
[----:B------:R-:W-:Y:S02]  /*0620*/  CS2R R42, SRZ ;  /* 0x00000000002a7805 */ /* 0x000fe4000001ff00 */
[----:B------:R-:W-:-:S02]  /*0630*/  CS2R R36, SRZ ;  /* 0x0000000000247805 */ /* 0x000fc4000001ff00 */
[----:B------:R-:W-:Y:S01]  /*0640*/  CS2R R38, SRZ ;  /* 0x0000000000267805 */ /* 0x000fe2000001ff00 */
[----:B0-----:R-:W-:Y:S06]  /*0650*/  @P0 BRA `(.L_x_1252) ;  /* 0x0000003000c40947 */ /* 0x001fec0003800000 */
[----:B------:R-:W0:Y:S01]  /*0660*/  LDC.U8 R156, c[0x0][0x2a0] ;  /* 0x0000a800ff9c7b82 */ /* 0x000e220000000000 */
[----:B-----5:R-:W-:Y:S01]  /*0670*/  MOV R155, R4 ;  /* 0x00000004009b7202 */ /* 0x020fe20000000f00 */
[----:B------:R-:W-:Y:S01]  /*0680*/  IMAD.MOV.U32 R2, RZ, RZ, R15 ;  /* 0x000000ffff027224 */ /* 0x000fe200078e000f */
[--C-:B------:R-:W-:Y:S01]  /*0690*/  SHF.R.U64 R154, R4, 0x10, R5.reuse ;  /* 0x00000010049a7819 */ /* 0x100fe20000001205 */
[----:B------:R-:W-:Y:S01]  /*06a0*/  IMAD.MOV.U32 R35, RZ, RZ, R10 ;  /* 0x000000ffff237224 */ /* 0x000fe200078e000a */
[----:B------:R-:W-:Y:S01]  /*06b0*/  MOV R153, R5 ;  /* 0x0000000500997202 */ /* 0x000fe20000000f00 */
[----:B------:R-:W-:Y:S01]  /*06c0*/  HFMA2.MMA R206, -RZ, RZ, 0, 5.9604644775390625e-08 ;  /* 0x00000001ffce7435 */ /* 0x000fe200000001ff */
[----:B------:R-:W-:Y:S01]  /*06d0*/  SHF.R.U32.HI R152, RZ, 0x10, R5 ;  /* 0x00000010ff987819 */ /* 0x000fe20000011605 */
[----:B------:R-:W-:Y:S01]  /*06e0*/  IMAD.MOV.U32 R5, RZ, RZ, R29 ;  /* 0x000000ffff057224 */ /* 0x000fe200078e001d */
[----:B------:R-:W-:Y:S01]  /*06f0*/  SHF.R.U64 R34, R10, 0x10, R11 ;  /* 0x000000100a227819 */ /* 0x000fe2000000120b */
[----:B------:R-:W-:Y:S01]  /*0700*/  IMAD.U32 R153, R153, 0x10000, RZ ;  /* 0x0001000099997824 */ /* 0x000fe200078e00ff */
[----:B------:R-:W-:-:S02]  /*0710*/  MOV R33, R11 ;  /* 0x0000000b00217202 */ /* 0x000fc40000000f00 */
[----:B------:R-:W-:Y:S02]  /*0720*/  SHF.R.U32.HI R32, RZ, 0x10, R11 ;  /* 0x00000010ff207819 */ /* 0x000fe4000001160b */
[--C-:B------:R-:W-:Y:S02]  /*0730*/  SHF.R.U64 R26, R14, 0x10, R15.reuse ;  /* 0x000000100e1a7819 */ /* 0x100fe4000000120f */
[----:B------:R-:W-:Y:S01]  /*0740*/  SHF.R.U32.HI R22, RZ, 0x10, R15 ;  /* 0x00000010ff167819 */ /* 0x000fe2000001160f */
[----:B------:R-:W-:Y:S01]  /*0750*/  IMAD.MOV.U32 R15, RZ, RZ, R20 ;  /* 0x000000ffff0f7224 */ /* 0x000fe200078e0014 */
[----:B------:R-:W-:Y:S01]  /*0760*/  MOV R23, R16 ;  /* 0x0000001000177202 */ /* 0x000fe20000000f00 */
[----:B------:R-:W-:Y:S01]  /*0770*/  IMAD.U32 R26, R26, 0x10000, RZ ;  /* 0x000100001a1a7824 */ /* 0x000fe200078e00ff */
[----:B------:R-:W-:Y:S02]  /*0780*/  SHF.R.U64 R118, R16, 0x10, R17 ;  /* 0x0000001010767819 */ /* 0x000fe40000001211 */
[----:B------:R-:W-:-:S02]  /*0790*/  MOV R151, R8 ;  /* 0x0000000800977202 */ /* 0x000fc40000000f00 */
[--C-:B------:R-:W-:Y:S02]  /*07a0*/  SHF.R.U64 R150, R8, 0x10, R9.reuse ;  /* 0x0000001008967819 */ /* 0x100fe40000001209 */
[----:B------:R-:W-:Y:S02]  /*07b0*/  MOV R149, R9 ;  /* 0x0000000900957202 */ /* 0x000fe40000000f00 */
[----:B------:R-:W-:Y:S02]  /*07c0*/  SHF.R.U32.HI R148, RZ, 0x10, R9 ;  /* 0x00000010ff947819 */ /* 0x000fe40000011609 */
[----:B------:R-:W-:Y:S02]  /*07d0*/  MOV R31, R12 ;  /* 0x0000000c001f7202 */ /* 0x000fe40000000f00 */
[--C-:B------:R-:W-:Y:S01]  /*07e0*/  SHF.R.U64 R30, R12, 0x10, R13.reuse ;  /* 0x000000100c1e7819 */ /* 0x100fe2000000120d */
[----:B------:R-:W-:Y:S01]  /*07f0*/  IMAD.U32 R148, R148, 0x10000, RZ ;  /* 0x0001000094947824 */ /* 0x000fe200078e00ff */
[----:B------:R-:W-:Y:S01]  /*0800*/  MOV R0, R13 ;  /* 0x0000000d00007202 */ /* 0x000fe20000000f00 */
[----:B------:R-:W-:Y:S01]  /*0810*/  IMAD.U32 R31, R31, 0x10000, RZ ;  /* 0x000100001f1f7824 */ /* 0x000fe200078e00ff */
[----:B------:R-:W-:-:S02]  /*0820*/  SHF.R.U32.HI R119, RZ, 0x10, R13 ;  /* 0x00000010ff777819 */ /* 0x000fc4000001160d */
[----:B------:R-:W-:Y:S02]  /*0830*/  MOV R27, R14 ;  /* 0x0000000e001b7202 */ /* 0x000fe40000000f00 */
[----:B------:R-:W-:Y:S02]  /*0840*/  MOV R3, R17 ;  /* 0x0000001100037202 */ /* 0x000fe40000000f00 */
[----:B------:R-:W-:Y:S02]  /*0850*/  SHF.R.U32.HI R117, RZ, 0x10, R17 ;  /* 0x00000010ff757819 */ /* 0x000fe40000011611 */
[----:B------:R-:W-:Y:S02]  /*0860*/  MOV R4, R18 ;  /* 0x0000001200047202 */ /* 0x000fe40000000f00 */
[----:B------:R-:W-:Y:S02]  /*0870*/  SHF.R.U32.HI R16, RZ, 0x10, R19 ;  /* 0x00000010ff107819 */ /* 0x000fe40000011613 */
[----:B------:R-:W-:-:S02]  /*0880*/  MOV R11, R24 ;  /* 0x00000018000b7202 */ /* 0x000fc40000000f00 */
[----:B------:R-:W-:Y:S01]  /*0890*/  SHF.R.U64 R6, R28, 0x10, R29 ;  /* 0x000000101c067819 */ /* 0x000fe2000000121d */
[----:B------:R-:W-:Y:S01]  /*08a0*/  IMAD.U32 R16, R16, 0x10000, RZ ;  /* 0x0001000010107824 */ /* 0x000fe200078e00ff */
[----:B------:R-:W-:Y:S01]  /*08b0*/  SHF.R.U64 R18, R18, 0x10, R19 ;  /* 0x0000001012127819 */ /* 0x000fe20000001213 */
[----:B------:R-:W-:Y:S01]  /*08c0*/  IMAD.U32 R11, R11, 0x10000, RZ ;  /* 0x000100000b0b7824 */ /* 0x000fe200078e00ff */
[----:B------:R-:W-:Y:S01]  /*08d0*/  MOV R17, R19 ;  /* 0x0000001300117202 */ /* 0x000fe20000000f00 */
[----:B------:R-:W-:Y:S01]  /*08e0*/  IMAD.U32 R6, R6, 0x10000, RZ ;  /* 0x0001000006067824 */ /* 0x000fe200078e00ff */
[--C-:B------:R-:W-:Y:S02]  /*08f0*/  SHF.R.U64 R14, R20, 0x10, R21.reuse ;  /* 0x00000010140e7819 */ /* 0x100fe40000001215 */
[----:B------:R-:W-:Y:S02]  /*0900*/  MOV R13, R21 ;  /* 0x00000015000d7202 */ /* 0x000fe40000000f00 */
[----:B------:R-:W-:Y:S01]  /*0910*/  SHF.R.U32.HI R12, RZ, 0x10, R21 ;  /* 0x00000010ff0c7819 */ /* 0x000fe20000011615 */
[----:B------:R-:W-:Y:S01]  /*0920*/  IMAD.U32 R21, R3, 0x10000, RZ ;  /* 0x0001000003157824 */ /* 0x000fe200078e00ff */
[----:B------:R-:W-:-:S02]  /*0930*/  SHF.R.U64 R10, R24, 0x10, R25 ;  /* 0x00000010180a7819 */ /* 0x000fc40000001219 */
[----:B------:R-:W-:Y:S02]  /*0940*/  MOV R9, R25 ;  /* 0x0000001900097202 */ /* 0x000fe40000000f00 */
[----:B------:R-:W-:Y:S02]  /*0950*/  SHF.R.U32.HI R8, RZ, 0x10, R25 ;  /* 0x00000010ff087819 */ /* 0x000fe40000011619 */
[----:B------:R-:W-:Y:S02]  /*0960*/  MOV R7, R28 ;  /* 0x0000001c00077202 */ /* 0x000fe40000000f00 */
[----:B------:R-:W-:Y:S02]  /*0970*/  SHF.R.U32.HI R116, RZ, 0x10, R29 ;  /* 0x00000010ff747819 */ /* 0x000fe4000001161d */
[----:B------:R-:W-:Y:S02]  /*0980*/  SHF.L.U32 R24, R22, 0x10, RZ ;  /* 0x0000001016187819 */ /* 0x000fe400000006ff */
[----:B------:R-:W-:-:S02]  /*0990*/  SHF.L.U32 R19, R4, 0x10, RZ ;  /* 0x0000001004137819 */ /* 0x000fc400000006ff */
[----:B------:R-:W-:Y:S02]  /*09a0*/  MOV R113, RZ ;  /* 0x000000ff00717202 */ /* 0x000fe40000000f00 */
        /* <DEDUP_REMOVED lines=29> */
[----:B0-----:R-:W-:-:S07]  /*0b80*/  SHF.L.U32 R4, R116, 0x10, RZ ;  /* 0x0000001074047819 */ /* 0x001fce00000006ff */
.L_x_1278:
[----:B01----:R-:W0:Y:S08]  /*0b90*/  LDC.64 R142, c[0x0][0x250] ;  /* 0x00009400ff8e7b82 */ /* 0x003e300000000a00 */
        /* <DEDUP_REMOVED lines=16> */
[----:B------:R-:W-:-:S04]  /*0ca0*/  LEA R140, P0, R2, UR10, 0x4 ;  /* 0x0000000a028c7c11 */ /* 0x000fc8000f8020ff */
[----:B------:R-:W-:-:S03]  /*0cb0*/  LEA.HI.X R141, R2, UR11, RZ, 0x4, P0 ;  /* 0x0000000b028d7c11 */ /* 0x000fc600080f24ff */
[----:B------:R-:W1:Y:S03]  /*0cc0*/  LDC.64 R146, c[0x0][0x2b8] ;  /* 0x0000ae00ff927b82 */ /* 0x000e660000000a00 */
[----:B------:R-:W2:Y:S01]  /*0cd0*/  LDG.E.128 R140, desc[UR4][R140.64] ;  /* 0x000000048c8c7981 */ /* 0x000ea2000c1e1d00 */
        /* <DEDUP_REMOVED lines=8> */
[----:B------:R0:W5:Y:S01]  /*0d60*/  @P0 LDG.E.128 R116, desc[UR4][R166.64] ;  /* 0x00000004a6740981 */ /* 0x000162000c1e1d00 */
[----:B------:R-:W-:-:S04]  /*0d70*/  ISETP.NE.AND P0, PT, R156, RZ, PT ;  /* 0x000000ff9c00720c */ /* 0x000fc80003f05270 */
[----:B-----5:R-:W-:Y:S02]  /*0d80*/  FSEL R0, R207, RZ, !P0 ;  /* 0x000000ffcf007208 */ /* 0x020fe40004000000 */
[----:B------:R-:W-:-:S03]  /*0d90*/  IADD3 R209, R2, 0x80, RZ ;  /* 0x0000008002d17810 */ /* 0x000fc60007ffe0ff */
[C---:B--2---:R-:W-:Y:S01]  /*0da0*/  FADD.FTZ R170, -R0.reuse, R141 ;  /* 0x0000008d00aa7221 */ /* 0x044fe20000010100 */
[C---:B------:R-:W-:Y:S01]  /*0db0*/  FADD.FTZ R168, -R0.reuse, R140 ;  /* 0x0000008c00a87221 */ /* 0x040fe20000010100 */
[C---:B------:R-:W-:Y:S01]  /*0dc0*/  FADD.FTZ R186, -R0.reuse, R142 ;  /* 0x0000008e00ba7221 */ /* 0x040fe20000010100 */
[----:B------:R-:W-:Y:S01]  /*0dd0*/  FADD.FTZ R208, -R0, R143 ;  /* 0x0000008f00d07221 */ /* 0x000fe20000010100 */
[----:B0-----:R-:W-:Y:S01]  /*0de0*/  FMUL.FTZ R166, R3, R170 ;  /* 0x000000aa03a67220 */ /* 0x001fe20000410000 */
[----:B---3--:R-:W-:Y:S02]  /*0df0*/  MOV R141, R144 ;  /* 0x00000090008d7202 */ /* 0x008fe40000000f00 */
[--C-:B------:R-:W-:Y:S01]  /*0e00*/  SHF.R.U64 R144, R144, 0x10, R145.reuse ;  /* 0x0000001090907819 */ /* 0x100fe20000001291 */
[----:B------:R-:W-:Y:S01]  /*0e10*/  IMAD.MOV.U32 R142, RZ, RZ, R145 ;  /* 0x000000ffff8e7224 */ /* 0x000fe200078e0091 */
[----:B----4-:R-:W-:Y:S02]  /*0e20*/  MOV R0, R146 ;  /* 0x0000009200007202 */ /* 0x010fe40000000f00 */
[----:B------:R-:W-:-:S02]  /*0e30*/  SHF.R.U64 R165, R146, 0x10, R147 ;  /* 0x0000001092a57819 */ /* 0x000fc40000001293 */
[----:B------:R-:W-:Y:S02]  /*0e40*/  SHF.R.U32.HI R146, RZ, 0x10, R145 ;  /* 0x00000010ff927819 */ /* 0x000fe40000011691 */
[----:B------:R-:W-:Y:S02]  /*0e50*/  SHF.L.U32 R145, R144, 0x10, RZ ;  /* 0x0000001090917819 */ /* 0x000fe400000006ff */
[----:B------:R-:W-:Y:S02]  /*0e60*/  SHF.L.U32 R144, R165, 0x10, RZ ;  /* 0x00000010a5907819 */ /* 0x000fe400000006ff */
[----:B------:R-:W-:Y:S01]  /*0e70*/  SHF.L.U32 R143, R141, 0x10, RZ ;  /* 0x000000108d8f7819 */ /* 0x000fe200000006ff */
[----:B------:R-:W-:Y:S01]  /*0e80*/  FMUL.FTZ R167, R150, R145 ;  /* 0x0000009196a77220 */ /* 0x000fe20000410000 */
[----:B------:R-:W-:Y:S01]  /*0e90*/  MOV R140, R147 ;  /* 0x00000093008c7202 */ /* 0x000fe20000000f00 */
[----:B------:R-:W-:Y:S01]  /*0ea0*/  FADD.FTZ R93, R93, R144 ;  /* 0x000000905d5d7221 */ /* 0x000fe20000010000 */
[-C--:B------:R-:W-:Y:S01]  /*0eb0*/  FFMA.FTZ R113, R166, R144.reuse, R113 ;  /* 0x00000090a6717223 */ /* 0x080fe20000010071 */
[----:B------:R-:W-:Y:S01]  /*0ec0*/  FFMA.FTZ R167, R154, R144, R167 ;  /* 0x000000909aa77223 */ /* 0x000fe200000100a7 */
[----:B------:R-:W-:Y:S01]  /*0ed0*/  SHF.L.U32 R141, R0, 0x10, RZ ;  /* 0x00000010008d7819 */ /* 0x000fe200000006ff */
[----:B------:R-:W-:-:S02]  /*0ee0*/  IMAD.U32 R144, R142, 0x10000, RZ ;  /* 0x000100008e907824 */ /* 0x000fc400078e00ff */
[----:B------:R-:W-:Y:S01]  /*0ef0*/  FMUL.FTZ R0, R151, R143 ;  /* 0x0000008f97007220 */ /* 0x000fe20000410000 */
[C---:B------:R-:W-:Y:S01]  /*0f00*/  FMUL.FTZ R165, R3.reuse, R168 ;  /* 0x000000a803a57220 */ /* 0x040fe20000410000 */
[----:B------:R-:W-:Y:S01]  /*0f10*/  SHF.R.U32.HI R147, RZ, 0x10, R147 ;  /* 0x00000010ff937819 */ /* 0x000fe20000011693 */
[----:B------:R-:W-:Y:S01]  /*0f20*/  FMUL.FTZ R169, R3, R186 ;  /* 0x000000ba03a97220 */ /* 0x000fe20000410000 */
[----:B------:R-:W-:Y:S01]  /*0f30*/  SHF.L.U32 R140, R140, 0x10, RZ ;  /* 0x000000108c8c7819 */ /* 0x000fe200000006ff */
[----:B------:R-:W-:Y:S01]  /*0f40*/  FMUL.FTZ R170, R149, R144 ;  /* 0x0000009095aa7220 */ /* 0x000fe20000410000 */
[----:B------:R-:W-:Y:S01]  /*0f50*/  SHF.L.U32 R146, R146, 0x10, RZ ;  /* 0x0000001092927819 */ /* 0x000fe200000006ff */
[-C--:B------:R-:W-:Y:S01]  /*0f60*/  FFMA.FTZ R0, R155, R141.reuse, R0 ;  /* 0x0000008d9b007223 */ /* 0x080fe20000010000 */
[----:B------:R-:W-:Y:S01]  /*0f70*/  FADD.FTZ R92, R92, R141 ;  /* 0x0000008d5c5c7221 */ /* 0x000fe20000010000 */
[----:B------:R-:W-:Y:S01]  /*0f80*/  FFMA.FTZ R112, R165, R141, R112 ;  /* 0x0000008da5707223 */ /* 0x000fe20000010070 */
[----:B------:R-:W-:Y:S01]  /*0f90*/  SHF.L.U32 R141, R147, 0x10, RZ ;  /* 0x00000010938d7819 */ /* 0x000fe200000006ff */
[----:B------:R-:W-:Y:S01]  /*0fa0*/  FMUL.FTZ R168, R3, R208 ;  /* 0x000000d003a87220 */ /* 0x000fe20000410000 */
[----:B------:R-:W-:Y:S01]  /*0fb0*/  FMUL.FTZ R171, R148, R146 ;  /* 0x0000009294ab7220 */ /* 0x000fe20000410000 */
[----:B------:R-:W-:Y:S01]  /*0fc0*/  FADD.FTZ R94, R94, R140 ;  /* 0x0000008c5e5e7221 */ /* 0x000fe20000010000 */
[-C--:B------:R-:W-:Y:S01]  /*0fd0*/  FFMA.FTZ R170, R153, R140.reuse, R170 ;  /* 0x0000008c99aa7223 */ /* 0x080fe200000100aa */
[----:B------:R-:W-:Y:S01]  /*0fe0*/  FFMA.FTZ R114, R169, R140, R114 ;  /* 0x0000008ca9727223 */ /* 0x000fe20000010072 */
[----:B------:R-:W-:Y:S01]  /*0ff0*/  FADD.FTZ R140, RZ, R0 ;  /* 0x00000000ff8c7221 */ /* 0x000fe20000010000 */
[----:B------:R-:W-:Y:S01]  /*1000*/  FFMA.FTZ R142, R165, R0, RZ ;  /* 0x00000000a58e7223 */ /* 0x000fe200000100ff */
[----:B------:R-:W-:Y:S01]  /*1010*/  FADD.FTZ R95, R95, R141 ;  /* 0x0000008d5f5f7221 */ /* 0x000fe20000010000 */
[-C--:B------:R-:W-:Y:S01]  /*1020*/  FFMA.FTZ R171, R152, R141.reuse, R171 ;  /* 0x0000008d98ab7223 */ /* 0x080fe200000100ab */
[----:B------:R-:W-:Y:S01]  /*1030*/  FFMA.FTZ R115, R168, R141, R115 ;  /* 0x0000008da8737223 */ /* 0x000fe20000010073 */
        /* <DEDUP_REMOVED lines=14> */
.L_x_1254:
[----:B------:R-:W-:Y:S05]  /*1120*/  BSYNC B0 ;  /* 0x0000000000007941 */ /* 0x000fea0003800000 */
.L_x_1253:
[----:B------:R-:W-:Y:S04]  /*1130*/  BSSY B0, `(.L_x_1255) ;  /* 0x000004b000007945 */ /* 0x000fe80003800000 */
[----:B------:R-:W-:Y:S05]  /*1140*/  @!P4 BRA `(.L_x_1256) ;  /* 0x000000040024c947 */ /* 0x000fea0003800000 */
        /* <DEDUP_REMOVED lines=20> */
[----:B------:R-:W-:Y:S02]  /*1290*/  FADD.FTZ R186, -R186, R143 ;  /* 0x0000008fbaba7221 */ /* 0x000fe40000010100 */
[C---:B0-----:R-:W-:Y:S01]  /*12a0*/  FMUL.FTZ R173, R3.reuse, R174 ;  /* 0x000000ae03ad7220 */ /* 0x041fe20000410000 */
[----:B------:R-:W-:Y:S01]  /*12b0*/  FMUL.FTZ R172, R3, R176 ;  /* 0x000000b003ac7220 */ /* 0x000fe20000410000 */
[----:B---3--:R-:W-:Y:S02]  /*12c0*/  MOV R142, R144 ;  /* 0x00000090008e7202 */ /* 0x008fe40000000f00 */
[----:B------:R-:W-:Y:S02]  /*12d0*/  SHF.R.U64 R144, R144, 0x10, R145 ;  /* 0x0000001090907819 */ /* 0x000fe40000001291 */
[----:B------:R-:W-:-:S02]  /*12e0*/  MOV R143, R145 ;  /* 0x00000091008f7202 */ /* 0x000fc40000000f00 */
[----:B------:R-:W-:Y:S01]  /*12f0*/  SHF.L.U32 R142, R142, 0x10, RZ ;  /* 0x000000108e8e7819 */ /* 0x000fe200000006ff */
[----:B----4-:R-:W-:Y:S01]  /*1300*/  IMAD.MOV.U32 R140, RZ, RZ, R146 ;  /* 0x000000ffff8c7224 */ /* 0x010fe200078e0092 */
[----:B------:R-:W-:Y:S02]  /*1310*/  SHF.R.U64 R175, R146, 0x10, R147 ;  /* 0x0000001092af7819 */ /* 0x000fe40000001293 */
[----:B------:R-:W-:Y:S02]  /*1320*/  SHF.R.U32.HI R146, RZ, 0x10, R145 ;  /* 0x00000010ff927819 */ /* 0x000fe40000011691 */
[----:B------:R-:W-:Y:S01]  /*1330*/  SHF.L.U32 R145, R144, 0x10, RZ ;  /* 0x0000001090917819 */ /* 0x000fe200000006ff */
[----:B------:R-:W-:Y:S01]  /*1340*/  IMAD.U32 R140, R140, 0x10000, RZ ;  /* 0x000100008c8c7824 */ /* 0x000fe200078e00ff */
[----:B------:R-:W-:Y:S01]  /*1350*/  SHF.L.U32 R144, R175, 0x10, RZ ;  /* 0x00000010af907819 */ /* 0x000fe200000006ff */
[----:B------:R-:W-:Y:S01]  /*1360*/  FMUL.FTZ R174, R31, R142 ;  /* 0x0000008e1fae7220 */ /* 0x000fe20000410000 */
[----:B------:R-:W-:Y:S01]  /*1370*/  MOV R141, R147 ;  /* 0x00000093008d7202 */ /* 0x000fe20000000f00 */
[----:B------:R-:W-:Y:S01]  /*1380*/  FMUL.FTZ R175, R30, R145 ;  /* 0x000000911eaf7220 */ /* 0x000fe20000410000 */
[----:B------:R-:W-:Y:S01]  /*1390*/  SHF.R.U32.HI R147, RZ, 0x10, R147 ;  /* 0x00000010ff937819 */ /* 0x000fe20000011693 */
[----:B------:R-:W-:-:S02]  /*13a0*/  IMAD.U32 R146, R146, 0x10000, RZ ;  /* 0x0001000092927824 */ /* 0x000fc400078e00ff */
[----:B------:R-:W-:Y:S01]  /*13b0*/  FADD.FTZ R88, R88, R140 ;  /* 0x0000008c58587221 */ /* 0x000fe20000010000 */
[-C--:B------:R-:W-:Y:S01]  /*13c0*/  FFMA.FTZ R174, R35, R140.reuse, R174 ;  /* 0x0000008c23ae7223 */ /* 0x080fe200000100ae */
[----:B------:R-:W-:Y:S01]  /*13d0*/  FFMA.FTZ R108, R173, R140, R108 ;  /* 0x0000008cad6c7223 */ /* 0x000fe2000001006c */
[----:B------:R-:W-:Y:S01]  /*13e0*/  FADD.FTZ R89, R89, R144 ;  /* 0x0000009059597221 */ /* 0x000fe20000010000 */
[-C--:B------:R-:W-:Y:S01]  /*13f0*/  FFMA.FTZ R175, R34, R144.reuse, R175 ;  /* 0x0000009022af7223 */ /* 0x080fe200000100af */
[----:B------:R-:W-:Y:S01]  /*1400*/  FFMA.FTZ R109, R172, R144, R109 ;  /* 0x00000090ac6d7223 */ /* 0x000fe2000001006d */
[----:B------:R-:W-:Y:S01]  /*1410*/  SHF.L.U32 R144, R143, 0x10, RZ ;  /* 0x000000108f907819 */ /* 0x000fe200000006ff */
[----:B------:R-:W-:Y:S01]  /*1420*/  FMUL.FTZ R176, R3, R186 ;  /* 0x000000ba03b07220 */ /* 0x000fe20000410000 */
[----:B------:R-:W-:Y:S01]  /*1430*/  SHF.L.U32 R140, R147, 0x10, RZ ;  /* 0x00000010938c7819 */ /* 0x000fe200000006ff */
[----:B------:R-:W-:Y:S01]  /*1440*/  FMUL.FTZ R179, R28, R146 ;  /* 0x000000921cb37220 */ /* 0x000fe20000410000 */
[----:B------:R-:W-:Y:S01]  /*1450*/  SHF.L.U32 R141, R141, 0x10, RZ ;  /* 0x000000108d8d7819 */ /* 0x000fe200000006ff */
[----:B------:R-:W-:Y:S01]  /*1460*/  FMUL.FTZ R177, R3, R178 ;  /* 0x000000b203b17220 */ /* 0x000fe20000410000 */
[----:B------:R-:W-:Y:S01]  /*1470*/  FMUL.FTZ R178, R29, R144 ;  /* 0x000000901db27220 */ /* 0x000fe20000410000 */
        /* <DEDUP_REMOVED lines=22> */
.L_x_1256:
[----:B------:R-:W-:Y:S05]  /*15e0*/  BSYNC B0 ;  /* 0x0000000000007941 */ /* 0x000fea0003800000 */
.L_x_1255:
        /* <DEDUP_REMOVED lines=17> */
[----:B-----5:R-:W-:Y:S01]  /*1700*/  FSEL R208, R207, RZ, !P0 ;  /* 0x000000ffcfd07208 */ /* 0x020fe20004000000 */
[----:B------:R-:W-:-:S04]  /*1710*/  VIADD R209, R209, 0x80 ;  /* 0x00000080d1d17836 */ /* 0x000fc80000000000 */
[C---:B--2---:R-:W-:Y:S01]  /*1720*/  FADD.FTZ R186, -R208.reuse, R142 ;  /* 0x0000008ed0ba7221 */ /* 0x044fe20000010100 */
[C---:B------:R-:W-:Y:S01]  /*1730*/  FADD.FTZ R182, -R208.reuse, R140 ;  /* 0x0000008cd0b67221 */ /* 0x040fe20000010100 */
[C---:B------:R-:W-:Y:S01]  /*1740*/  FADD.FTZ R184, -R208.reuse, R141 ;  /* 0x0000008dd0b87221 */ /* 0x040fe20000010100 */
[----:B------:R-:W-:Y:S02]  /*1750*/  FADD.FTZ R208, -R208, R143 ;  /* 0x0000008fd0d07221 */ /* 0x000fe40000010100 */
[C---:B0-----:R-:W-:Y:S01]  /*1760*/  FMUL.FTZ R181, R3.reuse, R182 ;  /* 0x000000b603b57220 */ /* 0x041fe20000410000 */
[----:B------:R-:W-:Y:S01]  /*1770*/  FMUL.FTZ R180, R3, R184 ;  /* 0x000000b803b47220 */ /* 0x000fe20000410000 */
[----:B---3--:R-:W-:Y:S01]  /*1780*/  IMAD.MOV.U32 R142, RZ, RZ, R144 ;  /* 0x000000ffff8e7224 */ /* 0x008fe200078e0090 */
[----:B------:R-:W-:Y:S02]  /*1790*/  SHF.R.U64 R144, R144, 0x10, R145 ;  /* 0x0000001090907819 */ /* 0x000fe40000001291 */
[----:B------:R-:W-:-:S02]  /*17a0*/  MOV R143, R145 ;  /* 0x00000091008f7202 */ /* 0x000fc40000000f00 */
[----:B------:R-:W-:Y:S02]  /*17b0*/  SHF.L.U32 R142, R142, 0x10, RZ ;  /* 0x000000108e8e7819 */ /* 0x000fe400000006ff */
[----:B----4-:R-:W-:Y:S02]  /*17c0*/  MOV R140, R146 ;  /* 0x00000092008c7202 */ /* 0x010fe40000000f00 */
        /* <DEDUP_REMOVED lines=8> */
[----:B------:R-:W-:-:S02]  /*1850*/  SHF.R.U32.HI R147, RZ, 0x10, R147 ;  /* 0x00000010ff937819 */ /* 0x000fc40000011693 */
[----:B------:R-:W-:Y:S01]  /*1860*/  SHF.L.U32 R146, R146, 0x10, RZ ;  /* 0x0000001092927819 */ /* 0x000fe200000006ff */
        /* <DEDUP_REMOVED lines=35> */
.L_x_1258:
[----:B------:R-:W-:Y:S05]  /*1aa0*/  BSYNC B0 ;  /* 0x0000000000007941 */ /* 0x000fea0003800000 */
.L_x_1257:
        /* <DEDUP_REMOVED lines=23> */
[----:B---3--:R-:W-:Y:S02]  /*1c20*/  MOV R142, R144 ;  /* 0x00000090008e7202 */ /* 0x008fe40000000f00 */
[----:B------:R-:W-:Y:S02]  /*1c30*/  SHF.R.U64 R144, R144, 0x10, R145 ;  /* 0x0000001090907819 */ /* 0x000fe40000001291 */
[----:B------:R-:W-:Y:S01]  /*1c40*/  MOV R143, R145 ;  /* 0x00000091008f7202 */ /* 0x000fe20000000f00 */
[----:B------:R-:W-:Y:S01]  /*1c50*/  IMAD.U32 R142, R142, 0x10000, RZ ;  /* 0x000100008e8e7824 */ /* 0x000fe200078e00ff */
[----:B----4-:R-:W-:-:S02]  /*1c60*/  MOV R140, R146 ;  /* 0x00000092008c7202 */ /* 0x010fc40000000f00 */
[----:B------:R-:W-:Y:S02]  /*1c70*/  SHF.R.U64 R191, R146, 0x10, R147 ;  /* 0x0000001092bf7819 */ /* 0x000fe40000001293 */
[----:B------:R-:W-:Y:S02]  /*1c80*/  SHF.R.U32.HI R146, RZ, 0x10, R145 ;  /* 0x00000010ff927819 */ /* 0x000fe40000011691 */
[----:B------:R-:W-:Y:S02]  /*1c90*/  SHF.L.U32 R145, R144, 0x10, RZ ;  /* 0x0000001090917819 */ /* 0x000fe400000006ff */
[----:B------:R-:W-:Y:S01]  /*1ca0*/  SHF.L.U32 R144, R191, 0x10, RZ ;  /* 0x00000010bf907819 */ /* 0x000fe200000006ff */
[----:B------:R-:W-:Y:S01]  /*1cb0*/  FMUL.FTZ R191, R3, R190 ;  /* 0x000000be03bf7220 */ /* 0x000fe20000410000 */
[----:B------:R-:W-:Y:S01]  /*1cc0*/  SHF.L.U32 R140, R140, 0x10, RZ ;  /* 0x000000108c8c7819 */ /* 0x000fe200000006ff */
[----:B------:R-:W-:Y:S01]  /*1cd0*/  FMUL.FTZ R192, R15, R142 ;  /* 0x0000008e0fc07220 */ /* 0x000fe20000410000 */
[----:B------:R-:W-:Y:S01]  /*1ce0*/  MOV R141, R147 ;  /* 0x00000093008d7202 */ /* 0x000fe20000000f00 */
[----:B------:R-:W-:Y:S01]  /*1cf0*/  FMUL.FTZ R190, R3, R194 ;  /* 0x000000c203be7220 */ /* 0x000fe20000410000 */
        /* <DEDUP_REMOVED lines=14> */
[----:B------:R-:W-:-:S02]  /*1de0*/  IMAD.U32 R141, R141, 0x10000, RZ ;  /* 0x000100008d8d7824 */ /* 0x000fc400078e00ff */
        /* <DEDUP_REMOVED lines=23> */
.L_x_1260:
[----:B------:R-:W-:Y:S05]  /*1f60*/  BSYNC B0 ;  /* 0x0000000000007941 */ /* 0x000fea0003800000 */
.L_x_1259:
[----:B------:R-:W-:Y:S04]  /*1f70*/  BSSY B0, `(.L_x_1261) ;  /* 0x000004a000007945 */ /* 0x000fe80003800000 */
[----:B------:R-:W-:Y:S05]  /*1f80*/  @!P1 BRA `(.L_x_1262) ;  /* 0x0000000400209947 */ /* 0x000fea0003800000 */
[----:B------:R-:W0:Y:S01]  /*1f90*/  LDC.64 R144, c[0x0][0x2c0] ;  /* 0x0000b000ff907b82 */ /* 0x000e220000000a00 */
[----:B------:R-:W-:-:S07]  /*1fa0*/  LEA R140, P0, R209, UR10, 0x4 ;  /* 0x0000000ad18c7c11 */ /* 0x000fce000f8020ff */
[----:B------:R-:W1:Y:S01]  /*1fb0*/  LDC.64 R146, c[0x0][0x2b8] ;  /* 0x0000ae00ff927b82 */ /* 0x000e620000000a00 */
[----:B------:R-:W-:-:S06]  /*1fc0*/  LEA.HI.X R141, R209, UR11, RZ, 0x4, P0 ;  /* 0x0000000bd18d7c11 */ /* 0x000fcc00080f24ff */
        /* <DEDUP_REMOVED lines=11> */
[----:B-----5:R-:W-:-:S05]  /*2080*/  FSEL R204, R207, RZ, !P0 ;  /* 0x000000ffcfcc7208 */ /* 0x020fca0004000000 */
[C---:B--2---:R-:W-:Y:S01]  /*2090*/  FADD.FTZ R140, -R204.reuse, R140 ;  /* 0x0000008ccc8c7221 */ /* 0x044fe20000010100 */
[----:B------:R-:W-:-:S03]  /*20a0*/  FADD.FTZ R200, -R204, R141 ;  /* 0x0000008dccc87221 */ /* 0x000fc60000010100 */
[C---:B------:R-:W-:Y:S01]  /*20b0*/  FMUL.FTZ R199, R3.reuse, R140 ;  /* 0x0000008c03c77220 */ /* 0x040fe20000410000 */
[----:B------:R-:W-:Y:S01]  /*20c0*/  FMUL.FTZ R200, R3, R200 ;  /* 0x000000c803c87220 */ /* 0x000fe20000410000 */
[----:B---3--:R-:W-:Y:S02]  /*20d0*/  SHF.R.U64 R201, R144, 0x10, R145 ;  /* 0x0000001090c97819 */ /* 0x008fe40000001291 */
[----:B----4-:R-:W-:Y:S02]  /*20e0*/  MOV R198, R146 ;  /* 0x0000009200c67202 */ /* 0x010fe40000000f00 */
[--C-:B------:R-:W-:Y:S02]  /*20f0*/  SHF.R.U64 R203, R146, 0x10, R147.reuse ;  /* 0x0000001092cb7819 */ /* 0x100fe40000001293 */
[----:B------:R-:W-:Y:S01]  /*2100*/  MOV R146, R144 ;  /* 0x0000009000927202 */ /* 0x000fe20000000f00 */
[----:B------:R-:W-:Y:S01]  /*2110*/  FADD.FTZ R144, -R204, R142 ;  /* 0x0000008ecc907221 */ /* 0x000fe20000010100 */
[--C-:B------:R-:W-:Y:S01]  /*2120*/  IMAD.MOV.U32 R202, RZ, RZ, R147.reuse ;  /* 0x000000ffffca7224 */ /* 0x100fe200078e0093 */
[----:B------:R-:W-:Y:S01]  /*2130*/  SHF.R.U32.HI R205, RZ, 0x10, R147 ;  /* 0x00000010ffcd7819 */ /* 0x000fe20000011693 */
[----:B------:R-:W-:Y:S01]  /*2140*/  IMAD.U32 R142, R201, 0x10000, RZ ;  /* 0x00010000c98e7824 */ /* 0x000fe200078e00ff */
[----:B------:R-:W-:-:S02]  /*2150*/  MOV R147, R145 ;  /* 0x0000009100937202 */ /* 0x000fc40000000f00 */
[----:B------:R-:W-:Y:S01]  /*2160*/  SHF.L.U32 R146, R146, 0x10, RZ ;  /* 0x0000001092927819 */ /* 0x000fe200000006ff */
[----:B------:R-:W-:Y:S01]  /*2170*/  FMUL.FTZ R201, R6, R142 ;  /* 0x0000008e06c97220 */ /* 0x000fe20000410000 */
[----:B------:R-:W-:Y:S02]  /*2180*/  SHF.L.U32 R140, R203, 0x10, RZ ;  /* 0x00000010cb8c7819 */ /* 0x000fe400000006ff */
[----:B------:R-:W-:Y:S02]  /*2190*/  SHF.R.U32.HI R145, RZ, 0x10, R145 ;  /* 0x00000010ff917819 */ /* 0x000fe40000011691 */
[----:B------:R-:W-:Y:S02]  /*21a0*/  SHF.L.U32 R147, R147, 0x10, RZ ;  /* 0x0000001093937819 */ /* 0x000fe400000006ff */
[----:B------:R-:W-:Y:S01]  /*21b0*/  SHF.L.U32 R141, R198, 0x10, RZ ;  /* 0x00000010c68d7819 */ /* 0x000fe200000006ff */
[----:B------:R-:W-:Y:S01]  /*21c0*/  FMUL.FTZ R198, R7, R146 ;  /* 0x0000009207c67220 */ /* 0x000fe20000410000 */
[----:B------:R-:W-:Y:S01]  /*21d0*/  FADD.FTZ R204, -R204, R143 ;  /* 0x0000008fcccc7221 */ /* 0x000fe20000010100 */
[----:B------:R-:W-:Y:S01]  /*21e0*/  FADD.FTZ R77, R77, R140 ;  /* 0x0000008c4d4d7221 */ /* 0x000fe20000010000 */
[-C--:B------:R-:W-:Y:S01]  /*21f0*/  FFMA.FTZ R201, R10, R140.reuse, R201 ;  /* 0x0000008c0ac97223 */ /* 0x080fe200000100c9 */
[----:B------:R-:W-:Y:S01]  /*2200*/  FFMA.FTZ R97, R200, R140, R97 ;  /* 0x0000008cc8617223 */ /* 0x000fe20000010061 */
[----:B------:R-:W-:Y:S01]  /*2210*/  SHF.L.U32 R140, R202, 0x10, RZ ;  /* 0x00000010ca8c7819 */ /* 0x000fe200000006ff */
[----:B------:R-:W-:Y:S01]  /*2220*/  FMUL.FTZ R202, R5, R147 ;  /* 0x0000009305ca7220 */ /* 0x000fe20000410000 */
[----:B------:R-:W-:Y:S01]  /*2230*/  SHF.L.U32 R143, R145, 0x10, RZ ;  /* 0x00000010918f7819 */ /* 0x000fe200000006ff */
[----:B------:R-:W-:Y:S01]  /*2240*/  FMUL.FTZ R203, R3, R144 ;  /* 0x0000009003cb7220 */ /* 0x000fe20000410000 */
[-C--:B------:R-:W-:Y:S01]  /*2250*/  FFMA.FTZ R198, R11, R141.reuse, R198 ;  /* 0x0000008d0bc67223 */ /* 0x080fe200000100c6 */
[----:B------:R-:W-:Y:S01]  /*2260*/  FADD.FTZ R76, R76, R141 ;  /* 0x0000008d4c4c7221 */ /* 0x000fe20000010000 */
[----:B------:R-:W-:Y:S01]  /*2270*/  FFMA.FTZ R96, R199, R141, R96 ;  /* 0x0000008dc7607223 */ /* 0x000fe20000010060 */
[----:B------:R-:W-:-:S02]  /*2280*/  IMAD.U32 R141, R205, 0x10000, RZ ;  /* 0x00010000cd8d7824 */ /* 0x000fc400078e00ff */
[----:B------:R-:W-:Y:S01]  /*2290*/  FADD.FTZ R78, R78, R140 ;  /* 0x0000008c4e4e7221 */ /* 0x000fe20000010000 */
[-C--:B------:R-:W-:Y:S01]  /*22a0*/  FFMA.FTZ R202, R9, R140.reuse, R202 ;  /* 0x0000008c09ca7223 */ /* 0x080fe200000100ca */
        /* <DEDUP_REMOVED lines=22> */
.L_x_1262:
[----:B------:R-:W-:Y:S05]  /*2410*/  BSYNC B0 ;  /* 0x0000000000007941 */ /* 0x000fea0003800000 */
.L_x_1261:
[----:B------:R-:W-:Y:S01]  /*2420*/  LOP3.LUT P0, RZ, R206, 0xff, RZ, 0xc0, !PT ;  /* 0x000000ffceff7812 */ /* 0x000fe2000780c0ff */
[----:B------:R-:W-:Y:S01]  /*2430*/  UMOV UR13, 0xffffffff ;  /* 0xffffffff000d7882 */ /* 0x000fe20000000000 */
[----:B------:R-:W-:Y:S02]  /*2440*/  SHF.R.U32.HI R140, RZ, 0x5, R159 ;  /* 0x00000005ff8c7819 */ /* 0x000fe4000001169f */
[----:B------:R-:W-:Y:S02]  /*2450*/  LOP3.LUT P6, RZ, R159, 0x1f, RZ, 0xc0, !PT ;  /* 0x0000001f9fff7812 */ /* 0x000fe400078cc0ff */
[----:B------:R-:W-:Y:S02]  /*2460*/  LOP3.LUT R141, R140, 0x7fffffc, RZ, 0xc0, !PT ;  /* 0x07fffffc8c8d7812 */ /* 0x000fe400078ec0ff */
[----:B------:R-:W-:-:S05]  /*2470*/  P2R R142, PR, RZ, 0x40 ;  /* 0x00000040ff8e7803 */ /* 0x000fca0000000000 */
        /* <DEDUP_REMOVED lines=20> */
.L_x_1297:
[----:B------:R-:W3:Y:S01]  /*25c0*/  S2R R146, SR_CgaCtaId ;  /* 0x0000000000927919 */ /* 0x000ee20000008800 */
[----:B------:R-:W-:Y:S01]  /*25d0*/  LOP3.LUT P6, RZ, R159, 0x1f, RZ, 0xc0, !PT ;  /* 0x0000001f9fff7812 */ /* 0x000fe200078cc0ff */
[----:B-1----:R-:W-:Y:S01]  /*25e0*/  FADD.FTZ R186, R147, R142 ;  /* 0x0000008e93ba7221 */ /* 0x002fe20000010000 */
[----:B------:R-:W-:Y:S01]  /*25f0*/  MOV R143, 0x400 ;  /* 0x00000400008f7802 */ /* 0x000fe20000000f00 */
[----:B0-2---:R-:W-:Y:S01]  /*2600*/  FADD.FTZ R187, R187, R144 ;  /* 0x00000090bbbb7221 */ /* 0x005fe20000010000 */
[----:B------:R-:W-:Y:S05]  /*2610*/  WARPSYNC.ALL ;  /* 0x0000000000007948 */ /* 0x000fea0003800000 */
[----:B------:R-:W-:Y:S04]  /*2620*/  BSSY B0, `(.L_x_1264) ;  /* 0x000004d000007945 */ /* 0x000fe80003800000 */
[----:B------:R-:W-:-:S04]  /*2630*/  @!P6 LOP3.LUT R140, R140, 0x3, RZ, 0xc0, !PT ;  /* 0x000000038c8ce812 */ /* 0x000fc800078ec0ff */
[----:B------:R-:W-:Y:S02]  /*2640*/  @!P6 IADD3 R140, R141, R140, RZ ;  /* 0x0000008c8d8ce210 */ /* 0x000fe40007ffe0ff */
[----:B---3--:R-:W-:-:S04]  /*2650*/  LEA R143, R146, R143, 0x18 ;  /* 0x0000008f928f7211 */ /* 0x008fc800078ec0ff */
[-C--:B------:R-:W-:Y:S02]  /*2660*/  @!P6 LEA R206, R140, R143.reuse, 0x3 ;  /* 0x0000008f8ccee211 */ /* 0x080fe400078e18ff */
[----:B-----5:R-:W-:-:S03]  /*2670*/  LEA R207, R141, R143, 0x3 ;  /* 0x0000008f8dcf7211 */ /* 0x020fc600078e18ff */
        /* <DEDUP_REMOVED lines=31> */
[----:B------:R-:W0:Y:S03]  /*2870*/  LDC.64 R140, c[0x0][0x2f8] ;  /* 0x0000be00ff8c7b82 */ /* 0x000e260000000a00 */
[----:B------:R-:W-:Y:S01]  /*2880*/  @P6 FADD.FTZ R187, R116, R187 ;  /* 0x000000bb74bb6221 */ /* 0x000fe20000010000 */
[----:B------:R-:W-:Y:S01]  /*2890*/  @P6 FADD.FTZ R186, R117, R186 ;  /* 0x000000ba75ba6221 */ /* 0x000fe20000010000 */
[----:B------:R-:W-:Y:S01]  /*28a0*/  @P6 FADD.FTZ R207, R118, R207 ;  /* 0x000000cf76cf6221 */ /* 0x000fe20000010000 */
[----:B------:R-:W-:Y:S01]  /*28b0*/  @P6 FADD.FTZ R206, R119, R206 ;  /* 0x000000ce77ce6221 */ /* 0x000fe20000010000 */
[----:B------:R-:W-:Y:S01]  /*28c0*/  ISETP.NE.U32.AND P6, PT, RZ, UR14, PT ;  /* 0x0000000eff007c0c */ /* 0x000fe2000bfc5070 */
[----:B------:R-:W-:Y:S03]  /*28d0*/  F2F.BF16.F32 R210, R186 ;  /* 0x000000ba00d27304 */ /* 0x000fe60000202000 */
[----:B------:R-:W-:-:S04]  /*28e0*/  ISETP.NE.AND.EX P6, PT, RZ, UR15, PT, P6 ;  /* 0x0000000fff007c0c */ /* 0x000fc8000bfc5360 */
[----:B------:R-:W-:Y:S01]  /*28f0*/  SEL R136, R187, R136, P6 ;  /* 0x00000088bb887207 */ /* 0x000fe20003000000 */
[----:B------:R-:W1:Y:S01]  /*2900*/  F2F.BF16.F32 R209, R206 ;  /* 0x000000ce00d17304 */ /* 0x000e620000202000 */
[----:B------:R-:W-:Y:S02]  /*2910*/  SEL R138, R207, R138, P6 ;  /* 0x0000008acf8a7207 */ /* 0x000fe40003000000 */
[----:B------:R-:W-:Y:S02]  /*2920*/  SEL R137, R186, R137, P6 ;  /* 0x00000089ba897207 */ /* 0x000fe40003000000 */
[----:B------:R-:W-:-:S03]  /*2930*/  SEL R139, R206, R139, P6 ;  /* 0x0000008bce8b7207 */ /* 0x000fc60003000000 */
[----:B------:R-:W2:Y:S01]  /*2940*/  @P6 LDC.64 R142, c[0x0][0x308] ;  /* 0x0000c200ff8e6b82 */ /* 0x000ea20000000a00 */
[----:B------:R1:W3:Y:S01]  /*2950*/  F2F.BF16.F32 R208, R207 ;  /* 0x000000cf00d07304 */ /* 0x0002e20000202000 */
[----:B0-----:R-:W-:-:S07]  /*2960*/  IMAD.WIDE.U32 R140, R2, 0x8, R140 ;  /* 0x00000008028c7825 */ /* 0x001fce00078e008c */
[----:B------:R-:W0:Y:S01]  /*2970*/  F2F.BF16.F32 R187, R187 ;  /* 0x000000bb00bb7304 */ /* 0x000e220000202000 */
[----:B-1----:R-:W-:Y:S02]  /*2980*/  IMAD.U32 R207, R209, 0x10000, RZ ;  /* 0x00010000d1cf7824 */ /* 0x002fe400078e00ff */
[----:B--2---:R-:W-:-:S04]  /*2990*/  @P6 IMAD.WIDE.U32 R144, R2, 0x10, R142 ;  /* 0x0000001002906825 */ /* 0x004fc800078e008e */
[----:B------:R-:W-:Y:S01]  /*29a0*/  IMAD.WIDE.U32 R142, R210, 0x10000, RZ ;  /* 0x00010000d28e7825 */ /* 0x000fe200078e00ff */
[----:B------:R1:W-:Y:S01]  /*29b0*/  @P6 STG.E.128 desc[UR4][R144.64], R136 ;  /* 0x0000008890006986 */ /* 0x0003e2000c101d04 */
[----:B------:R-:W-:-:S03]  /*29c0*/  ISETP.NE.U32.AND P6, PT, RZ, UR6, PT ;  /* 0x00000006ff007c0c */ /* 0x000fc6000bfc5070 */
[----:B---3--:R-:W-:Y:S02]  /*29d0*/  LOP3.LUT R143, R143, R207, R208, 0xfe, !PT ;  /* 0x000000cf8f8f7212 */ /* 0x008fe400078efed0 */
[----:B0-----:R-:W-:Y:S02]  /*29e0*/  LOP3.LUT R142, R142, R187, RZ, 0xfc, !PT ;  /* 0x000000bb8e8e7212 */ /* 0x001fe400078efcff */
[----:B------:R-:W-:-:S03]  /*29f0*/  ISETP.NE.AND.EX P6, PT, RZ, UR7, PT, P6 ;  /* 0x00000007ff007c0c */ /* 0x000fc6000bfc5360 */
[----:B------:R1:W-:Y:S10]  /*2a00*/  STG.E.64 desc[UR4][R140.64], R142 ;  /* 0x0000008e8c007986 */ /* 0x0003f4000c101b04 */
[----:B------:R-:W-:-:S02]  /*2a10*/  @P6 PRMT R161, R187, 0x7610, R161 ;  /* 0x00007610bba16816 */ /* 0x000fc400000000a1 */
[----:B------:R-:W-:Y:S02]  /*2a20*/  @P6 PRMT R162, R210, 0x7610, R162 ;  /* 0x00007610d2a26816 */ /* 0x000fe400000000a2 */
[----:B------:R-:W-:Y:S02]  /*2a30*/  @P6 PRMT R163, R208, 0x7610, R163 ;  /* 0x00007610d0a36816 */ /* 0x000fe400000000a3 */
[----:B------:R-:W-:Y:S01]  /*2a40*/  @P6 PRMT R164, R209, 0x7610, R164 ;  /* 0x00007610d1a46816 */ /* 0x000fe200000000a4 */
[----:B-1----:R-:W-:Y:S06]  /*2a50*/  @!P6 BRA `(.L_x_1266) ;  /* 0x000000000020e947 */ /* 0x002fec0003800000 */
[----:B------:R-:W-:Y:S02]  /*2a60*/  LOP3.LUT R142, R162, 0xffff, RZ, 0xc0, !PT ;  /* 0x0000ffffa28e7812 */ /* 0x000fe400078ec0ff */
[----:B------:R-:W-:Y:S02]  /*2a70*/  LEA R140, P6, R2, UR6, 0x3 ;  /* 0x00000006028c7c11 */ /* 0x000fe4000f8c18ff */
[----:B------:R-:W-:Y:S01]  /*2a80*/  PRMT R145, R163, 0x5410, R164 ;  /* 0x00005410a3917816 */ /* 0x000fe200000000a4 */
[----:B------:R-:W-:Y:S01]  /*2a90*/  IMAD.WIDE.U32 R142, R142, 0x10000, RZ ;  /* 0x000100008e8e7825 */ /* 0x000fe200078e00ff */
[----:B------:R-:W-:-:S04]  /*2aa0*/  LEA.HI.X R141, R2, UR7, RZ, 0x3, P6 ;  /* 0x00000007028d7c11 */ /* 0x000fc8000b0f1cff */
[----:B------:R-:W-:Y:S02]  /*2ab0*/  LOP3.LUT R143, R145, R143, RZ, 0xfc, !PT ;  /* 0x0000008f918f7212 */ /* 0x000fe400078efcff */
[----:B------:R-:W-:-:S05]  /*2ac0*/  LOP3.LUT R142, R142, 0xffff, R161, 0xf8, !PT ;  /* 0x0000ffff8e8e7812 */ /* 0x000fca00078ef8a1 */
[----:B------:R0:W-:Y:S02]  /*2ad0*/  STG.E.64 desc[UR4][R140.64], R142 ;  /* 0x0000008e8c007986 */ /* 0x0001e4000c101b04 */
.L_x_1266:
[----:B------:R-:W-:-:S07]  /*2ae0*/  IADD3 R2, R2, 0x80, RZ ;  /* 0x0000008002027810 */ /* 0x000fce0007ffe0ff */
.L_x_1265:
[----:B------:R-:W-:Y:S05]  /*2af0*/  BSYNC B0 ;  /* 0x0000000000007941 */ /* 0x000fea0003800000 */
.L_x_1264:
[----:B------:R-:W-:Y:S04]  /*2b00*/  BSSY B0, `(.L_x_1267) ;  /* 0x0000038000007945 */ /* 0x000fe80003800000 */
[----:B------:R-:W-:Y:S05]  /*2b10*/  @!P4 BRA `(.L_x_1268) ;  /* 0x0000000000d8c947 */ /* 0x000fea0003800000 */
[----:B------:R-:W-:Y:S01]  /*2b20*/  ISETP.NE.U32.AND P6, PT, RZ, UR8, PT ;  /* 0x00000008ff007c0c */ /* 0x000fe2000bfc5070 */
[-CC-:B0-----:R-:W-:Y:S01]  /*2b30*/  FFMA.FTZ R141, R173, R146.reuse, R147.reuse ;  /* 0x00000092ad8d7223 */ /* 0x181fe20000010093 */
        /* <DEDUP_REMOVED lines=26> */
[----:B------:R3:W4:Y:S01]  /*2ce0*/  F2F.BF16.F32 R206, R143 ;  /* 0x0000008f00ce7304 */ /* 0x0007220000202000 */
[----:B0-----:R-:W-:Y:S01]  /*2cf0*/  IMAD.WIDE.U32 R140, R2, 0x8, R140 ;  /* 0x00000008028c7825 */ /* 0x001fe200078e008c */
[----:B-1----:R-:W-:-:S06]  /*2d00*/  SHF.L.U32 R207, R208, 0x10, RZ ;  /* 0x00000010d0cf7819 */ /* 0x002fcc00000006ff */
[----:B------:R-:W0:Y:S01]  /*2d10*/  F2F.BF16.F32 R187, R187 ;  /* 0x000000bb00bb7304 */ /* 0x000e220000202000 */
[----:B---3--:R-:W-:-:S05]  /*2d20*/  IMAD.WIDE.U32 R142, R209, 0x10000, RZ ;  /* 0x00010000d18e7825 */ /* 0x008fca00078e00ff */
[----:B----4-:R-:W-:Y:S01]  /*2d30*/  LOP3.LUT R143, R143, R207, R206, 0xfe, !PT ;  /* 0x000000cf8f8f7212 */ /* 0x010fe200078efece */
[----:B--2---:R-:W-:Y:S01]  /*2d40*/  @P6 IMAD.WIDE.U32 R144, R2, 0x10, R144 ;  /* 0x0000001002906825 */ /* 0x004fe200078e0090 */
[----:B0-----:R-:W-:-:S04]  /*2d50*/  LOP3.LUT R142, R142, R187, RZ, 0xfc, !PT ;  /* 0x000000bb8e8e7212 */ /* 0x001fc800078efcff */
[----:B------:R0:W-:Y:S01]  /*2d60*/  @P6 STG.E.128 desc[UR4][R144.64], R136 ;  /* 0x0000008890006986 */ /* 0x0001e2000c101d04 */
[----:B------:R-:W-:-:S03]  /*2d70*/  ISETP.NE.U32.AND P6, PT, RZ, UR6, PT ;  /* 0x00000006ff007c0c */ /* 0x000fc6000bfc5070 */
[----:B------:R0:W-:Y:S01]  /*2d80*/  STG.E.64 desc[UR4][R140.64], R142 ;  /* 0x0000008e8c007986 */ /* 0x0001e2000c101b04 */
[----:B------:R-:W-:-:S13]  /*2d90*/  ISETP.NE.AND.EX P6, PT, RZ, UR7, PT, P6 ;  /* 0x00000007ff007c0c */ /* 0x000fda000bfc5360 */
[----:B------:R-:W-:Y:S02]  /*2da0*/  @P6 PRMT R161, R187, 0x7610, R161 ;  /* 0x00007610bba16816 */ /* 0x000fe400000000a1 */
[----:B------:R-:W-:Y:S02]  /*2db0*/  @P6 PRMT R162, R209, 0x7610, R162 ;  /* 0x00007610d1a26816 */ /* 0x000fe400000000a2 */
[----:B------:R-:W-:Y:S02]  /*2dc0*/  @P6 PRMT R163, R206, 0x7610, R163 ;  /* 0x00007610cea36816 */ /* 0x000fe400000000a3 */
[----:B------:R-:W-:Y:S01]  /*2dd0*/  @P6 PRMT R164, R208, 0x7610, R164 ;  /* 0x00007610d0a46816 */ /* 0x000fe200000000a4 */
[----:B0-----:R-:W-:Y:S06]  /*2de0*/  @!P6 BRA `(.L_x_1269) ;  /* 0x000000000020e947 */ /* 0x001fec0003800000 */
        /* <DEDUP_REMOVED lines=8> */
.L_x_1269:
[----:B------:R-:W-:-:S07]  /*2e70*/  IADD3 R2, R2, 0x80, RZ ;  /* 0x0000008002027810 */ /* 0x000fce0007ffe0ff */
.L_x_1268:
[----:B------:R-:W-:Y:S05]  /*2e80*/  BSYNC B0 ;  /* 0x0000000000007941 */ /* 0x000fea0003800000 */
.L_x_1267:
        /* <DEDUP_REMOVED lines=55> */
.L_x_1272:
[----:B------:R-:W-:-:S07]  /*3200*/  VIADD R2, R2, 0x80 ;  /* 0x0000008002027836 */ /* 0x000fce0000000000 */
.L_x_1271:
[----:B------:R-:W-:Y:S05]  /*3210*/  BSYNC B0 ;  /* 0x0000000000007941 */ /* 0x000fea0003800000 */
.L_x_1270:
        /* <DEDUP_REMOVED lines=33> */
[----:B-1----:R-:W-:Y:S01]  /*3430*/  SHF.L.U32 R207, R209, 0x10, RZ ;  /* 0x00000010d1cf7819 */ /* 0x002fe200000006ff */
        /* <DEDUP_REMOVED lines=21> */
.L_x_1275:
[----:B------:R-:W-:-:S07]  /*3590*/  IADD3 R2, R2, 0x80, RZ ;  /* 0x0000008002027810 */ /* 0x000fce0007ffe0ff */
.L_x_1274:
[----:B------:R-:W-:Y:S05]  /*35a0*/  BSYNC B0 ;  /* 0x0000000000007941 */ /* 0x000fea0003800000 */
.L_x_1273:
        /* <DEDUP_REMOVED lines=22> */
[----:B------:R-:W1:Y:S03]  /*3710*/  F2F.BF16.F32 R209, R146 ;  /* 0x0000009200d17304 */ /* 0x000e660000202000 */
[----:B------:R-:W-:-:S04]  /*3720*/  ISETP.NE.AND.EX P6, PT, RZ, UR15, PT, P6 ;  /* 0x0000000fff007c0c */ /* 0x000fc8000bfc5360 */
[----:B------:R-:W-:Y:S01]  /*3730*/  SEL R136, R147, R136, P6 ;  /* 0x0000008893887207 */ /* 0x000fe20003000000 */
[----:B------:R-:W2:Y:S01]  /*3740*/  F2F.BF16.F32 R208, R186 ;  /* 0x000000ba00d07304 */ /* 0x000ea20000202000 */
[----:B------:R-:W-:Y:S02]  /*3750*/  SEL R137, R146, R137, P6 ;  /* 0x0000008992897207 */ /* 0x000fe40003000000 */
[----:B------:R-:W-:Y:S02]  /*3760*/  SEL R138, R187, R138, P6 ;  /* 0x0000008abb8a7207 */ /* 0x000fe40003000000 */
[----:B------:R-:W-:Y:S01]  /*3770*/  SEL R139, R186, R139, P6 ;  /* 0x0000008bba8b7207 */ /* 0x000fe20003000000 */
[----:B-1----:R-:W-:Y:S02]  /*3780*/  IMAD.WIDE.U32 R144, R209, 0x10000, RZ ;  /* 0x00010000d1907825 */ /* 0x002fe400078e00ff */
[----:B------:R-:W1:Y:S01]  /*3790*/  @P6 LDC.64 R142, c[0x0][0x308] ;  /* 0x0000c200ff8e6b82 */ /* 0x000e620000000a00 */
[----:B------:R-:W3:Y:S01]  /*37a0*/  F2F.BF16.F32 R206, R187 ;  /* 0x000000bb00ce7304 */ /* 0x000ee20000202000 */
[----:B0-----:R-:W-:Y:S01]  /*37b0*/  IMAD.WIDE.U32 R140, R2, 0x8, R140 ;  /* 0x00000008028c7825 */ /* 0x001fe200078e008c */
[----:B--2---:R-:W-:-:S06]  /*37c0*/  SHF.L.U32 R3, R208, 0x10, RZ ;  /* 0x00000010d0037819 */ /* 0x004fcc00000006ff */
[----:B------:R-:W0:Y:S01]  /*37d0*/  F2F.BF16.F32 R207, R147 ;  /* 0x0000009300cf7304 */ /* 0x000e220000202000 */
[----:B---3--:R-:W-:Y:S01]  /*37e0*/  LOP3.LUT R145, R145, R3, R206, 0xfe, !PT ;  /* 0x0000000391917212 */ /* 0x008fe200078efece */
[----:B-1----:R-:W-:Y:S01]  /*37f0*/  @P6 IMAD.WIDE.U32 R142, R2, 0x10, R142 ;  /* 0x00000010028e6825 */ /* 0x002fe200078e008e */
        /* <DEDUP_REMOVED lines=18> */
.L_x_1277:
[----:B------:R-:W-:Y:S05]  /*3920*/  BSYNC B0 ;  /* 0x0000000000007941 */ /* 0x000fea0003800000 */
.L_x_1276:
[----:B------:R-:W-:Y:S02]  /*3930*/  IADD3 R157, R157, UR16, RZ ;  /* 0x000000109d9d7c10 */ /* 0x000fe4000fffe0ff */
[----:B------:R-:W-:Y:S02]  /*3940*/  SEL R206, RZ, 0x1, P0 ;  /* 0x00000001ffce7807 */ /* 0x000fe40000000000 */
[----:B------:R-:W-:-:S13]  /*3950*/  ISETP.GE.AND P6, PT, R157, UR17, PT ;  /* 0x000000119d007c0c */ /* 0x000fda000bfc6270 */
[----:B------:R-:W-:Y:S05]  /*3960*/  @!P6 BRA `(.L_x_1278) ;  /* 0xffffffd00088e947 */ /* 0x000fea000383ffff */
.L_x_1252:
[----:B------:R-:W1:Y:S01]  /*3970*/  S2R R0, SR_TID.X ;  /* 0x0000000000007919 */ /* 0x000e620000002100 */
[----:B------:R-:W1:Y:S01]  /*3980*/  S2UR UR13, SR_CTAID.X ;  /* 0x00000000000d79c3 */ /* 0x000e620000002500 */
[----:B------:R-:W-:Y:S01]  /*3990*/  BSSY B0, `(.L_x_1279) ;  /* 0x0000013000007945 */ /* 0x000fe20003800000 */
[C---:B-1----:R-:W-:Y:S02]  /*39a0*/  LEA.HI R3, R0.reuse, UR13, RZ, 0x19 ;  /* 0x0000000d00037c11 */ /* 0x042fe4000f8fc8ff */
[----:B-----5:R-:W-:-:S03]  /*39b0*/  LOP3.LUT R11, R0, 0x7f, RZ, 0xc0, !PT ;  /* 0x0000007f000b7812 */ /* 0x020fc600078ec0ff */
[----:B------:R-:W-:-:S05]  /*39c0*/  IMAD R160, R3, R160, RZ ;  /* 0x000000a003a07224 */ /* 0x000fca00078e02ff */
[----:B------:R-:W-:Y:S01]  /*39d0*/  LEA.HI R11, R160, R11, RZ, 0x1e ;  /* 0x0000000ba00b7211 */ /* 0x000fe200078ff0ff */
[----:B------:R-:W-:Y:S06]  /*39e0*/  @!P5 BRA `(.L_x_1280) ;  /* 0x000000000034d947 */ /* 0x000fec0003800000 */
[----:B------:R-:W1:Y:S08]  /*39f0*/  LDC.64 R2, c[0x0][0x2d0] ;  /* 0x0000b400ff027b82 */ /* 0x000e700000000a00 */
[----:B------:R-:W2:Y:S08]  /*3a00*/  LDC.64 R4, c[0x0][0x2d8] ;  /* 0x0000b600ff047b82 */ /* 0x000eb00000000a00 */
        /* <DEDUP_REMOVED lines=11> */
.L_x_1280:
[----:B------:R-:W-:Y:S05]  /*3ac0*/  BSYNC B0 ;  /* 0x0000000000007941 */ /* 0x000fea0003800000 */
.L_x_1279:
[----:B------:R-:W-:Y:S04]  /*3ad0*/  BSSY B0, `(.L_x_1281) ;  /* 0x000000f000007945 */ /* 0x000fe80003800000 */
[----:B------:R-:W-:Y:S05]  /*3ae0*/  @!P4 BRA `(.L_x_1282) ;  /* 0x000000000034c947 */ /* 0x000fea0003800000 */
[----:B-1----:R-:W1:Y:S08]  /*3af0*/  LDC.64 R2, c[0x0][0x2d0] ;  /* 0x0000b400ff027b82 */ /* 0x002e700000000a00 */
        /* <DEDUP_REMOVED lines=12> */
.L_x_1282:
[----:B------:R-:W-:Y:S05]  /*3bc0*/  BSYNC B0 ;  /* 0x0000000000007941 */ /* 0x000fea0003800000 */
.L_x_1281:
        /* <DEDUP_REMOVED lines=15> */
.L_x_1284:
[----:B------:R-:W-:Y:S05]  /*3cc0*/  BSYNC B0 ;  /* 0x0000000000007941 */ /* 0x000fea0003800000 */
.L_x_1283:
        /* <DEDUP_REMOVED lines=15> */
.L_x_1286:
[----:B------:R-:W-:Y:S05]  /*3dc0*/  BSYNC B0 ;  /* 0x0000000000007941 */ /* 0x000fea0003800000 */
.L_x_1285:
[----:B------:R-:W-:Y:S05]  /*3dd0*/  @!P1 EXIT ;  /* 0x000000000000994d */ /* 0x000fea0003800000 */
[----:B-1----:R-:W1:Y:S08]  /*3de0*/  LDC.64 R2, c[0x0][0x2d0] ;  /* 0x0000b400ff027b82 */ /* 0x002e700000000a00 */
[----:B------:R-:W2:Y:S08]  /*3df0*/  LDC.64 R4, c[0x0][0x2d8] ;  /* 0x0000b600ff047b82 */ /* 0x000eb00000000a00 */
        /* <DEDUP_REMOVED lines=11> */
.L_x_1263:
[----:B------:R-:W-:Y:S01]  /*3eb0*/  HFMA2.MMA R215, -RZ, RZ, 0, 1.847743988037109375e-06 ;  /* 0x0000001fffd77435 */ /* 0x000fe200000001ff */
[----:B------:R-:W-:Y:S01]  /*3ec0*/  MOV R209, R211 ;  /* 0x000000d300d17202 */ /* 0x000fe20000000f00 */
[----:B------:R-:W-:Y:S01]  /*3ed0*/  IMAD.MOV.U32 R208, RZ, RZ, 0x10 ;  /* 0x00000010ffd07424 */ /* 0x000fe200078e00ff */
[----:B------:R-:W-:-:S08]  /*3ee0*/  MOV R206, 0xffffffff ;  /* 0xffffffff00ce7802 */ /* 0x000fd00000000f00 */
[----:B-----5:R-:W-:Y:S05]  /*3ef0*/  WARPSYNC.COLLECTIVE R206, `(.L_x_1287) ;  /* 0x00000000ce087348 */ /* 0x020fea0003c00000 */
[----:B-----5:R0:W1:Y:S02]  /*3f00*/  SHFL.DOWN P6, R207, R209, R208, R215 ;  /* 0x080000d0d1cf7389 */ /* 0x02006400000c00d7 */
[----:B01----:R-:W-:Y:S01]  /*3f10*/  ENDCOLLECTIVE ;  /* 0x000000000000791b */ /* 0x003fe20003800000 */
.L_x_1287:
[----:B------:R-:W-:Y:S02]  /*3f20*/  MOV R209, R213 ;  /* 0x000000d500d17202 */ /* 0x000fe40000000f00 */
[----:B------:R-:W-:-:S07]  /*3f30*/  MOV R142, R207 ;  /* 0x000000cf008e7202 */ /* 0x000fce0000000f00 */
[----:B------:R-:W-:Y:S05]  /*3f40*/  WARPSYNC.COLLECTIVE R206, `(.L_x_1288) ;  /* 0x00000000ce087348 */ /* 0x000fea0003c00000 */
[----:B------:R0:W1:Y:S02]  /*3f50*/  SHFL.DOWN P6, R207, R209, R208, R215 ;  /* 0x080000d0d1cf7389 */ /* 0x00006400000c00d7 */
[----:B01----:R-:W-:Y:S01]  /*3f60*/  ENDCOLLECTIVE ;  /* 0x000000000000791b */ /* 0x003fe20003800000 */
.L_x_1288:
[----:B------:R-:W-:Y:S01]  /*3f70*/  FADD.FTZ R142, R142, R211 ;  /* 0x000000d38e8e7221 */ /* 0x000fe20000010000 */
[----:B------:R-:W-:-:S04]  /*3f80*/  HFMA2.MMA R208, -RZ, RZ, 0, 4.76837158203125e-07 ;  /* 0x00000008ffd07435 */ /* 0x000fc800000001ff */
[----:B------:R-:W-:Y:S01]  /*3f90*/  MOV R209, R142 ;  /* 0x0000008e00d17202 */ /* 0x000fe20000000f00 */
[----:B------:R-:W-:-:S07]  /*3fa0*/  IMAD.MOV.U32 R144, RZ, RZ, R207 ;  /* 0x000000ffff907224 */ /* 0x000fce00078e00cf */
[----:B------:R-:W-:Y:S05]  /*3fb0*/  WARPSYNC.COLLECTIVE R206, `(.L_x_1289) ;  /* 0x00000000ce087348 */ /* 0x000fea0003c00000 */
[----:B------:R0:W1:Y:S02]  /*3fc0*/  SHFL.DOWN P6, R207, R209, R208, R215 ;  /* 0x080000d0d1cf7389 */ /* 0x00006400000c00d7 */
[----:B01----:R-:W-:Y:S01]  /*3fd0*/  ENDCOLLECTIVE ;  /* 0x000000000000791b */ /* 0x003fe20003800000 */
.L_x_1289:
[----:B------:R-:W-:-:S05]  /*3fe0*/  FADD.FTZ R144, R144, R213 ;  /* 0x000000d590907221 */ /* 0x000fca0000010000 */
[----:B------:R-:W-:Y:S02]  /*3ff0*/  MOV R209, R144 ;  /* 0x0000009000d17202 */ /* 0x000fe40000000f00 */
[----:B------:R-:W-:-:S07]  /*4000*/  MOV R143, R207 ;  /* 0x000000cf008f7202 */ /* 0x000fce0000000f00 */
[----:B------:R-:W-:Y:S05]  /*4010*/  WARPSYNC.COLLECTIVE R206, `(.L_x_1290) ;  /* 0x00000000ce087348 */ /* 0x000fea0003c00000 */
[----:B------:R0:W1:Y:S02]  /*4020*/  SHFL.DOWN P6, R207, R209, R208, R215 ;  /* 0x080000d0d1cf7389 */ /* 0x00006400000c00d7 */
[----:B01----:R-:W-:Y:S01]  /*4030*/  ENDCOLLECTIVE ;  /* 0x000000000000791b */ /* 0x003fe20003800000 */
.L_x_1290:
[----:B------:R-:W-:Y:S01]  /*4040*/  FADD.FTZ R143, R142, R143 ;  /* 0x0000008f8e8f7221 */ /* 0x000fe20000010000 */
[----:B------:R-:W-:-:S04]  /*4050*/  HFMA2.MMA R208, -RZ, RZ, 0, 2.384185791015625e-07 ;  /* 0x00000004ffd07435 */ /* 0x000fc800000001ff */
[----:B------:R-:W-:Y:S01]  /*4060*/  MOV R209, R143 ;  /* 0x0000008f00d17202 */ /* 0x000fe20000000f00 */
[----:B------:R-:W-:-:S07]  /*4070*/  IMAD.MOV.U32 R145, RZ, RZ, R207 ;  /* 0x000000ffff917224 */ /* 0x000fce00078e00cf */
[----:B------:R-:W-:Y:S05]  /*4080*/  WARPSYNC.COLLECTIVE R206, `(.L_x_1291) ;  /* 0x00000000ce087348 */ /* 0x000fea0003c00000 */
[----:B------:R0:W1:Y:S02]  /*4090*/  SHFL.DOWN P6, R207, R209, R208, R215 ;  /* 0x080000d0d1cf7389 */ /* 0x00006400000c00d7 */
[----:B01----:R-:W-:Y:S01]  /*40a0*/  ENDCOLLECTIVE ;  /* 0x000000000000791b */ /* 0x003fe20003800000 */
.L_x_1291:
[----:B------:R-:W-:-:S05]  /*40b0*/  FADD.FTZ R145, R144, R145 ;  /* 0x0000009190917221 */ /* 0x000fca0000010000 */
[----:B------:R-:W-:Y:S02]  /*40c0*/  MOV R209, R145 ;  /* 0x0000009100d17202 */ /* 0x000fe40000000f00 */
[----:B------:R-:W-:-:S07]  /*40d0*/  MOV R146, R207 ;  /* 0x000000cf00927202 */ /* 0x000fce0000000f00 */
[----:B------:R-:W-:Y:S05]  /*40e0*/  WARPSYNC.COLLECTIVE R206, `(.L_x_1292) ;  /* 0x00000000ce087348 */ /* 0x000fea0003c00000 */
[----:B------:R0:W1:Y:S02]  /*40f0*/  SHFL.DOWN P6, R207, R209, R208, R215 ;  /* 0x080000d0d1cf7389 */ /* 0x00006400000c00d7 */
[----:B01----:R-:W-:Y:S01]  /*4100*/  ENDCOLLECTIVE ;  /* 0x000000000000791b */ /* 0x003fe20003800000 */
.L_x_1292:
[----:B------:R-:W-:Y:S01]  /*4110*/  FADD.FTZ R146, R143, R146 ;  /* 0x000000928f927221 */ /* 0x000fe20000010000 */
[----:B------:R-:W-:-:S04]  /*4120*/  HFMA2.MMA R208, -RZ, RZ, 0, 1.1920928955078125e-07 ;  /* 0x00000002ffd07435 */ /* 0x000fc800000001ff */
[----:B------:R-:W-:Y:S01]  /*4130*/  MOV R209, R146 ;  /* 0x0000009200d17202 */ /* 0x000fe20000000f00 */
[----:B------:R-:W-:-:S07]  /*4140*/  IMAD.MOV.U32 R186, RZ, RZ, R207 ;  /* 0x000000ffffba7224 */ /* 0x000fce00078e00cf */
[----:B------:R-:W-:Y:S05]  /*4150*/  WARPSYNC.COLLECTIVE R206, `(.L_x_1293) ;  /* 0x00000000ce087348 */ /* 0x000fea0003c00000 */
[----:B------:R0:W1:Y:S02]  /*4160*/  SHFL.DOWN P6, R207, R209, R208, R215 ;  /* 0x080000d0d1cf7389 */ /* 0x00006400000c00d7 */
[----:B01----:R-:W-:Y:S01]  /*4170*/  ENDCOLLECTIVE ;  /* 0x000000000000791b */ /* 0x003fe20003800000 */
.L_x_1293:
[----:B------:R-:W-:-:S05]  /*4180*/  FADD.FTZ R186, R145, R186 ;  /* 0x000000ba91ba7221 */ /* 0x000fca0000010000 */
[----:B------:R-:W-:Y:S02]  /*4190*/  MOV R209, R186 ;  /* 0x000000ba00d17202 */ /* 0x000fe40000000f00 */
[----:B------:R-:W-:-:S07]  /*41a0*/  MOV R147, R207 ;  /* 0x000000cf00937202 */ /* 0x000fce0000000f00 */
[----:B------:R-:W-:Y:S05]  /*41b0*/  WARPSYNC.COLLECTIVE R206, `(.L_x_1294) ;  /* 0x00000000ce087348 */ /* 0x000fea0003c00000 */
[----:B------:R0:W1:Y:S02]  /*41c0*/  SHFL.DOWN P6, R207, R209, R208, R215 ;  /* 0x080000d0d1cf7389 */ /* 0x00006400000c00d7 */
[----:B01----:R-:W-:Y:S01]  /*41d0*/  ENDCOLLECTIVE ;  /* 0x000000000000791b */ /* 0x003fe20003800000 */
.L_x_1294:
[----:B------:R-:W-:Y:S01]  /*41e0*/  FADD.FTZ R147, R146, R147 ;  /* 0x0000009392937221 */ /* 0x000fe20000010000 */
[----:B------:R-:W-:-:S04]  /*41f0*/  HFMA2.MMA R208, -RZ, RZ, 0, 5.9604644775390625e-08 ;  /* 0x00000001ffd07435 */ /* 0x000fc800000001ff */
[----:B------:R-:W-:Y:S01]  /*4200*/  MOV R209, R147 ;  /* 0x0000009300d17202 */ /* 0x000fe20000000f00 */
[----:B------:R-:W-:-:S07]  /*4210*/  IMAD.MOV.U32 R187, RZ, RZ, R207 ;  /* 0x000000ffffbb7224 */ /* 0x000fce00078e00cf */
[----:B------:R-:W-:Y:S05]  /*4220*/  WARPSYNC.COLLECTIVE R206, `(.L_x_1295) ;  /* 0x00000000ce087348 */ /* 0x000fea0003c00000 */
[----:B------:R0:W1:Y:S02]  /*4230*/  SHFL.DOWN P6, R207, R209, R208, R215 ;  /* 0x080000d0d1cf7389 */ /* 0x00006400000c00d7 */
[----:B01----:R-:W-:Y:S01]  /*4240*/  ENDCOLLECTIVE ;  /* 0x000000000000791b */ /* 0x003fe20003800000 */
.L_x_1295:
[----:B------:R-:W-:-:S05]  /*4250*/  FADD.FTZ R187, R186, R187 ;  /* 0x000000bbbabb7221 */ /* 0x000fca0000010000 */
[----:B------:R-:W-:Y:S02]  /*4260*/  MOV R209, R187 ;  /* 0x000000bb00d17202 */ /* 0x000fe40000000f00 */
[----:B------:R-:W-:-:S07]  /*4270*/  MOV R142, R207 ;  /* 0x000000cf008e7202 */ /* 0x000fce0000000f00 */
[----:B------:R-:W-:Y:S05]  /*4280*/  WARPSYNC.COLLECTIVE R206, `(.L_x_1296) ;  /* 0x00000000ce087348 */ /* 0x000fea0003c00000 */
[----:B------:R0:W1:Y:S02]  /*4290*/  SHFL.DOWN P6, R207, R209, R208, R215 ;  /* 0x080000d0d1cf7389 */ /* 0x00006400000c00d7 */
[----:B01----:R-:W-:Y:S01]  /*42a0*/  ENDCOLLECTIVE ;  /* 0x000000000000791b */ /* 0x003fe20003800000 */
.L_x_1296:
[----:B------:R-:W-:Y:S01]  /*42b0*/  MOV R144, R207 ;  /* 0x000000cf00907202 */ /* 0x000fe20000000f00 */
[----:B------:R-:W-:Y:S06]  /*42c0*/  BRA `(.L_x_1297) ;  /* 0xffffffe000bc7947 */ /* 0x000fec000383ffff */
.L_x_1298:
        /* <DEDUP_REMOVED lines=11> */
.L_x_3913:


//--------------------- .text._ZN10layer_norm31ln_parallel_residual_bwd_kernelINS_13Kernel_traitsI13__nv_bfloat16S2_fS2_fjLj2560ELj1ELj1ELj4ELj8ENS_18Kernel_traits_baseILj2560ES2_S2_fS2_fjLj128EEEEELb0ELb0ELb1EEEvNS_9BwdParamsE --------------------------
	.section	.text._ZN10layer_norm31ln_parallel_residual_bwd_kernelINS_13Kernel_traitsI13__nv_bfloat16S2_fS2_fjLj2560ELj1ELj1ELj4ELj8ENS_18Kernel_traits_baseILj2560ES2_S2_fS2_fjLj128EEEEELb0ELb0ELb1EEEvNS_9BwdParamsE,"ax",@progbits
	.align	128
        .global         _ZN10layer_norm31ln_parallel_residual_bwd_kernelINS_13Kernel_traitsI13__nv_bfloat16S2_fS2_fjLj2560ELj1ELj1ELj4ELj8ENS_18Kernel_traits_baseILj2560ES2_S2_fS2_fjLj128EEEEELb0ELb0ELb1EEEvNS_9BwdParamsE
        .type           _ZN10layer_norm31ln_parallel_residual_bwd_kernelINS_13Kernel_traitsI13__nv_bfloat16S2_fS2_fjLj2560ELj1ELj1ELj4ELj8ENS_18Kernel_traits_baseILj2560ES2_S2_fS2_fjLj128EEEEELb0ELb0ELb1EEEvNS_9BwdParamsE,@function
        .size           _ZN10layer_norm31ln_parallel_residual_bwd_kernelINS_13Kernel_traitsI13__nv_bfloat16S2_fS2_fjLj2560ELj1ELj1ELj4ELj8ENS_18Kernel_traits_baseILj2560ES2_S2_fS2_fjLj128EEEEELb0ELb0ELb1EEEvNS_9BwdParamsE,(.L_x_3914 - _ZN10layer_norm31ln_parallel_residual_bwd_kernelINS_13Kernel_traitsI13__nv_bfloat16S2_fS2_fjLj2560ELj1ELj1ELj4ELj8ENS_18Kernel_traits_baseILj2560ES2_S2_fS2_fjLj128EEEEELb0ELb0ELb1EEEvNS_9BwdParamsE)
        .other          _ZN10layer_norm31ln_parallel_residual_bwd_kernelINS_13Kernel_traitsI13__nv_bfloat16S2_fS2_fjLj2560ELj1ELj1ELj4ELj8ENS_18Kernel_traits_baseILj2560ES2_S2_fS2_fjLj128EEEEELb0ELb0ELb1EEEvNS_9BwdParamsE,@"STO_CUDA_ENTRY STV_DEFAULT"
_ZN10layer_norm31ln_parallel_residual_bwd_kernelINS_13Kernel_traitsI13__nv_bfloat16S2_fS2_fjLj2560ELj1ELj1ELj4ELj8ENS_18Kernel_traits_baseILj2560ES2_S2_fS2_fjLj128EEEEELb0ELb0ELb1EEEvNS_9BwdParamsE:
.text._ZN10layer_norm31ln_parallel_residual_bwd_kernelINS_13Kernel_traitsI13__nv_bfloat16S2_fS2_fjLj2560ELj1ELj1ELj4ELj8ENS_18Kernel_traits_baseILj2560ES2_S2_fS2_fjLj128EEEEELb0ELb0ELb1EEEvNS_9BwdParamsE:
        /* <DEDUP_REMOVED lines=56> */
.L_x_1299:
        /* <DEDUP_REMOVED lines=15> */
[----:B------:R0:W5:Y:S04]  /*0470*/  LDG.E.64 R22, desc[UR6][R2.64+0x1000] ;  /* 0x0010000602167981 */ /* 0x000168000c1e1b00 */
[----:B------:R-:W5:Y:S04]  /*0480*/  LDG.E.64 R8, desc[UR6][R4.64] ;  /* 0x0000000604087981 */ /* 0x000f68000c1e1b00 */
[----:B------:R-:W5:Y:S04]  /*0490*/  LDG.E.64 R16, desc[UR6][R4.64+0x800] ;  /* 0x0008000604107981 */ /* 0x000f68000c1e1b00 */
[----:B------:R1:W5:Y:S01]  /*04a0*/  LDG.E.64 R24, desc[UR6][R4.64+0x1000] ;  /* 0x0010000604187981 */ /* 0x000362000c1e1b00 */
[----:B------:R-:W-:Y:S01]  /*04b0*/  ISETP.NE.U32.AND P0, PT, RZ, UR4, PT ;  /* 0x00000004ff007c0c */ /* 0x000fe2000bf05070 */
[----:B------:R-:W-:Y:S01]  /*04c0*/  ULDC.U8 UR4, c[0x0][0x2a0] ;  /* 0x0000a80000047ab9 */ /* 0x000fe20000000000 */
[----:B------:R-:W-:Y:S01]  /*04d0*/  HFMA2.MMA R210, -RZ, RZ, 0, 5.9604644775390625e-08 ;  /* 0x00000001ffd27435 */ /* 0x000fe200000001ff */
        /* <DEDUP_REMOVED lines=32> */
[----:B------:R-:W-:Y:S02]  /*06e0*/  LOP3.LUT R178, R0, 0x7f, RZ, 0xc0, !PT ;  /* 0x0000007f00b27812 */ /* 0x000fe400078ec0ff */
[----:B------:R-:W-:Y:S02]  /*06f0*/  MOV R208, UR4 ;  /* 0x0000000400d07c02 */ /* 0x000fe40008000f00 */
[--C-:B--2---:R-:W-:Y:S02]  /*0700*/  SHF.R.U64 R181, R10, 0x10, R11.reuse ;  /* 0x000000100ab57819 */ /* 0x104fe4000000120b */
[----:B------:R-:W-:Y:S02]  /*0710*/  SHF.R.U32.HI R182, RZ, 0x10, R11 ;  /* 0x00000010ffb67819 */ /* 0x000fe4000001160b */
[--C-:B---3--:R-:W-:Y:S02]  /*0720*/  SHF.R.U32.HI R186, RZ, 0x10, R19.reuse ;  /* 0x00000010ffba7819 */ /* 0x108fe40000011613 */
[----:B------:R-:W-:-:S02]  /*0730*/  SHF.R.U64 R185, R18, 0x10, R19 ;  /* 0x0000001012b97819 */ /* 0x000fc40000001213 */
[--C-:B----4-:R-:W-:Y:S02]  /*0740*/  SHF.R.U64 R191, R12, 0x10, R13.reuse ;  /* 0x000000100cbf7819 */ /* 0x110fe4000000120d */
[----:B------:R-:W-:Y:S02]  /*0750*/  SHF.R.U32.HI R192, RZ, 0x10, R13 ;  /* 0x00000010ffc07819 */ /* 0x000fe4000001160d */
[--C-:B-----5:R-:W-:Y:S02]  /*0760*/  SHF.R.U32.HI R196, RZ, 0x10, R21.reuse ;  /* 0x00000010ffc47819 */ /* 0x120fe40000011615 */
[----:B------:R-:W-:Y:S02]  /*0770*/  SHF.R.U64 R195, R20, 0x10, R21 ;  /* 0x0000001014c37819 */ /* 0x000fe40000001215 */
[--C-:B------:R-:W-:Y:S02]  /*0780*/  SHF.R.U64 R179, R6, 0x10, R7.reuse ;  /* 0x0000001006b37819 */ /* 0x100fe40000001207 */
[----:B------:R-:W-:-:S02]  /*0790*/  SHF.R.U32.HI R180, RZ, 0x10, R7 ;  /* 0x00000010ffb47819 */ /* 0x000fc40000011607 */
[--C-:B------:R-:W-:Y:S02]  /*07a0*/  SHF.R.U64 R183, R14, 0x10, R15.reuse ;  /* 0x000000100eb77819 */ /* 0x100fe4000000120f */
[----:B------:R-:W-:Y:S02]  /*07b0*/  SHF.R.U32.HI R184, RZ, 0x10, R15 ;  /* 0x00000010ffb87819 */ /* 0x000fe4000001160f */
[--C-:B------:R-:W-:Y:S02]  /*07c0*/  SHF.R.U64 R187, R22, 0x10, R23.reuse ;  /* 0x0000001016bb7819 */ /* 0x100fe40000001217 */
[----:B------:R-:W-:Y:S02]  /*07d0*/  SHF.R.U32.HI R188, RZ, 0x10, R23 ;  /* 0x00000010ffbc7819 */ /* 0x000fe40000011617 */
[--C-:B------:R-:W-:Y:S02]  /*07e0*/  SHF.R.U64 R189, R8, 0x10, R9.reuse ;  /* 0x0000001008bd7819 */ /* 0x100fe40000001209 */
[----:B------:R-:W-:-:S02]  /*07f0*/  SHF.R.U32.HI R190, RZ, 0x10, R9 ;  /* 0x00000010ffbe7819 */ /* 0x000fc40000011609 */
[--C-:B------:R-:W-:Y:S02]  /*0800*/  SHF.R.U64 R193, R16, 0x10, R17.reuse ;  /* 0x0000001010c17819 */ /* 0x100fe40000001211 */
        /* <DEDUP_REMOVED lines=22> */
[----:B------:R-:W-:Y:S01]  /*0970*/  SHF.L.U32 R167, R12, 0x10, RZ ;  /* 0x000000100ca77819 */ /* 0x000fe200000006ff */
[----:B------:R-:W-:Y:S01]  /*0980*/  IMAD.U32 R181, R181, 0x10000, RZ ;  /* 0x00010000b5b57824 */ /* 0x000fe200078e00ff */
[----:B------:R-:W-:-:S02]  /*0990*/  SHF.L.U32 R168, R13, 0x10, RZ ;  /* 0x000000100da87819 */ /* 0x000fc400000006ff */
[----:B------:R-:W-:Y:S02]  /*09a0*/  CS2R R12, SRZ ;  /* 0x00000000000c7805 */ /* 0x000fe4000001ff00 */
[----:B------:R-:W-:Y:S01]  /*09b0*/  SHF.L.U32 R169, R16, 0x10, RZ ;  /* 0x0000001010a97819 */ /* 0x000fe200000006ff */
[----:B------:R-:W-:Y:S01]  /*09c0*/  IMAD.U32 R186, R186, 0x10000, RZ ;  /* 0x00010000baba7824 */ /* 0x000fe200078e00ff */
[----:B------:R-:W-:Y:S02]  /*09d0*/  SHF.L.U32 R170, R17, 0x10, RZ ;  /* 0x0000001011aa7819 */ /* 0x000fe400000006ff */
[----:B------:R-:W-:Y:S02]  /*09e0*/  CS2R R16, SRZ ;  /* 0x0000000000107805 */ /* 0x000fe4000001ff00 */
[----:B------:R-:W-:Y:S02]  /*09f0*/  SHF.L.U32 R172, R21, 0x10, RZ ;  /* 0x0000001015ac7819 */ /* 0x000fe400000006ff */
[----:B------:R-:W-:-:S02]  /*0a00*/  CS2R R20, SRZ ;  /* 0x0000000000147805 */ /* 0x000fc4000001ff00 */
[----:B------:R-:W-:Y:S01]  /*0a10*/  SHF.L.U32 R173, R24, 0x10, RZ ;  /* 0x0000001018ad7819 */ /* 0x000fe200000006ff */
[----:B------:R-:W-:Y:S01]  /*0a20*/  IMAD.U32 R191, R191, 0x10000, RZ ;  /* 0x00010000bfbf7824 */ /* 0x000fe200078e00ff */
[----:B------:R-:W-:Y:S02]  /*0a30*/  SHF.L.U32 R174, R25, 0x10, RZ ;  /* 0x0000001019ae7819 */ /* 0x000fe400000006ff */
[----:B------:R-:W-:Y:S02]  /*0a40*/  CS2R R24, SRZ ;  /* 0x0000000000187805 */ /* 0x000fe4000001ff00 */
[----:B------:R-:W-:Y:S01]  /*0a50*/  SHF.L.U32 R179, R179, 0x10, RZ ;  /* 0x00000010b3b37819 */ /* 0x000fe200000006ff */
[----:B------:R-:W-:Y:S01]  /*0a60*/  IMAD.U32 R196, R196, 0x10000, RZ ;  /* 0x00010000c4c47824 */ /* 0x000fe200078e00ff */
        /* <DEDUP_REMOVED lines=14> */
[----:B------:R-:W-:-:S07]  /*0b50*/  SHF.L.U32 R198, R198, 0x10, RZ ;  /* 0x00000010c6c67819 */ /* 0x000fce00000006ff */
.L_x_1308:
[----:B0-2---:R-:W0:Y:S01]  /*0b60*/  LDC.64 R82, c[0x0][0x250] ;  /* 0x00009400ff527b82 */ /* 0x005e220000000a00 */
[----:B-1-3--:R-:W-:-:S05]  /*0b70*/  IMAD R76, R202, UR8, RZ ;  /* 0x00000008ca4c7c24 */ /* 0x00afca000f8e02ff */
[----:B------:R-:W-:Y:S02]  /*0b80*/  SHF.R.S32.HI R77, RZ, 0x1f, R76 ;  /* 0x0000001fff4d7819 */ /* 0x000fe4000001144c */
[----:B------:R-:W1:Y:S02]  /*0b90*/  LDC.64 R92, c[0x0][0x238] ;  /* 0x00008e00ff5c7b82 */ /* 0x000e640000000a00 */
[----:B------:R-:W-:-:S04]  /*0ba0*/  LEA.HI R77, R77, R76, RZ, 0x2 ;  /* 0x0000004c4d4d7211 */ /* 0x000fc800078f10ff */
[----:B------:R-:W-:Y:S02]  /*0bb0*/  LEA.HI.SX32 R209, R77, R178, 0x1e ;  /* 0x000000b24dd17211 */ /* 0x000fe400078ff2ff */
[----:B------:R-:W2:Y:S08]  /*0bc0*/  LDC.64 R152, c[0x0][0x2b8] ;  /* 0x0000ae00ff987b82 */ /* 0x000eb00000000a00 */
[----:B------:R-:W3:Y:S01]  /*0bd0*/  LDC.64 R150, c[0x0][0x2c0] ;  /* 0x0000b000ff967b82 */ /* 0x000ee20000000a00 */
[----:B0-----:R-:W-:-:S05]  /*0be0*/  IMAD.WIDE R82, R202, 0x4, R82 ;  /* 0x00000004ca527825 */ /* 0x001fca00078e0252 */
[----:B------:R-:W4:Y:S02]  /*0bf0*/  LDG.E R206, desc[UR6][R82.64] ;  /* 0x0000000652ce7981 */ /* 0x000f24000c1e1900 */
[----:B------:R-:W0:Y:S01]  /*0c00*/  LDC.64 R86, c[0x0][0x258] ;  /* 0x00009600ff567b82 */ /* 0x000e220000000a00 */
[----:B-1----:R-:W-:-:S06]  /*0c10*/  IMAD.WIDE.U32 R76, R209, 0x10, R92 ;  /* 0x00000010d14c7825 */ /* 0x002fcc00078e005c */
[----:B------:R-:W4:Y:S01]  /*0c20*/  LDG.E.128 R76, desc[UR6][R76.64] ;  /* 0x000000064c4c7981 */ /* 0x000f22000c1e1d00 */
[C---:B--2---:R-:W-:Y:S01]  /*0c30*/  IMAD.WIDE.U32 R134, R209.reuse, 0x8, R152 ;  /* 0x00000008d1867825 */ /* 0x044fe200078e0098 */
[----:B------:R-:W1:Y:S05]  /*0c40*/  @P0 LDC.64 R154, c[0x0][0x2c8] ;  /* 0x0000b200ff9a0b82 */ /* 0x000e6a0000000a00 */
[----:B------:R-:W2:Y:S01]  /*0c50*/  LDG.E.64 R134, desc[UR6][R134.64] ;  /* 0x0000000686867981 */ /* 0x000ea2000c1e1b00 */
[C---:B---3--:R-:W-:Y:S01]  /*0c60*/  IMAD.WIDE.U32 R136, R209.reuse, 0x8, R150 ;  /* 0x00000008d1887825 */ /* 0x048fe200078e0096 */
[----:B------:R-:W-:Y:S01]  /*0c70*/  IADD3 R207, R209, 0x80, RZ ;  /* 0x00000080d1cf7810 */ /* 0x000fe20007ffe0ff */
[----:B------:R-:W3:Y:S04]  /*0c80*/  @P0 LDC.64 R158, c[0x0][0x2c8] ;  /* 0x0000b200ff9e0b82 */ /* 0x000ee80000000a00 */
[----:B------:R-:W2:Y:S01]  /*0c90*/  LDG.E.64 R136, desc[UR6][R136.64] ;  /* 0x0000000688887981 */ /* 0x000ea2000c1e1b00 */
[----:B0-----:R-:W-:-:S03]  /*0ca0*/  IMAD.WIDE R86, R202, 0x4, R86 ;  /* 0x00000004ca567825 */ /* 0x001fc600078e0256 */
[----:B------:R-:W0:Y:S02]  /*0cb0*/  @P0 LDC.64 R156, c[0x0][0x2c8] ;  /* 0x0000b200ff9c0b82 */ /* 0x000e240000000a00 */
[----:B------:R-:W2:Y:S01]  /*0cc0*/  LDG.E R204, desc[UR6][R86.64] ;  /* 0x0000000656cc7981 */ /* 0x000ea2000c1e1900 */
[----:B------:R-:W-:-:S04]  /*0cd0*/  IMAD.WIDE.U32 R140, R207, 0x8, R150 ;  /* 0x00000008cf8c7825 */ /* 0x000fc800078e0096 */
[C---:B------:R-:W-:Y:S01]  /*0ce0*/  IMAD.WIDE.U32 R80, R207.reuse, 0x10, R92 ;  /* 0x00000010cf507825 */ /* 0x040fe200078e005c */
[----:B------:R-:W0:Y:S01]  /*0cf0*/  @P0 LDC.64 R162, c[0x0][0x2c8] ;  /* 0x0000b200ffa20b82 */ /* 0x000e220000000a00 */
[----:B------:R-:W2:Y:S02]  /*0d00*/  LDG.E.64 R140, desc[UR6][R140.64] ;  /* 0x000000068c8c7981 */ /* 0x000ea4000c1e1b00 */
[----:B------:R-:W-:Y:S02]  /*0d10*/  IMAD.WIDE.U32 R138, R207, 0x8, R152 ;  /* 0x00000008cf8a7825 */ /* 0x000fe400078e0098 */
[----:B------:R-:W2:Y:S01]  /*0d20*/  LDG.E.128 R80, desc[UR6][R80.64] ;  /* 0x0000000650507981 */ /* 0x000ea2000c1e1d00 */
[----:B------:R-:W-:Y:S02]  /*0d30*/  IADD3 R205, R209, 0x100, RZ ;  /* 0x00000100d1cd7810 */ /* 0x000fe40007ffe0ff */
[----:B------:R-:W0:Y:S01]  /*0d40*/  @P0 LDC.64 R160, c[0x0][0x2c8] ;  /* 0x0000b200ffa00b82 */ /* 0x000e220000000a00 */
[----:B------:R-:W2:Y:S02]  /*0d50*/  LDG.E.64 R138, desc[UR6][R138.64] ;  /* 0x000000068a8a7981 */ /* 0x000ea4000c1e1b00 */
[----:B------:R-:W-:-:S04]  /*0d60*/  IMAD.WIDE.U32 R144, R205, 0x8, R150 ;  /* 0x00000008cd907825 */ /* 0x000fc800078e0096 */
[C---:B------:R-:W-:Y:S02]  /*0d70*/  IMAD.WIDE.U32 R142, R205.reuse, 0x8, R152 ;  /* 0x00000008cd8e7825 */ /* 0x040fe400078e0098 */
[----:B------:R-:W2:Y:S02]  /*0d80*/  LDG.E.64 R144, desc[UR6][R144.64] ;  /* 0x0000000690907981 */ /* 0x000ea4000c1e1b00 */
[----:B------:R-:W-:Y:S02]  /*0d90*/  IMAD.WIDE.U32 R84, R205, 0x10, R92 ;  /* 0x00000010cd547825 */ /* 0x000fe400078e005c */
[----:B------:R-:W2:Y:S04]  /*0da0*/  LDG.E.64 R142, desc[UR6][R142.64] ;  /* 0x000000068e8e7981 */ /* 0x000ea8000c1e1b00 */
[----:B------:R-:W2:Y:S01]  /*0db0*/  LDG.E.128 R84, desc[UR6][R84.64] ;  /* 0x0000000654547981 */ /* 0x000ea2000c1e1d00 */
[----:B------:R-:W-:-:S04]  /*0dc0*/  VIADD R199, R209, 0x180 ;  /* 0x00000180d1c77836 */ /* 0x000fc80000000000 */
[----:B------:R-:W-:-:S04]  /*0dd0*/  IMAD.WIDE.U32 R88, R199, 0x10, R92 ;  /* 0x00000010c7587825 */ /* 0x000fc800078e005c */
[C---:B------:R-:W-:Y:S02]  /*0de0*/  IMAD.WIDE.U32 R148, R199.reuse, 0x8, R150 ;  /* 0x00000008c7947825 */ /* 0x040fe400078e0096 */
[----:B------:R-:W2:Y:S02]  /*0df0*/  LDG.E.128 R88, desc[UR6][R88.64] ;  /* 0x0000000658587981 */ /* 0x000ea4000c1e1d00 */
[----:B------:R-:W-:Y:S02]  /*0e00*/  IMAD.WIDE.U32 R146, R199, 0x8, R152 ;  /* 0x00000008c7927825 */ /* 0x000fe400078e0098 */
[----:B------:R-:W2:Y:S01]  /*0e10*/  LDG.E.64 R148, desc[UR6][R148.64] ;  /* 0x0000000694947981 */ /* 0x000ea2000c1e1b00 */
[----:B------:R-:W-:-:S03]  /*0e20*/  IADD3 R203, R209, 0x200, RZ ;  /* 0x00000200d1cb7810 */ /* 0x000fc60007ffe0ff */
[----:B------:R-:W2:Y:S02]  /*0e30*/  LDG.E.64 R146, desc[UR6][R146.64] ;  /* 0x0000000692927981 */ /* 0x000ea4000c1e1b00 */
[----:B------:R-:W-:-:S04]  /*0e40*/  IMAD.WIDE.U32 R150, R203, 0x8, R150 ;  /* 0x00000008cb967825 */ /* 0x000fc800078e0096 */
[C---:B------:R-:W-:Y:S02]  /*0e50*/  IMAD.WIDE.U32 R92, R203.reuse, 0x10, R92 ;  /* 0x00000010cb5c7825 */ /* 0x040fe400078e005c */
[----:B------:R-:W2:Y:S04]  /*0e60*/  LDG.E.64 R150, desc[UR6][R150.64] ;  /* 0x0000000696967981 */ /* 0x000ea8000c1e1b00 */
[----:B------:R-:W2:Y:S01]  /*0e70*/  LDG.E.128 R92, desc[UR6][R92.64] ;  /* 0x000000065c5c7981 */ /* 0x000ea2000c1e1d00 */
[----:B------:R-:W-:-:S06]  /*0e80*/  IMAD.WIDE.U32 R152, R203, 0x8, R152 ;  /* 0x00000008cb987825 */ /* 0x000fcc00078e0098 */
[----:B------:R-:W2:Y:S01]  /*0e90*/  LDG.E.64 R152, desc[UR6][R152.64] ;  /* 0x0000000698987981 */ /* 0x000ea2000c1e1b00 */
[----:B------:R-:W-:Y:S01]  /*0ea0*/  ISETP.NE.AND P2, PT, R208, RZ, PT ;  /* 0x000000ffd000720c */ /* 0x000fe20003f45270 */
[----:B-1----:R-:W-:-:S04]  /*0eb0*/  @P0 IMAD.WIDE.U32 R154, R209, 0x10, R154 ;  /* 0x00000010d19a0825 */ /* 0x002fc800078e009a */
[----:B---3--:R-:W-:Y:S01]  /*0ec0*/  @P0 IMAD.WIDE.U32 R158, R207, 0x10, R158 ;  /* 0x00000010cf9e0825 */ /* 0x008fe200078e009e */
[----:B------:R2:W5:Y:S04]  /*0ed0*/  @P0 LDG.E.128 R52, desc[UR6][R154.64] ;  /* 0x000000069a340981 */ /* 0x000568000c1e1d00 */
[----:B------:R1:W5:Y:S01]  /*0ee0*/  @P0 LDG.E.128 R56, desc[UR6][R158.64] ;  /* 0x000000069e380981 */ /* 0x000362000c1e1d00 */
[----:B0-----:R-:W-:-:S05]  /*0ef0*/  @P0 IMAD.WIDE.U32 R156, R203, 0x10, R156 ;  /* 0x00000010cb9c0825 */ /* 0x001fca00078e009c */
[----:B------:R0:W5:Y:S01]  /*0f00*/  @P0 LDG.E.128 R68, desc[UR6][R156.64] ;  /* 0x000000069c440981 */ /* 0x000162000c1e1d00 */
[----:B------:R-:W-:-:S04]  /*0f10*/  @P0 IMAD.WIDE.U32 R162, R205, 0x10, R162 ;  /* 0x00000010cda20825 */ /* 0x000fc800078e00a2 */
[----:B------:R-:W-:Y:S01]  /*0f20*/  @P0 IMAD.WIDE.U32 R160, R199, 0x10, R160 ;  /* 0x00000010c7a00825 */ /* 0x000fe200078e00a0 */
[----:B------:R3:W5:Y:S04]  /*0f30*/  @P0 LDG.E.128 R60, desc[UR6][R162.64] ;  /* 0x00000006a23c0981 */ /* 0x000768000c1e1d00 */
[----:B------:R3:W5:Y:S01]  /*0f40*/  @P0 LDG.E.128 R64, desc[UR6][R160.64] ;  /* 0x00000006a0400981 */ /* 0x000762000c1e1d00 */
[----:B------:R-:W-:Y:S01]  /*0f50*/  UMOV UR4, 0xffffffff ;  /* 0xffffffff00047882 */ /* 0x000fe20000000000 */
[----:B------:R-:W-:Y:S02]  /*0f60*/  IADD3 R202, R202, UR10, RZ ;  /* 0x0000000acaca7c10 */ /* 0x000fe4000fffe0ff */
[----:B------:R-:W-:Y:S02]  /*0f70*/  LOP3.LUT P1, RZ, R0, 0x1f, RZ, 0xc0, !PT ;  /* 0x0000001f00ff7812 */ /* 0x000fe4000782c0ff */
[----:B------:R-:W-:-:S02]  /*0f80*/  ISETP.GE.AND P5, PT, R202, UR11, PT ;  /* 0x0000000bca007c0c */ /* 0x000fc4000bfa6270 */
[----:B----4-:R-:W-:-:S05]  /*0f90*/  FSEL R208, R206, RZ, !P2 ;  /* 0x000000ffced07208 */ /* 0x010fca0005000000 */
[C---:B------:R-:W-:Y:S01]  /*0fa0*/  FADD.FTZ R213, -R208.reuse, R77 ;  /* 0x0000004dd0d57221 */ /* 0x040fe20000010100 */
[C---:B------:R-:W-:Y:S01]  /*0fb0*/  FADD.FTZ R215, -R208.reuse, R78 ;  /* 0x0000004ed0d77221 */ /* 0x040fe20000010100 */
[C---:B------:R-:W-:Y:S01]  /*0fc0*/  FADD.FTZ R217, -R208.reuse, R79 ;  /* 0x0000004fd0d97221 */ /* 0x040fe20000010100 */
[----:B------:R-:W-:Y:S01]  /*0fd0*/  FADD.FTZ R211, -R208, R76 ;  /* 0x0000004cd0d37221 */ /* 0x000fe20000010100 */
[--C-:B--2---:R-:W-:Y:S02]  /*0fe0*/  SHF.R.U64 R155, R134, 0x10, R135.reuse ;  /* 0x00000010869b7819 */ /* 0x104fe40000001287 */
[----:B------:R-:W-:Y:S02]  /*0ff0*/  MOV R77, R135 ;  /* 0x00000087004d7202 */ /* 0x000fe40000000f00 */
[----:B-1----:R-:W-:Y:S02]  /*1000*/  SHF.R.U32.HI R159, RZ, 0x10, R135 ;  /* 0x00000010ff9f7819 */ /* 0x002fe40000011687 */
[--C-:B------:R-:W-:Y:S01]  /*1010*/  SHF.R.U64 R135, R136, 0x10, R137.reuse ;  /* 0x0000001088877819 */ /* 0x100fe20000001289 */
[----:B------:R-:W-:Y:S01]  /*1020*/  IMAD.MOV.U32 R79, RZ, RZ, R137 ;  /* 0x000000ffff4f7224 */ /* 0x000fe200078e0089 */
[----:B------:R-:W-:-:S02]  /*1030*/  MOV R78, R136 ;  /* 0x00000088004e7202 */ /* 0x000fc40000000f00 */
[----:B------:R-:W-:Y:S02]  /*1040*/  SHF.R.U32.HI R137, RZ, 0x10, R137 ;  /* 0x00000010ff897819 */ /* 0x000fe40000011689 */
[----:B------:R-:W-:Y:S01]  /*1050*/  SHF.L.U32 R135, R135, 0x10, RZ ;  /* 0x0000001087877819 */ /* 0x000fe200000006ff */
[C---:B------:R-:W-:Y:S01]  /*1060*/  FMUL.FTZ R158, R204.reuse, R213 ;  /* 0x000000d5cc9e7220 */ /* 0x040fe20000410000 */
[----:B------:R-:W-:Y:S01]  /*1070*/  MOV R76, R134 ;  /* 0x00000086004c7202 */ /* 0x000fe20000000f00 */
[----:B------:R-:W-:Y:S01]  /*1080*/  FMUL.FTZ R134, R204, R211 ;  /* 0x000000d3cc867220 */ /* 0x000fe20000410000 */
[----:B------:R-:W-:Y:S01]  /*1090*/  SHF.L.U32 R78, R78, 0x10, RZ ;  /* 0x000000104e4e7819 */ /* 0x000fe200000006ff */
[----:B------:R-:W-:Y:S01]  /*10a0*/  FMUL.FTZ R154, R204, R217 ;  /* 0x000000d9cc9a7220 */ /* 0x000fe20000410000 */
[----:B------:R-:W-:Y:S01]  /*10b0*/  SHF.L.U32 R137, R137, 0x10, RZ ;  /* 0x0000001089897819 */ /* 0x000fe200000006ff */
[-C--:B------:R-:W-:Y:S01]  /*10c0*/  FFMA.FTZ R119, R158, R135.reuse, R119 ;  /* 0x000000879e777223 */ /* 0x080fe20000010077 */
[----:B------:R-:W-:Y:S01]  /*10d0*/  FADD.FTZ R118, R135, R118 ;  /* 0x0000007687767221 */ /* 0x000fe20000010000 */
[----:B------:R-:W-:Y:S01]  /*10e0*/  FMUL.FTZ R136, R189, R135 ;  /* 0x00000087bd887220 */ /* 0x000fe20000410000 */
[----:B------:R-:W-:Y:S01]  /*10f0*/  SHF.L.U32 R76, R76, 0x10, RZ ;  /* 0x000000104c4c7819 */ /* 0x000fe200000006ff */
[-C--:B------:R-:W-:Y:S01]  /*1100*/  FFMA.FTZ R123, R134, R78.reuse, R123 ;  /* 0x0000004e867b7223 */ /* 0x080fe2000001007b */
[----:B------:R-:W-:Y:S01]  /*1110*/  FADD.FTZ R122, R78, R122 ;  /* 0x0000007a4e7a7221 */ /* 0x000fe20000010000 */
[----:B------:R-:W-:Y:S01]  /*1120*/  SHF.L.U32 R135, R159, 0x10, RZ ;  /* 0x000000109f877819 */ /* 0x000fe200000006ff */
[----:B------:R-:W-:Y:S01]  /*1130*/  FMUL.FTZ R78, R165, R78 ;  /* 0x0000004ea54e7220 */ /* 0x000fe20000410000 */
[-C--:B------:R-:W-:Y:S01]  /*1140*/  FFMA.FTZ R111, R154, R137.reuse, R111 ;  /* 0x000000899a6f7223 */ /* 0x080fe2000001006f */
[----:B------:R-:W-:Y:S01]  /*1150*/  FADD.FTZ R110, R137, R110 ;  /* 0x0000006e896e7221 */ /* 0x000fe20000010000 */
[----:B------:R-:W-:Y:S01]  /*1160*/  FMUL.FTZ R137, R190, R137 ;  /* 0x00000089be897220 */ /* 0x000fe20000410000 */
[----:B------:R-:W-:Y:S01]  /*1170*/  SHF.L.U32 R79, R79, 0x10, RZ ;  /* 0x000000104f4f7819 */ /* 0x000fe200000006ff */
[----:B0-----:R-:W-:Y:S01]  /*1180*/  FFMA.FTZ R157, R125, R76, R78 ;  /* 0x0000004c7d9d7223 */ /* 0x001fe2000001004e */
[----:B------:R-:W-:Y:S01]  /*1190*/  FMUL.FTZ R156, R204, R215 ;  /* 0x000000d7cc9c7220 */ /* 0x000fe20000410000 */
[-C--:B------:R-:W-:Y:S01]  /*11a0*/  FFMA.FTZ R113, R154, R135.reuse, R113 ;  /* 0x000000879a717223 */ /* 0x080fe20000010071 */
[----:B------:R-:W-:Y:S01]  /*11b0*/  FADD.FTZ R112, R135, R112 ;  /* 0x0000007087707221 */ /* 0x000fe20000010000 */
[----:B------:R-:W-:Y:S01]  /*11c0*/  FFMA.FTZ R135, R180, R135, R137 ;  /* 0x00000087b4877223 */ /* 0x000fe20000010089 */
[----:B------:R-:W-:Y:S01]  /*11d0*/  MOV R78, R140 ;  /* 0x0000008c004e7202 */ /* 0x000fe20000000f00 */
[----:B------:R-:W-:Y:S01]  /*11e0*/  FADD.FTZ R137, -R208, R80 ;  /* 0x00000050d0897221 */ /* 0x000fe20000010100 */
[----:B------:R-:W-:Y:S01]  /*11f0*/  SHF.L.U32 R155, R155, 0x10, RZ ;  /* 0x000000109b9b7819 */ /* 0x000fe200000006ff */
[----:B------:R-:W-:Y:S01]  /*1200*/  FFMA.FTZ R175, R134, R76, R175 ;  /* 0x0000004c86af7223 */ /* 0x000fe200000100af */
[----:B------:R-:W-:Y:S01]  /*1210*/  FADD.FTZ R124, R76, R124 ;  /* 0x0000007c4c7c7221 */ /* 0x000fe20000010000 */
[----:B------:R-:W-:Y:S01]  /*1220*/  FFMA.FTZ R115, R156, R79, R115 ;  /* 0x0000004f9c737223 */ /* 0x000fe20000010073 */
[----:B------:R-:W-:Y:S01]  /*1230*/  FADD.FTZ R114, R79, R114 ;  /* 0x000000724f727221 */ /* 0x000fe20000010000 */
[----:B------:R-:W-:-:S02]  /*1240*/  IMAD.U32 R77, R77, 0x10000, RZ ;  /* 0x000100004d4d7824 */ /* 0x000fc400078e00ff */
[----:B------:R-:W-:Y:S01]  /*1250*/  FMUL.FTZ R79, R166, R79 ;  /* 0x0000004fa64f7220 */ /* 0x000fe20000410000 */
[----:B------:R-:W-:Y:S02]  /*1260*/  MOV R76, R138 ;  /* 0x0000008a004c7202 */ /* 0x000fe40000000f00 */
[----:B------:R-:W-:Y:S01]  /*1270*/  SHF.R.U64 R159, R138, 0x10, R139 ;  /* 0x000000108a9f7819 */ /* 0x000fe2000000128b */
[----:B------:R-:W-:Y:S01]  /*1280*/  FMUL.FTZ R138, R204, R137 ;  /* 0x00000089cc8a7220 */ /* 0x000fe20000410000 */
[----:B------:R-:W-:Y:S01]  /*1290*/  SHF.L.U32 R78, R78, 0x10, RZ ;  /* 0x000000104e4e7819 */ /* 0x000fe200000006ff */
[-C--:B------:R-:W-:Y:S01]  /*12a0*/  FFMA.FTZ R121, R158, R155.reuse, R121 ;  /* 0x0000009b9e797223 */ /* 0x080fe20000010079 */
[----:B------:R-:W-:Y:S01]  /*12b0*/  FADD.FTZ R120, R155, R120 ;  /* 0x000000789b787221 */ /* 0x000fe20000010000 */
[----:B------:R-:W-:Y:S01]  /*12c0*/  FFMA.FTZ R155, R179, R155, R136 ;  /* 0x0000009bb39b7223 */ /* 0x000fe20000010088 */
[----:B---3--:R-:W-:Y:S01]  /*12d0*/  FADD.FTZ R163, -R208, R82 ;  /* 0x00000052d0a37221 */ /* 0x008fe20000010100 */
[----:B------:R-:W-:Y:S01]  /*12e0*/  FFMA.FTZ R136, R126, R77, R79 ;  /* 0x0000004d7e887223 */ /* 0x000fe2000001004f */
[C---:B------:R-:W-:Y:S01]  /*12f0*/  FADD.FTZ R81, -R208.reuse, R81 ;  /* 0x00000051d0517221 */ /* 0x040fe20000010100 */
[----:B------:R-:W-:Y:S01]  /*1300*/  SHF.R.U32.HI R82, RZ, 0x10, R141 ;  /* 0x00000010ff527819 */ /* 0x000fe2000001168d */
[----:B------:R-:W-:Y:S01]  /*1310*/  FADD.FTZ R83, -R208, R83 ;  /* 0x00000053d0537221 */ /* 0x000fe20000010100 */
[----:B------:R-:W-:Y:S01]  /*1320*/  MOV R79, R141 ;  /* 0x0000008d004f7202 */ /* 0x000fe20000000f00 */
[-C--:B------:R-:W-:Y:S01]  /*1330*/  FFMA.FTZ R107, R138, R78.reuse, R107 ;  /* 0x0000004e8a6b7223 */ /* 0x080fe2000001006b */
[----:B------:R-:W-:Y:S01]  /*1340*/  SHF.L.U32 R76, R76, 0x10, RZ ;  /* 0x000000104c4c7819 */ /* 0x000fe200000006ff */
[----:B------:R-:W-:Y:S01]  /*1350*/  FADD.FTZ R106, R78, R106 ;  /* 0x0000006a4e6a7221 */ /* 0x000fe20000010000 */
[----:B------:R-:W-:Y:S01]  /*1360*/  FFMA.FTZ R117, R156, R77, R117 ;  /* 0x0000004d9c757223 */ /* 0x000fe20000010075 */
[----:B------:R-:W-:Y:S01]  /*1370*/  FADD.FTZ R116, R77, R116 ;  /* 0x000000744d747221 */ /* 0x000fe20000010000 */
[----:B------:R-:W-:Y:S01]  /*1380*/  FMUL.FTZ R78, R167, R78 ;  /* 0x0000004ea74e7220 */ /* 0x000fe20000410000 */
[--C-:B------:R-:W-:Y:S01]  /*1390*/  IMAD.MOV.U32 R77, RZ, RZ, R139.reuse ;  /* 0x000000ffff4d7224 */ /* 0x100fe200078e008b */
[----:B------:R-:W-:Y:S01]  /*13a0*/  SHF.R.U32.HI R139, RZ, 0x10, R139 ;  /* 0x00000010ff8b7819 */ /* 0x000fe2000001168b */
[C---:B------:R-:W-:Y:S01]  /*13b0*/  FMUL.FTZ R206, R204.reuse, R81 ;  /* 0x00000051ccce7220 */ /* 0x040fe20000410000 */
[----:B------:R-:W-:Y:S01]  /*13c0*/  FMUL.FTZ R160, R204, R83 ;  /* 0x00000053cca07220 */ /* 0x000fe20000410000 */
[----:B------:R-:W-:Y:S01]  /*13d0*/  SHF.L.U32 R79, R79, 0x10, RZ ;  /* 0x000000104f4f7819 */ /* 0x000fe200000006ff */
[----:B------:R-:W-:-:S02]  /*13e0*/  IMAD.U32 R81, R82, 0x10000, RZ ;  /* 0x0001000052517824 */ /* 0x000fc400078e00ff */
[----:B------:R-:W-:Y:S01]  /*13f0*/  FFMA.FTZ R161, R127, R76, R78 ;  /* 0x0000004c7fa17223 */ /* 0x000fe2000001004e */
[----:B------:R-:W-:Y:S01]  /*1400*/  FMUL.FTZ R162, R204, R163 ;  /* 0x000000a3cca27220 */ /* 0x000fe20000410000 */
[----:B------:R-:W-:Y:S02]  /*1410*/  SHF.R.U64 R80, R140, 0x10, R141 ;  /* 0x000000108c507819 */ /* 0x000fe4000000128d */
[----:B------:R-:W-:Y:S01]  /*1420*/  MOV R78, R144 ;  /* 0x00000090004e7202 */ /* 0x000fe20000000f00 */
[----:B------:R-:W-:Y:S01]  /*1430*/  FFMA.FTZ R51, R160, R81, R51 ;  /* 0x00000051a0337223 */ /* 0x000fe20000010033 */
[----:B------:R-:W-:Y:S01]  /*1440*/  SHF.L.U32 R139, R139, 0x10, RZ ;  /* 0x000000108b8b7819 */ /* 0x000fe200000006ff */
[----:B------:R-:W-:Y:S01]  /*1450*/  FADD.FTZ R50, R81, R50 ;  /* 0x0000003251327221 */ /* 0x000fe20000010000 */
[----:B------:R-:W-:Y:S01]  /*1460*/  FFMA.FTZ R109, R138, R76, R109 ;  /* 0x0000004c8a6d7223 */ /* 0x000fe2000001006d */
[----:B------:R-:W-:Y:S01]  /*1470*/  FADD.FTZ R108, R76, R108 ;  /* 0x0000006c4c6c7221 */ /* 0x000fe20000010000 */
[----:B------:R-:W-:Y:S01]  /*1480*/  SHF.L.U32 R77, R77, 0x10, RZ ;  /* 0x000000104d4d7819 */ /* 0x000fe200000006ff */
[----:B------:R-:W-:Y:S01]  /*1490*/  FFMA.FTZ R99, R162, R79, R99 ;  /* 0x0000004fa2637223 */ /* 0x000fe20000010063 */
[----:B------:R-:W-:Y:S01]  /*14a0*/  FADD.FTZ R98, R79, R98 ;  /* 0x000000624f627221 */ /* 0x000fe20000010000 */
[----:B------:R-:W-:Y:S01]  /*14b0*/  FMUL.FTZ R81, R192, R81 ;  /* 0x00000051c0517220 */ /* 0x000fe20000410000 */
[----:B------:R-:W-:Y:S01]  /*14c0*/  SHF.L.U32 R80, R80, 0x10, RZ ;  /* 0x0000001050507819 */ /* 0x000fe200000006ff */
[----:B------:R-:W-:Y:S01]  /*14d0*/  FMUL.FTZ R79, R168, R79 ;  /* 0x0000004fa84f7220 */ /* 0x000fe20000410000 */
[----:B------:R-:W-:Y:S01]  /*14e0*/  MOV R76, R142 ;  /* 0x0000008e004c7202 */ /* 0x000fe20000000f00 */
[----:B------:R-:W-:Y:S01]  /*14f0*/  FADD.FTZ R163, -R208, R84 ;  /* 0x00000054d0a37221 */ /* 0x000fe20000010100 */
[----:B------:R-:W-:Y:S01]  /*1500*/  SHF.L.U32 R78, R78, 0x10, RZ ;  /* 0x000000104e4e7819 */ /* 0x000fe200000006ff */
[-C--:B------:R-:W-:Y:S01]  /*1510*/  FFMA.FTZ R97, R160, R139.reuse, R97 ;  /* 0x0000008ba0617223 */ /* 0x080fe20000010061 */
[----:B------:R-:W-:Y:S01]  /*1520*/  FADD.FTZ R96, R139, R96 ;  /* 0x000000608b607221 */ /* 0x000fe20000010000 */
[----:B------:R-:W-:Y:S01]  /*1530*/  FFMA.FTZ R139, R182, R139, R81 ;  /* 0x0000008bb68b7223 */ /* 0x000fe20000010051 */
[----:B------:R-:W-:Y:S01]  /*1540*/  FFMA.FTZ R140, R128, R77, R79 ;  /* 0x0000004d808c7223 */ /* 0x000fe2000001004f */
[----:B------:R-:W-:Y:S01]  /*1550*/  SHF.R.U64 R81, R144, 0x10, R145 ;  /* 0x0000001090517819 */ /* 0x000fe20000001291 */
[----:B------:R-:W-:-:S02]  /*1560*/  IMAD.U32 R159, R159, 0x10000, RZ ;  /* 0x000100009f9f7824 */ /* 0x000fc400078e00ff */
[----:B------:R-:W-:Y:S01]  /*1570*/  FFMA.FTZ R103, R206, R80, R103 ;  /* 0x00000050ce677223 */ /* 0x000fe20000010067 */
[----:B------:R-:W-:Y:S01]  /*1580*/  FADD.FTZ R102, R80, R102 ;  /* 0x0000006650667221 */ /* 0x000fe20000010000 */
[----:B------:R-:W-:Y:S01]  /*1590*/  MOV R79, R145 ;  /* 0x00000091004f7202 */ /* 0x000fe20000000f00 */
[----:B------:R-:W-:Y:S01]  /*15a0*/  FMUL.FTZ R163, R204, R163 ;  /* 0x000000a3cca37220 */ /* 0x000fe20000410000 */
[----:B------:R-:W-:Y:S02]  /*15b0*/  IMAD.U32 R76, R76, 0x10000, RZ ;  /* 0x000100004c4c7824 */ /* 0x000fe400078e00ff */
[----:B------:R-:W-:Y:S01]  /*15c0*/  FMUL.FTZ R144, R169, R78 ;  /* 0x0000004ea9907220 */ /* 0x000fe20000410000 */
[----:B------:R-:W-:Y:S01]  /*15d0*/  FMUL.FTZ R80, R191, R80 ;  /* 0x00000050bf507220 */ /* 0x000fe20000410000 */
[----:B------:R-:W-:Y:S01]  /*15e0*/  SHF.R.U32.HI R82, RZ, 0x10, R145 ;  /* 0x00000010ff527819 */ /* 0x000fe20000011691 */
[----:B------:R-:W-:Y:S01]  /*15f0*/  FADD.FTZ R87, -R208, R87 ;  /* 0x00000057d0577221 */ /* 0x000fe20000010100 */
[-C--:B------:R-:W-:Y:S01]  /*1600*/  FFMA.FTZ R105, R206, R159.reuse, R105 ;  /* 0x0000009fce697223 */ /* 0x080fe20000010069 */
[----:B------:R-:W-:Y:S01]  /*1610*/  FADD.FTZ R104, R159, R104 ;  /* 0x000000689f687221 */ /* 0x000fe20000010000 */
[-C--:B------:R-:W-:Y:S01]  /*1620*/  FFMA.FTZ R48, R163, R76.reuse, R48 ;  /* 0x0000004ca3307223 */ /* 0x080fe20000010030 */
[----:B------:R-:W-:Y:S01]  /*1630*/  FADD.FTZ R36, R76, R36 ;  /* 0x000000244c247221 */ /* 0x000fe20000010000 */
[----:B------:R-:W-:Y:S01]  /*1640*/  FFMA.FTZ R144, R129, R76, R144 ;  /* 0x0000004c81907223 */ /* 0x000fe20000010090 */
[----:B------:R-:W-:Y:S01]  /*1650*/  FFMA.FTZ R159, R181, R159, R80 ;  /* 0x0000009fb59f7223 */ /* 0x000fe20000010050 */
[----:B------:R-:W-:Y:S01]  /*1660*/  FADD.FTZ R85, -R208, R85 ;  /* 0x00000055d0557221 */ /* 0x000fe20000010100 */
[----:B------:R-:W-:Y:S01]  /*1670*/  IMAD.U32 R76, R79, 0x10000, RZ ;  /* 0x000100004f4c7824 */ /* 0x000fe200078e00ff */
[----:B------:R-:W-:Y:S01]  /*1680*/  SHF.R.U64 R80, R142, 0x10, R143 ;  /* 0x000000108e507819 */ /* 0x000fe2000000128f */
[----:B------:R-:W-:Y:S01]  /*1690*/  FFMA.FTZ R101, R162, R77, R101 ;  /* 0x0000004da2657223 */ /* 0x000fe20000010065 */
[----:B------:R-:W-:Y:S01]  /*16a0*/  SHF.R.U32.HI R137, RZ, 0x10, R143 ;  /* 0x00000010ff897819 */ /* 0x000fe2000001168f */
[----:B------:R-:W-:Y:S01]  /*16b0*/  FADD.FTZ R100, R77, R100 ;  /* 0x000000644d647221 */ /* 0x000fe20000010000 */
[----:B------:R-:W-:Y:S01]  /*16c0*/  SHF.L.U32 R79, R82, 0x10, RZ ;  /* 0x00000010524f7819 */ /* 0x000fe200000006ff */
[----:B------:R-:W-:Y:S01]  /*16d0*/  FMUL.FTZ R142, R204, R87 ;  /* 0x00000057cc8e7220 */ /* 0x000fe20000410000 */
[----:B------:R-:W-:Y:S01]  /*16e0*/  SHF.L.U32 R81, R81, 0x10, RZ ;  /* 0x0000001051517819 */ /* 0x000fe200000006ff */
[----:B------:R-:W-:Y:S01]  /*16f0*/  FADD.FTZ R83, -R208, R86 ;  /* 0x00000056d0537221 */ /* 0x000fe20000010100 */
[----:B------:R-:W-:Y:S01]  /*1700*/  MOV R77, R143 ;  /* 0x0000008f004d7202 */ /* 0x000fe20000000f00 */
[----:B------:R-:W-:Y:S01]  /*1710*/  FMUL.FTZ R214, R204, R85 ;  /* 0x00000055ccd67220 */ /* 0x000fe20000410000 */
[----:B------:R-:W-:Y:S01]  /*1720*/  SHF.L.U32 R137, R137, 0x10, RZ ;  /* 0x0000001089897819 */ /* 0x000fe200000006ff */
[----:B------:R-:W-:Y:S01]  /*1730*/  FFMA.FTZ R24, R163, R78, R24 ;  /* 0x0000004ea3187223 */ /* 0x000fe20000010018 */
[----:B------:R-:W-:Y:S01]  /*1740*/  SHF.L.U32 R80, R80, 0x10, RZ ;  /* 0x0000001050507819 */ /* 0x000fe200000006ff */
[----:B------:R-:W-:Y:S01]  /*1750*/  FADD.FTZ R13, R78, R13 ;  /* 0x0000000d4e0d7221 */ /* 0x000fe20000010000 */
[----:B------:R-:W-:Y:S01]  /*1760*/  FFMA.FTZ R2, R142, R79, R2 ;  /* 0x0000004f8e027223 */ /* 0x000fe20000010002 */
[----:B------:R-:W-:Y:S01]  /*1770*/  FADD.FTZ R14, R79, R14 ;  /* 0x0000000e4f0e7221 */ /* 0x000fe20000010000 */
[----:B------:R-:W-:Y:S01]  /*1780*/  FMUL.FTZ R78, R193, R81 ;  /* 0x00000051c14e7220 */ /* 0x000fe20000410000 */
[----:B------:R-:W-:Y:S01]  /*1790*/  SHF.L.U32 R77, R77, 0x10, RZ ;  /* 0x000000104d4d7819 */ /* 0x000fe200000006ff */
[----:B------:R-:W-:Y:S01]  /*17a0*/  FMUL.FTZ R79, R194, R79 ;  /* 0x0000004fc24f7220 */ /* 0x000fe20000410000 */
[----:B------:R-:W-:Y:S01]  /*17b0*/  FFMA.FTZ R25, R214, R81, R25 ;  /* 0x00000051d6197223 */ /* 0x000fe20000010019 */
[----:B------:R-:W-:Y:S01]  /*17c0*/  FADD.FTZ R12, R81, R12 ;  /* 0x0000000c510c7221 */ /* 0x000fe20000010000 */
[----:B------:R-:W-:Y:S01]  /*17d0*/  FMUL.FTZ R145, R204, R83 ;  /* 0x00000053cc917220 */ /* 0x000fe20000410000 */
[----:B------:R-:W-:Y:S01]  /*17e0*/  FMUL.FTZ R141, R170, R76 ;  /* 0x0000004caa8d7220 */ /* 0x000fe20000410000 */
[----:B------:R-:W-:Y:S01]  /*17f0*/  FADD.FTZ R81, -R208, R88 ;  /* 0x00000058d0517221 */ /* 0x000fe20000010100 */
[-C--:B------:R-:W-:Y:S01]  /*1800*/  FFMA.FTZ R47, R142, R137.reuse, R47 ;  /* 0x000000898e2f7223 */ /* 0x080fe2000001002f */
[----:B------:R-:W-:Y:S01]  /*1810*/  FADD.FTZ R35, R137, R35 ;  /* 0x0000002389237221 */ /* 0x000fe20000010000 */
[----:B------:R-:W-:Y:S01]  /*1820*/  FADD.FTZ R89, -R208, R89 ;  /* 0x00000059d0597221 */ /* 0x000fe20000010100 */
[----:B------:R-:W-:Y:S01]  /*1830*/  SHF.R.U32.HI R82, RZ, 0x10, R149 ;  /* 0x00000010ff527819 */ /* 0x000fe20000011695 */
[-C--:B------:R-:W-:Y:S01]  /*1840*/  FFMA.FTZ R49, R214, R80.reuse, R49 ;  /* 0x00000050d6317223 */ /* 0x080fe20000010031 */
[----:B------:R-:W-:Y:S01]  /*1850*/  FADD.FTZ R37, R80, R37 ;  /* 0x0000002550257221 */ /* 0x000fe20000010000 */
[----:B------:R-:W-:Y:S01]  /*1860*/  FFMA.FTZ R143, R183, R80, R78 ;  /* 0x00000050b78f7223 */ /* 0x000fe2000001004e */
[----:B------:R-:W-:Y:S01]  /*1870*/  FFMA.FTZ R137, R184, R137, R79 ;  /* 0x00000089b8897223 */ /* 0x000fe2000001004f */
[----:B------:R-:W-:Y:S01]  /*1880*/  FADD.FTZ R85, -R208, R91 ;  /* 0x0000005bd0557221 */ /* 0x000fe20000010100 */
[-C--:B------:R-:W-:Y:S01]  /*1890*/  FFMA.FTZ R46, R145, R77.reuse, R46 ;  /* 0x0000004d912e7223 */ /* 0x080fe2000001002e */
[----:B------:R-:W-:Y:S01]  /*18a0*/  FADD.FTZ R34, R77, R34 ;  /* 0x000000224d227221 */ /* 0x000fe20000010000 */
[----:B------:R-:W-:Y:S01]  /*18b0*/  FFMA.FTZ R141, R130, R77, R141 ;  /* 0x0000004d828d7223 */ /* 0x000fe2000001008d */
[----:B------:R-:W-:Y:S01]  /*18c0*/  FADD.FTZ R83, -R208, R90 ;  /* 0x0000005ad0537221 */ /* 0x000fe20000010100 */
[----:B------:R-:W-:-:S02]  /*18d0*/  SHF.R.U64 R80, R148, 0x10, R149 ;  /* 0x0000001094507819 */ /* 0x000fc40000001295 */
[----:B------:R-:W-:Y:S01]  /*18e0*/  MOV R79, R149 ;  /* 0x00000095004f7202 */ /* 0x000fe20000000f00 */
[----:B------:R-:W-:Y:S01]  /*18f0*/  FMUL.FTZ R149, R204, R81 ;  /* 0x00000051cc957220 */ /* 0x000fe20000410000 */
[--C-:B------:R-:W-:Y:S02]  /*1900*/  SHF.R.U64 R90, R146, 0x10, R147.reuse ;  /* 0x00000010925a7819 */ /* 0x100fe40000001293 */
[----:B------:R-:W-:Y:S02]  /*1910*/  MOV R77, R147 ;  /* 0x00000093004d7202 */ /* 0x000fe40000000f00 */
[----:B------:R-:W-:Y:S01]  /*1920*/  SHF.R.U32.HI R86, RZ, 0x10, R147 ;  /* 0x00000010ff567819 */ /* 0x000fe20000011693 */
[----:B------:R-:W-:Y:S01]  /*1930*/  FMUL.FTZ R147, R204, R89 ;  /* 0x00000059cc937220 */ /* 0x000fe20000410000 */
[----:B------:R-:W-:Y:S01]  /*1940*/  SHF.L.U32 R81, R82, 0x10, RZ ;  /* 0x0000001052517819 */ /* 0x000fe200000006ff */
[----:B------:R-:W-:Y:S01]  /*1950*/  FMUL.FTZ R89, R204, R85 ;  /* 0x00000055cc597220 */ /* 0x000fe20000410000 */
[----:B------:R-:W-:-:S03]  /*1960*/  SHF.L.U32 R86, R86, 0x10, RZ ;  /* 0x0000001056567819 */ /* 0x000fc600000006ff */
[-C--:B------:R-:W-:Y:S01]  /*1970*/  FFMA.FTZ R6, R89, R81.reuse, R6 ;  /* 0x0000005159067223 */ /* 0x080fe20000010006 */
[----:B------:R-:W-:Y:S01]  /*1980*/  FADD.FTZ R18, R81, R18 ;  /* 0x0000001251127221 */ /* 0x000fe20000010000 */
[----:B------:R-:W-:Y:S01]  /*1990*/  FMUL.FTZ R81, R196, R81 ;  /* 0x00000051c4517220 */ /* 0x000fe20000410000 */
[-C--:B------:R-:W-:Y:S01]  /*19a0*/  FFMA.FTZ R43, R89, R86.reuse, R43 ;  /* 0x00000056592b7223 */ /* 0x080fe2000001002b */
[----:B------:R-:W-:Y:S02]  /*19b0*/  FADD.FTZ R31, R86, R31 ;  /* 0x0000001f561f7221 */ /* 0x000fe40000010000 */
[----:B------:R-:W-:Y:S01]  /*19c0*/  FFMA.FTZ R86, R186, R86, R81 ;  /* 0x00000056ba567223 */ /* 0x000fe20000010051 */
[----:B------:R-:W-:Y:S01]  /*19d0*/  MOV R81, R150 ;  /* 0x0000009600517202 */ /* 0x000fe20000000f00 */
[----:B------:R-:W-:Y:S02]  /*19e0*/  IMAD.MOV.U32 R78, RZ, RZ, R148 ;  /* 0x000000ffff4e7224 */ /* 0x000fe400078e0094 */
[----:B------:R-:W-:Y:S01]  /*19f0*/  FMUL.FTZ R91, R204, R83 ;  /* 0x00000053cc5b7220 */ /* 0x000fe20000410000 */
[----:B------:R-:W-:Y:S01]  /*1a00*/  FADD.FTZ R83, -R208, R92 ;  /* 0x0000005cd0537221 */ /* 0x000fe20000010100 */
[----:B------:R-:W-:Y:S01]  /*1a10*/  SHF.L.U32 R84, R81, 0x10, RZ ;  /* 0x0000001051547819 */ /* 0x000fe200000006ff */
[----:B------:R-:W-:Y:S01]  /*1a20*/  FADD.FTZ R92, RZ, R157 ;  /* 0x0000009dff5c7221 */ /* 0x000fe20000010000 */
[----:B------:R-:W-:Y:S01]  /*1a30*/  FFMA.FTZ R3, R145, R76, R3 ;  /* 0x0000004c91037223 */ /* 0x000fe20000010003 */
[----:B------:R-:W-:Y:S01]  /*1a40*/  FADD.FTZ R15, R76, R15 ;  /* 0x0000000f4c0f7221 */ /* 0x000fe20000010000 */
[----:B------:R-:W-:Y:S01]  /*1a50*/  FFMA.FTZ R81, R134, R157, RZ ;  /* 0x0000009d86517223 */ /* 0x000fe200000100ff */
[----:B------:R-:W-:Y:S01]  /*1a60*/  MOV R76, R146 ;  /* 0x00000092004c7202 */ /* 0x000fe20000000f00 */
[----:B------:R-:W-:Y:S01]  /*1a70*/  FMUL.FTZ R148, R204, R83 ;  /* 0x00000053cc947220 */ /* 0x000fe20000410000 */
[----:B------:R-:W-:Y:S01]  /*1a80*/  SHF.L.U32 R78, R78, 0x10, RZ ;  /* 0x000000104e4e7819 */ /* 0x000fe200000006ff */
[----:B------:R-:W-:Y:S01]  /*1a90*/  FADD.FTZ R83, R155, R92 ;  /* 0x0000005c9b537221 */ /* 0x000fe20000010000 */
[----:B------:R-:W-:Y:S01]  /*1aa0*/  FFMA.FTZ R81, R158, R155, R81 ;  /* 0x0000009b9e517223 */ /* 0x000fe20000010051 */
[----:B------:R-:W-:-:S02]  /*1ab0*/  SHF.L.U32 R76, R76, 0x10, RZ ;  /* 0x000000104c4c7819 */ /* 0x000fc400000006ff */
[----:B------:R-:W-:Y:S01]  /*1ac0*/  FMUL.FTZ R146, R171, R78 ;  /* 0x0000004eab927220 */ /* 0x000fe20000410000 */
[----:B------:R-:W-:Y:S01]  /*1ad0*/  FADD.FTZ R92, R136, R83 ;  /* 0x00000053885c7221 */ /* 0x000fe20000010000 */
[----:B------:R-:W-:Y:S01]  /*1ae0*/  FFMA.FTZ R81, R156, R136, R81 ;  /* 0x000000889c517223 */ /* 0x000fe20000010051 */
[-C--:B------:R-:W-:Y:S01]  /*1af0*/  FFMA.FTZ R44, R149, R76.reuse, R44 ;  /* 0x0000004c952c7223 */ /* 0x080fe2000001002c */
[----:B------:R-:W-:Y:S01]  /*1b00*/  FADD.FTZ R32, R76, R32 ;  /* 0x000000204c207221 */ /* 0x000fe20000010000 */
[----:B------:R-:W-:Y:S01]  /*1b10*/  FFMA.FTZ R146, R131, R76, R146 ;  /* 0x0000004c83927223 */ /* 0x000fe20000010092 */
[----:B------:R-:W-:Y:S01]  /*1b20*/  SHF.L.U32 R76, R79, 0x10, RZ ;  /* 0x000000104f4c7819 */ /* 0x000fe200000006ff */
[----:B------:R-:W-:Y:S01]  /*1b30*/  FADD.FTZ R92, R135, R92 ;  /* 0x0000005c875c7221 */ /* 0x000fe20000010000 */
[----:B------:R-:W-:Y:S01]  /*1b40*/  FFMA.FTZ R5, R149, R78, R5 ;  /* 0x0000004e95057223 */ /* 0x000fe20000010005 */
[----:B------:R-:W-:Y:S01]  /*1b50*/  FADD.FTZ R17, R78, R17 ;  /* 0x000000114e117221 */ /* 0x000fe20000010000 */
[----:B------:R-:W-:Y:S01]  /*1b60*/  FFMA.FTZ R81, R154, R135, R81 ;  /* 0x000000879a517223 */ /* 0x000fe20000010051 */
[----:B------:R-:W-:Y:S01]  /*1b70*/  IMAD.MOV.U32 R78, RZ, RZ, R152 ;  /* 0x000000ffff4e7224 */ /* 0x000fe200078e0098 */
[----:B------:R-:W-:Y:S01]  /*1b80*/  SHF.L.U32 R77, R77, 0x10, RZ ;  /* 0x000000104d4d7819 */ /* 0x000fe200000006ff */
[----:B------:R-:W-:Y:S01]  /*1b90*/  FADD.FTZ R92, R161, R92 ;  /* 0x0000005ca15c7221 */ /* 0x000fe20000010000 */
[----:B------:R-:W-:Y:S01]  /*1ba0*/  FMUL.FTZ R79, R172, R76 ;  /* 0x0000004cac4f7220 */ /* 0x000fe20000410000 */
[----:B------:R-:W-:Y:S01]  /*1bb0*/  FFMA.FTZ R81, R138, R161, R81 ;  /* 0x000000a18a517223 */ /* 0x000fe20000010051 */
[----:B------:R-:W-:-:S02]  /*1bc0*/  IMAD.U32 R80, R80, 0x10000, RZ ;  /* 0x0001000050507824 */ /* 0x000fc400078e00ff */
[----:B------:R-:W-:Y:S02]  /*1bd0*/  IMAD.U32 R85, R78, 0x10000, RZ ;  /* 0x000100004e557824 */ /* 0x000fe400078e00ff */
[----:B------:R-:W-:Y:S01]  /*1be0*/  FMUL.FTZ R78, R173, R84 ;  /* 0x00000054ad4e7220 */ /* 0x000fe20000410000 */
[----:B------:R-:W-:Y:S01]  /*1bf0*/  FADD.FTZ R83, R159, R92 ;  /* 0x0000005c9f537221 */ /* 0x000fe20000010000 */
[----:B------:R-:W-:Y:S01]  /*1c00*/  SHF.L.U32 R90, R90, 0x10, RZ ;  /* 0x000000105a5a7819 */ /* 0x000fe200000006ff */
[----:B------:R-:W-:Y:S01]  /*1c10*/  FFMA.FTZ R88, R132, R77, R79 ;  /* 0x0000004d84587223 */ /* 0x000fe2000001004f */
[----:B------:R-:W-:Y:S01]  /*1c20*/  SHF.R.U64 R87, R150, 0x10, R151 ;  /* 0x0000001096577819 */ /* 0x000fe20000001297 */
[----:B------:R-:W-:Y:S01]  /*1c30*/  FFMA.FTZ R81, R206, R159, R81 ;  /* 0x0000009fce517223 */ /* 0x000fe20000010051 */
[-C--:B------:R-:W-:Y:S01]  /*1c40*/  FFMA.FTZ R4, R147, R80.reuse, R4 ;  /* 0x0000005093047223 */ /* 0x080fe20000010004 */
[----:B------:R-:W-:Y:S01]  /*1c50*/  FADD.FTZ R16, R80, R16 ;  /* 0x0000001050107221 */ /* 0x000fe20000010000 */
[----:B------:R-:W-:Y:S01]  /*1c60*/  FADD.FTZ R79, -R208, R95 ;  /* 0x0000005fd04f7221 */ /* 0x000fe20000010100 */
[----:B------:R-:W-:Y:S01]  /*1c70*/  FMUL.FTZ R80, R195, R80 ;  /* 0x00000050c3507220 */ /* 0x000fe20000410000 */
[-C--:B------:R-:W-:Y:S01]  /*1c80*/  FFMA.FTZ R95, R133, R85.reuse, R78 ;  /* 0x00000055855f7223 */ /* 0x080fe2000001004e */
[----:B------:R-:W-:Y:S01]  /*1c90*/  FADD.FTZ R28, R85, R28 ;  /* 0x0000001c551c7221 */ /* 0x000fe20000010000 */
[----:B------:R-:W-:Y:S01]  /*1ca0*/  FFMA.FTZ R40, R148, R85, R40 ;  /* 0x0000005594287223 */ /* 0x000fe20000010028 */
[----:B------:R-:W-:Y:S01]  /*1cb0*/  FADD.FTZ R78, R140, R83 ;  /* 0x000000538c4e7221 */ /* 0x000fe20000010000 */
[----:B------:R-:W-:Y:S01]  /*1cc0*/  SHF.R.U64 R152, R152, 0x10, R153 ;  /* 0x0000001098987819 */ /* 0x000fe20000001299 */
[----:B------:R-:W-:Y:S01]  /*1cd0*/  FFMA.FTZ R81, R162, R140, R81 ;  /* 0x0000008ca2517223 */ /* 0x000fe20000010051 */
[----:B------:R-:W-:Y:S01]  /*1ce0*/  SHF.L.U32 R85, R87, 0x10, RZ ;  /* 0x0000001057557819 */ /* 0x000fe200000006ff */
[-C--:B------:R-:W-:Y:S01]  /*1cf0*/  FFMA.FTZ R45, R147, R90.reuse, R45 ;  /* 0x0000005a932d7223 */ /* 0x080fe2000001002d */
[----:B------:R-:W-:Y:S01]  /*1d00*/  FADD.FTZ R33, R90, R33 ;  /* 0x000000215a217221 */ /* 0x000fe20000010000 */
[----:B------:R-:W-:Y:S01]  /*1d10*/  FADD.FTZ R93, -R208, R93 ;  /* 0x0000005dd05d7221 */ /* 0x000fe20000010100 */
[----:B------:R-:W-:Y:S01]  /*1d20*/  FFMA.FTZ R90, R185, R90, R80 ;  /* 0x0000005ab95a7223 */ /* 0x000fe20000010050 */
[C---:B------:R-:W-:Y:S01]  /*1d30*/  FFMA.FTZ R7, R91.reuse, R76, R7 ;  /* 0x0000004c5b077223 */ /* 0x040fe20000010007 */
[----:B------:R-:W-:Y:S01]  /*1d40*/  FADD.FTZ R19, R76, R19 ;  /* 0x000000134c137221 */ /* 0x000fe20000010000 */
[----:B------:R-:W-:Y:S01]  /*1d50*/  FFMA.FTZ R42, R91, R77, R42 ;  /* 0x0000004d5b2a7223 */ /* 0x000fe2000001002a */
[----:B------:R-:W-:Y:S01]  /*1d60*/  FADD.FTZ R30, R77, R30 ;  /* 0x0000001e4d1e7221 */ /* 0x000fe20000010000 */
[----:B------:R-:W-:Y:S01]  /*1d70*/  MOV R80, R153 ;  /* 0x0000009900507202 */ /* 0x000fe20000000f00 */
[----:B------:R-:W-:Y:S01]  /*1d80*/  FADD.FTZ R21, R84, R21 ;  /* 0x0000001554157221 */ /* 0x000fe20000010000 */
[----:B------:R-:W-:Y:S01]  /*1d90*/  SHF.R.U32.HI R76, RZ, 0x10, R153 ;  /* 0x00000010ff4c7819 */ /* 0x000fe20000011699 */
[----:B------:R-:W-:Y:S01]  /*1da0*/  FFMA.FTZ R9, R148, R84, R9 ;  /* 0x0000005494097223 */ /* 0x000fe20000010009 */
[----:B------:R-:W-:Y:S01]  /*1db0*/  FADD.FTZ R83, R139, R78 ;  /* 0x0000004e8b537221 */ /* 0x000fe20000010000 */
[----:B------:R-:W-:Y:S01]  /*1dc0*/  MOV R82, R151 ;  /* 0x0000009700527202 */ /* 0x000fe20000000f00 */
[----:B------:R-:W-:Y:S01]  /*1dd0*/  FADD.FTZ R153, -R208, R94 ;  /* 0x0000005ed0997221 */ /* 0x000fe20000010100 */
[----:B------:R-:W-:Y:S01]  /*1de0*/  SHF.R.U32.HI R77, RZ, 0x10, R151 ;  /* 0x00000010ff4d7819 */ /* 0x000fe20000011697 */
        /* <DEDUP_REMOVED lines=9> */
[----:B------:R-:W-:Y:S01]  /*1e80*/  SHF.L.U32 R84, R82, 0x10, RZ ;  /* 0x0000001052547819 */ /* 0x000fe200000006ff */
[----:B------:R-:W-:Y:S01]  /*1e90*/  FADD.FTZ R82, R143, R78 ;  /* 0x0000004e8f527221 */ /* 0x000fe20000010000 */
[----:B------:R-:W-:-:S03]  /*1ea0*/  FFMA.FTZ R78, R214, R143, R81 ;  /* 0x0000008fd64e7223 */ /* 0x000fc60000010051 */
[----:B------:R-:W-:Y:S01]  /*1eb0*/  FADD.FTZ R82, R141, R82 ;  /* 0x000000528d527221 */ /* 0x000fe20000010000 */
[----:B------:R-:W-:-:S03]  /*1ec0*/  FFMA.FTZ R81, R145, R141, R78 ;  /* 0x0000008d91517223 */ /* 0x000fc6000001004e */
[----:B------:R-:W-:Y:S01]  /*1ed0*/  FADD.FTZ R83, R137, R82 ;  /* 0x0000005289537221 */ /* 0x000fe20000010000 */
[----:B------:R-:W-:-:S03]  /*1ee0*/  FFMA.FTZ R78, R142, R137, R81 ;  /* 0x000000898e4e7223 */ /* 0x000fc60000010051 */
[----:B------:R-:W-:Y:S01]  /*1ef0*/  FADD.FTZ R83, R146, R83 ;  /* 0x0000005392537221 */ /* 0x000fe20000010000 */
[----:B------:R-:W-:-:S03]  /*1f00*/  FFMA.FTZ R78, R149, R146, R78 ;  /* 0x00000092954e7223 */ /* 0x000fc6000001004e */
[----:B------:R-:W-:Y:S01]  /*1f10*/  FADD.FTZ R83, R90, R83 ;  /* 0x000000535a537221 */ /* 0x000fe20000010000 */
[----:B------:R-:W-:Y:S01]  /*1f20*/  FFMA.FTZ R78, R147, R90, R78 ;  /* 0x0000005a934e7223 */ /* 0x000fe2000001004e */
[----:B------:R-:W-:Y:S01]  /*1f30*/  IMAD.U32 R81, R77, 0x10000, RZ ;  /* 0x000100004d517824 */ /* 0x000fe200078e00ff */
[----:B------:R-:W-:Y:S01]  /*1f40*/  SHF.L.U32 R77, R76, 0x10, RZ ;  /* 0x000000104c4d7819 */ /* 0x000fe200000006ff */
[----:B------:R-:W-:Y:S01]  /*1f50*/  FADD.FTZ R83, R88, R83 ;  /* 0x0000005358537221 */ /* 0x000fe20000010000 */
[----:B------:R-:W-:Y:S01]  /*1f60*/  FFMA.FTZ R78, R91, R88, R78 ;  /* 0x000000585b4e7223 */ /* 0x000fe2000001004e */
[----:B------:R-:W-:Y:S02]  /*1f70*/  FMUL.FTZ R150, R204, R79 ;  /* 0x0000004fcc967220 */ /* 0x000fe40000410000 */
[----:B------:R-:W-:Y:S01]  /*1f80*/  FADD.FTZ R76, R86, R83 ;  /* 0x00000053564c7221 */ /* 0x000fe20000010000 */
[----:B------:R-:W-:Y:S01]  /*1f90*/  FFMA.FTZ R83, R89, R86, R78 ;  /* 0x0000005659537223 */ /* 0x000fe2000001004e */
[----:B------:R-:W-:Y:S01]  /*1fa0*/  FADD.FTZ R79, R77, R27 ;  /* 0x0000001b4d4f7221 */ /* 0x000fe20000010000 */
[----:B------:R-:W-:Y:S01]  /*1fb0*/  FADD.FTZ R20, R85, R20 ;  /* 0x0000001455147221 */ /* 0x000fe20000010000 */
[----:B------:R-:W-:Y:S01]  /*1fc0*/  FFMA.FTZ R8, R151, R85, R8 ;  /* 0x0000005597087223 */ /* 0x000fe20000010008 */
[----:B------:R-:W-:Y:S01]  /*1fd0*/  FADD.FTZ R27, R84, R23 ;  /* 0x00000017541b7221 */ /* 0x000fe20000010000 */
[----:B------:R-:W-:Y:S01]  /*1fe0*/  SHF.L.U32 R85, R80, 0x10, RZ ;  /* 0x0000001050557819 */ /* 0x000fe200000006ff */
[----:B------:R-:W-:Y:S01]  /*1ff0*/  FADD.FTZ R23, R95, R76 ;  /* 0x0000004c5f177221 */ /* 0x000fe20000010000 */
[----:B------:R-:W-:Y:S01]  /*2000*/  FMUL.FTZ R87, R174, R84 ;  /* 0x00000054ae577220 */ /* 0x000fe20000410000 */
[----:B------:R-:W-:Y:S01]  /*2010*/  FFMA.FTZ R76, R148, R95, R83 ;  /* 0x0000005f944c7223 */ /* 0x000fe20000010053 */
[----:B------:R-:W-:Y:S01]  /*2020*/  FMUL.FTZ R153, R204, R153 ;  /* 0x00000099cc997220 */ /* 0x000fe20000410000 */
[----:B------:R-:W-:Y:S01]  /*2030*/  FMUL.FTZ R93, R198, R81 ;  /* 0x00000051c65d7220 */ /* 0x000fe20000410000 */
[----:B------:R-:W-:Y:S01]  /*2040*/  FFMA.FTZ R92, R164, R85, R87 ;  /* 0x00000055a45c7223 */ /* 0x000fe20000010057 */
[----:B------:R-:W-:Y:S01]  /*2050*/  FADD.FTZ R23, R23, R94 ;  /* 0x0000005e17177221 */ /* 0x000fe20000010000 */
[----:B------:R-:W-:Y:S01]  /*2060*/  FFMA.FTZ R76, R151, R94, R76 ;  /* 0x0000005e974c7223 */ /* 0x000fe2000001004c */
[----:B------:R-:W-:-:S02]  /*2070*/  FFMA.FTZ R93, R188, R77, R93 ;  /* 0x0000004dbc5d7223 */ /* 0x000fc4000001005d */
[----:B------:R-:W-:Y:S01]  /*2080*/  FADD.FTZ R78, R23, R92 ;  /* 0x0000005c174e7221 */ /* 0x000fe20000010000 */
[----:B------:R-:W-:Y:S01]  /*2090*/  FFMA.FTZ R76, R153, R92, R76 ;  /* 0x0000005c994c7223 */ /* 0x000fe2000001004c */
[----:B------:R-:W-:Y:S01]  /*20a0*/  FADD.FTZ R26, R85, R26 ;  /* 0x0000001a551a7221 */ /* 0x000fe20000010000 */
[C---:B------:R-:W-:Y:S01]  /*20b0*/  FFMA.FTZ R38, R153.reuse, R85, R38 ;  /* 0x0000005599267223 */ /* 0x040fe20000010026 */
[C---:B------:R-:W-:Y:S01]  /*20c0*/  FFMA.FTZ R39, R150.reuse, R77, R39 ;  /* 0x0000004d96277223 */ /* 0x040fe20000010027 */
        /* <DEDUP_REMOVED lines=13> */
[----:B------:R-:W-:Y:S02]  /*21a0*/  MOV R23, R27 ;  /* 0x0000001b00177202 */ /* 0x000fe40000000f00 */
[----:B------:R-:W-:Y:S01]  /*21b0*/  MOV R27, R79 ;  /* 0x0000004f001b7202 */ /* 0x000fe20000000f00 */
[----:B-1----:R-:W-:Y:S01]  /*21c0*/  FADD.FTZ R82, R77, R82 ;  /* 0x000000524d527221 */ /* 0x002fe20000010000 */
        /* <DEDUP_REMOVED lines=10> */
.L_x_1319:
[----:B01----:R-:W-:Y:S01]  /*2270*/  FADD.FTZ R76, R76, R77 ;  /* 0x0000004d4c4c7221 */ /* 0x003fe20000010000 */
[----:B------:R-:W-:Y:S01]  /*2280*/  LOP3.LUT P6, RZ, R210, 0xff, RZ, 0xc0, !PT ;  /* 0x000000ffd2ff7812 */ /* 0x000fe200078cc0ff */
[----:B--2---:R-:W-:Y:S01]  /*2290*/  FADD.FTZ R77, R78, R85 ;  /* 0x000000554e4d7221 */ /* 0x004fe20000010000 */
[----:B------:R-:W-:Y:S11]  /*22a0*/  @P1 BRA `(.L_x_1302) ;  /* 0x0000000000241947 */ /* 0x000ff60003800000 */
        /* <DEDUP_REMOVED lines=9> */
.L_x_1302:
        /* <DEDUP_REMOVED lines=8> */
[----:B------:R-:W-:Y:S02]  /*23c0*/  @!P6 IADD3 R76, R76, 0x4, RZ ;  /* 0x000000044c4ce810 */ /* 0x000fe40007ffe0ff */
[----:B------:R-:W-:Y:S02]  /*23d0*/  ISETP.NE.U32.AND P3, PT, RZ, UR14, PT ;  /* 0x0000000eff007c0c */ /* 0x000fe4000bf65070 */
[----:B------:R-:W-:-:S02]  /*23e0*/  ISETP.NE.U32.AND P4, PT, RZ, UR14, PT ;  /* 0x0000000eff007c0c */ /* 0x000fc4000bf85070 */
[----:B------:R-:W-:Y:S02]  /*23f0*/  ISETP.NE.AND.EX P3, PT, RZ, UR15, PT, P3 ;  /* 0x0000000fff007c0c */ /* 0x000fe4000bf65330 */
[----:B------:R-:W-:Y:S01]  /*2400*/  ISETP.NE.AND.EX P4, PT, RZ, UR15, PT, P4 ;  /* 0x0000000fff007c0c */ /* 0x000fe2000bf85340 */
        /* <DEDUP_REMOVED lines=14> */
[----:B------:R-:W-:Y:S02]  /*24f0*/  FSEL R77, R77, RZ, !P2 ;  /* 0x000000ff4d4d7208 */ /* 0x000fe40005000000 */
[----:B------:R-:W-:-:S03]  /*2500*/  ISETP.NE.U32.AND P2, PT, RZ, UR12, PT ;  /* 0x0000000cff007c0c */ /* 0x000fc6000bf45070 */
        /* <DEDUP_REMOVED lines=11> */
[-CC-:B------:R-:W-:Y:S01]  /*25c0*/  FFMA.FTZ R206, R206, R76.reuse, R77.reuse ;  /* 0x0000004ccece7223 */ /* 0x180fe2000001004d */
[----:B-----5:R-:W-:Y:S01]  /*25d0*/  @P1 FADD.FTZ R84, R53, R84 ;  /* 0x0000005435541221 */ /* 0x020fe20000010000 */
[----:B------:R-:W-:Y:S01]  /*25e0*/  @P1 FADD.FTZ R138, R55, R138 ;  /* 0x0000008a378a1221 */ /* 0x000fe20000010000 */
[-C--:B------:R-:W-:Y:S01]  /*25f0*/  FFMA.FTZ R160, R160, R76.reuse, R77 ;  /* 0x0000004ca0a07223 */ /* 0x080fe2000001004d */
[----:B------:R-:W-:Y:S01]  /*2600*/  @P1 FADD.FTZ R87, R54, R87 ;  /* 0x0000005736571221 */ /* 0x000fe20000010000 */
[----:B------:R-:W0:Y:S01]  /*2610*/  F2F.BF16.F32 R78, R84 ;  /* 0x00000054004e7304 */ /* 0x000e220000202000 */
[----:B------:R-:W-:Y:S01]  /*2620*/  ISETP.NE.AND.EX P2, PT, RZ, UR13, PT, P2 ;  /* 0x0000000dff007c0c */ /* 0x000fe2000bf45320 */
[----:B------:R-:W-:Y:S01]  /*2630*/  FADD.FTZ R159, R159, -R206 ;  /* 0x800000ce9f9f7221 */ /* 0x000fe20000010000 */
[-CC-:B------:R-:W-:Y:S01]  /*2640*/  FFMA.FTZ R79, R162, R76.reuse, R77.reuse ;  /* 0x0000004ca24f7223 */ /* 0x180fe2000001004d */
[----:B------:R-:W-:Y:S01]  /*2650*/  FADD.FTZ R139, R139, -R160 ;  /* 0x800000a08b8b7221 */ /* 0x000fe20000010000 */
[-CC-:B------:R-:W-:Y:S01]  /*2660*/  FFMA.FTZ R134, R134, R76.reuse, R77.reuse ;  /* 0x0000004c86867223 */ /* 0x180fe2000001004d */
[-CC-:B------:R-:W-:Y:S01]  /*2670*/  FFMA.FTZ R214, R214, R76.reuse, R77.reuse ;  /* 0x0000004cd6d67223 */ /* 0x180fe2000001004d */
[----:B------:R-:W-:Y:S01]  /*2680*/  FMUL.FTZ R210, R204, R159 ;  /* 0x0000009fccd27220 */ /* 0x000fe20000410000 */
[----:B------:R-:W1:Y:S01]  /*2690*/  F2F.BF16.F32 R80, R138 ;  /* 0x0000008a00507304 */ /* 0x000e620000202000 */
[-C--:B------:R-:W-:Y:S01]  /*26a0*/  FFMA.FTZ R142, R142, R76.reuse, R77 ;  /* 0x0000004c8e8e7223 */ /* 0x080fe2000001004d */
[----:B------:R-:W-:Y:S01]  /*26b0*/  FADD.FTZ R79, R140, -R79 ;  /* 0x8000004f8c4f7221 */ /* 0x000fe20000010000 */
[C---:B------:R-:W-:Y:S01]  /*26c0*/  FMUL.FTZ R212, R204.reuse, R139 ;  /* 0x0000008bccd47220 */ /* 0x040fe20000410000 */
[-CC-:B------:R-:W-:Y:S01]  /*26d0*/  FFMA.FTZ R147, R147, R76.reuse, R77.reuse ;  /* 0x0000004c93937223 */ /* 0x180fe2000001004d */
[-CC-:B------:R-:W-:Y:S01]  /*26e0*/  FFMA.FTZ R89, R89, R76.reuse, R77.reuse ;  /* 0x0000004c59597223 */ /* 0x180fe2000001004d */
[----:B------:R-:W-:Y:S01]  /*26f0*/  FADD.FTZ R85, R157, -R134 ;  /* 0x800000869d557221 */ /* 0x000fe20000010000 */
[----:B------:R-:W-:Y:S01]  /*2700*/  FADD.FTZ R143, R143, -R214 ;  /* 0x800000d68f8f7221 */ /* 0x000fe20000010000 */
[----:B------:R-:W2:Y:S01]  /*2710*/  F2F.BF16.F32 R83, R87 ;  /* 0x0000005700537304 */ /* 0x000ea20000202000 */
[-CC-:B------:R-:W-:Y:S01]  /*2720*/  FFMA.FTZ R82, R145, R76.reuse, R77.reuse ;  /* 0x0000004c91527223 */ /* 0x180fe2000001004d */
[----:B------:R-:W-:Y:S01]  /*2730*/  @P1 FADD.FTZ R210, R57, R210 ;  /* 0x000000d239d21221 */ /* 0x000fe20000010000 */
[----:B------:R-:W-:Y:S01]  /*2740*/  FADD.FTZ R137, R137, -R142 ;  /* 0x8000008e89897221 */ /* 0x000fe20000010000 */
[----:B------:R-:W-:Y:S01]  /*2750*/  FMUL.FTZ R217, R204, R79 ;  /* 0x0000004fccd97220 */ /* 0x000fe20000410000 */
[-C--:B------:R-:W-:Y:S01]  /*2760*/  FFMA.FTZ R163, R163, R76.reuse, R77 ;  /* 0x0000004ca3a37223 */ /* 0x080fe2000001004d */
[----:B------:R-:W-:Y:S01]  /*2770*/  @P1 FADD.FTZ R212, R59, R212 ;  /* 0x000000d43bd41221 */ /* 0x000fe20000010000 */
[----:B------:R-:W-:Y:S01]  /*2780*/  FADD.FTZ R147, R90, -R147 ;  /* 0x800000935a937221 */ /* 0x000fe20000010000 */
[----:B------:R-:W-:Y:S01]  /*2790*/  FADD.FTZ R89, R86, -R89 ;  /* 0x8000005956597221 */ /* 0x000fe20000010000 */
[C---:B------:R-:W-:Y:S01]  /*27a0*/  FMUL.FTZ R215, R204.reuse, R161 ;  /* 0x000000a1ccd77220 */ /* 0x040fe20000410000 */
[-CC-:B------:R-:W-:Y:S01]  /*27b0*/  FFMA.FTZ R91, R91, R76.reuse, R77.reuse ;  /* 0x0000004c5b5b7223 */ /* 0x180fe2000001004d */
[C---:B------:R-:W-:Y:S01]  /*27c0*/  FMUL.FTZ R85, R204.reuse, R85 ;  /* 0x00000055cc557220 */ /* 0x040fe20000410000 */
[----:B------:R-:W-:Y:S01]  /*27d0*/  FMUL.FTZ R162, R204, R143 ;  /* 0x0000008fcca27220 */ /* 0x000fe20000410000 */
[----:B------:R-:W-:Y:S01]  /*27e0*/  FADD.FTZ R141, R141, -R82 ;  /* 0x800000528d8d7221 */ /* 0x000fe20000010000 */
[----:B0-----:R-:W-:Y:S01]  /*27f0*/  @P2 PRMT R176, R78, 0x7610, R176 ;  /* 0x000076104eb02816 */ /* 0x001fe200000000b0 */
[----:B------:R-:W-:Y:S01]  /*2800*/  F2F.BF16.F32 R208, R210 ;  /* 0x000000d200d07304 */ /* 0x000fe20000202000 */
[----:B------:R-:W-:Y:S01]  /*2810*/  FMUL.FTZ R160, R204, R137 ;  /* 0x00000089cca07220 */ /* 0x000fe20000410000 */
[----:B------:R-:W-:Y:S01]  /*2820*/  FFMA.FTZ R82, R148, R76, R77 ;  /* 0x0000004c94527223 */ /* 0x000fe2000001004d */
[----:B-1----:R-:W-:Y:S01]  /*2830*/  @P2 PRMT R200, R80, 0x7610, R200 ;  /* 0x0000761050c82816 */ /* 0x002fe200000000c8 */
[----:B------:R-:W-:-:S04]  /*2840*/  IMAD.WIDE.U32 R78, R78, 0x10000, RZ ;  /* 0x000100004e4e7825 */ /* 0x000fc800078e00ff */
[----:B------:R-:W-:Y:S01]  /*2850*/  @P1 FADD.FTZ R217, R58, R217 ;  /* 0x000000d93ad91221 */ /* 0x000fe20000010000 */
[----:B------:R-:W-:Y:S01]  /*2860*/  FADD.FTZ R163, R144, -R163 ;  /* 0x800000a390a37221 */ /* 0x000fe20000010000 */
[C---:B------:R-:W-:Y:S01]  /*2870*/  FMUL.FTZ R154, R204.reuse, R147 ;  /* 0x00000093cc9a7220 */ /* 0x040fe20000410000 */
[----:B------:R-:W0:Y:S01]  /*2880*/  F2F.BF16.F32 R206, R212 ;  /* 0x000000d400ce7304 */ /* 0x000e220000202000 */
[----:B------:R-:W-:Y:S01]  /*2890*/  FMUL.FTZ R148, R204, R89 ;  /* 0x00000059cc947220 */ /* 0x000fe20000410000 */
[----:B------:R-:W-:Y:S01]  /*28a0*/  SHF.L.U32 R80, R80, 0x10, RZ ;  /* 0x0000001050507819 */ /* 0x000fe200000006ff */
[----:B------:R-:W-:Y:S01]  /*28b0*/  @P1 FADD.FTZ R215, R56, R215 ;  /* 0x000000d738d71221 */ /* 0x000fe20000010000 */
[----:B------:R-:W-:Y:S01]  /*28c0*/  FADD.FTZ R91, R88, -R91 ;  /* 0x8000005b585b7221 */ /* 0x000fe20000010000 */
[----:B------:R-:W-:Y:S01]  /*28d0*/  @P1 FADD.FTZ R85, R52, R85 ;  /* 0x0000005534551221 */ /* 0x000fe20000010000 */
[----:B------:R-:W-:Y:S01]  /*28e0*/  @P1 FADD.FTZ R162, R61, R162 ;  /* 0x000000a23da21221 */ /* 0x000fe20000010000 */
[C---:B------:R-:W-:Y:S01]  /*28f0*/  FMUL.FTZ R161, R204.reuse, R141 ;  /* 0x0000008dcca17220 */ /* 0x040fe20000410000 */
[----:B------:R-:W-:Y:S01]  /*2900*/  @P1 FADD.FTZ R160, R63, R160 ;  /* 0x000000a03fa01221 */ /* 0x000fe20000010000 */
[----:B------:R-:W1:Y:S01]  /*2910*/  F2F.BF16.F32 R213, R217 ;  /* 0x000000d900d57304 */ /* 0x000e620000202000 */
[C---:B------:R-:W-:Y:S01]  /*2920*/  FMUL.FTZ R163, R204.reuse, R163 ;  /* 0x000000a3cca37220 */ /* 0x040fe20000410000 */
[----:B------:R-:W-:Y:S01]  /*2930*/  @P1 FADD.FTZ R154, R65, R154 ;  /* 0x0000009a419a1221 */ /* 0x000fe20000010000 */
[----:B------:R-:W-:Y:S01]  /*2940*/  FADD.FTZ R95, R95, -R82 ;  /* 0x800000525f5f7221 */ /* 0x000fe20000010000 */
[----:B------:R-:W-:Y:S01]  /*2950*/  @P1 FADD.FTZ R148, R67, R148 ;  /* 0x0000009443941221 */ /* 0x000fe20000010000 */
[----:B------:R-:W3:Y:S01]  /*2960*/  @P3 LDC.64 R140, c[0x0][0x308] ;  /* 0x0000c200ff8c3b82 */ /* 0x000ee20000000a00 */
[----:B--2---:R-:W-:Y:S01]  /*2970*/  @P2 PRMT R177, R83, 0x7610, R177 ;  /* 0x0000761053b12816 */ /* 0x004fe200000000b1 */
[----:B------:R-:W-:Y:S01]  /*2980*/  FMUL.FTZ R155, R204, R91 ;  /* 0x0000005bcc9b7220 */ /* 0x000fe20000410000 */
[----:B------:R-:W-:Y:S01]  /*2990*/  LOP3.LUT R137, R79, R80, R83, 0xfe, !PT ;  /* 0x000000504f897212 */ /* 0x000fe200078efe53 */
[----:B------:R-:W2:Y:S01]  /*29a0*/  F2F.BF16.F32 R219, R215 ;  /* 0x000000d700db7304 */ /* 0x000ea20000202000 */
[----:B------:R-:W-:Y:S01]  /*29b0*/  @P1 FADD.FTZ R161, R62, R161 ;  /* 0x000000a13ea11221 */ /* 0x000fe20000010000 */
[----:B------:R-:W-:Y:S01]  /*29c0*/  @P1 FADD.FTZ R163, R60, R163 ;  /* 0x000000a33ca31221 */ /* 0x000fe20000010000 */
[-CC-:B------:R-:W-:Y:S01]  /*29d0*/  FFMA.FTZ R149, R149, R76.reuse, R77.reuse ;  /* 0x0000004c95957223 */ /* 0x180fe2000001004d */
[----:B------:R-:W4:Y:S01]  /*29e0*/  LDC.64 R82, c[0x0][0x2f8] ;  /* 0x0000be00ff527b82 */ /* 0x000f220000000a00 */
[-CC-:B------:R-:W-:Y:S01]  /*29f0*/  FFMA.FTZ R151, R151, R76.reuse, R77.reuse ;  /* 0x0000004c97977223 */ /* 0x180fe2000001004d */
[-C--:B------:R-:W-:Y:S01]  /*2a00*/  FFMA.FTZ R153, R153, R76.reuse, R77 ;  /* 0x0000004c99997223 */ /* 0x080fe2000001004d */
[----:B------:R-:W-:Y:S01]  /*2a10*/  @P1 FADD.FTZ R155, R66, R155 ;  /* 0x0000009b429b1221 */ /* 0x000fe20000010000 */
[----:B------:R-:W2:Y:S01]  /*2a20*/  F2F.BF16.F32 R81, R85 ;  /* 0x0000005500517304 */ /* 0x000ea20000202000 */
[----:B------:R-:W-:Y:S01]  /*2a30*/  FFMA.FTZ R76, R150, R76, R77 ;  /* 0x0000004c964c7223 */ /* 0x000fe2000001004d */
[----:B------:R-:W-:Y:S01]  /*2a40*/  FADD.FTZ R151, R94, -R151 ;  /* 0x800000975e977221 */ /* 0x000fe20000010000 */
[----:B0-----:R-:W-:Y:S01]  /*2a50*/  SHF.L.U32 R94, R206, 0x10, RZ ;  /* 0x00000010ce5e7819 */ /* 0x001fe200000006ff */
[----:B------:R-:W-:Y:S01]  /*2a60*/  FMUL.FTZ R147, R204, R95 ;  /* 0x0000005fcc937220 */ /* 0x000fe20000410000 */
[----:B------:R-:W-:Y:S01]  /*2a70*/  FADD.FTZ R93, R93, -R76 ;  /* 0x8000004c5d5d7221 */ /* 0x000fe20000010000 */
[----:B------:R-:W-:-:S04]  /*2a80*/  IMAD.WIDE.U32 R76, R208, 0x10000, RZ ;  /* 0x00010000d04c7825 */ /* 0x000fc800078e00ff */
[----:B------:R-:W-:Y:S01]  /*2a90*/  FADD.FTZ R149, R146, -R149 ;  /* 0x8000009592957221 */ /* 0x000fe20000010000 */
[----:B------:R-:W0:Y:S01]  /*2aa0*/  F2F.BF16.F32 R158, R162 ;  /* 0x000000a2009e7304 */ /* 0x000e220000202000 */
[----:B------:R-:W-:Y:S01]  /*2ab0*/  FADD.FTZ R153, R92, -R153 ;  /* 0x800000995c997221 */ /* 0x000fe20000010000 */
[C---:B------:R-:W-:Y:S01]  /*2ac0*/  FMUL.FTZ R146, R204.reuse, R151 ;  /* 0x00000097cc927220 */ /* 0x040fe20000410000 */
[----:B-1----:R-:W-:Y:S01]  /*2ad0*/  LOP3.LUT R95, R77, R94, R213, 0xfe, !PT ;  /* 0x0000005e4d5f7212 */ /* 0x002fe200078efed5 */
[----:B------:R-:W-:Y:S01]  /*2ae0*/  FMUL.FTZ R157, R204, R149 ;  /* 0x00000095cc9d7220 */ /* 0x000fe20000410000 */
[----:B--2---:R-:W-:Y:S01]  /*2af0*/  LOP3.LUT R94, R76, R219, RZ, 0xfc, !PT ;  /* 0x000000db4c5e7212 */ /* 0x004fe200078efcff */
[----:B------:R-:W-:Y:S01]  /*2b00*/  FMUL.FTZ R149, R204, R153 ;  /* 0x00000099cc957220 */ /* 0x000fe20000410000 */
[----:B------:R-:W-:Y:S01]  /*2b10*/  LOP3.LUT R136, R78, R81, RZ, 0xfc, !PT ;  /* 0x000000514e887212 */ /* 0x000fe200078efcff */
[----:B------:R-:W1:Y:S01]  /*2b20*/  F2F.BF16.F32 R156, R160 ;  /* 0x000000a0009c7304 */ /* 0x000e620000202000 */
[----:B------:R-:W-:Y:S01]  /*2b30*/  SEL R78, R87, R74, P4 ;  /* 0x0000004a574e7207 */ /* 0x000fe20002000000 */
[----:B------:R-:W-:Y:S01]  /*2b40*/  FMUL.FTZ R204, R204, R93 ;  /* 0x0000005dcccc7220 */ /* 0x000fe20000410000 */
[----:B---3--:R-:W-:Y:S01]  /*2b50*/  @P3 IMAD.WIDE.U32 R140, R209, 0x10, R140 ;  /* 0x00000010d18c3825 */ /* 0x008fe200078e008c */
[----:B------:R-:W-:-:S03]  /*2b60*/  SEL R79, R138, R75, P4 ;  /* 0x0000004b8a4f7207 */ /* 0x000fc60002000000 */
[----:B------:R-:W-:Y:S01]  /*2b70*/  @P1 FADD.FTZ R146, R69, R146 ;  /* 0x0000009245921221 */ /* 0x000fe20000010000 */
[----:B------:R-:W-:Y:S01]  /*2b80*/  @P1 FADD.FTZ R204, R71, R204 ;  /* 0x000000cc47cc1221 */ /* 0x000fe20000010000 */
[----:B0-----:R-:W-:Y:S01]  /*2b90*/  IMAD.WIDE.U32 R76, R158, 0x10000, RZ ;  /* 0x000100009e4c7825 */ /* 0x001fe200078e00ff */
[----:B------:R-:W0:Y:S01]  /*2ba0*/  F2F.BF16.F32 R142, R154 ;  /* 0x0000009a008e7304 */ /* 0x000e220000202000 */
[----:B------:R-:W-:Y:S01]  /*2bb0*/  @P2 PRMT R201, R81, 0x7610, R201 ;  /* 0x0000761051c92816 */ /* 0x000fe200000000c9 */
[----:B------:R-:W2:Y:S01]  /*2bc0*/  @P3 LDC.64 R134, c[0x0][0x308] ;  /* 0x0000c200ff863b82 */ /* 0x000ea20000000a00 */
[----:B------:R-:W-:Y:S01]  /*2bd0*/  @P1 FADD.FTZ R157, R64, R157 ;  /* 0x0000009d409d1221 */ /* 0x000fe20000010000 */
[----:B------:R-:W-:Y:S01]  /*2be0*/  @P1 FADD.FTZ R147, R68, R147 ;  /* 0x0000009344931221 */ /* 0x000fe20000010000 */
[----:B------:R-:W-:Y:S01]  /*2bf0*/  @P1 FADD.FTZ R149, R70, R149 ;  /* 0x0000009546951221 */ /* 0x000fe20000010000 */
[----:B-1----:R-:W-:Y:S02]  /*2c00*/  SHF.L.U32 R90, R156, 0x10, RZ ;  /* 0x000000109c5a7819 */ /* 0x002fe400000006ff */
[----:B------:R-:W1:Y:S02]  /*2c10*/  F2F.BF16.F32 R144, R148 ;  /* 0x0000009400907304 */ /* 0x000e640000202000 */
[----:B------:R-:W3:Y:S01]  /*2c20*/  @P3 LDC.64 R92, c[0x0][0x308] ;  /* 0x0000c200ff5c3b82 */ /* 0x000ee20000000a00 */
[----:B0-----:R-:W-:-:S05]  /*2c30*/  IMAD.WIDE.U32 R86, R142, 0x10000, RZ ;  /* 0x000100008e567825 */ /* 0x001fca00078e00ff */
[----:B------:R-:W0:Y:S02]  /*2c40*/  F2F.BF16.F32 R159, R161 ;  /* 0x000000a1009f7304 */ /* 0x000e240000202000 */
[----:B------:R-:W2:Y:S01]  /*2c50*/  @P3 LDC.64 R88, c[0x0][0x308] ;  /* 0x0000c200ff583b82 */ /* 0x000ea20000000a00 */
[----:B-1----:R-:W-:-:S05]  /*2c60*/  IMAD.U32 R139, R144, 0x10000, RZ ;  /* 0x00010000908b7824 */ /* 0x002fca00078e00ff */
[----:B------:R-:W1:Y:S02]  /*2c70*/  F2F.BF16.F32 R211, R163 ;  /* 0x000000a300d37304 */ /* 0x000e640000202000 */
[----:B------:R-:W2:Y:S01]  /*2c80*/  @P3 LDC.64 R80, c[0x0][0x308] ;  /* 0x0000c200ff503b82 */ /* 0x000ea20000000a00 */
[----:B0-----:R-:W-:-:S05]  /*2c90*/  LOP3.LUT R91, R77, R90, R159, 0xfe, !PT ;  /* 0x0000005a4d5b7212 */ /* 0x001fca00078efe9f */
[----:B------:R-:W0:Y:S01]  /*2ca0*/  F2F.BF16.F32 R145, R155 ;  /* 0x0000009b00917304 */ /* 0x000e220000202000 */
[----:B------:R-:W-:Y:S02]  /*2cb0*/  SEL R77, R84, R73, P4 ;  /* 0x00000049544d7207 */ /* 0x000fe40002000000 */
[----:B-1----:R-:W-:-:S05]  /*2cc0*/  LOP3.LUT R90, R76, R211, RZ, 0xfc, !PT ;  /* 0x000000d34c5a7212 */ /* 0x002fca00078efcff */
[----:B------:R-:W1:Y:S01]  /*2cd0*/  F2F.BF16.F32 R150, R146 ;  /* 0x0000009200967304 */ /* 0x000e620000202000 */
[----:B------:R-:W-:-:S05]  /*2ce0*/  SEL R76, R85, R72, P4 ;  /* 0x00000048554c7207 */ /* 0x000fca0002000000 */
[----:B------:R2:W-:Y:S01]  /*2cf0*/  @P3 STG.E.128 desc[UR6][R140.64], R76 ;  /* 0x0000004c8c003986 */ /* 0x0005e2000c101d06 */
[----:B0-----:R-:W-:Y:S01]  /*2d00*/  LOP3.LUT R87, R87, R139, R145, 0xfe, !PT ;  /* 0x0000008b57577212 */ /* 0x001fe200078efe91 */
[----:B----4-:R-:W-:Y:S01]  /*2d10*/  IMAD.WIDE.U32 R138, R209, 0x8, R82 ;  /* 0x00000008d18a7825 */ /* 0x010fe200078e0052 */
[----:B------:R-:W0:Y:S04]  /*2d20*/  F2F.BF16.F32 R152, R204 ;  /* 0x000000cc00987304 */ /* 0x000e280000202000 */
[----:B------:R4:W-:Y:S01]  /*2d30*/  STG.E.64 desc[UR6][R138.64], R136 ;  /* 0x000000888a007986 */ /* 0x0009e2000c101b06 */
[----:B-1----:R-:W-:-:S03]  /*2d40*/  IMAD.WIDE.U32 R84, R150, 0x10000, RZ ;  /* 0x0001000096547825 */ /* 0x002fc600078e00ff */
[----:B------:R-:W1:Y:S01]  /*2d50*/  F2F.BF16.F32 R143, R157 ;  /* 0x0000009d008f7304 */ /* 0x000e620000202000 */
[----:B0-----:R-:W-:-:S07]  /*2d60*/  SHF.L.U32 R214, R152, 0x10, RZ ;  /* 0x0000001098d67819 */ /* 0x001fce00000006ff */
[----:B------:R-:W0:Y:S01]  /*2d70*/  F2F.BF16.F32 R151, R147 ;  /* 0x0000009300977304 */ /* 0x000e220000202000 */
[----:B-1----:R-:W-:-:S07]  /*2d80*/  LOP3.LUT R86, R86, R143, RZ, 0xfc, !PT ;  /* 0x0000008f56567212 */ /* 0x002fce00078efcff */
[----:B------:R-:W1:Y:S01]  /*2d90*/  F2F.BF16.F32 R153, R149 ;  /* 0x0000009500997304 */ /* 0x000e620000202000 */
[----:B0-----:R-:W-:Y:S02]  /*2da0*/  LOP3.LUT R84, R84, R151, RZ, 0xfc, !PT ;  /* 0x0000009754547212 */ /* 0x001fe400078efcff */
[----:B-1----:R-:W-:Y:S01]  /*2db0*/  LOP3.LUT R85, R85, R214, R153, 0xfe, !PT ;  /* 0x000000d655557212 */ /* 0x002fe200078efe99 */
[----:B--234-:R-:W-:Y:S06]  /*2dc0*/  @!P2 BRA `(.L_x_1303) ;  /* 0x000000000020a947 */ /* 0x01cfec0003800000 */
        /* <DEDUP_REMOVED lines=8> */
.L_x_1303:
[----:B------:R-:W-:Y:S01]  /*2e50*/  @P3 IMAD.WIDE.U32 R136, R207, 0x10, R134 ;  /* 0x00000010cf883825 */ /* 0x000fe200078e0086 */
[----:B0-----:R-:W-:Y:S02]  /*2e60*/  SEL R76, R215, R72, P4 ;  /* 0x00000048d74c7207 */ /* 0x001fe40002000000 */
[----:B------:R-:W-:Y:S01]  /*2e70*/  SEL R77, R210, R73, P4 ;  /* 0x00000049d24d7207 */ /* 0x000fe20002000000 */
[----:B------:R-:W-:Y:S01]  /*2e80*/  IMAD.WIDE.U32 R134, R207, 0x8, R82 ;  /* 0x00000008cf867825 */ /* 0x000fe200078e0052 */
[----:B------:R-:W-:Y:S02]  /*2e90*/  SEL R78, R217, R74, P4 ;  /* 0x0000004ad94e7207 */ /* 0x000fe40002000000 */
[----:B------:R-:W-:Y:S02]  /*2ea0*/  SEL R79, R212, R75, P4 ;  /* 0x0000004bd44f7207 */ /* 0x000fe40002000000 */
[----:B------:R-:W-:Y:S02]  /*2eb0*/  @P2 PRMT R201, R219, 0x7610, R201 ;  /* 0x00007610dbc92816 */ /* 0x000fe400000000c9 */
[----:B------:R-:W-:Y:S01]  /*2ec0*/  @P2 PRMT R176, R208, 0x7610, R176 ;  /* 0x00007610d0b02816 */ /* 0x000fe200000000b0 */
[----:B------:R0:W-:Y:S01]  /*2ed0*/  @P3 STG.E.128 desc[UR6][R136.64], R76 ;  /* 0x0000004c88003986 */ /* 0x0001e2000c101d06 */
[----:B------:R-:W-:-:S02]  /*2ee0*/  @P2 PRMT R177, R213, 0x7610, R177 ;  /* 0x00007610d5b12816 */ /* 0x000fc400000000b1 */
[----:B------:R-:W-:Y:S01]  /*2ef0*/  @P2 PRMT R200, R206, 0x7610, R200 ;  /* 0x00007610cec82816 */ /* 0x000fe200000000c8 */
[----:B------:R0:W-:Y:S01]  /*2f00*/  STG.E.64 desc[UR6][R134.64], R94 ;  /* 0x0000005e86007986 */ /* 0x0001e2000c101b06 */
[----:B------:R-:W-:Y:S05]  /*2f10*/  @!P2 BRA `(.L_x_1304) ;  /* 0x000000000020a947 */ /* 0x000fea0003800000 */
[----:B0-----:R-:W0:Y:S01]  /*2f20*/  LDC.64 R78, c[0x0][0x300] ;  /* 0x0000c000ff4e7b82 */ /* 0x001e220000000a00 */
[----:B------:R-:W-:Y:S02]  /*2f30*/  LOP3.LUT R76, R176, 0xffff, RZ, 0xc0, !PT ;  /* 0x0000ffffb04c7812 */ /* 0x000fe400078ec0ff */
[----:B------:R-:W-:-:S03]  /*2f40*/  PRMT R95, R177, 0x5410, R200 ;  /* 0x00005410b15f7816 */ /* 0x000fc600000000c8 */
[----:B------:R-:W-:-:S05]  /*2f50*/  IMAD.WIDE.U32 R76, R76, 0x10000, RZ ;  /* 0x000100004c4c7825 */ /* 0x000fca00078e00ff */
[----:B------:R-:W-:Y:S02]  /*2f60*/  LOP3.LUT R77, R95, R77, RZ, 0xfc, !PT ;  /* 0x0000004d5f4d7212 */ /* 0x000fe400078efcff */
[----:B------:R-:W-:Y:S01]  /*2f70*/  LOP3.LUT R76, R76, 0xffff, R201, 0xf8, !PT ;  /* 0x0000ffff4c4c7812 */ /* 0x000fe200078ef8c9 */
[----:B0-----:R-:W-:-:S05]  /*2f80*/  IMAD.WIDE.U32 R78, R207, 0x8, R78 ;  /* 0x00000008cf4e7825 */ /* 0x001fca00078e004e */
[----:B------:R1:W-:Y:S02]  /*2f90*/  STG.E.64 desc[UR6][R78.64], R76 ;  /* 0x0000004c4e007986 */ /* 0x0003e4000c101b06 */
.L_x_1304:
[----:B0-----:R-:W-:Y:S01]  /*2fa0*/  @P3 IMAD.WIDE.U32 R94, R205, 0x10, R92 ;  /* 0x00000010cd5e3825 */ /* 0x001fe200078e005c */
[----:B-1----:R-:W-:Y:S02]  /*2fb0*/  SEL R76, R163, R72, P4 ;  /* 0x00000048a34c7207 */ /* 0x002fe40002000000 */
        /* <DEDUP_REMOVED lines=19> */
.L_x_1305:
[----:B------:R-:W-:Y:S01]  /*30f0*/  @P3 IMAD.WIDE.U32 R88, R199, 0x10, R88 ;  /* 0x00000010c7583825 */ /* 0x000fe200078e0058 */
[----:B01----:R-:W-:Y:S02]  /*3100*/  SEL R76, R157, R72, P4 ;  /* 0x000000489d4c7207 */ /* 0x003fe40002000000 */
[----:B------:R-:W-:Y:S01]  /*3110*/  SEL R77, R154, R73, P4 ;  /* 0x000000499a4d7207 */ /* 0x000fe20002000000 */
[--C-:B------:R-:W-:Y:S01]  /*3120*/  IMAD.WIDE.U32 R90, R199, 0x8, R82.reuse ;  /* 0x00000008c75a7825 */ /* 0x100fe200078e0052 */
[----:B------:R-:W-:Y:S02]  /*3130*/  SEL R78, R155, R74, P4 ;  /* 0x0000004a9b4e7207 */ /* 0x000fe40002000000 */
[----:B------:R-:W-:Y:S01]  /*3140*/  SEL R79, R148, R75, P4 ;  /* 0x0000004b944f7207 */ /* 0x000fe20002000000 */
[----:B------:R-:W-:Y:S01]  /*3150*/  IMAD.WIDE.U32 R82, R203, 0x8, R82 ;  /* 0x00000008cb527825 */ /* 0x000fe200078e0052 */
[----:B------:R-:W-:Y:S02]  /*3160*/  @P2 PRMT R201, R143, 0x7610, R201 ;  /* 0x000076108fc92816 */ /* 0x000fe400000000c9 */
[----:B------:R-:W-:Y:S01]  /*3170*/  @P2 PRMT R176, R142, 0x7610, R176 ;  /* 0x000076108eb02816 */ /* 0x000fe200000000b0 */
[----:B------:R0:W-:Y:S01]  /*3180*/  @P3 STG.E.128 desc[UR6][R88.64], R76 ;  /* 0x0000004c58003986 */ /* 0x0001e2000c101d06 */
[----:B------:R-:W-:Y:S01]  /*3190*/  @P2 PRMT R177, R145, 0x7610, R177 ;  /* 0x0000761091b12816 */ /* 0x000fe200000000b1 */
[----:B------:R-:W-:Y:S01]  /*31a0*/  @P3 IMAD.WIDE.U32 R80, R203, 0x10, R80 ;  /* 0x00000010cb503825 */ /* 0x000fe200078e0050 */
[----:B------:R-:W-:Y:S01]  /*31b0*/  @P2 PRMT R200, R144, 0x7610, R200 ;  /* 0x0000761090c82816 */ /* 0x000fe200000000c8 */
[----:B------:R0:W-:Y:S01]  /*31c0*/  STG.E.64 desc[UR6][R90.64], R86 ;  /* 0x000000565a007986 */ /* 0x0001e2000c101b06 */
[----:B------:R-:W-:-:S02]  /*31d0*/  SEL R72, R147, R72, P4 ;  /* 0x0000004893487207 */ /* 0x000fc40002000000 */
[----:B------:R-:W-:Y:S02]  /*31e0*/  SEL R73, R146, R73, P4 ;  /* 0x0000004992497207 */ /* 0x000fe40002000000 */
[----:B------:R-:W-:Y:S02]  /*31f0*/  SEL R74, R149, R74, P4 ;  /* 0x0000004a954a7207 */ /* 0x000fe40002000000 */
[----:B------:R-:W-:Y:S01]  /*3200*/  SEL R75, R204, R75, P4 ;  /* 0x0000004bcc4b7207 */ /* 0x000fe20002000000 */
[----:B------:R-:W-:Y:S06]  /*3210*/  @!P2 BRA `(.L_x_1306) ;  /* 0x000000000020a947 */ /* 0x000fec0003800000 */
        /* <DEDUP_REMOVED lines=8> */
.L_x_1306:
[----:B------:R2:W-:Y:S01]  /*32a0*/  @P3 STG.E.128 desc[UR6][R80.64], R72 ;  /* 0x0000004850003986 */ /* 0x0005e2000c101d06 */
[----:B------:R-:W-:Y:S02]  /*32b0*/  @P2 PRMT R201, R151, 0x7610, R201 ;  /* 0x0000761097c92816 */ /* 0x000fe400000000c9 */
[----:B------:R-:W-:Y:S01]  /*32c0*/  @P2 PRMT R176, R150, 0x7610, R176 ;  /* 0x0000761096b02816 */ /* 0x000fe200000000b0 */
[----:B------:R2:W-:Y:S01]  /*32d0*/  STG.E.64 desc[UR6][R82.64], R84 ;  /* 0x0000005452007986 */ /* 0x0005e2000c101b06 */
[----:B------:R-:W-:Y:S02]  /*32e0*/  @P2 PRMT R177, R153, 0x7610, R177 ;  /* 0x0000761099b12816 */ /* 0x000fe400000000b1 */
[----:B------:R-:W-:Y:S02]  /*32f0*/  @P2 PRMT R200, R152, 0x7610, R200 ;  /* 0x0000761098c82816 */ /* 0x000fe400000000c8 */
[----:B------:R-:W-:Y:S01]  /*3300*/  MOV R208, UR16 ;  /* 0x0000001000d07c02 */ /* 0x000fe20008000f00 */
[----:B------:R-:W-:Y:S06]  /*3310*/  @!P2 BRA `(.L_x_1307) ;  /* 0x000000000020a947 */ /* 0x000fec0003800000 */
[----:B01----:R-:W0:Y:S01]  /*3320*/  LDC.64 R78, c[0x0][0x300] ;  /* 0x0000c000ff4e7b82 */ /* 0x003e220000000a00 */
[----:B------:R-:W-:Y:S02]  /*3330*/  LOP3.LUT R76, R176, 0xffff, RZ, 0xc0, !PT ;  /* 0x0000ffffb04c7812 */ /* 0x000fe400078ec0ff */
[----:B--2---:R-:W-:-:S03]  /*3340*/  PRMT R81, R177, 0x5410, R200 ;  /* 0x00005410b1517816 */ /* 0x004fc600000000c8 */
[----:B------:R-:W-:-:S05]  /*3350*/  IMAD.WIDE.U32 R76, R76, 0x10000, RZ ;  /* 0x000100004c4c7825 */ /* 0x000fca00078e00ff */
[----:B------:R-:W-:Y:S02]  /*3360*/  LOP3.LUT R77, R81, R77, RZ, 0xfc, !PT ;  /* 0x0000004d514d7212 */ /* 0x000fe400078efcff */
[----:B------:R-:W-:Y:S01]  /*3370*/  LOP3.LUT R76, R76, 0xffff, R201, 0xf8, !PT ;  /* 0x0000ffff4c4c7812 */ /* 0x000fe200078ef8c9 */
[----:B0-----:R-:W-:-:S05]  /*3380*/  IMAD.WIDE.U32 R78, R203, 0x8, R78 ;  /* 0x00000008cb4e7825 */ /* 0x001fca00078e004e */
[----:B------:R3:W-:Y:S02]  /*3390*/  STG.E.64 desc[UR6][R78.64], R76 ;  /* 0x0000004c4e007986 */ /* 0x0007e4000c101b06 */
.L_x_1307:
[----:B------:R-:W-:Y:S01]  /*33a0*/  SEL R210, RZ, 0x1, P6 ;  /* 0x00000001ffd27807 */ /* 0x000fe20003000000 */
[----:B------:R-:W-:Y:S06]  /*33b0*/  @!P5 BRA `(.L_x_1308) ;  /* 0xffffffd400e8d947 */ /* 0x000fec000383ffff */
[----:B--2---:R-:W-:Y:S01]  /*33c0*/  MOV R74, R99 ;  /* 0x00000063004a7202 */ /* 0x004fe20000000f00 */
[----:B01-3--:R-:W-:Y:S01]  /*33d0*/  IMAD.MOV.U32 R78, RZ, RZ, R98 ;  /* 0x000000ffff4e7224 */ /* 0x00bfe200078e0062 */
        /* <DEDUP_REMOVED lines=26> */
[----:B------:R-:W-:Y:S02]  /*3580*/  MOV R34, R30 ;  /* 0x0000001e00227202 */ /* 0x000fe40000000f00 */
[----:B------:R-:W-:Y:S01]  /*3590*/  MOV R98, R19 ;  /* 0x0000001300627202 */ /* 0x000fe20000000f00 */
[----:B------:R-:W-:Y:S01]  /*35a0*/  IMAD.MOV.U32 R19, RZ, RZ, R10 ;  /* 0x000000ffff137224 */ /* 0x000fe200078e000a */
        /* <DEDUP_REMOVED lines=39> */
.L_x_1300:
        /* <DEDUP_REMOVED lines=35> */
.L_x_1301:
[----:B------:R-:W-:Y:S01]  /*3a50*/  HFMA2.MMA R152, -RZ, RZ, 0, 9.5367431640625e-07 ;  /* 0x00000010ff987435 */ /* 0x000fe200000001ff */
[----:B------:R-:W-:Y:S02]  /*3a60*/  MOV R87, R78 ;  /* 0x0000004e00577202 */ /* 0x000fe40000000f00 */
[----:B------:R-:W-:Y:S02]  /*3a70*/  MOV R211, 0x1f ;  /* 0x0000001f00d37802 */ /* 0x000fe40000000f00 */
[----:B------:R-:W-:-:S07]  /*3a80*/  MOV R84, 0xffffffff ;  /* 0xffffffff00547802 */ /* 0x000fce0000000f00 */
[----:B-----5:R-:W-:Y:S05]  /*3a90*/  WARPSYNC.COLLECTIVE R84, `(.L_x_1309) ;  /* 0x0000000054087348 */ /* 0x020fea0003c00000 */
[----:B------:R0:W1:Y:S02]  /*3aa0*/  SHFL.DOWN P3, R85, R87, R152, R211 ;  /* 0x0800009857557389 */ /* 0x00006400000600d3 */
[----:B01---5:R-:W-:Y:S01]  /*3ab0*/  ENDCOLLECTIVE ;  /* 0x000000000000791b */ /* 0x023fe20003800000 */
.L_x_1309:
[----:B------:R-:W-:Y:S01]  /*3ac0*/  MOV R87, R76 ;  /* 0x0000004c00577202 */ /* 0x000fe20000000f00 */
[----:B------:R-:W-:-:S07]  /*3ad0*/  IMAD.MOV.U32 R23, RZ, RZ, R85 ;  /* 0x000000ffff177224 */ /* 0x000fce00078e0055 */
[----:B------:R-:W-:Y:S05]  /*3ae0*/  WARPSYNC.COLLECTIVE R84, `(.L_x_1310) ;  /* 0x0000000054087348 */ /* 0x000fea0003c00000 */
[----:B------:R0:W1:Y:S02]  /*3af0*/  SHFL.DOWN P3, R85, R87, R152, R211 ;  /* 0x0800009857557389 */ /* 0x00006400000600d3 */
[----:B01----:R-:W-:Y:S01]  /*3b00*/  ENDCOLLECTIVE ;  /* 0x000000000000791b */ /* 0x003fe20003800000 */
.L_x_1310:
[----:B------:R-:W-:Y:S01]  /*3b10*/  FADD.FTZ R23, R78, R23 ;  /* 0x000000174e177221 */ /* 0x000fe20000010000 */
[----:B------:R-:W-:-:S04]  /*3b20*/  HFMA2.MMA R152, -RZ, RZ, 0, 4.76837158203125e-07 ;  /* 0x00000008ff987435 */ /* 0x000fc800000001ff */
[----:B------:R-:W-:Y:S02]  /*3b30*/  MOV R87, R23 ;  /* 0x0000001700577202 */ /* 0x000fe40000000f00 */
[----:B------:R-:W-:-:S07]  /*3b40*/  MOV R77, R85 ;  /* 0x00000055004d7202 */ /* 0x000fce0000000f00 */
[----:B------:R-:W-:Y:S05]  /*3b50*/  WARPSYNC.COLLECTIVE R84, `(.L_x_1311) ;  /* 0x0000000054087348 */ /* 0x000fea0003c00000 */
[----:B------:R0:W1:Y:S02]  /*3b60*/  SHFL.DOWN P3, R85, R87, R152, R211 ;  /* 0x0800009857557389 */ /* 0x00006400000600d3 */
[----:B01----:R-:W-:Y:S01]  /*3b70*/  ENDCOLLECTIVE ;  /* 0x000000000000791b */ /* 0x003fe20003800000 */
.L_x_1311:
[----:B------:R-:W-:-:S04]  /*3b80*/  FADD.FTZ R77, R76, R77 ;  /* 0x0000004d4c4d7221 */ /* 0x000fc80000010000 */
[----:B------:R-:W-:Y:S01]  /*3b90*/  IMAD.MOV.U32 R87, RZ, RZ, R77 ;  /* 0x000000ffff577224 */ /* 0x000fe200078e004d */
[----:B------:R-:W-:-:S07]  /*3ba0*/  MOV R80, R85 ;  /* 0x0000005500507202 */ /* 0x000fce0000000f00 */
[----:B------:R-:W-:Y:S05]  /*3bb0*/  WARPSYNC.COLLECTIVE R84, `(.L_x_1312) ;  /* 0x0000000054087348 */ /* 0x000fea0003c00000 */
[----:B------:R0:W1:Y:S02]  /*3bc0*/  SHFL.DOWN P3, R85, R87, R152, R211 ;  /* 0x0800009857557389 */ /* 0x00006400000600d3 */
[----:B01----:R-:W-:Y:S01]  /*3bd0*/  ENDCOLLECTIVE ;  /* 0x000000000000791b */ /* 0x003fe20003800000 */
.L_x_1312:
[----:B------:R-:W-:Y:S01]  /*3be0*/  FADD.FTZ R80, R23, R80 ;  /* 0x0000005017507221 */ /* 0x000fe20000010000 */
[----:B------:R-:W-:Y:S02]  /*3bf0*/  MOV R23, R27 ;  /* 0x0000001b00177202 */ /* 0x000fe40000000f00 */
[----:B------:R-:W-:Y:S01]  /*3c00*/  MOV R27, R79 ;  /* 0x0000004f001b7202 */ /* 0x000fe20000000f00 */
[----:B------:R-:W-:Y:S01]  /*3c10*/  HFMA2.MMA R152, -RZ, RZ, 0, 2.384185791015625e-07 ;  /* 0x00000004ff987435 */ /* 0x000fe200000001ff */
[----:B------:R-:W-:Y:S02]  /*3c20*/  MOV R87, R80 ;  /* 0x0000005000577202 */ /* 0x000fe40000000f00 */
[----:B------:R-:W-:-:S08]  /*3c30*/  MOV R82, R85 ;  /* 0x0000005500527202 */ /* 0x000fd00000000f00 */
[----:B------:R-:W-:Y:S05]  /*3c40*/  WARPSYNC.COLLECTIVE R84, `(.L_x_1313) ;  /* 0x0000000054087348 */ /* 0x000fea0003c00000 */
[----:B------:R0:W1:Y:S02]  /*3c50*/  SHFL.DOWN P3, R85, R87, R152, R211 ;  /* 0x0800009857557389 */ /* 0x00006400000600d3 */
[----:B01----:R-:W-:Y:S01]  /*3c60*/  ENDCOLLECTIVE ;  /* 0x000000000000791b */ /* 0x003fe20003800000 */
.L_x_1313:
[----:B------:R-:W-:-:S05]  /*3c70*/  FADD.FTZ R82, R77, R82 ;  /* 0x000000524d527221 */ /* 0x000fca0000010000 */
[----:B------:R-:W-:Y:S02]  /*3c80*/  MOV R87, R82 ;  /* 0x0000005200577202 */ /* 0x000fe40000000f00 */
[----:B------:R-:W-:-:S07]  /*3c90*/  MOV R81, R85 ;  /* 0x0000005500517202 */ /* 0x000fce0000000f00 */
[----:B------:R-:W-:Y:S05]  /*3ca0*/  WARPSYNC.COLLECTIVE R84, `(.L_x_1314) ;  /* 0x0000000054087348 */ /* 0x000fea0003c00000 */
[----:B------:R0:W1:Y:S02]  /*3cb0*/  SHFL.DOWN P3, R85, R87, R152, R211 ;  /* 0x0800009857557389 */ /* 0x00006400000600d3 */
[----:B01----:R-:W-:Y:S01]  /*3cc0*/  ENDCOLLECTIVE ;  /* 0x000000000000791b */ /* 0x003fe20003800000 */
.L_x_1314:
[----:B------:R-:W-:Y:S01]  /*3cd0*/  FADD.FTZ R81, R80, R81 ;  /* 0x0000005150517221 */ /* 0x000fe20000010000 */
[----:B------:R-:W-:-:S04]  /*3ce0*/  HFMA2.MMA R152, -RZ, RZ, 0, 1.1920928955078125e-07 ;  /* 0x00000002ff987435 */ /* 0x000fc800000001ff */
[----:B------:R-:W-:Y:S01]  /*3cf0*/  MOV R87, R81 ;  /* 0x0000005100577202 */ /* 0x000fe20000000f00 */
[----:B------:R-:W-:-:S07]  /*3d00*/  IMAD.MOV.U32 R83, RZ, RZ, R85 ;  /* 0x000000ffff537224 */ /* 0x000fce00078e0055 */
[----:B------:R-:W-:Y:S05]  /*3d10*/  WARPSYNC.COLLECTIVE R84, `(.L_x_1315) ;  /* 0x0000000054087348 */ /* 0x000fea0003c00000 */
[----:B------:R0:W1:Y:S02]  /*3d20*/  SHFL.DOWN P3, R85, R87, R152, R211 ;  /* 0x0800009857557389 */ /* 0x00006400000600d3 */
[----:B01----:R-:W-:Y:S01]  /*3d30*/  ENDCOLLECTIVE ;  /* 0x000000000000791b */ /* 0x003fe20003800000 */
.L_x_1315:
[----:B------:R-:W-:-:S05]  /*3d40*/  FADD.FTZ R83, R82, R83 ;  /* 0x0000005352537221 */ /* 0x000fca0000010000 */
[----:B------:R-:W-:Y:S02]  /*3d50*/  MOV R87, R83 ;  /* 0x0000005300577202 */ /* 0x000fe40000000f00 */
[----:B------:R-:W-:-:S07]  /*3d60*/  MOV R76, R85 ;  /* 0x00000055004c7202 */ /* 0x000fce0000000f00 */
[----:B------:R-:W-:Y:S05]  /*3d70*/  WARPSYNC.COLLECTIVE R84, `(.L_x_1316) ;  /* 0x0000000054087348 */ /* 0x000fea0003c00000 */
[----:B------:R0:W1:Y:S02]  /*3d80*/  SHFL.DOWN P3, R85, R87, R152, R211 ;  /* 0x0800009857557389 */ /* 0x00006400000600d3 */
[----:B01----:R-:W-:Y:S01]  /*3d90*/  ENDCOLLECTIVE ;  /* 0x000000000000791b */ /* 0x003fe20003800000 */
.L_x_1316:
[----:B------:R-:W-:Y:S01]  /*3da0*/  FADD.FTZ R76, R81, R76 ;  /* 0x0000004c514c7221 */ /* 0x000fe20000010000 */
[----:B------:R-:W-:-:S03]  /*3db0*/  HFMA2.MMA R152, -RZ, RZ, 0, 5.9604644775390625e-08 ;  /* 0x00000001ff987435 */ /* 0x000fc600000001ff */
[----:B------:R-:W-:Y:S01]  /*3dc0*/  IMAD.MOV.U32 R87, RZ, RZ, R76 ;  /* 0x000000ffff577224 */ /* 0x000fe200078e004c */
[----:B------:R-:W-:-:S07]  /*3dd0*/  MOV R78, R85 ;  /* 0x00000055004e7202 */ /* 0x000fce0000000f00 */
[----:B------:R-:W-:Y:S05]  /*3de0*/  WARPSYNC.COLLECTIVE R84, `(.L_x_1317) ;  /* 0x0000000054087348 */ /* 0x000fea0003c00000 */
[----:B------:R0:W1:Y:S02]  /*3df0*/  SHFL.DOWN P3, R85, R87, R152, R211 ;  /* 0x0800009857557389 */ /* 0x00006400000600d3 */
[----:B01----:R-:W-:Y:S01]  /*3e00*/  ENDCOLLECTIVE ;  /* 0x000000000000791b */ /* 0x003fe20003800000 */
.L_x_1317:
[----:B------:R-:W-:-:S05]  /*3e10*/  FADD.FTZ R78, R83, R78 ;  /* 0x0000004e534e7221 */ /* 0x000fca0000010000 */
[----:B------:R-:W-:Y:S02]  /*3e20*/  MOV R87, R78 ;  /* 0x0000004e00577202 */ /* 0x000fe40000000f00 */
[----:B------:R-:W-:-:S07]  /*3e30*/  MOV R77, R85 ;  /* 0x00000055004d7202 */ /* 0x000fce0000000f00 */
[----:B------:R-:W-:Y:S05]  /*3e40*/  WARPSYNC.COLLECTIVE R84, `(.L_x_1318) ;  /* 0x0000000054087348 */ /* 0x000fea0003c00000 */
[----:B------:R0:W1:Y:S02]  /*3e50*/  SHFL.DOWN P3, R85, R87, R152, R211 ;  /* 0x0800009857557389 */ /* 0x00006400000600d3 */
[----:B01----:R-:W-:Y:S01]  /*3e60*/  ENDCOLLECTIVE ;  /* 0x000000000000791b */ /* 0x003fe20003800000 */
.L_x_1318:
[----:B------:R-:W-:Y:S05]  /*3e70*/  BRA `(.L_x_1319) ;  /* 0xffffffe000fc7947 */ /* 0x000fea000383ffff */
.L_x_1320:
        /* <DEDUP_REMOVED lines=16> */
.L_x_3914:


//--------------------- .text._ZN10layer_norm31ln_parallel_residual_bwd_kernelINS_13Kernel_traitsI13__nv_bfloat16S2_fS2_fjLj2560ELj1ELj1ELj4ELj8ENS_18Kernel_traits_baseILj2560ES2_S2_fS2_fjLj128EEEEELb0ELb1ELb0EEEvNS_9BwdParamsE --------------------------
	.section	.text._ZN10layer_norm31ln_parallel_residual_bwd_kernelINS_13Kernel_traitsI13__nv_bfloat16S2_fS2_fjLj2560ELj1ELj1ELj4ELj8ENS_18Kernel_traits_baseILj2560ES2_S2_fS2_fjLj128EEEEELb0ELb1ELb0EEEvNS_9BwdParamsE,"ax",@progbits
	.align	128
        .global         _ZN10layer_norm31ln_parallel_residual_bwd_kernelINS_13Kernel_traitsI13__nv_bfloat16S2_fS2_fjLj2560ELj1ELj1ELj4ELj8ENS_18Kernel_traits_baseILj2560ES2_S2_fS2_fjLj128EEEEELb0ELb1ELb0EEEvNS_9BwdParamsE
        .type           _ZN10layer_norm31ln_parallel_residual_bwd_kernelINS_13Kernel_traitsI13__nv_bfloat16S2_fS2_fjLj2560ELj1ELj1ELj4ELj8ENS_18Kernel_traits_baseILj2560ES2_S2_fS2_fjLj128EEEEELb0ELb1ELb0EEEvNS_9BwdParamsE,@function
        .size           _ZN10layer_norm31ln_parallel_residual_bwd_kernelINS_13Kernel_traitsI13__nv_bfloat16S2_fS2_fjLj2560ELj1ELj1ELj4ELj8ENS_18Kernel_traits_baseILj2560ES2_S2_fS2_fjLj128EEEEELb0ELb1ELb0EEEvNS_9BwdParamsE,(.L_x_3915 - _ZN10layer_norm31ln_parallel_residual_bwd_kernelINS_13Kernel_traitsI13__nv_bfloat16S2_fS2_fjLj2560ELj1ELj1ELj4ELj8ENS_18Kernel_traits_baseILj2560ES2_S2_fS2_fjLj128EEEEELb0ELb1ELb0EEEvNS_9BwdParamsE)
        .other          _ZN10layer_norm31ln_parallel_residual_bwd_kernelINS_13Kernel_traitsI13__nv_bfloat16S2_fS2_fjLj2560ELj1ELj1ELj4ELj8ENS_18Kernel_traits_baseILj2560ES2_S2_fS2_fjLj128EEEEELb0ELb1ELb0EEEvNS_9BwdParamsE,@"STO_CUDA_ENTRY STV_DEFAULT"
_ZN10layer_norm31ln_parallel_residual_bwd_kernelINS_13Kernel_traitsI13__nv_bfloat16S2_fS2_fjLj2560ELj1ELj1ELj4ELj8ENS_18Kernel_traits_baseILj2560ES2_S2_fS2_fjLj128EEEEELb0ELb1ELb0EEEvNS_9BwdParamsE:
.text._ZN10layer_norm31ln_parallel_residual_bwd_kernelINS_13Kernel_traitsI13__nv_bfloat16S2_fS2_fjLj2560ELj1ELj1ELj4ELj8ENS_18Kernel_traits_baseILj2560ES2_S2_fS2_fjLj128EEEEELb0ELb1ELb0EEEvNS_9BwdParamsE:
        /* <DEDUP_REMOVED lines=42> */
[----:B---3--:R-:W-:-:S04]  /*02a0*/  @P0 IMAD.WIDE.U32 R20, R25, 0x8, R20 ;  /* 0x0000000819140825 */ /* 0x008fc800078e0014 */
[----:B------:R-:W-:Y:S01]  /*02b0*/  @P0 VIADD R25, R25, 0x80 ;  /* 0x0000008019190836 */ /* 0x000fe20000000000 */
[----:B------:R0:W5:Y:S03]  /*02c0*/  @P0 LDG.E.64 R10, desc[UR4][R20.64] ;  /* 0x00000004140a0981 */ /* 0x000166000c1e1b00 */
        /* <DEDUP_REMOVED lines=27> */
[----:B------:R-:W-:Y:S01]  /*0480*/  SHF.R.U64 R19, R6, 0x10, R7 ;  /* 0x0000001006137819 */ /* 0x000fe20000001207 */
[----:B------:R-:W-:Y:S01]  /*0490*/  IMAD.MOV.U32 R16, RZ, RZ, R8 ;  /* 0x000000ffff107224 */ /* 0x000fe200078e0008 */
[----:B------:R-:W-:Y:S01]  /*04a0*/  MOV R18, R7 ;  /* 0x0000000700127202 */ /* 0x000fe20000000f00 */
[----:B------:R-:W-:Y:S01]  /*04b0*/  IMAD.MOV.U32 R6, RZ, RZ, R15 ;  /* 0x000000ffff067224 */ /* 0x000fe200078e000f */
[----:B------:R-:W-:Y:S01]  /*04c0*/  SHF.R.U32.HI R17, RZ, 0x10, R7 ;  /* 0x00000010ff117819 */ /* 0x000fe20000011607 */
[----:B------:R-:W-:Y:S01]  /*04d0*/  HFMA2.MMA R125, -RZ, RZ, 0, 5.9604644775390625e-08 ;  /* 0x00000001ff7d7435 */ /* 0x000fe200000001ff */
[----:B------:R-:W-:Y:S02]  /*04e0*/  MOV R96, R4 ;  /* 0x0000000400607202 */ /* 0x000fe40000000f00 */
[----:B------:R-:W-:Y:S01]  /*04f0*/  SHF.R.U64 R23, R4, 0x10, R5 ;  /* 0x0000001004177819 */ /* 0x000fe20000001205 */
[----:B------:R-:W-:Y:S01]  /*0500*/  IMAD.U32 R17, R17, 0x10000, RZ ;  /* 0x0001000011117824 */ /* 0x000fe200078e00ff */
[----:B------:R-:W-:-:S02]  /*0510*/  MOV R22, R5 ;  /* 0x0000000500167202 */ /* 0x000fc40000000f00 */
[----:B------:R-:W-:Y:S02]  /*0520*/  SHF.R.U32.HI R21, RZ, 0x10, R5 ;  /* 0x00000010ff157819 */ /* 0x000fe40000011605 */
[--C-:B------:R-:W-:Y:S01]  /*0530*/  SHF.R.U64 R64, R8, 0x10, R9.reuse ;  /* 0x0000001008407819 */ /* 0x100fe20000001209 */
[----:B------:R-:W-:Y:S01]  /*0540*/  IMAD.U32 R22, R22, 0x10000, RZ ;  /* 0x0001000016167824 */ /* 0x000fe200078e00ff */
[----:B------:R-:W-:Y:S02]  /*0550*/  MOV R2, R9 ;  /* 0x0000000900027202 */ /* 0x000fe40000000f00 */
[----:B------:R-:W-:Y:S02]  /*0560*/  SHF.R.U32.HI R13, RZ, 0x10, R9 ;  /* 0x00000010ff0d7819 */ /* 0x000fe40000011609 */
[----:B------:R-:W-:Y:S02]  /*0570*/  MOV R12, R10 ;  /* 0x0000000a000c7202 */ /* 0x000fe40000000f00 */
[----:B------:R-:W-:-:S02]  /*0580*/  SHF.R.U64 R7, R14, 0x10, R15 ;  /* 0x000000100e077819 */ /* 0x000fc4000000120f */
[--C-:B------:R-:W-:Y:S01]  /*0590*/  SHF.R.U64 R4, R10, 0x10, R11.reuse ;  /* 0x000000100a047819 */ /* 0x100fe2000000120b */
[----:B------:R-:W-:Y:S01]  /*05a0*/  IMAD.U32 R12, R12, 0x10000, RZ ;  /* 0x000100000c0c7824 */ /* 0x000fe200078e00ff */
[----:B------:R-:W-:Y:S01]  /*05b0*/  MOV R3, R11 ;  /* 0x0000000b00037202 */ /* 0x000fe20000000f00 */
[----:B------:R-:W-:Y:S01]  /*05c0*/  IMAD.U32 R7, R7, 0x10000, RZ ;  /* 0x0001000007077824 */ /* 0x000fe200078e00ff */
[----:B------:R-:W-:Y:S02]  /*05d0*/  SHF.R.U32.HI R9, RZ, 0x10, R11 ;  /* 0x00000010ff097819 */ /* 0x000fe4000001160b */
[----:B------:R-:W-:Y:S02]  /*05e0*/  MOV R8, R14 ;  /* 0x0000000e00087202 */ /* 0x000fe40000000f00 */
[----:B------:R-:W-:Y:S02]  /*05f0*/  SHF.R.U32.HI R5, RZ, 0x10, R15 ;  /* 0x00000010ff057819 */ /* 0x000fe4000001160f */
[----:B------:R-:W-:-:S02]  /*0600*/  MOV R61, RZ ;  /* 0x000000ff003d7202 */ /* 0x000fc40000000f00 */
        /* <DEDUP_REMOVED lines=12> */
[----:B------:R-:W-:Y:S02]  /*06d0*/  PLOP3.LUT P5, PT, PT, PT, UP0, 0x80, 0x0 ;  /* 0x000000000000781c */ /* 0x000fe40003faf008 */
[----:B------:R-:W-:Y:S02]  /*06e0*/  SHF.L.U32 R9, R9, 0x10, RZ ;  /* 0x0000001009097819 */ /* 0x000fe400000006ff */
[----:B------:R-:W-:Y:S02]  /*06f0*/  SHF.L.U32 R8, R8, 0x10, RZ ;  /* 0x0000001008087819 */ /* 0x000fe400000006ff */
[----:B------:R-:W-:Y:S02]  /*0700*/  SHF.L.U32 R6, R6, 0x10, RZ ;  /* 0x0000001006067819 */ /* 0x000fe400000006ff */
[----:B------:R-:W-:-:S07]  /*0710*/  SHF.L.U32 R5, R5, 0x10, RZ ;  /* 0x0000001005057819 */ /* 0x000fce00000006ff */
.L_x_1347:
[----:B0123--:R-:W0:Y:S02]  /*0720*/  LDC.64 R88, c[0x0][0x250] ;  /* 0x00009400ff587b82 */ /* 0x00fe240000000a00 */
[----:B0-----:R-:W-:-:S06]  /*0730*/  IMAD.WIDE R90, R97, 0x4, R88 ;  /* 0x00000004615a7825 */ /* 0x001fcc00078e0258 */
[----:B------:R-:W0:Y:S01]  /*0740*/  LDC.64 R88, c[0x0][0x258] ;  /* 0x00009600ff587b82 */ /* 0x000e220000000a00 */
[----:B------:R-:W2:Y:S01]  /*0750*/  LDG.E R90, desc[UR4][R90.64] ;  /* 0x000000045a5a7981 */ /* 0x000ea2000c1e1900 */
[----:B0-----:R-:W-:-:S05]  /*0760*/  IMAD.WIDE R88, R97, 0x4, R88 ;  /* 0x0000000461587825 */ /* 0x001fca00078e0258 */
[----:B-----5:R0:W5:Y:S01]  /*0770*/  LDG.E R4, desc[UR4][R88.64] ;  /* 0x0000000458047981 */ /* 0x020162000c1e1900 */
[----:B------:R-:W-:Y:S01]  /*0780*/  MOV R100, UR20 ;  /* 0x0000001400647c02 */ /* 0x000fe20008000f00 */
        /* <DEDUP_REMOVED lines=12> */
[C---:B------:R-:W-:Y:S02]  /*0850*/  LEA.HI.X R89, R2.reuse, UR11, RZ, 0x4, P4 ;  /* 0x0000000b02597c11 */ /* 0x040fe4000a0f24ff */
[----:B------:R-:W-:Y:S01]  /*0860*/  ISETP.NE.U32.AND P4, PT, RZ, UR8, PT ;  /* 0x00000008ff007c0c */ /* 0x000fe2000bf85070 */
[----:B0-----:R-:W-:-:S03]  /*0870*/  IMAD.WIDE.U32 R92, R2, 0x8, R90 ;  /* 0x00000008025c7825 */ /* 0x001fc600078e005a */
[----:B------:R-:W2:Y:S04]  /*0880*/  LDG.E.128 R88, desc[UR4][R88.64] ;  /* 0x0000000458587981 */ /* 0x000ea8000c1e1d00 */
[----:B------:R-:W3:Y:S01]  /*0890*/  LDG.E.64 R92, desc[UR4][R92.64] ;  /* 0x000000045c5c7981 */ /* 0x000ee2000c1e1b00 */
[----:B------:R-:W-:-:S13]  /*08a0*/  ISETP.NE.AND.EX P4, PT, RZ, UR9, PT, P4 ;  /* 0x00000009ff007c0c */ /* 0x000fda000bf85340 */
[----:B------:R-:W-:-:S04]  /*08b0*/  @P4 LEA R94, P5, R2, UR8, 0x4 ;  /* 0x00000008025e4c11 */ /* 0x000fc8000f8a20ff */
[----:B------:R-:W-:-:S05]  /*08c0*/  @P4 LEA.HI.X R95, R2, UR9, RZ, 0x4, P5 ;  /* 0x00000009025f4c11 */ /* 0x000fca000a8f24ff */
[----:B------:R0:W5:Y:S01]  /*08d0*/  @P4 LDG.E.128 R64, desc[UR4][R94.64] ;  /* 0x000000045e404981 */ /* 0x000162000c1e1d00 */
[----:B--2---:R-:W-:Y:S01]  /*08e0*/  FADD.FTZ R107, -R124, R89 ;  /* 0x000000597c6b7221 */ /* 0x004fe20000010100 */
[----:B---3--:R-:W-:Y:S02]  /*08f0*/  MOV R3, R92 ;  /* 0x0000005c00037202 */ /* 0x008fe40000000f00 */
[--C-:B------:R-:W-:Y:S02]  /*0900*/  SHF.R.U64 R108, R92, 0x10, R93.reuse ;  /* 0x000000105c6c7819 */ /* 0x100fe4000000125d */
[----:B------:R-:W-:Y:S02]  /*0910*/  SHF.R.U32.HI R106, RZ, 0x10, R93 ;  /* 0x00000010ff6a7819 */ /* 0x000fe4000001165d */
[----:B------:R-:W-:Y:S01]  /*0920*/  MOV R105, R93 ;  /* 0x0000005d00697202 */ /* 0x000fe20000000f00 */
[C---:B------:R-:W-:Y:S01]  /*0930*/  FADD.FTZ R93, -R124.reuse, R88 ;  /* 0x000000587c5d7221 */ /* 0x040fe20000010100 */
[----:B------:R-:W-:Y:S01]  /*0940*/  SHF.L.U32 R89, R3, 0x10, RZ ;  /* 0x0000001003597819 */ /* 0x000fe200000006ff */
[----:B------:R-:W-:Y:S01]  /*0950*/  FADD.FTZ R109, -R124, R90 ;  /* 0x0000005a7c6d7221 */ /* 0x000fe20000010100 */
[----:B------:R-:W-:Y:S01]  /*0960*/  SHF.L.U32 R92, R106, 0x10, RZ ;  /* 0x000000106a5c7819 */ /* 0x000fe200000006ff */
[----:B------:R-:W-:-:S02]  /*0970*/  IMAD.U32 R88, R108, 0x10000, RZ ;  /* 0x000100006c587824 */ /* 0x000fc400078e00ff */
[C---:B-----5:R-:W-:Y:S01]  /*0980*/  FMUL.FTZ R106, R4.reuse, R107 ;  /* 0x0000006b046a7220 */ /* 0x060fe20000410000 */
[----:B------:R-:W-:Y:S01]  /*0990*/  FMUL.FTZ R3, R4, R93 ;  /* 0x0000005d04037220 */ /* 0x000fe20000410000 */
[----:B------:R-:W-:Y:S01]  /*09a0*/  FMUL.FTZ R108, R96, R89 ;  /* 0x00000059606c7220 */ /* 0x000fe20000410000 */
[----:B------:R-:W-:Y:S01]  /*09b0*/  FADD.FTZ R145, -R124, R91 ;  /* 0x0000005b7c917221 */ /* 0x000fe20000010100 */
[----:B------:R-:W-:Y:S01]  /*09c0*/  SHF.L.U32 R91, R105, 0x10, RZ ;  /* 0x00000010695b7819 */ /* 0x000fe200000006ff */
[----:B------:R-:W-:Y:S01]  /*09d0*/  FADD.FTZ R41, R41, R88 ;  /* 0x0000005829297221 */ /* 0x000fe20000010000 */
[-C--:B------:R-:W-:Y:S01]  /*09e0*/  FFMA.FTZ R61, R106, R88.reuse, R61 ;  /* 0x000000586a3d7223 */ /* 0x080fe2000001003d */
[----:B------:R-:W-:Y:S01]  /*09f0*/  FMUL.FTZ R105, R23, R88 ;  /* 0x0000005817697220 */ /* 0x000fe20000410000 */
[----:B------:R-:W-:Y:S01]  /*0a00*/  FMUL.FTZ R107, R4, R109 ;  /* 0x0000006d046b7220 */ /* 0x000fe20000410000 */
[----:B------:R-:W-:Y:S01]  /*0a10*/  FADD.FTZ R40, R40, R89 ;  /* 0x0000005928287221 */ /* 0x000fe20000010000 */
[C---:B------:R-:W-:Y:S01]  /*0a20*/  FFMA.FTZ R60, R3.reuse, R89, R60 ;  /* 0x00000059033c7223 */ /* 0x040fe2000001003c */
[----:B------:R-:W-:Y:S01]  /*0a30*/  FADD.FTZ R88, RZ, R108 ;  /* 0x0000006cff587221 */ /* 0x000fe20000010000 */
[----:B------:R-:W-:Y:S01]  /*0a40*/  FFMA.FTZ R89, R3, R108, RZ ;  /* 0x0000006c03597223 */ /* 0x000fe200000100ff */
        /* <DEDUP_REMOVED lines=11> */
[----:B------:R-:W-:Y:S01]  /*0b00*/  IADD3 R145, R2, 0x80, RZ ;  /* 0x0000008002917810 */ /* 0x000fe20007ffe0ff */
[----:B------:R-:W-:Y:S01]  /*0b10*/  FADD.FTZ R147, R90, R109 ;  /* 0x0000006d5a937221 */ /* 0x000fe20000010000 */
[----:B0-----:R-:W-:-:S07]  /*0b20*/  FFMA.FTZ R148, R112, R109, R88 ;  /* 0x0000006d70947223 */ /* 0x001fce0000010058 */
.L_x_1323:
[----:B------:R-:W-:Y:S05]  /*0b30*/  BSYNC B0 ;  /* 0x0000000000007941 */ /* 0x000fea0003800000 */
.L_x_1322:
[----:B------:R-:W-:Y:S04]  /*0b40*/  BSSY B0, `(.L_x_1324) ;  /* 0x0000032000007945 */ /* 0x000fe80003800000 */
[----:B------:R-:W-:Y:S05]  /*0b50*/  @!P2 BRA `(.L_x_1325) ;  /* 0x0000000000c0a947 */ /* 0x000fea0003800000 */
        /* <DEDUP_REMOVED lines=11> */
[----:B------:R-:W-:Y:S02]  /*0c10*/  VIADD R145, R145, 0x80 ;  /* 0x0000008091917836 */ /* 0x000fe40000000000 */
[----:B--2---:R-:W-:Y:S01]  /*0c20*/  FADD.FTZ R115, -R124, R89 ;  /* 0x000000597c737221 */ /* 0x004fe20000010100 */
[----:B---3--:R-:W-:Y:S01]  /*0c30*/  MOV R111, R92 ;  /* 0x0000005c006f7202 */ /* 0x008fe20000000f00 */
[--C-:B------:R-:W-:Y:S01]  /*0c40*/  IMAD.MOV.U32 R113, RZ, RZ, R93.reuse ;  /* 0x000000ffff717224 */ /* 0x100fe200078e005d */
[--C-:B------:R-:W-:Y:S02]  /*0c50*/  SHF.R.U64 R116, R92, 0x10, R93.reuse ;  /* 0x000000105c747819 */ /* 0x100fe4000000125d */
[----:B------:R-:W-:Y:S01]  /*0c60*/  SHF.R.U32.HI R114, RZ, 0x10, R93 ;  /* 0x00000010ff727819 */ /* 0x000fe2000001165d */
[C---:B------:R-:W-:Y:S01]  /*0c70*/  FADD.FTZ R93, -R124.reuse, R88 ;  /* 0x000000587c5d7221 */ /* 0x040fe20000010100 */
[----:B------:R-:W-:Y:S01]  /*0c80*/  SHF.L.U32 R89, R111, 0x10, RZ ;  /* 0x000000106f597819 */ /* 0x000fe200000006ff */
[----:B------:R-:W-:Y:S01]  /*0c90*/  FADD.FTZ R117, -R124, R90 ;  /* 0x0000005a7c757221 */ /* 0x000fe20000010100 */
[----:B------:R-:W-:-:S02]  /*0ca0*/  SHF.L.U32 R88, R116, 0x10, RZ ;  /* 0x0000001074587819 */ /* 0x000fc400000006ff */
[----:B------:R-:W-:Y:S01]  /*0cb0*/  SHF.L.U32 R92, R114, 0x10, RZ ;  /* 0x00000010725c7819 */ /* 0x000fe200000006ff */
        /* <DEDUP_REMOVED lines=25> */
[----:B0-----:R-:W-:-:S07]  /*0e50*/  FFMA.FTZ R148, R120, R117, R88 ;  /* 0x0000007578947223 */ /* 0x001fce0000010058 */
.L_x_1325:
[----:B------:R-:W-:Y:S05]  /*0e60*/  BSYNC B0 ;  /* 0x0000000000007941 */ /* 0x000fea0003800000 */
.L_x_1324:
[----:B------:R-:W-:Y:S04]  /*0e70*/  BSSY B0, `(.L_x_1326) ;  /* 0x0000032000007945 */ /* 0x000fe80003800000 */
[----:B------:R-:W-:Y:S05]  /*0e80*/  @!P1 BRA `(.L_x_1327) ;  /* 0x0000000000c09947 */ /* 0x000fea0003800000 */
[----:B------:R-:W0:Y:S01]  /*0e90*/  LDC.64 R92, c[0x0][0x2b8] ;  /* 0x0000ae00ff5c7b82 */ /* 0x000e220000000a00 */
[----:B------:R-:W-:-:S04]  /*0ea0*/  LEA R88, P4, R145, UR10, 0x4 ;  /* 0x0000000a91587c11 */ /* 0x000fc8000f8820ff */
[----:B------:R-:W-:Y:S02]  /*0eb0*/  LEA.HI.X R89, R145, UR11, RZ, 0x4, P4 ;  /* 0x0000000b91597c11 */ /* 0x000fe4000a0f24ff */
[----:B------:R-:W-:-:S04]  /*0ec0*/  ISETP.NE.U32.AND P4, PT, RZ, UR8, PT ;  /* 0x00000008ff007c0c */ /* 0x000fc8000bf85070 */
[----:B------:R-:W2:Y:S01]  /*0ed0*/  LDG.E.128 R88, desc[UR4][R88.64] ;  /* 0x0000000458587981 */ /* 0x000ea2000c1e1d00 */
[----:B0-----:R-:W-:-:S06]  /*0ee0*/  IMAD.WIDE.U32 R92, R145, 0x8, R92 ;  /* 0x00000008915c7825 */ /* 0x001fcc00078e005c */
[----:B------:R-:W3:Y:S01]  /*0ef0*/  LDG.E.64 R92, desc[UR4][R92.64] ;  /* 0x000000045c5c7981 */ /* 0x000ee2000c1e1b00 */
[----:B------:R-:W-:-:S13]  /*0f00*/  ISETP.NE.AND.EX P4, PT, RZ, UR9, PT, P4 ;  /* 0x00000009ff007c0c */ /* 0x000fda000bf85340 */
[----:B------:R-:W-:-:S04]  /*0f10*/  @P4 LEA R94, P5, R145, UR8, 0x4 ;  /* 0x00000008915e4c11 */ /* 0x000fc8000f8a20ff */
[----:B------:R-:W-:-:S05]  /*0f20*/  @P4 LEA.HI.X R95, R145, UR9, RZ, 0x4, P5 ;  /* 0x00000009915f4c11 */ /* 0x000fca000a8f24ff */
[----:B------:R0:W5:Y:S01]  /*0f30*/  @P4 LDG.E.128 R72, desc[UR4][R94.64] ;  /* 0x000000045e484981 */ /* 0x000162000c1e1d00 */
[----:B------:R-:W-:Y:S01]  /*0f40*/  IADD3 R145, R145, 0x80, RZ ;  /* 0x0000008091917810 */ /* 0x000fe20007ffe0ff */
[C---:B--2---:R-:W-:Y:S01]  /*0f50*/  FADD.FTZ R123, -R124.reuse, R89 ;  /* 0x000000597c7b7221 */ /* 0x044fe20000010100 */
[C---:B------:R-:W-:Y:S01]  /*0f60*/  FADD.FTZ R127, -R124.reuse, R90 ;  /* 0x0000005a7c7f7221 */ /* 0x040fe20000010100 */
[----:B------:R-:W-:Y:S01]  /*0f70*/  FADD.FTZ R149, -R124, R91 ;  /* 0x0000005b7c957221 */ /* 0x000fe20000010100 */
[----:B---3--:R-:W-:Y:S02]  /*0f80*/  MOV R119, R92 ;  /* 0x0000005c00777202 */ /* 0x008fe40000000f00 */
[--C-:B------:R-:W-:Y:S02]  /*0f90*/  SHF.R.U64 R126, R92, 0x10, R93.reuse ;  /* 0x000000105c7e7819 */ /* 0x100fe4000000125d */
[----:B------:R-:W-:Y:S02]  /*0fa0*/  SHF.R.U32.HI R122, RZ, 0x10, R93 ;  /* 0x00000010ff7a7819 */ /* 0x000fe4000001165d */
[----:B------:R-:W-:Y:S01]  /*0fb0*/  MOV R121, R93 ;  /* 0x0000005d00797202 */ /* 0x000fe20000000f00 */
[----:B------:R-:W-:Y:S01]  /*0fc0*/  FADD.FTZ R93, -R124, R88 ;  /* 0x000000587c5d7221 */ /* 0x000fe20000010100 */
[----:B------:R-:W-:-:S02]  /*0fd0*/  SHF.L.U32 R89, R119, 0x10, RZ ;  /* 0x0000001077597819 */ /* 0x000fc400000006ff */
[----:B------:R-:W-:Y:S02]  /*0fe0*/  SHF.L.U32 R88, R126, 0x10, RZ ;  /* 0x000000107e587819 */ /* 0x000fe400000006ff */
[----:B------:R-:W-:Y:S01]  /*0ff0*/  SHF.L.U32 R92, R122, 0x10, RZ ;  /* 0x000000107a5c7819 */ /* 0x000fe200000006ff */
[C---:B-----5:R-:W-:Y:S01]  /*1000*/  FMUL.FTZ R122, R4.reuse, R123 ;  /* 0x0000007b047a7220 */ /* 0x060fe20000410000 */
[----:B------:R-:W-:Y:S01]  /*1010*/  FMUL.FTZ R119, R4, R93 ;  /* 0x0000005d04777220 */ /* 0x000fe20000410000 */
[----:B------:R-:W-:Y:S01]  /*1020*/  FMUL.FTZ R126, R16, R89 ;  /* 0x00000059107e7220 */ /* 0x000fe20000410000 */
[----:B------:R-:W-:Y:S02]  /*1030*/  IMAD.U32 R91, R121, 0x10000, RZ ;  /* 0x00010000795b7824 */ /* 0x000fe400078e00ff */
        /* <DEDUP_REMOVED lines=21> */
.L_x_1327:
[----:B------:R-:W-:Y:S05]  /*1190*/  BSYNC B0 ;  /* 0x0000000000007941 */ /* 0x000fea0003800000 */
.L_x_1326:
        /* <DEDUP_REMOVED lines=19> */
[----:B------:R-:W-:Y:S01]  /*12d0*/  SHF.R.U32.HI R132, RZ, 0x10, R93 ;  /* 0x00000010ff847819 */ /* 0x000fe2000001165d */
[----:B------:R-:W-:Y:S01]  /*12e0*/  IMAD.U32 R89, R129, 0x10000, RZ ;  /* 0x0001000081597824 */ /* 0x000fe200078e00ff */
[----:B------:R-:W-:Y:S01]  /*12f0*/  MOV R131, R93 ;  /* 0x0000005d00837202 */ /* 0x000fe20000000f00 */
[----:B------:R-:W-:Y:S01]  /*1300*/  FADD.FTZ R93, -R124, R88 ;  /* 0x000000587c5d7221 */ /* 0x000fe20000010100 */
[----:B------:R-:W-:-:S02]  /*1310*/  SHF.L.U32 R88, R134, 0x10, RZ ;  /* 0x0000001086587819 */ /* 0x000fc400000006ff */
[----:B------:R-:W-:Y:S01]  /*1320*/  SHF.L.U32 R92, R132, 0x10, RZ ;  /* 0x00000010845c7819 */ /* 0x000fe200000006ff */
[C---:B-----5:R-:W-:Y:S01]  /*1330*/  FMUL.FTZ R132, R4.reuse, R133 ;  /* 0x0000008504847220 */ /* 0x060fe20000410000 */
[----:B------:R-:W-:Y:S01]  /*1340*/  FMUL.FTZ R129, R4, R93 ;  /* 0x0000005d04817220 */ /* 0x000fe20000410000 */
[----:B------:R-:W-:Y:S01]  /*1350*/  FMUL.FTZ R134, R12, R89 ;  /* 0x000000590c867220 */ /* 0x000fe20000410000 */
        /* <DEDUP_REMOVED lines=22> */
.L_x_1329:
[----:B------:R-:W-:Y:S05]  /*14c0*/  BSYNC B0 ;  /* 0x0000000000007941 */ /* 0x000fea0003800000 */
.L_x_1328:
[----:B------:R-:W-:Y:S01]  /*14d0*/  ISETP.NE.AND P4, PT, R0, RZ, PT ;  /* 0x000000ff0000720c */ /* 0x000fe20003f85270 */
[----:B------:R-:W-:-:S12]  /*14e0*/  BSSY B0, `(.L_x_1330) ;  /* 0x0000031000007945 */ /* 0x000fd80003800000 */
        /* <DEDUP_REMOVED lines=13> */
[----:B---3--:R-:W-:Y:S01]  /*15c0*/  IMAD.MOV.U32 R137, RZ, RZ, R92 ;  /* 0x000000ffff897224 */ /* 0x008fe200078e005c */
[--C-:B------:R-:W-:Y:S02]  /*15d0*/  SHF.R.U32.HI R140, RZ, 0x10, R93.reuse ;  /* 0x00000010ff8c7819 */ /* 0x100fe4000001165d */
[----:B------:R-:W-:Y:S02]  /*15e0*/  SHF.R.U64 R142, R92, 0x10, R93 ;  /* 0x000000105c8e7819 */ /* 0x000fe4000000125d */
[----:B------:R-:W-:Y:S01]  /*15f0*/  MOV R139, R93 ;  /* 0x0000005d008b7202 */ /* 0x000fe20000000f00 */
[----:B------:R-:W-:Y:S01]  /*1600*/  FADD.FTZ R93, -R124, R88 ;  /* 0x000000587c5d7221 */ /* 0x000fe20000010100 */
[----:B------:R-:W-:Y:S01]  /*1610*/  SHF.L.U32 R89, R137, 0x10, RZ ;  /* 0x0000001089597819 */ /* 0x000fe200000006ff */
[----:B------:R-:W-:Y:S01]  /*1620*/  IMAD.U32 R92, R140, 0x10000, RZ ;  /* 0x000100008c5c7824 */ /* 0x000fe200078e00ff */
[----:B------:R-:W-:Y:S01]  /*1630*/  SHF.L.U32 R88, R142, 0x10, RZ ;  /* 0x000000108e587819 */ /* 0x000fe200000006ff */
[----:B------:R-:W-:Y:S01]  /*1640*/  FADD.FTZ R143, -R124, R90 ;  /* 0x0000005a7c8f7221 */ /* 0x000fe20000010100 */
        /* <DEDUP_REMOVED lines=26> */
.L_x_1331:
[----:B------:R-:W-:Y:S05]  /*17f0*/  BSYNC B0 ;  /* 0x0000000000007941 */ /* 0x000fea0003800000 */
.L_x_1330:
        /* <DEDUP_REMOVED lines=25> */
.L_x_1358:
[----:B------:R-:W3:Y:S01]  /*1990*/  S2R R93, SR_CgaCtaId ;  /* 0x00000000005d7919 */ /* 0x000ee20000008800 */
[----:B------:R-:W-:Y:S01]  /*19a0*/  MOV R92, 0x400 ;  /* 0x00000400005c7802 */ /* 0x000fe20000000f00 */
[----:B-1----:R-:W-:Y:S01]  /*19b0*/  FADD.FTZ R124, R125, R124 ;  /* 0x0000007c7d7c7221 */ /* 0x002fe20000010000 */
[----:B------:R-:W-:Y:S01]  /*19c0*/  @!P5 LOP3.LUT R89, R89, 0x3, RZ, 0xc0, !PT ;  /* 0x000000035959d812 */ /* 0x000fe200078ec0ff */
[----:B0-2---:R-:W-:Y:S01]  /*19d0*/  FADD.FTZ R125, R90, R91 ;  /* 0x0000005b5a7d7221 */ /* 0x005fe20000010000 */
[----:B------:R-:W-:Y:S02]  /*19e0*/  UISETP.NE.AND UP0, UPT, UR13, URZ, UPT ;  /* 0x0000003f0d00728c */ /* 0x000fe4000bf05270 */
        /* <DEDUP_REMOVED lines=37> */
[----:B------:R-:W-:Y:S01]  /*1c40*/  @P6 FADD.FTZ R125, R64, R125 ;  /* 0x0000007d407d6221 */ /* 0x000fe20000010000 */
[----:B------:R-:W-:Y:S01]  /*1c50*/  @P6 FADD.FTZ R124, R65, R124 ;  /* 0x0000007c417c6221 */ /* 0x000fe20000010000 */
[----:B------:R-:W-:Y:S01]  /*1c60*/  @P6 FADD.FTZ R145, R66, R145 ;  /* 0x0000009142916221 */ /* 0x000fe20000010000 */
[----:B------:R-:W-:Y:S01]  /*1c70*/  @P6 FADD.FTZ R148, R67, R148 ;  /* 0x0000009443946221 */ /* 0x000fe20000010000 */
[----:B------:R-:W-:-:S04]  /*1c80*/  ISETP.NE.U32.AND P6, PT, RZ, UR14, PT ;  /* 0x0000000eff007c0c */ /* 0x000fc8000bfc5070 */
[----:B------:R-:W-:-:S04]  /*1c90*/  ISETP.NE.AND.EX P6, PT, RZ, UR15, PT, P6 ;  /* 0x0000000fff007c0c */ /* 0x000fc8000bfc5360 */
[----:B------:R-:W-:Y:S02]  /*1ca0*/  SEL R85, R124, R85, P6 ;  /* 0x000000557c557207 */ /* 0x000fe40003000000 */
[----:B------:R-:W-:Y:S01]  /*1cb0*/  SEL R87, R148, R87, P6 ;  /* 0x0000005794577207 */ /* 0x000fe20003000000 */
[----:B------:R-:W0:Y:S01]  /*1cc0*/  F2F.BF16.F32 R124, R124 ;  /* 0x0000007c007c7304 */ /* 0x000e220000202000 */
[----:B------:R-:W-:Y:S02]  /*1cd0*/  SEL R84, R125, R84, P6 ;  /* 0x000000547d547207 */ /* 0x000fe40003000000 */
[----:B------:R-:W-:-:S03]  /*1ce0*/  SEL R86, R145, R86, P6 ;  /* 0x0000005691567207 */ /* 0x000fc60003000000 */
[----:B------:R-:W1:Y:S02]  /*1cf0*/  @P6 LDC.64 R88, c[0x0][0x308] ;  /* 0x0000c200ff586b82 */ /* 0x000e640000000a00 */
[----:B------:R-:W2:Y:S01]  /*1d00*/  F2F.BF16.F32 R148, R148 ;  /* 0x0000009400947304 */ /* 0x000ea20000202000 */
[----:B0-----:R-:W-:-:S07]  /*1d10*/  IMAD.WIDE.U32 R90, R124, 0x10000, RZ ;  /* 0x000100007c5a7825 */ /* 0x001fce00078e00ff */
[----:B------:R-:W0:Y:S01]  /*1d20*/  F2F.BF16.F32 R145, R145 ;  /* 0x0000009100917304 */ /* 0x000e220000202000 */
[----:B--2---:R-:W-:-:S07]  /*1d30*/  IMAD.U32 R147, R148, 0x10000, RZ ;  /* 0x0001000094937824 */ /* 0x004fce00078e00ff */
[----:B------:R-:W2:Y:S01]  /*1d40*/  F2F.BF16.F32 R125, R125 ;  /* 0x0000007d007d7304 */ /* 0x000ea20000202000 */
[----:B-1----:R-:W-:Y:S01]  /*1d50*/  @P6 IMAD.WIDE.U32 R94, R2, 0x10, R88 ;  /* 0x00000010025e6825 */ /* 0x002fe200078e0058 */
[----:B0-----:R-:W-:Y:S01]  /*1d60*/  LOP3.LUT R91, R91, R147, R145, 0xfe, !PT ;  /* 0x000000935b5b7212 */ /* 0x001fe200078efe91 */
[----:B------:R-:W0:Y:S03]  /*1d70*/  LDC.64 R88, c[0x0][0x2f8] ;  /* 0x0000be00ff587b82 */ /* 0x000e260000000a00 */
[----:B------:R1:W-:Y:S01]  /*1d80*/  @P6 STG.E.128 desc[UR4][R94.64], R84 ;  /* 0x000000545e006986 */ /* 0x0003e2000c101d04 */
[----:B------:R-:W-:Y:S02]  /*1d90*/  ISETP.NE.U32.AND P6, PT, RZ, UR16, PT ;  /* 0x00000010ff007c0c */ /* 0x000fe4000bfc5070 */
[----:B--2---:R-:W-:Y:S02]  /*1da0*/  LOP3.LUT R90, R90, R125, RZ, 0xfc, !PT ;  /* 0x0000007d5a5a7212 */ /* 0x004fe400078efcff */
[----:B------:R-:W-:-:S13]  /*1db0*/  ISETP.NE.AND.EX P6, PT, RZ, UR17, PT, P6 ;  /* 0x00000011ff007c0c */ /* 0x000fda000bfc5360 */
[----:B------:R-:W-:Y:S01]  /*1dc0*/  @P6 PRMT R101, R125, 0x7610, R101 ;  /* 0x000076107d656816 */ /* 0x000fe20000000065 */
[----:B0-----:R-:W-:Y:S01]  /*1dd0*/  IMAD.WIDE.U32 R88, R2, 0x8, R88 ;  /* 0x0000000802587825 */ /* 0x001fe200078e0058 */
[----:B------:R-:W-:Y:S02]  /*1de0*/  @P6 PRMT R102, R124, 0x7610, R102 ;  /* 0x000076107c666816 */ /* 0x000fe40000000066 */
[----:B------:R-:W-:Y:S02]  /*1df0*/  @P6 PRMT R103, R145, 0x7610, R103 ;  /* 0x0000761091676816 */ /* 0x000fe40000000067 */
[----:B------:R1:W-:Y:S01]  /*1e00*/  STG.E.64 desc[UR4][R88.64], R90 ;  /* 0x0000005a58007986 */ /* 0x0003e2000c101b04 */
[----:B------:R-:W-:Y:S01]  /*1e10*/  @P6 PRMT R104, R148, 0x7610, R104 ;  /* 0x0000761094686816 */ /* 0x000fe20000000068 */
[----:B------:R-:W-:Y:S06]  /*1e20*/  @!P6 BRA `(.L_x_1335) ;  /* 0x000000000020e947 */ /* 0x000fec0003800000 */
[----:B-1----:R-:W-:Y:S02]  /*1e30*/  LOP3.LUT R90, R102, 0xffff, RZ, 0xc0, !PT ;  /* 0x0000ffff665a7812 */ /* 0x002fe400078ec0ff */
[----:B------:R-:W-:Y:S02]  /*1e40*/  LEA R88, P6, R2, UR16, 0x3 ;  /* 0x0000001002587c11 */ /* 0x000fe4000f8c18ff */
[----:B------:R-:W-:Y:S01]  /*1e50*/  PRMT R95, R103, 0x5410, R104 ;  /* 0x00005410675f7816 */ /* 0x000fe20000000068 */
[----:B------:R-:W-:Y:S01]  /*1e60*/  IMAD.WIDE.U32 R90, R90, 0x10000, RZ ;  /* 0x000100005a5a7825 */ /* 0x000fe200078e00ff */
[----:B------:R-:W-:-:S04]  /*1e70*/  LEA.HI.X R89, R2, UR17, RZ, 0x3, P6 ;  /* 0x0000001102597c11 */ /* 0x000fc8000b0f1cff */
[----:B------:R-:W-:Y:S02]  /*1e80*/  LOP3.LUT R91, R95, R91, RZ, 0xfc, !PT ;  /* 0x0000005b5f5b7212 */ /* 0x000fe400078efcff */
[----:B------:R-:W-:-:S05]  /*1e90*/  LOP3.LUT R90, R90, 0xffff, R101, 0xf8, !PT ;  /* 0x0000ffff5a5a7812 */ /* 0x000fca00078ef865 */
[----:B------:R0:W-:Y:S02]  /*1ea0*/  STG.E.64 desc[UR4][R88.64], R90 ;  /* 0x0000005a58007986 */ /* 0x0001e4000c101b04 */
.L_x_1335:
[----:B------:R-:W-:-:S07]  /*1eb0*/  IADD3 R2, R2, 0x80, RZ ;  /* 0x0000008002027810 */ /* 0x000fce0007ffe0ff */
.L_x_1334:
[----:B------:R-:W-:Y:S05]  /*1ec0*/  BSYNC B0 ;  /* 0x0000000000007941 */ /* 0x000fea0003800000 */
.L_x_1333:
[----:B------:R-:W-:Y:S04]  /*1ed0*/  BSSY B0, `(.L_x_1336) ;  /* 0x0000038000007945 */ /* 0x000fe80003800000 */
[----:B------:R-:W-:Y:S05]  /*1ee0*/  @!P2 BRA `(.L_x_1337) ;  /* 0x0000000000d8a947 */ /* 0x000fea0003800000 */
[----:B------:R-:W-:Y:S01]  /*1ef0*/  ISETP.NE.U32.AND P6, PT, RZ, UR8, PT ;  /* 0x00000008ff007c0c */ /* 0x000fe2000bfc5070 */
[-CC-:B01----:R-:W-:Y:S01]  /*1f00*/  FFMA.FTZ R89, R111, R92.reuse, R93.reuse ;  /* 0x0000005c6f597223 */ /* 0x183fe2000001005d */
        /* <DEDUP_REMOVED lines=21> */
[----:B------:R-:W1:Y:S01]  /*2060*/  F2F.BF16.F32 R124, R124 ;  /* 0x0000007c007c7304 */ /* 0x000e620000202000 */
[----:B------:R-:W-:Y:S02]  /*2070*/  SEL R84, R125, R84, P6 ;  /* 0x000000547d547207 */ /* 0x000fe40003000000 */
[----:B------:R-:W-:-:S03]  /*2080*/  SEL R86, R145, R86, P6 ;  /* 0x0000005691567207 */ /* 0x000fc60003000000 */
[----:B------:R-:W2:Y:S01]  /*2090*/  @P6 LDC.64 R94, c[0x0][0x308] ;  /* 0x0000c200ff5e6b82 */ /* 0x000ea20000000a00 */
[----:B0-----:R-:W-:Y:S01]  /*20a0*/  IMAD.WIDE.U32 R88, R2, 0x8, R88 ;  /* 0x0000000802587825 */ /* 0x001fe200078e0058 */
[----:B------:R-:W0:Y:S03]  /*20b0*/  F2F.BF16.F32 R148, R148 ;  /* 0x0000009400947304 */ /* 0x000e260000202000 */
[----:B-1----:R-:W-:-:S05]  /*20c0*/  IMAD.WIDE.U32 R90, R124, 0x10000, RZ ;  /* 0x000100007c5a7825 */ /* 0x002fca00078e00ff */
[----:B------:R-:W1:Y:S01]  /*20d0*/  F2F.BF16.F32 R145, R145 ;  /* 0x0000009100917304 */ /* 0x000e620000202000 */
[----:B0-----:R-:W-:-:S07]  /*20e0*/  SHF.L.U32 R147, R148, 0x10, RZ ;  /* 0x0000001094937819 */ /* 0x001fce00000006ff */
[----:B------:R-:W0:Y:S01]  /*20f0*/  F2F.BF16.F32 R125, R125 ;  /* 0x0000007d007d7304 */ /* 0x000e220000202000 */
[----:B--2---:R-:W-:Y:S01]  /*2100*/  @P6 IMAD.WIDE.U32 R94, R2, 0x10, R94 ;  /* 0x00000010025e6825 */ /* 0x004fe200078e005e */
[----:B-1----:R-:W-:-:S04]  /*2110*/  LOP3.LUT R91, R91, R147, R145, 0xfe, !PT ;  /* 0x000000935b5b7212 */ /* 0x002fc800078efe91 */
[----:B------:R1:W-:Y:S01]  /*2120*/  @P6 STG.E.128 desc[UR4][R94.64], R84 ;  /* 0x000000545e006986 */ /* 0x0003e2000c101d04 */
[----:B------:R-:W-:Y:S02]  /*2130*/  ISETP.NE.U32.AND P6, PT, RZ, UR16, PT ;  /* 0x00000010ff007c0c */ /* 0x000fe4000bfc5070 */
        /* <DEDUP_REMOVED lines=16> */
.L_x_1338:
[----:B------:R-:W-:-:S07]  /*2240*/  IADD3 R2, R2, 0x80, RZ ;  /* 0x0000008002027810 */ /* 0x000fce0007ffe0ff */
.L_x_1337:
[----:B------:R-:W-:Y:S05]  /*2250*/  BSYNC B0 ;  /* 0x0000000000007941 */ /* 0x000fea0003800000 */
.L_x_1336:
        /* <DEDUP_REMOVED lines=55> */
.L_x_1341:
[----:B------:R-:W-:-:S07]  /*25d0*/  VIADD R2, R2, 0x80 ;  /* 0x0000008002027836 */ /* 0x000fce0000000000 */
.L_x_1340:
[----:B------:R-:W-:Y:S05]  /*25e0*/  BSYNC B0 ;  /* 0x0000000000007941 */ /* 0x000fea0003800000 */
.L_x_1339:
        /* <DEDUP_REMOVED lines=55> */
.L_x_1344:
[----:B------:R-:W-:-:S07]  /*2960*/  IADD3 R2, R2, 0x80, RZ ;  /* 0x0000008002027810 */ /* 0x000fce0007ffe0ff */
.L_x_1343:
[----:B------:R-:W-:Y:S05]  /*2970*/  BSYNC B0 ;  /* 0x0000000000007941 */ /* 0x000fea0003800000 */
.L_x_1342:
[----:B------:R-:W-:Y:S01]  /*2980*/  ISETP.NE.AND P6, PT, R0, RZ, PT ;  /* 0x000000ff0000720c */ /* 0x000fe20003fc5270 */
[----:B------:R-:W-:-:S12]  /*2990*/  BSSY B0, `(.L_x_1345) ;  /* 0x0000037000007945 */ /* 0x000fd80003800000 */
        /* <DEDUP_REMOVED lines=30> */
[----:B--2---:R-:W-:-:S07]  /*2b80*/  SHF.L.U32 R145, R4, 0x10, RZ ;  /* 0x0000001004917819 */ /* 0x004fce00000006ff */
        /* <DEDUP_REMOVED lines=15> */
[----:B---3--:R-:W-:Y:S02]  /*2c80*/  LOP3.LUT R90, R102, 0xffff, RZ, 0xc0, !PT ;  /* 0x0000ffff665a7812 */ /* 0x008fe400078ec0ff */
[----:B------:R-:W-:Y:S02]  /*2c90*/  LEA R88, P6, R2, UR16, 0x3 ;  /* 0x0000001002587c11 */ /* 0x000fe4000f8c18ff */
[----:B------:R-:W-:Y:S01]  /*2ca0*/  PRMT R93, R103, 0x5410, R104 ;  /* 0x00005410675d7816 */ /* 0x000fe20000000068 */
[----:B------:R-:W-:Y:S01]  /*2cb0*/  IMAD.WIDE.U32 R90, R90, 0x10000, RZ ;  /* 0x000100005a5a7825 */ /* 0x000fe200078e00ff */
[----:B------:R-:W-:-:S04]  /*2cc0*/  LEA.HI.X R89, R2, UR17, RZ, 0x3, P6 ;  /* 0x0000001102597c11 */ /* 0x000fc8000b0f1cff */
[----:B------:R-:W-:Y:S02]  /*2cd0*/  LOP3.LUT R91, R93, R91, RZ, 0xfc, !PT ;  /* 0x0000005b5d5b7212 */ /* 0x000fe400078efcff */
[----:B------:R-:W-:-:S05]  /*2ce0*/  LOP3.LUT R90, R90, 0xffff, R101, 0xf8, !PT ;  /* 0x0000ffff5a5a7812 */ /* 0x000fca00078ef865 */
[----:B------:R2:W-:Y:S02]  /*2cf0*/  STG.E.64 desc[UR4][R88.64], R90 ;  /* 0x0000005a58007986 */ /* 0x0005e4000c101b04 */
.L_x_1346:
[----:B------:R-:W-:Y:S05]  /*2d00*/  BSYNC B0 ;  /* 0x0000000000007941 */ /* 0x000fea0003800000 */
.L_x_1345:
[----:B------:R-:W-:Y:S02]  /*2d10*/  IADD3 R97, R97, UR18, RZ ;  /* 0x0000001261617c10 */ /* 0x000fe4000fffe0ff */
[----:B------:R-:W-:Y:S02]  /*2d20*/  SEL R125, RZ, 0x1, P4 ;  /* 0x00000001ff7d7807 */ /* 0x000fe40002000000 */
[----:B------:R-:W-:-:S13]  /*2d30*/  ISETP.GE.AND P4, PT, R97, UR19, PT ;  /* 0x0000001361007c0c */ /* 0x000fda000bf86270 */
[----:B------:R-:W-:Y:S05]  /*2d40*/  @!P4 BRA `(.L_x_1347) ;  /* 0xffffffd80074c947 */ /* 0x000fea000383ffff */
.L_x_1321:
[----:B------:R-:W-:Y:S01]  /*2d50*/  ISETP.NE.AND P4, PT, R0, RZ, PT ;  /* 0x000000ff0000720c */ /* 0x000fe20003f85270 */
[----:B------:R-:W4:Y:S01]  /*2d60*/  S2UR UR6, SR_CTAID.X ;  /* 0x00000000000679c3 */ /* 0x000f220000002500 */
[----:B------:R-:W4:Y:S07]  /*2d70*/  S2R R0, SR_TID.X ;  /* 0x0000000000007919 */ /* 0x000f2e0000002100 */
[----:B------:R-:W0:Y:S08]  /*2d80*/  @P3 LDC.64 R2, c[0x0][0x2d0] ;  /* 0x0000b400ff023b82 */ /* 0x000e300000000a00 */
[----:B-----5:R-:W1:Y:S08]  /*2d90*/  @P3 LDC.64 R4, c[0x0][0x2d8] ;  /* 0x0000b600ff043b82 */ /* 0x020e700000000a00 */
[----:B------:R-:W2:Y:S08]  /*2da0*/  @P2 LDC.64 R6, c[0x0][0x2d0] ;  /* 0x0000b400ff062b82 */ /* 0x000eb00000000a00 */
[----:B------:R-:W3:Y:S01]  /*2db0*/  @P2 LDC.64 R8, c[0x0][0x2d8] ;  /* 0x0000b600ff082b82 */ /* 0x000ee20000000a00 */
[----:B----4-:R-:W-:-:S02]  /*2dc0*/  LEA.HI R11, R0, UR6, RZ, 0x19 ;  /* 0x00000006000b7c11 */ /* 0x010fc4000f8fc8ff */
[----:B------:R-:W-:-:S03]  /*2dd0*/  LOP3.LUT R19, R0, 0x7f, RZ, 0xc0, !PT ;  /* 0x0000007f00137812 */ /* 0x000fc600078ec0ff */
[----:B------:R-:W-:Y:S02]  /*2de0*/  IMAD R100, R11, R100, RZ ;  /* 0x000000640b647224 */ /* 0x000fe400078e02ff */
[----:B------:R-:W4:Y:S03]  /*2df0*/  @P1 LDC.64 R10, c[0x0][0x2d0] ;  /* 0x0000b400ff0a1b82 */ /* 0x000f260000000a00 */
[----:B------:R-:W-:-:S05]  /*2e00*/  LEA.HI R19, R100, R19, RZ, 0x1e ;  /* 0x0000001364137211 */ /* 0x000fca00078ff0ff */
[----:B------:R-:W4:Y:S01]  /*2e10*/  @P1 LDC.64 R12, c[0x0][0x2d8] ;  /* 0x0000b600ff0c1b82 */ /* 0x000f220000000a00 */
[----:B0-----:R-:W-:-:S04]  /*2e20*/  @P3 IMAD.WIDE.U32 R2, R19, 0x10, R2 ;  /* 0x0000001013023825 */ /* 0x001fc800078e0002 */
[C---:B-1----:R-:W-:Y:S01]  /*2e30*/  @P3 IMAD.WIDE.U32 R4, R19.reuse, 0x10, R4 ;  /* 0x0000001013043825 */ /* 0x042fe200078e0004 */
[----:B------:R-:W-:Y:S01]  /*2e40*/  @P3 IADD3 R19, R19, 0x80, RZ ;  /* 0x0000008013133810 */ /* 0x000fe20007ffe0ff */
[----:B------:R0:W-:Y:S01]  /*2e50*/  @P3 STG.E.128 desc[UR4][R2.64], R40 ;  /* 0x0000002802003986 */ /* 0x0001e2000c101d04 */
[----:B------:R-:W1:Y:S03]  /*2e60*/  @P0 LDC.64 R14, c[0x0][0x2d0] ;  /* 0x0000b400ff0e0b82 */ /* 0x000e660000000a00 */
[C---:B--2---:R-:W-:Y:S01]  /*2e70*/  @P2 IMAD.WIDE.U32 R6, R19.reuse, 0x10, R6 ;  /* 0x0000001013062825 */ /* 0x044fe200078e0006 */
[----:B------:R0:W-:Y:S03]  /*2e80*/  @P3 STG.E.128 desc[UR4][R4.64], R60 ;  /* 0x0000003c04003986 */ /* 0x0001e6000c101d04 */
[C---:B---3--:R-:W-:Y:S01]  /*2e90*/  @P2 IMAD.WIDE.U32 R8, R19.reuse, 0x10, R8 ;  /* 0x0000001013082825 */ /* 0x048fe200078e0008 */
[----:B------:R-:W2:Y:S01]  /*2ea0*/  @P0 LDC.64 R16, c[0x0][0x2d8] ;  /* 0x0000b600ff100b82 */ /* 0x000ea20000000a00 */
[----:B------:R0:W-:Y:S02]  /*2eb0*/  @P2 STG.E.128 desc[UR4][R6.64], R36 ;  /* 0x0000002406002986 */ /* 0x0001e4000c101d04 */
[----:B------:R-:W-:-:S02]  /*2ec0*/  @P2 VIADD R19, R19, 0x80 ;  /* 0x0000008013132836 */ /* 0x000fc40000000000 */
[----:B------:R0:W-:Y:S02]  /*2ed0*/  @P2 STG.E.128 desc[UR4][R8.64], R56 ;  /* 0x0000003808002986 */ /* 0x0001e4000c101d04 */
[----:B----4-:R-:W-:-:S04]  /*2ee0*/  @P1 IMAD.WIDE.U32 R10, R19, 0x10, R10 ;  /* 0x00000010130a1825 */ /* 0x010fc800078e000a */
[C---:B------:R-:W-:Y:S01]  /*2ef0*/  @P1 IMAD.WIDE.U32 R12, R19.reuse, 0x10, R12 ;  /* 0x00000010130c1825 */ /* 0x040fe200078e000c */
[----:B------:R-:W-:Y:S01]  /*2f00*/  @P1 IADD3 R19, R19, 0x80, RZ ;  /* 0x0000008013131810 */ /* 0x000fe20007ffe0ff */
[----:B------:R0:W-:Y:S04]  /*2f10*/  @P1 STG.E.128 desc[UR4][R10.64], R32 ;  /* 0x000000200a001986 */ /* 0x0001e8000c101d04 */
[C---:B-1----:R-:W-:Y:S01]  /*2f20*/  @P0 IMAD.WIDE.U32 R14, R19.reuse, 0x10, R14 ;  /* 0x00000010130e0825 */ /* 0x042fe200078e000e */
[----:B------:R0:W-:Y:S04]  /*2f30*/  @P1 STG.E.128 desc[UR4][R12.64], R52 ;  /* 0x000000340c001986 */ /* 0x0001e8000c101d04 */
[----:B------:R0:W-:Y:S01]  /*2f40*/  @P0 STG.E.128 desc[UR4][R14.64], R28 ;  /* 0x0000001c0e000986 */ /* 0x0001e2000c101d04 */
[----:B--2---:R-:W-:-:S05]  /*2f50*/  @P0 IMAD.WIDE.U32 R16, R19, 0x10, R16 ;  /* 0x0000001013100825 */ /* 0x004fca00078e0010 */
[----:B------:R0:W-:Y:S01]  /*2f60*/  @P0 STG.E.128 desc[UR4][R16.64], R48 ;  /* 0x0000003010000986 */ /* 0x0001e2000c101d04 */
[----:B------:R-:W-:Y:S05]  /*2f70*/  @!P4 EXIT ;  /* 0x000000000000c94d */ /* 0x000fea0003800000 */
[----:B0-----:R-:W0:Y:S01]  /*2f80*/  LDC.64 R2, c[0x0][0x2d0] ;  /* 0x0000b400ff027b82 */ /* 0x001e220000000a00 */
[----:B------:R-:W-:-:S07]  /*2f90*/  @P0 IADD3 R19, R19, 0x80, RZ ;  /* 0x0000008013130810 */ /* 0x000fce0007ffe0ff */
[----:B------:R-:W1:Y:S01]  /*2fa0*/  LDC.64 R4, c[0x0][0x2d8] ;  /* 0x0000b600ff047b82 */ /* 0x000e620000000a00 */
[----:B0-----:R-:W-:-:S05]  /*2fb0*/  IMAD.WIDE.U32 R2, R19, 0x10, R2 ;  /* 0x0000001013027825 */ /* 0x001fca00078e0002 */
[----:B------:R-:W-:Y:S01]  /*2fc0*/  STG.E.128 desc[UR4][R2.64], R24 ;  /* 0x0000001802007986 */ /* 0x000fe2000c101d04 */
[----:B-1----:R-:W-:-:S05]  /*2fd0*/  IMAD.WIDE.U32 R4, R19, 0x10, R4 ;  /* 0x0000001013047825 */ /* 0x002fca00078e0004 */
[----:B------:R-:W-:Y:S01]  /*2fe0*/  STG.E.128 desc[UR4][R4.64], R44 ;  /* 0x0000002c04007986 */ /* 0x000fe2000c101d04 */
[----:B------:R-:W-:Y:S05]  /*2ff0*/  EXIT ;  /* 0x000000000000794d */ /* 0x000fea0003800000 */
.L_x_1332:
[----:B------:R-:W-:Y:S01]  /*3000*/  HFMA2.MMA R151, -RZ, RZ, 0, 9.5367431640625e-07 ;  /* 0x00000010ff977435 */ /* 0x000fe200000001ff */
[----:B------:R-:W-:Y:S01]  /*3010*/  MOV R150, R147 ;  /* 0x0000009300967202 */ /* 0x000fe20000000f00 */
[----:B------:R-:W-:Y:S01]  /*3020*/  IMAD.MOV.U32 R145, RZ, RZ, -0x1 ;  /* 0xffffffffff917424 */ /* 0x000fe200078e00ff */
[----:B------:R-:W-:-:S08]  /*3030*/  MOV R152, 0x1f ;  /* 0x0000001f00987802 */ /* 0x000fd00000000f00 */
[----:B-----5:R-:W-:Y:S05]  /*3040*/  WARPSYNC.COLLECTIVE R145, `(.L_x_1348) ;  /* 0x0000000091087348 */ /* 0x020fea0003c00000 */
[----:B------:R0:W1:Y:S02]  /*3050*/  SHFL.DOWN P6, R149, R150, R151, R152 ;  /* 0x0800009796957389 */ /* 0x00006400000c0098 */
[----:B01---5:R-:W-:Y:S01]  /*3060*/  ENDCOLLECTIVE ;  /* 0x000000000000791b */ /* 0x023fe20003800000 */
.L_x_1348:
[----:B------:R-:W-:Y:S02]  /*3070*/  MOV R150, R148 ;  /* 0x0000009400967202 */ /* 0x000fe40000000f00 */
[----:B------:R-:W-:-:S07]  /*3080*/  MOV R90, R149 ;  /* 0x00000095005a7202 */ /* 0x000fce0000000f00 */
[----:B------:R-:W-:Y:S05]  /*3090*/  WARPSYNC.COLLECTIVE R145, `(.L_x_1349) ;  /* 0x0000000091087348 */ /* 0x000fea0003c00000 */
[----:B------:R0:W1:Y:S02]  /*30a0*/  SHFL.DOWN P6, R149, R150, R151, R152 ;  /* 0x0800009796957389 */ /* 0x00006400000c0098 */
[----:B01----:R-:W-:Y:S01]  /*30b0*/  ENDCOLLECTIVE ;  /* 0x000000000000791b */ /* 0x003fe20003800000 */
.L_x_1349:
[----:B------:R-:W-:Y:S01]  /*30c0*/  FADD.FTZ R90, R90, R147 ;  /* 0x000000935a5a7221 */ /* 0x000fe20000010000 */
[----:B------:R-:W-:-:S04]  /*30d0*/  HFMA2.MMA R151, -RZ, RZ, 0, 4.76837158203125e-07 ;  /* 0x00000008ff977435 */ /* 0x000fc800000001ff */
[----:B------:R-:W-:Y:S02]  /*30e0*/  MOV R150, R90 ;  /* 0x0000005a00967202 */ /* 0x000fe40000000f00 */
[----:B------:R-:W-:-:S07]  /*30f0*/  MOV R91, R149 ;  /* 0x00000095005b7202 */ /* 0x000fce0000000f00 */
[----:B------:R-:W-:Y:S05]  /*3100*/  WARPSYNC.COLLECTIVE R145, `(.L_x_1350) ;  /* 0x0000000091087348 */ /* 0x000fea0003c00000 */
[----:B------:R0:W1:Y:S02]  /*3110*/  SHFL.DOWN P6, R149, R150, R151, R152 ;  /* 0x0800009796957389 */ /* 0x00006400000c0098 */
[----:B01----:R-:W-:Y:S01]  /*3120*/  ENDCOLLECTIVE ;  /* 0x000000000000791b */ /* 0x003fe20003800000 */
.L_x_1350:
[----:B------:R-:W-:-:S05]  /*3130*/  FADD.FTZ R91, R91, R148 ;  /* 0x000000945b5b7221 */ /* 0x000fca0000010000 */
[----:B------:R-:W-:Y:S01]  /*3140*/  MOV R150, R91 ;  /* 0x0000005b00967202 */ /* 0x000fe20000000f00 */
[----:B------:R-:W-:-:S07]  /*3150*/  IMAD.MOV.U32 R93, RZ, RZ, R149 ;  /* 0x000000ffff5d7224 */ /* 0x000fce00078e0095 */
[----:B------:R-:W-:Y:S05]  /*3160*/  WARPSYNC.COLLECTIVE R145, `(.L_x_1351) ;  /* 0x0000000091087348 */ /* 0x000fea0003c00000 */
[----:B------:R0:W1:Y:S02]  /*3170*/  SHFL.DOWN P6, R149, R150, R151, R152 ;  /* 0x0800009796957389 */ /* 0x00006400000c0098 */
[----:B01----:R-:W-:Y:S01]  /*3180*/  ENDCOLLECTIVE ;  /* 0x000000000000791b */ /* 0x003fe20003800000 */
.L_x_1351:
[----:B------:R-:W-:Y:S01]  /*3190*/  FADD.FTZ R93, R90, R93 ;  /* 0x0000005d5a5d7221 */ /* 0x000fe20000010000 */
[----:B------:R-:W-:-:S04]  /*31a0*/  HFMA2.MMA R151, -RZ, RZ, 0, 2.384185791015625e-07 ;  /* 0x00000004ff977435 */ /* 0x000fc800000001ff */
[----:B------:R-:W-:Y:S02]  /*31b0*/  MOV R150, R93 ;  /* 0x0000005d00967202 */ /* 0x000fe40000000f00 */
[----:B------:R-:W-:-:S07]  /*31c0*/  MOV R92, R149 ;  /* 0x00000095005c7202 */ /* 0x000fce0000000f00 */
[----:B------:R-:W-:Y:S05]  /*31d0*/  WARPSYNC.COLLECTIVE R145, `(.L_x_1352) ;  /* 0x0000000091087348 */ /* 0x000fea0003c00000 */
[----:B------:R0:W1:Y:S02]  /*31e0*/  SHFL.DOWN P6, R149, R150, R151, R152 ;  /* 0x0800009796957389 */ /* 0x00006400000c0098 */
[----:B01----:R-:W-:Y:S01]  /*31f0*/  ENDCOLLECTIVE ;  /* 0x000000000000791b */ /* 0x003fe20003800000 */
.L_x_1352:
[----:B------:R-:W-:-:S04]  /*3200*/  FADD.FTZ R92, R91, R92 ;  /* 0x0000005c5b5c7221 */ /* 0x000fc80000010000 */
[----:B------:R-:W-:Y:S01]  /*3210*/  IMAD.MOV.U32 R150, RZ, RZ, R92 ;  /* 0x000000ffff967224 */ /* 0x000fe200078e005c */
[----:B------:R-:W-:-:S07]  /*3220*/  MOV R94, R149 ;  /* 0x00000095005e7202 */ /* 0x000fce0000000f00 */
[----:B------:R-:W-:Y:S05]  /*3230*/  WARPSYNC.COLLECTIVE R145, `(.L_x_1353) ;  /* 0x0000000091087348 */ /* 0x000fea0003c00000 */
[----:B------:R0:W1:Y:S02]  /*3240*/  SHFL.DOWN P6, R149, R150, R151, R152 ;  /* 0x0800009796957389 */ /* 0x00006400000c0098 */
[----:B01----:R-:W-:Y:S01]  /*3250*/  ENDCOLLECTIVE ;  /* 0x000000000000791b */ /* 0x003fe20003800000 */
.L_x_1353:
[----:B------:R-:W-:Y:S01]  /*3260*/  FADD.FTZ R94, R93, R94 ;  /* 0x0000005e5d5e7221 */ /* 0x000fe20000010000 */
[----:B------:R-:W-:-:S04]  /*3270*/  HFMA2.MMA R151, -RZ, RZ, 0, 1.1920928955078125e-07 ;  /* 0x00000002ff977435 */ /* 0x000fc800000001ff */
[----:B------:R-:W-:Y:S02]  /*3280*/  MOV R150, R94 ;  /* 0x0000005e00967202 */ /* 0x000fe40000000f00 */
[----:B------:R-:W-:-:S07]  /*3290*/  MOV R95, R149 ;  /* 0x00000095005f7202 */ /* 0x000fce0000000f00 */
[----:B------:R-:W-:Y:S05]  /*32a0*/  WARPSYNC.COLLECTIVE R145, `(.L_x_1354) ;  /* 0x0000000091087348 */ /* 0x000fea0003c00000 */
[----:B------:R0:W1:Y:S02]  /*32b0*/  SHFL.DOWN P6, R149, R150, R151, R152 ;  /* 0x0800009796957389 */ /* 0x00006400000c0098 */
[----:B01----:R-:W-:Y:S01]  /*32c0*/  ENDCOLLECTIVE ;  /* 0x000000000000791b */ /* 0x003fe20003800000 */
.L_x_1354:
[----:B------:R-:W-:-:S05]  /*32d0*/  FADD.FTZ R95, R92, R95 ;  /* 0x0000005f5c5f7221 */ /* 0x000fca0000010000 */
[----:B------:R-:W-:Y:S02]  /*32e0*/  MOV R150, R95 ;  /* 0x0000005f00967202 */ /* 0x000fe40000000f00 */
[----:B------:R-:W-:-:S07]  /*32f0*/  MOV R125, R149 ;  /* 0x00000095007d7202 */ /* 0x000fce0000000f00 */
[----:B------:R-:W-:Y:S05]  /*3300*/  WARPSYNC.COLLECTIVE R145, `(.L_x_1355) ;  /* 0x0000000091087348 */ /* 0x000fea0003c00000 */
[----:B------:R0:W1:Y:S02]  /*3310*/  SHFL.DOWN P6, R149, R150, R151, R152 ;  /* 0x0800009796957389 */ /* 0x00006400000c0098 */
[----:B01----:R-:W-:Y:S01]  /*3320*/  ENDCOLLECTIVE ;  /* 0x000000000000791b */ /* 0x003fe20003800000 */
.L_x_1355:
[----:B------:R-:W-:Y:S01]  /*3330*/  FADD.FTZ R125, R94, R125 ;  /* 0x0000007d5e7d7221 */ /* 0x000fe20000010000 */
[----:B------:R-:W-:-:S04]  /*3340*/  HFMA2.MMA R151, -RZ, RZ, 0, 5.9604644775390625e-08 ;  /* 0x00000001ff977435 */ /* 0x000fc800000001ff */
[----:B------:R-:W-:Y:S01]  /*3350*/  MOV R150, R125 ;  /* 0x0000007d00967202 */ /* 0x000fe20000000f00 */
[----:B------:R-:W-:-:S07]  /*3360*/  IMAD.MOV.U32 R124, RZ, RZ, R149 ;  /* 0x000000ffff7c7224 */ /* 0x000fce00078e0095 */
[----:B------:R-:W-:Y:S05]  /*3370*/  WARPSYNC.COLLECTIVE R145, `(.L_x_1356) ;  /* 0x0000000091087348 */ /* 0x000fea0003c00000 */
[----:B------:R0:W1:Y:S02]  /*3380*/  SHFL.DOWN P6, R149, R150, R151, R152 ;  /* 0x0800009796957389 */ /* 0x00006400000c0098 */
[----:B01----:R-:W-:Y:S01]  /*3390*/  ENDCOLLECTIVE ;  /* 0x000000000000791b */ /* 0x003fe20003800000 */
.L_x_1356:
[----:B------:R-:W-:-:S05]  /*33a0*/  FADD.FTZ R90, R95, R124 ;  /* 0x0000007c5f5a7221 */ /* 0x000fca0000010000 */
[----:B------:R-:W-:Y:S02]  /*33b0*/  MOV R150, R90 ;  /* 0x0000005a00967202 */ /* 0x000fe40000000f00 */
[----:B------:R-:W-:-:S07]  /*33c0*/  MOV R124, R149 ;  /* 0x00000095007c7202 */ /* 0x000fce0000000f00 */
[----:B------:R-:W-:Y:S05]  /*33d0*/  WARPSYNC.COLLECTIVE R145, `(.L_x_1357) ;  /* 0x0000000091087348 */ /* 0x000fea0003c00000 */
[----:B------:R0:W1:Y:S02]  /*33e0*/  SHFL.DOWN P6, R149, R150, R151, R152 ;  /* 0x0800009796957389 */ /* 0x00006400000c0098 */
[----:B01----:R-:W-:Y:S01]  /*33f0*/  ENDCOLLECTIVE ;  /* 0x000000000000791b */ /* 0x003fe20003800000 */
.L_x_1357:
[----:B------:R-:W-:Y:S01]  /*3400*/  MOV R91, R149 ;  /* 0x00000095005b7202 */ /* 0x000fe20000000f00 */
[----:B------:R-:W-:Y:S06]  /*3410*/  BRA `(.L_x_1358) ;  /* 0xffffffe4005c7947 */ /* 0x000fec000383ffff */
.L_x_1359:
        /* <DEDUP_REMOVED lines=14> */
.L_x_3915:


//--------------------- .text._ZN10layer_norm31ln_parallel_residual_bwd_kernelINS_13Kernel_traitsI13__nv_bfloat16S2_fS2_fjLj2560ELj1ELj1ELj4ELj8ENS_18Kernel_traits_baseILj2560ES2_S2_fS2_fjLj128EEEEELb0ELb1ELb1EEEvNS_9BwdParamsE --------------------------
	.section	.text._ZN10layer_norm31ln_parallel_residual_bwd_kernelINS_13Kernel_traitsI13__nv_bfloat16S2_fS2_fjLj2560ELj1ELj1ELj4ELj8ENS_18Kernel_traits_baseILj2560ES2_S2_fS2_fjLj128EEEEELb0ELb1ELb1EEEvNS_9BwdParamsE,"ax",@progbits
	.align	128
        .global         _ZN10layer_norm31ln_parallel_residual_bwd_kernelINS_13Kernel_traitsI13__nv_bfloat16S2_fS2_fjLj2560ELj1ELj1ELj4ELj8ENS_18Kernel_traits_baseILj2560ES2_S2_fS2_fjLj128EEEEELb0ELb1ELb1EEEvNS_9BwdParamsE
        .type           _ZN10layer_norm31ln_parallel_residual_bwd_kernelINS_13Kernel_traitsI13__nv_bfloat16S2_fS2_fjLj2560ELj1ELj1ELj4ELj8ENS_18Kernel_traits_baseILj2560ES2_S2_fS2_fjLj128EEEEELb0ELb1ELb1EEEvNS_9BwdParamsE,@function
        .size           _ZN10layer_norm31ln_parallel_residual_bwd_kernelINS_13Kernel_traitsI13__nv_bfloat16S2_fS2_fjLj2560ELj1ELj1ELj4ELj8ENS_18Kernel_traits_baseILj2560ES2_S2_fS2_fjLj128EEEEELb0ELb1ELb1EEEvNS_9BwdParamsE,(.L_x_3916 - _ZN10layer_norm31ln_parallel_residual_bwd_kernelINS_13Kernel_traitsI13__nv_bfloat16S2_fS2_fjLj2560ELj1ELj1ELj4ELj8ENS_18Kernel_traits_baseILj2560ES2_S2_fS2_fjLj128EEEEELb0ELb1ELb1EEEvNS_9BwdParamsE)
        .other          _ZN10layer_norm31ln_parallel_residual_bwd_kernelINS_13Kernel_traitsI13__nv_bfloat16S2_fS2_fjLj2560ELj1ELj1ELj4ELj8ENS_18Kernel_traits_baseILj2560ES2_S2_fS2_fjLj128EEEEELb0ELb1ELb1EEEvNS_9BwdParamsE,@"STO_CUDA_ENTRY STV_DEFAULT"
_ZN10layer_norm31ln_parallel_residual_bwd_kernelINS_13Kernel_traitsI13__nv_bfloat16S2_fS2_fjLj2560ELj1ELj1ELj4ELj8ENS_18Kernel_traits_baseILj2560ES2_S2_fS2_fjLj128EEEEELb0ELb1ELb1EEEvNS_9BwdParamsE:
.text._ZN10layer_norm31ln_parallel_residual_bwd_kernelINS_13Kernel_traitsI13__nv_bfloat16S2_fS2_fjLj2560ELj1ELj1ELj4ELj8ENS_18Kernel_traits_baseILj2560ES2_S2_fS2_fjLj128EEEEELb0ELb1ELb1EEEvNS_9BwdParamsE:
[----:B------:R-:W-:Y:S01]  /*0000*/  LDC R1, c[0x0][0x28] ;  /* 0x00000a00ff017b82 */ /* 0x000fe20000000800 */
[----:B------:R-:W0:Y:S07]  /*0010*/  S2R R77, SR_TID.X ;  /* 0x00000000004d7919 */ /* 0x000e2e0000002100 */
[----:B------:R-:W1:Y:S01]  /*0020*/  S2UR UR4, SR_CTAID.X ;  /* 0x00000000000479c3 */ /* 0x000e620000002500 */
[----:B------:R-:W-:Y:S01]  /*0030*/  ULDC UR6, c[0x0][0x214] ;  /* 0x0000850000067ab9 */ /* 0x000fe20000000800 */
        /* <DEDUP_REMOVED lines=8> */
[----:B0-----:R-:W-:-:S04]  /*00c0*/  SHF.R.U32.HI R98, RZ, 0x7, R77 ;  /* 0x00000007ff627819 */ /* 0x001fc8000001164d */
[----:B-1----:R-:W-:Y:S01]  /*00d0*/  IADD3 R111, R98, UR4, RZ ;  /* 0x00000004626f7c10 */ /* 0x002fe2000fffe0ff */
[----:B------:R-:W-:-:S03]  /*00e0*/  ULDC.64 UR4, c[0x0][0x208] ;  /* 0x0000820000047ab9 */ /* 0x000fc60000000a00 */
        /* <DEDUP_REMOVED lines=23> */
.L_x_1360:
[----:B------:R-:W-:Y:S01]  /*0260*/  SHF.L.U32 R0, R77, 0x3, RZ ;  /* 0x000000034d007819 */ /* 0x000fe200000006ff */
[----:B------:R-:W-:-:S03]  /*0270*/  ULDC.64 UR6, c[0x0][0x260] ;  /* 0x0000980000067ab9 */ /* 0x000fc60000000a00 */
        /* <DEDUP_REMOVED lines=12> */
[----:B------:R-:W-:Y:S02]  /*0340*/  HFMA2.MMA R121, -RZ, RZ, 0, 5.9604644775390625e-08 ;  /* 0x00000001ff797435 */ /* 0x000fe400000001ff */
[----:B------:R-:W-:Y:S01]  /*0350*/  HFMA2.MMA R0, -RZ, RZ, 0, 0 ;  /* 0x00000000ff007435 */ /* 0x000fe200000001ff */
[----:B------:R-:W-:Y:S01]  /*0360*/  ISETP.NE.AND.EX P0, PT, RZ, UR7, PT, P0 ;  /* 0x00000007ff007c0c */ /* 0x000fe2000bf05300 */
[----:B------:R-:W-:Y:S01]  /*0370*/  IMAD.MOV.U32 R76, RZ, RZ, RZ ;  /* 0x000000ffff4c7224 */ /* 0x000fe200078e00ff */
[----:B------:R-:W-:Y:S02]  /*0380*/  LEA R98, R98, 0x4, 0x2 ;  /* 0x0000000462627811 */ /* 0x000fe400078e10ff */
        /* <DEDUP_REMOVED lines=10> */
[----:B------:R-:W-:Y:S02]  /*0430*/  MOV R84, RZ ;  /* 0x000000ff00547202 */ /* 0x000fe40000000f00 */
[----:B------:R-:W-:Y:S02]  /*0440*/  CS2R R82, SRZ ;  /* 0x0000000000527805 */ /* 0x000fe4000001ff00 */
[----:B------:R-:W-:Y:S02]  /*0450*/  CS2R R14, SRZ ;  /* 0x00000000000e7805 */ /* 0x000fe4000001ff00 */
[----:B------:R-:W-:-:S02]  /*0460*/  CS2R R12, SRZ ;  /* 0x00000000000c7805 */ /* 0x000fc4000001ff00 */
[----:B------:R-:W-:Y:S02]  /*0470*/  CS2R R10, SRZ ;  /* 0x00000000000a7805 */ /* 0x000fe4000001ff00 */
[----:B------:R-:W-:Y:S02]  /*0480*/  CS2R R8, SRZ ;  /* 0x0000000000087805 */ /* 0x000fe4000001ff00 */
[----:B------:R-:W-:Y:S02]  /*0490*/  CS2R R6, SRZ ;  /* 0x0000000000067805 */ /* 0x000fe4000001ff00 */
[----:B0-----:R-:W-:Y:S01]  /*04a0*/  CS2R R2, SRZ ;  /* 0x0000000000027805 */ /* 0x001fe2000001ff00 */
[----:B------:R-:W-:Y:S01]  /*04b0*/  IMAD.MOV.U32 R97, RZ, RZ, RZ ;  /* 0x000000ffff617224 */ /* 0x000fe200078e00ff */
[----:B------:R-:W-:Y:S02]  /*04c0*/  LOP3.LUT R96, R77, 0x7f, RZ, 0xc0, !PT ;  /* 0x0000007f4d607812 */ /* 0x000fe400078ec0ff */
[----:B------:R-:W-:-:S02]  /*04d0*/  PLOP3.LUT P1, PT, PT, PT, UP0, 0x80, 0x0 ;  /* 0x000000000000781c */ /* 0x000fc40003f2f008 */
[C---:B--2---:R-:W-:Y:S02]  /*04e0*/  SHF.R.U64 R95, R108.reuse, 0x10, R109 ;  /* 0x000000106c5f7819 */ /* 0x044fe4000000126d */
[----:B------:R-:W-:Y:S02]  /*04f0*/  SHF.L.U32 R110, R108, 0x10, RZ ;  /* 0x000000106c6e7819 */ /* 0x000fe400000006ff */
[C---:B---3--:R-:W-:Y:S01]  /*0500*/  SHF.R.U64 R93, R106.reuse, 0x10, R107 ;  /* 0x000000106a5d7819 */ /* 0x048fe2000000126b */
[----:B------:R-:W-:Y:S01]  /*0510*/  IMAD.U32 R108, R106, 0x10000, RZ ;  /* 0x000100006a6c7824 */ /* 0x000fe200078e00ff */
[----:B------:R-:W-:Y:S02]  /*0520*/  SHF.R.U32.HI R94, RZ, 0x10, R109 ;  /* 0x00000010ff5e7819 */ /* 0x000fe4000001166d */
[----:B----4-:R-:W-:Y:S02]  /*0530*/  SHF.R.U32.HI R90, RZ, 0x10, R105 ;  /* 0x00000010ff5a7819 */ /* 0x010fe40000011669 */
[----:B------:R-:W-:-:S02]  /*0540*/  SHF.R.U32.HI R92, RZ, 0x10, R107 ;  /* 0x00000010ff5c7819 */ /* 0x000fc4000001166b */
[----:B-----5:R-:W-:Y:S02]  /*0550*/  SHF.R.U64 R87, R4, 0x10, R5 ;  /* 0x0000001004577819 */ /* 0x020fe40000001205 */
[----:B------:R-:W-:Y:S02]  /*0560*/  SHF.R.U64 R91, R104, 0x10, R105 ;  /* 0x00000010685b7819 */ /* 0x000fe40000001269 */
[--C-:B------:R-:W-:Y:S02]  /*0570*/  SHF.R.U64 R89, R102, 0x10, R103.reuse ;  /* 0x0000001066597819 */ /* 0x100fe40000001267 */
[----:B------:R-:W-:Y:S02]  /*0580*/  SHF.R.U32.HI R88, RZ, 0x10, R103 ;  /* 0x00000010ff587819 */ /* 0x000fe40000011667 */
[----:B------:R-:W-:Y:S02]  /*0590*/  SHF.R.U32.HI R86, RZ, 0x10, R5 ;  /* 0x00000010ff567819 */ /* 0x000fe40000011605 */
[----:B------:R-:W-:-:S02]  /*05a0*/  SHF.L.U32 R106, R104, 0x10, RZ ;  /* 0x00000010686a7819 */ /* 0x000fc400000006ff */
[----:B------:R-:W-:Y:S01]  /*05b0*/  SHF.L.U32 R104, R102, 0x10, RZ ;  /* 0x0000001066687819 */ /* 0x000fe200000006ff */
[----:B------:R-:W-:Y:S01]  /*05c0*/  IMAD.U32 R102, R4, 0x10000, RZ ;  /* 0x0001000004667824 */ /* 0x000fe200078e00ff */
[----:B------:R-:W-:Y:S01]  /*05d0*/  SHF.L.U32 R99, R5, 0x10, RZ ;  /* 0x0000001005637819 */ /* 0x000fe200000006ff */
[----:B------:R-:W-:Y:S01]  /*05e0*/  IMAD.U32 R105, R105, 0x10000, RZ ;  /* 0x0001000069697824 */ /* 0x000fe200078e00ff */
[----:B------:R-:W-:Y:S02]  /*05f0*/  SHF.L.U32 R109, R109, 0x10, RZ ;  /* 0x000000106d6d7819 */ /* 0x000fe400000006ff */
[----:B------:R-:W-:Y:S02]  /*0600*/  CS2R R4, SRZ ;  /* 0x0000000000047805 */ /* 0x000fe4000001ff00 */
        /* <DEDUP_REMOVED lines=11> */
[----:B------:R-:W-:-:S07]  /*06c0*/  SHF.L.U32 R86, R86, 0x10, RZ ;  /* 0x0000001056567819 */ /* 0x000fce00000006ff */
.L_x_1368:
[----:B-12---:R-:W-:Y:S01]  /*06d0*/  IMAD R56, R111, UR8, RZ ;  /* 0x000000086f387c24 */ /* 0x006fe2000f8e02ff */
[----:B0-----:R-:W0:Y:S04]  /*06e0*/  LDC.64 R144, c[0x0][0x250] ;  /* 0x00009400ff907b82 */ /* 0x001e280000000a00 */
[----:B------:R-:W-:-:S04]  /*06f0*/  SHF.R.S32.HI R57, RZ, 0x1f, R56 ;  /* 0x0000001fff397819 */ /* 0x000fc80000011438 */
[----:B------:R-:W1:Y:S01]  /*0700*/  LDC.64 R122, c[0x0][0x2b8] ;  /* 0x0000ae00ff7a7b82 */ /* 0x000e620000000a00 */
[----:B------:R-:W-:-:S04]  /*0710*/  LEA.HI R57, R57, R56, RZ, 0x2 ;  /* 0x0000003839397211 */ /* 0x000fc800078f10ff */
[----:B------:R-:W-:-:S03]  /*0720*/  LEA.HI.SX32 R120, R57, R96, 0x1e ;  /* 0x0000006039787211 */ /* 0x000fc600078ff2ff */
[----:B------:R-:W2:Y:S01]  /*0730*/  LDC.64 R100, c[0x0][0x258] ;  /* 0x00009600ff647b82 */ /* 0x000ea20000000a00 */
[C---:B------:R-:W-:Y:S02]  /*0740*/  LEA R56, P2, R120.reuse, UR12, 0x4 ;  /* 0x0000000c78387c11 */ /* 0x040fe4000f8420ff */
[C---:B------:R-:W-:Y:S01]  /*0750*/  IADD3 R119, R120.reuse, 0x80, RZ ;  /* 0x0000008078777810 */ /* 0x040fe20007ffe0ff */
[C---:B------:R-:W-:Y:S01]  /*0760*/  VIADD R118, R120.reuse, 0x100 ;  /* 0x0000010078767836 */ /* 0x040fe20000000000 */
[C---:B------:R-:W-:Y:S02]  /*0770*/  LEA.HI.X R57, R120.reuse, UR13, RZ, 0x4, P2 ;  /* 0x0000000d78397c11 */ /* 0x040fe400090f24ff */
[----:B------:R-:W-:Y:S01]  /*0780*/  LEA R60, P2, R119, UR12, 0x4 ;  /* 0x0000000c773c7c11 */ /* 0x000fe2000f8420ff */
[----:B0-----:R-:W-:Y:S01]  /*0790*/  IMAD.WIDE R144, R111, 0x4, R144 ;  /* 0x000000046f907825 */ /* 0x001fe200078e0290 */
[----:B------:R-:W-:Y:S02]  /*07a0*/  IADD3 R117, R120, 0x180, RZ ;  /* 0x0000018078757810 */ /* 0x000fe40007ffe0ff */
[----:B------:R-:W-:Y:S01]  /*07b0*/  LEA.HI.X R61, R119, UR13, RZ, 0x4, P2 ;  /* 0x0000000d773d7c11 */ /* 0x000fe200090f24ff */
[----:B------:R-:W3:Y:S01]  /*07c0*/  LDG.E.128 R56, desc[UR4][R56.64] ;  /* 0x0000000438387981 */ /* 0x000ee2000c1e1d00 */
[----:B------:R-:W-:-:S02]  /*07d0*/  LEA R64, P2, R118, UR12, 0x4 ;  /* 0x0000000c76407c11 */ /* 0x000fc4000f8420ff */
[C---:B------:R-:W-:Y:S01]  /*07e0*/  IADD3 R85, R120.reuse, 0x200, RZ ;  /* 0x0000020078557810 */ /* 0x040fe20007ffe0ff */
[--C-:B-1----:R-:W-:Y:S01]  /*07f0*/  IMAD.WIDE.U32 R130, R120, 0x8, R122.reuse ;  /* 0x0000000878827825 */ /* 0x102fe200078e007a */
[C---:B------:R-:W-:Y:S01]  /*0800*/  LEA.HI.X R65, R118.reuse, UR13, RZ, 0x4, P2 ;  /* 0x0000000d76417c11 */ /* 0x040fe200090f24ff */
[----:B------:R-:W4:Y:S01]  /*0810*/  LDG.E R144, desc[UR4][R144.64] ;  /* 0x0000000490907981 */ /* 0x000f22000c1e1900 */
[----:B------:R-:W-:Y:S01]  /*0820*/  LEA R68, P2, R117, UR12, 0x4 ;  /* 0x0000000c75447c11 */ /* 0x000fe2000f8420ff */
[----:B------:R-:W-:Y:S01]  /*0830*/  IMAD.WIDE.U32 R128, R119, 0x8, R122 ;  /* 0x0000000877807825 */ /* 0x000fe200078e007a */
[----:B------:R-:W-:Y:S01]  /*0840*/  LEA R72, P3, R85, UR12, 0x4 ;  /* 0x0000000c55487c11 */ /* 0x000fe2000f8620ff */
[----:B------:R-:W3:Y:S01]  /*0850*/  LDG.E.64 R130, desc[UR4][R130.64] ;  /* 0x0000000482827981 */ /* 0x000ee2000c1e1b00 */
[----:B------:R-:W-:Y:S01]  /*0860*/  LEA.HI.X R69, R117, UR13, RZ, 0x4, P2 ;  /* 0x0000000d75457c11 */ /* 0x000fe200090f24ff */
[----:B--2---:R-:W-:Y:S01]  /*0870*/  IMAD.WIDE R142, R111, 0x4, R100 ;  /* 0x000000046f8e7825 */ /* 0x004fe200078e0264 */
[----:B------:R-:W-:Y:S01]  /*0880*/  LEA.HI.X R73, R85, UR13, RZ, 0x4, P3 ;  /* 0x0000000d55497c11 */ /* 0x000fe200098f24ff */
[----:B------:R-:W2:Y:S01]  /*0890*/  LDG.E.64 R128, desc[UR4][R128.64] ;  /* 0x0000000480807981 */ /* 0x000ea2000c1e1b00 */
[----:B------:R-:W0:Y:S01]  /*08a0*/  LDC.64 R100, c[0x0][0x2c8] ;  /* 0x0000b200ff647b82 */ /* 0x000e220000000a00 */
[----:B------:R-:W-:-:S02]  /*08b0*/  IMAD.WIDE.U32 R126, R118, 0x8, R122 ;  /* 0x00000008767e7825 */ /* 0x000fc400078e007a */
[----:B------:R-:W2:Y:S02]  /*08c0*/  LDG.E.128 R64, desc[UR4][R64.64] ;  /* 0x0000000440407981 */ /* 0x000ea4000c1e1d00 */
[--C-:B------:R-:W-:Y:S02]  /*08d0*/  IMAD.WIDE.U32 R124, R117, 0x8, R122.reuse ;  /* 0x00000008757c7825 */ /* 0x100fe400078e007a */
[----:B------:R-:W2:Y:S04]  /*08e0*/  LDG.E.128 R68, desc[UR4][R68.64] ;  /* 0x0000000444447981 */ /* 0x000ea8000c1e1d00 */
[----:B------:R-:W2:Y:S04]  /*08f0*/  LDG.E R116, desc[UR4][R142.64] ;  /* 0x000000048e747981 */ /* 0x000ea8000c1e1900 */
[----:B------:R-:W2:Y:S04]  /*0900*/  LDG.E.128 R60, desc[UR4][R60.64] ;  /* 0x000000043c3c7981 */ /* 0x000ea8000c1e1d00 */
[----:B------:R-:W2:Y:S04]  /*0910*/  LDG.E.128 R72, desc[UR4][R72.64] ;  /* 0x0000000448487981 */ /* 0x000ea8000c1e1d00 */
[----:B------:R-:W2:Y:S01]  /*0920*/  LDG.E.64 R126, desc[UR4][R126.64] ;  /* 0x000000047e7e7981 */ /* 0x000ea2000c1e1b00 */
[----:B------:R-:W-:-:S03]  /*0930*/  IMAD.WIDE.U32 R122, R85, 0x8, R122 ;  /* 0x00000008557a7825 */ /* 0x000fc600078e007a */
[----:B------:R-:W2:Y:S04]  /*0940*/  LDG.E.64 R124, desc[UR4][R124.64] ;  /* 0x000000047c7c7981 */ /* 0x000ea8000c1e1b00 */
[----:B------:R-:W2:Y:S01]  /*0950*/  LDG.E.64 R122, desc[UR4][R122.64] ;  /* 0x000000047a7a7981 */ /* 0x000ea2000c1e1b00 */
[----:B0-----:R-:W-:-:S04]  /*0960*/  @P0 LEA R140, P2, R120, R100, 0x4 ;  /* 0x00000064788c0211 */ /* 0x001fc800078420ff */
[-C--:B------:R-:W-:Y:S02]  /*0970*/  @P0 LEA.HI.X R141, R120, R101.reuse, RZ, 0x4, P2 ;  /* 0x00000065788d0211 */ /* 0x080fe400010f24ff */
[CC--:B------:R-:W-:Y:S02]  /*0980*/  @P0 LEA R138, P2, R119.reuse, R100.reuse, 0x4 ;  /* 0x00000064778a0211 */ /* 0x0c0fe400078420ff */
[CC--:B------:R-:W-:Y:S01]  /*0990*/  @P0 LEA R136, P3, R118.reuse, R100.reuse, 0x4 ;  /* 0x0000006476880211 */ /* 0x0c0fe200078620ff */
[----:B------:R0:W5:Y:S01]  /*09a0*/  @P0 LDG.E.128 R32, desc[UR4][R140.64] ;  /* 0x000000048c200981 */ /* 0x000162000c1e1d00 */
[-C--:B------:R-:W-:Y:S02]  /*09b0*/  @P0 LEA.HI.X R139, R119, R101.reuse, RZ, 0x4, P2 ;  /* 0x00000065778b0211 */ /* 0x080fe400010f24ff */
[C---:B------:R-:W-:Y:S02]  /*09c0*/  @P0 LEA R132, P2, R85.reuse, R100, 0x4 ;  /* 0x0000006455840211 */ /* 0x040fe400078420ff */
[-C--:B------:R-:W-:Y:S01]  /*09d0*/  @P0 LEA.HI.X R137, R118, R101.reuse, RZ, 0x4, P3 ;  /* 0x0000006576890211 */ /* 0x080fe200018f24ff */
[----:B------:R-:W5:Y:S01]  /*09e0*/  @P0 LDG.E.128 R36, desc[UR4][R138.64] ;  /* 0x000000048a240981 */ /* 0x000f62000c1e1d00 */
[----:B------:R-:W-:-:S02]  /*09f0*/  @P0 LEA.HI.X R133, R85, R101, RZ, 0x4, P2 ;  /* 0x0000006555850211 */ /* 0x000fc400010f24ff */
[----:B------:R-:W-:Y:S01]  /*0a00*/  LOP3.LUT P2, RZ, R121, 0xff, RZ, 0xc0, !PT ;  /* 0x000000ff79ff7812 */ /* 0x000fe2000784c0ff */
[----:B------:R-:W5:Y:S01]  /*0a10*/  @P0 LDG.E.128 R40, desc[UR4][R136.64] ;  /* 0x0000000488280981 */ /* 0x000f62000c1e1d00 */
[----:B------:R-:W-:-:S03]  /*0a20*/  @P0 LEA R134, P4, R117, R100, 0x4 ;  /* 0x0000006475860211 */ /* 0x000fc600078820ff */
[----:B------:R1:W5:Y:S01]  /*0a30*/  @P0 LDG.E.128 R48, desc[UR4][R132.64] ;  /* 0x0000000484300981 */ /* 0x000362000c1e1d00 */
[----:B------:R-:W-:-:S05]  /*0a40*/  @P0 LEA.HI.X R135, R117, R101, RZ, 0x4, P4 ;  /* 0x0000006575870211 */ /* 0x000fca00020f24ff */
[----:B------:R1:W5:Y:S01]  /*0a50*/  @P0 LDG.E.128 R44, desc[UR4][R134.64] ;  /* 0x00000004862c0981 */ /* 0x000362000c1e1d00 */
[----:B------:R-:W-:Y:S01]  /*0a60*/  IADD3 R111, R111, UR10, RZ ;  /* 0x0000000a6f6f7c10 */ /* 0x000fe2000fffe0ff */
[----:B------:R-:W-:Y:S01]  /*0a70*/  UMOV UR6, 0xffffffff ;  /* 0xffffffff00067882 */ /* 0x000fe20000000000 */
[----:B------:R-:W-:Y:S02]  /*0a80*/  LOP3.LUT P3, RZ, R77, 0x1f, RZ, 0xc0, !PT ;  /* 0x0000001f4dff7812 */ /* 0x000fe4000786c0ff */
[----:B----4-:R-:W-:Y:S01]  /*0a90*/  FSEL R146, R144, RZ, !P1 ;  /* 0x000000ff90927208 */ /* 0x010fe20004800000 */
[----:B---3--:R-:W-:-:S04]  /*0aa0*/  IMAD.MOV.U32 R144, RZ, RZ, R130 ;  /* 0x000000ffff907224 */ /* 0x008fc800078e0082 */
[C---:B------:R-:W-:Y:S01]  /*0ab0*/  FADD.FTZ R155, -R146.reuse, R56 ;  /* 0x00000038929b7221 */ /* 0x040fe20000010100 */
[----:B0-----:R-:W-:Y:S01]  /*0ac0*/  MOV R140, R131 ;  /* 0x00000083008c7202 */ /* 0x001fe20000000f00 */
[----:B------:R-:W-:Y:S01]  /*0ad0*/  FADD.FTZ R151, -R146, R58 ;  /* 0x0000003a92977221 */ /* 0x000fe20000010100 */
[----:B--2---:R-:W-:Y:S01]  /*0ae0*/  MOV R121, R128 ;  /* 0x0000008000797202 */ /* 0x004fe20000000f00 */
[--C-:B------:R-:W-:Y:S01]  /*0af0*/  IMAD.MOV.U32 R58, RZ, RZ, R129.reuse ;  /* 0x000000ffff3a7224 */ /* 0x100fe200078e0081 */
[----:B------:R-:W-:Y:S01]  /*0b00*/  SHF.R.U64 R56, R128, 0x10, R129 ;  /* 0x0000001080387819 */ /* 0x000fe20000001281 */
[C---:B------:R-:W-:Y:S01]  /*0b10*/  FADD.FTZ R145, -R146.reuse, R59 ;  /* 0x0000003b92917221 */ /* 0x040fe20000010100 */
[----:B------:R-:W-:Y:S01]  /*0b20*/  SHF.R.U32.HI R142, RZ, 0x10, R131 ;  /* 0x00000010ff8e7819 */ /* 0x000fe20000011683 */
[C---:B-1----:R-:W-:Y:S01]  /*0b30*/  FADD.FTZ R133, -R146.reuse, R65 ;  /* 0x0000004192857221 */ /* 0x042fe20000010100 */
[----:B------:R-:W-:Y:S01]  /*0b40*/  SHF.R.U32.HI R128, RZ, 0x10, R129 ;  /* 0x00000010ff807819 */ /* 0x000fe20000011681 */
[C---:B------:R-:W-:Y:S01]  /*0b50*/  FADD.FTZ R129, -R146.reuse, R66 ;  /* 0x0000004292817221 */ /* 0x040fe20000010100 */
[----:B------:R-:W-:Y:S01]  /*0b60*/  FADD.FTZ R65, -R146, R69 ;  /* 0x0000004592417221 */ /* 0x000fe20000010100 */
[----:B------:R-:W-:Y:S01]  /*0b70*/  SHF.R.U64 R130, R130, 0x10, R131 ;  /* 0x0000001082827819 */ /* 0x000fe20000001283 */
[----:B------:R-:W-:-:S02]  /*0b80*/  IMAD.U32 R69, R144, 0x10000, RZ ;  /* 0x0001000090457824 */ /* 0x000fc400078e00ff */
[----:B------:R-:W-:Y:S01]  /*0b90*/  FADD.FTZ R139, -R146, R70 ;  /* 0x00000046928b7221 */ /* 0x000fe20000010100 */
[----:B------:R-:W-:Y:S01]  /*0ba0*/  FMUL.FTZ R66, R116, R155 ;  /* 0x0000009b74427220 */ /* 0x000fe20000410000 */
[----:B------:R-:W-:Y:S01]  /*0bb0*/  SHF.L.U32 R140, R140, 0x10, RZ ;  /* 0x000000108c8c7819 */ /* 0x000fe200000006ff */
[C---:B------:R-:W-:Y:S01]  /*0bc0*/  FMUL.FTZ R70, R116.reuse, R151 ;  /* 0x0000009774467220 */ /* 0x040fe20000410000 */
[----:B------:R-:W-:Y:S01]  /*0bd0*/  FMUL.FTZ R154, R116, R145 ;  /* 0x00000091749a7220 */ /* 0x000fe20000410000 */
[C---:B------:R-:W-:Y:S01]  /*0be0*/  FADD.FTZ R137, -R146.reuse, R62 ;  /* 0x0000003e92897221 */ /* 0x040fe20000010100 */
[C---:B------:R-:W-:Y:S01]  /*0bf0*/  FADD.FTZ R153, -R146.reuse, R57 ;  /* 0x0000003992997221 */ /* 0x040fe20000010100 */
[C---:B------:R-:W-:Y:S01]  /*0c00*/  FADD.FTZ R149, -R146.reuse, R60 ;  /* 0x0000003c92957221 */ /* 0x040fe20000010100 */
[----:B------:R-:W-:Y:S01]  /*0c10*/  FADD.FTZ R59, -R146, R75 ;  /* 0x0000004b923b7221 */ /* 0x000fe20000010100 */
[----:B------:R-:W-:Y:S02]  /*0c20*/  IMAD.U32 R75, R142, 0x10000, RZ ;  /* 0x000100008e4b7824 */ /* 0x000fe400078e00ff */
[----:B------:R-:W-:Y:S01]  /*0c30*/  FADD.FTZ R141, -R146, R61 ;  /* 0x0000003d928d7221 */ /* 0x000fe20000010100 */
[----:B------:R-:W-:Y:S01]  /*0c40*/  SHF.L.U32 R130, R130, 0x10, RZ ;  /* 0x0000001082827819 */ /* 0x000fe200000006ff */
[----:B------:R-:W-:Y:S01]  /*0c50*/  FADD.FTZ R84, R69, R84 ;  /* 0x0000005445547221 */ /* 0x000fe20000010000 */
[----:B------:R-:W-:Y:S01]  /*0c60*/  MOV R62, R127 ;  /* 0x0000007f003e7202 */ /* 0x000fe20000000f00 */
[----:B------:R-:W-:Y:S01]  /*0c70*/  FFMA.FTZ R97, R66, R69, R97 ;  /* 0x0000004542617223 */ /* 0x000fe20000010061 */
[----:B------:R-:W-:Y:S01]  /*0c80*/  FADD.FTZ R61, -R146, R67 ;  /* 0x00000043923d7221 */ /* 0x000fe20000010100 */
[----:B------:R-:W-:-:S02]  /*0c90*/  IMAD.MOV.U32 R138, RZ, RZ, R124 ;  /* 0x000000ffff8a7224 */ /* 0x000fc400078e007c */
[----:B------:R-:W-:Y:S01]  /*0ca0*/  FMUL.FTZ R69, R110, R69 ;  /* 0x000000456e457220 */ /* 0x000fe20000410000 */
[----:B------:R-:W-:Y:S01]  /*0cb0*/  FADD.FTZ R131, -R146, R63 ;  /* 0x0000003f92837221 */ /* 0x000fe20000010100 */
[----:B------:R-:W-:Y:S01]  /*0cc0*/  FADD.FTZ R80, R140, R80 ;  /* 0x000000508c507221 */ /* 0x000fe20000010000 */
[-C--:B------:R-:W-:Y:S01]  /*0cd0*/  FFMA.FTZ R81, R70, R140.reuse, R81 ;  /* 0x0000008c46517223 */ /* 0x080fe20000010051 */
[----:B------:R-:W-:Y:S01]  /*0ce0*/  FMUL.FTZ R67, R109, R140 ;  /* 0x0000008c6d437220 */ /* 0x000fe20000410000 */
[----:B------:R-:W-:Y:S01]  /*0cf0*/  MOV R134, R125 ;  /* 0x0000007d00867202 */ /* 0x000fe20000000f00 */
[----:B------:R-:W-:Y:S01]  /*0d00*/  FADD.FTZ R63, -R146, R71 ;  /* 0x00000047923f7221 */ /* 0x000fe20000010100 */
[----:B------:R-:W-:Y:S01]  /*0d10*/  FADD.FTZ R78, R75, R78 ;  /* 0x0000004e4b4e7221 */ /* 0x000fe20000010000 */
[-C--:B------:R-:W-:Y:S01]  /*0d20*/  FFMA.FTZ R79, R154, R75.reuse, R79 ;  /* 0x0000004b9a4f7223 */ /* 0x080fe2000001004f */
[----:B------:R-:W-:Y:S01]  /*0d30*/  FMUL.FTZ R151, R94, R75 ;  /* 0x0000004b5e977220 */ /* 0x000fe20000410000 */
[----:B------:R-:W-:Y:S01]  /*0d40*/  SHF.L.U32 R140, R62, 0x10, RZ ;  /* 0x000000103e8c7819 */ /* 0x000fe200000006ff */
[----:B------:R-:W-:Y:S01]  /*0d50*/  FADD.FTZ R135, -R146, R68 ;  /* 0x0000004492877221 */ /* 0x000fe20000010100 */
[----:B------:R-:W-:Y:S01]  /*0d60*/  SHF.R.U64 R136, R124, 0x10, R125 ;  /* 0x000000107c887819 */ /* 0x000fe2000000127d */
[C---:B------:R-:W-:Y:S01]  /*0d70*/  FMUL.FTZ R71, R116.reuse, R153 ;  /* 0x0000009974477220 */ /* 0x040fe20000410000 */
[C---:B------:R-:W-:Y:S01]  /*0d80*/  FMUL.FTZ R75, R116.reuse, R149 ;  /* 0x00000095744b7220 */ /* 0x040fe20000410000 */
[----:B------:R-:W-:Y:S01]  /*0d90*/  FMUL.FTZ R129, R116, R129 ;  /* 0x0000008174817220 */ /* 0x000fe20000410000 */
[----:B------:R-:W-:Y:S01]  /*0da0*/  FMUL.FTZ R68, R95, R130 ;  /* 0x000000825f447220 */ /* 0x000fe20000410000 */
[----:B------:R-:W-:-:S02]  /*0db0*/  IMAD.U32 R153, R138, 0x10000, RZ ;  /* 0x000100008a997824 */ /* 0x000fc400078e00ff */
[----:B------:R-:W-:Y:S01]  /*0dc0*/  FADD.FTZ R149, RZ, R69 ;  /* 0x00000045ff957221 */ /* 0x000fe20000010000 */
[----:B------:R-:W-:Y:S01]  /*0dd0*/  FFMA.FTZ R138, R66, R69, RZ ;  /* 0x00000045428a7223 */ /* 0x000fe200000100ff */
[----:B------:R-:W-:Y:S01]  /*0de0*/  MOV R132, R126 ;  /* 0x0000007e00847202 */ /* 0x000fe20000000f00 */
[----:B------:R-:W-:Y:S01]  /*0df0*/  FADD.FTZ R24, R140, R24 ;  /* 0x000000188c187221 */ /* 0x000fe20000010000 */
[--C-:B------:R-:W-:Y:S01]  /*0e00*/  SHF.R.U64 R60, R126, 0x10, R127.reuse ;  /* 0x000000107e3c7819 */ /* 0x100fe2000000127f */
[-C--:B------:R-:W-:Y:S01]  /*0e10*/  FFMA.FTZ R8, R129, R140.reuse, R8 ;  /* 0x0000008c81087223 */ /* 0x080fe20000010008 */
[----:B------:R-:W-:Y:S01]  /*0e20*/  SHF.L.U32 R142, R134, 0x10, RZ ;  /* 0x00000010868e7819 */ /* 0x000fe200000006ff */
[----:B------:R-:W-:Y:S01]  /*0e30*/  FMUL.FTZ R134, R105, R140 ;  /* 0x0000008c69867220 */ /* 0x000fe20000410000 */
[----:B------:R-:W-:Y:S01]  /*0e40*/  SHF.R.U32.HI R126, RZ, 0x10, R127 ;  /* 0x00000010ff7e7819 */ /* 0x000fe2000001167f */
[----:B------:R-:W-:Y:S01]  /*0e50*/  FADD.FTZ R127, -R146, R64 ;  /* 0x00000040927f7221 */ /* 0x000fe20000010100 */
[----:B------:R-:W-:Y:S01]  /*0e60*/  SHF.L.U32 R62, R136, 0x10, RZ ;  /* 0x00000010883e7819 */ /* 0x000fe200000006ff */
[----:B------:R-:W-:Y:S01]  /*0e70*/  FADD.FTZ R82, R130, R82 ;  /* 0x0000005282527221 */ /* 0x000fe20000010000 */
[----:B------:R-:W-:Y:S01]  /*0e80*/  MOV R124, R122 ;  /* 0x0000007a007c7202 */ /* 0x000fe20000000f00 */
[----:B------:R-:W-:Y:S01]  /*0e90*/  FFMA.FTZ R83, R71, R130, R83 ;  /* 0x0000008247537223 */ /* 0x000fe20000010053 */
[----:B------:R-:W-:Y:S01]  /*0ea0*/  FADD.FTZ R140, R149, R68 ;  /* 0x00000044958c7221 */ /* 0x000fe20000010000 */
[----:B------:R-:W-:Y:S01]  /*0eb0*/  FMUL.FTZ R136, R116, R61 ;  /* 0x0000003d74887220 */ /* 0x000fe20000410000 */
[--C-:B------:R-:W-:Y:S01]  /*0ec0*/  SHF.R.U64 R122, R122, 0x10, R123.reuse ;  /* 0x000000107a7a7819 */ /* 0x100fe2000000127b */
[--C-:B------:R-:W-:Y:S01]  /*0ed0*/  IMAD.MOV.U32 R64, RZ, RZ, R123.reuse ;  /* 0x000000ffff407224 */ /* 0x100fe200078e007b */
[----:B------:R-:W-:Y:S01]  /*0ee0*/  SHF.L.U32 R155, R121, 0x10, RZ ;  /* 0x00000010799b7819 */ /* 0x000fe200000006ff */
[----:B------:R-:W-:Y:S01]  /*0ef0*/  FFMA.FTZ R61, R71, R68, R138 ;  /* 0x00000044473d7223 */ /* 0x000fe2000001008a */
[----:B------:R-:W-:Y:S01]  /*0f00*/  SHF.L.U32 R130, R56, 0x10, RZ ;  /* 0x0000001038827819 */ /* 0x000fe200000006ff */
[----:B------:R-:W-:Y:S01]  /*0f10*/  FADD.FTZ R143, -R146, R72 ;  /* 0x00000048928f7221 */ /* 0x000fe20000010100 */
[----:B------:R-:W-:Y:S01]  /*0f20*/  SHF.R.U32.HI R123, RZ, 0x10, R123 ;  /* 0x00000010ff7b7819 */ /* 0x000fe2000001167b */
[----:B------:R-:W-:Y:S01]  /*0f30*/  FMUL.FTZ R121, R116, R141 ;  /* 0x0000008d74797220 */ /* 0x000fe20000410000 */
[----:B------:R-:W-:Y:S01]  /*0f40*/  SHF.L.U32 R72, R126, 0x10, RZ ;  /* 0x000000107e487819 */ /* 0x000fe200000006ff */
[----:B------:R-:W-:Y:S01]  /*0f50*/  FADD.FTZ R140, R140, R67 ;  /* 0x000000438c8c7221 */ /* 0x000fe20000010000 */
[----:B------:R-:W-:Y:S01]  /*0f60*/  SHF.L.U32 R145, R124, 0x10, RZ ;  /* 0x000000107c917819 */ /* 0x000fe200000006ff */
[----:B------:R-:W-:Y:S01]  /*0f70*/  FFMA.FTZ R61, R70, R67, R61 ;  /* 0x00000043463d7223 */ /* 0x000fe2000001003d */
[----:B------:R-:W-:Y:S01]  /*0f80*/  IMAD.U32 R144, R58, 0x10000, RZ ;  /* 0x000100003a907824 */ /* 0x000fe200078e00ff */
[----:B------:R-:W-:Y:S01]  /*0f90*/  SHF.L.U32 R56, R123, 0x10, RZ ;  /* 0x000000107b387819 */ /* 0x000fe200000006ff */
[----:B------:R-:W-:Y:S01]  /*0fa0*/  FADD.FTZ R17, R130, R17 ;  /* 0x0000001182117221 */ /* 0x000fe20000010000 */
[-C--:B------:R-:W-:Y:S01]  /*0fb0*/  FFMA.FTZ R0, R121, R130.reuse, R0 ;  /* 0x0000008279007223 */ /* 0x080fe20000010000 */
[----:B------:R-:W-:Y:S01]  /*0fc0*/  FMUL.FTZ R124, R93, R130 ;  /* 0x000000825d7c7220 */ /* 0x000fe20000410000 */
[----:B------:R-:W-:Y:S01]  /*0fd0*/  SHF.L.U32 R58, R122, 0x10, RZ ;  /* 0x000000107a3a7819 */ /* 0x000fe200000006ff */
[C---:B------:R-:W-:Y:S01]  /*0fe0*/  FMUL.FTZ R123, R116.reuse, R137 ;  /* 0x00000089747b7220 */ /* 0x040fe20000410000 */
[----:B------:R-:W-:Y:S01]  /*0ff0*/  FMUL.FTZ R130, R116, R133 ;  /* 0x0000008574827220 */ /* 0x000fe20000410000 */
[----:B------:R-:W-:Y:S01]  /*1000*/  FMUL.FTZ R122, R108, R155 ;  /* 0x0000009b6c7a7220 */ /* 0x000fe20000410000 */
[----:B------:R-:W-:Y:S01]  /*1010*/  FADD.FTZ R23, R72, R23 ;  /* 0x0000001748177221 */ /* 0x000fe20000010000 */
[-C--:B------:R-:W-:Y:S01]  /*1020*/  FFMA.FTZ R7, R136, R72.reuse, R7 ;  /* 0x0000004888077223 */ /* 0x080fe20000010007 */
[----:B------:R-:W-:Y:S01]  /*1030*/  FMUL.FTZ R133, R90, R72 ;  /* 0x000000485a857220 */ /* 0x000fe20000410000 */
[----:B------:R-:W-:Y:S01]  /*1040*/  FADD.FTZ R137, R140, R151 ;  /* 0x000000978c897221 */ /* 0x000fe20000010000 */
[----:B------:R-:W-:Y:S01]  /*1050*/  FFMA.FTZ R72, R154, R151, R61 ;  /* 0x000000979a487223 */ /* 0x000fe2000001003d */
[----:B------:R-:W-:-:S02]  /*1060*/  SHF.R.U32.HI R125, RZ, 0x10, R125 ;  /* 0x00000010ff7d7819 */ /* 0x000fc4000001167d */
[----:B------:R-:W-:Y:S01]  /*1070*/  FADD.FTZ R61, R137, R122 ;  /* 0x0000007a893d7221 */ /* 0x000fe20000010000 */
[----:B------:R-:W-:Y:S01]  /*1080*/  FFMA.FTZ R72, R75, R122, R72 ;  /* 0x0000007a4b487223 */ /* 0x000fe20000010048 */
[C---:B------:R-:W-:Y:S01]  /*1090*/  FADD.FTZ R73, -R146.reuse, R73 ;  /* 0x0000004992497221 */ /* 0x040fe20000010100 */
[----:B------:R-:W-:Y:S01]  /*10a0*/  FADD.FTZ R147, -R146, R74 ;  /* 0x0000004a92937221 */ /* 0x000fe20000010100 */
[----:B------:R-:W-:Y:S01]  /*10b0*/  SHF.L.U32 R146, R128, 0x10, RZ ;  /* 0x0000001080927819 */ /* 0x000fe200000006ff */
[----:B------:R-:W-:Y:S01]  /*10c0*/  FMUL.FTZ R128, R107, R144 ;  /* 0x000000906b807220 */ /* 0x000fe20000410000 */
[----:B------:R-:W-:Y:S01]  /*10d0*/  FADD.FTZ R61, R61, R124 ;  /* 0x0000007c3d3d7221 */ /* 0x000fe20000010000 */
[----:B------:R-:W-:Y:S02]  /*10e0*/  IMAD.U32 R148, R60, 0x10000, RZ ;  /* 0x000100003c947824 */ /* 0x000fe400078e00ff */
[----:B------:R-:W-:Y:S01]  /*10f0*/  FFMA.FTZ R72, R121, R124, R72 ;  /* 0x0000007c79487223 */ /* 0x000fe20000010048 */
[----:B------:R-:W-:Y:S01]  /*1100*/  IMAD.U32 R60, R125, 0x10000, RZ ;  /* 0x000100007d3c7824 */ /* 0x000fe200078e00ff */
[----:B------:R-:W-:Y:S01]  /*1110*/  SHF.L.U32 R157, R132, 0x10, RZ ;  /* 0x00000010849d7819 */ /* 0x000fe200000006ff */
[----:B------:R-:W-:Y:S01]  /*1120*/  FADD.FTZ R20, R144, R20 ;  /* 0x0000001490147221 */ /* 0x000fe20000010000 */
[----:B------:R-:W-:Y:S01]  /*1130*/  FFMA.FTZ R4, R123, R144, R4 ;  /* 0x000000907b047223 */ /* 0x000fe20000010004 */
[----:B------:R-:W-:Y:S01]  /*1140*/  FMUL.FTZ R125, R116, R127 ;  /* 0x0000007f747d7220 */ /* 0x000fe20000410000 */
[----:B------:R-:W-:Y:S01]  /*1150*/  FMUL.FTZ R127, R92, R146 ;  /* 0x000000925c7f7220 */ /* 0x000fe20000410000 */
[----:B------:R-:W-:Y:S01]  /*1160*/  FADD.FTZ R144, R61, R128 ;  /* 0x000000803d907221 */ /* 0x000fe20000010000 */
[C---:B------:R-:W-:Y:S01]  /*1170*/  FMUL.FTZ R126, R116.reuse, R131 ;  /* 0x00000083747e7220 */ /* 0x040fe20000410000 */
        /* <DEDUP_REMOVED lines=11> */
[----:B------:R-:W-:-:S02]  /*1230*/  FMUL.FTZ R144, R116, R63 ;  /* 0x0000003f74907220 */ /* 0x000fc40000410000 */
        /* <DEDUP_REMOVED lines=36> */
[----:B------:R-:W-:-:S02]  /*1480*/  IMAD.U32 R64, R64, 0x10000, RZ ;  /* 0x0001000040407824 */ /* 0x000fc400078e00ff */
[----:B------:R-:W-:Y:S01]  /*1490*/  FFMA.FTZ R61, R143, R146, R60 ;  /* 0x000000928f3d7223 */ /* 0x000fe2000001003c */
[----:B------:R-:W-:Y:S01]  /*14a0*/  SHF.R.U32.HI R57, RZ, 0x7, R77 ;  /* 0x00000007ff397819 */ /* 0x000fe2000001164d */
[----:B------:R-:W-:Y:S01]  /*14b0*/  FADD.FTZ R63, R58, R145 ;  /* 0x000000913a3f7221 */ /* 0x000fe20000010000 */
[----:B------:R-:W-:Y:S01]  /*14c0*/  FMUL.FTZ R147, R116, R147 ;  /* 0x0000009374937220 */ /* 0x000fe20000410000 */
[----:B------:R-:W-:Y:S01]  /*14d0*/  FMUL.FTZ R150, R99, R64 ;  /* 0x0000004063967220 */ /* 0x000fe20000410000 */
[----:B------:R-:W-:Y:S01]  /*14e0*/  FFMA.FTZ R58, R148, R145, R61 ;  /* 0x00000091943a7223 */ /* 0x000fe2000001003d */
[----:B------:R-:W-:Y:S01]  /*14f0*/  SHF.L.U32 R57, R57, 0x2, RZ ;  /* 0x0000000239397819 */ /* 0x000fe200000006ff */
[----:B------:R-:W-:Y:S01]  /*1500*/  FMUL.FTZ R152, R116, R59 ;  /* 0x0000003b74987220 */ /* 0x000fe20000410000 */
[----:B------:R-:W-:Y:S01]  /*1510*/  ISETP.GE.AND P1, PT, R111, UR11, PT ;  /* 0x0000000b6f007c0c */ /* 0x000fe2000bf26270 */
[----:B------:R-:W-:Y:S01]  /*1520*/  FMUL.FTZ R149, R86, R56 ;  /* 0x0000003856957220 */ /* 0x000fe20000410000 */
[----:B------:R-:W-:Y:S01]  /*1530*/  FADD.FTZ R60, R63, R150 ;  /* 0x000000963f3c7221 */ /* 0x000fe20000010000 */
[----:B------:R-:W-:Y:S01]  /*1540*/  FFMA.FTZ R58, R147, R150, R58 ;  /* 0x00000096933a7223 */ /* 0x000fe2000001003a */
[----:B------:R-:W-:Y:S01]  /*1550*/  P2R R74, PR, RZ, 0x2 ;  /* 0x00000002ff4a7803 */ /* 0x000fe20000000000 */
        /* <DEDUP_REMOVED lines=10> */
[----:B------:R-:W-:Y:S01]  /*1600*/  SEL R57, R98, R57, !P2 ;  /* 0x0000003962397207 */ /* 0x000fe20005000000 */
        /* <DEDUP_REMOVED lines=21> */
.L_x_1379:
[----:B------:R-:W3:Y:S01]  /*1760*/  S2R R61, SR_CgaCtaId ;  /* 0x00000000003d7919 */ /* 0x000ee20000008800 */
[----:B------:R-:W-:Y:S01]  /*1770*/  @!P3 SHF.R.U32.HI R56, RZ, 0x5, R77 ;  /* 0x00000005ff38b819 */ /* 0x000fe2000001164d */
[----:B------:R-:W-:Y:S01]  /*1780*/  UISETP.NE.AND UP0, UPT, UR20, URZ, UPT ;  /* 0x0000003f1400728c */ /* 0x000fe2000bf05270 */
[----:B------:R-:W-:Y:S01]  /*1790*/  MOV R60, 0x400 ;  /* 0x00000400003c7802 */ /* 0x000fe20000000f00 */
[----:B0-2---:R-:W-:Y:S01]  /*17a0*/  FADD.FTZ R65, R65, R58 ;  /* 0x0000003a41417221 */ /* 0x005fe20000010000 */
[----:B------:R-:W-:Y:S01]  /*17b0*/  @!P3 LOP3.LUT R56, R56, 0x3, RZ, 0xc0, !PT ;  /* 0x000000033838b812 */ /* 0x000fe200078ec0ff */
[----:B-1----:R-:W-:Y:S01]  /*17c0*/  FADD.FTZ R64, R64, R59 ;  /* 0x0000003b40407221 */ /* 0x002fe20000010000 */
[----:B------:R-:W-:Y:S02]  /*17d0*/  SHF.R.U32.HI R156, RZ, 0x1d, R120 ;  /* 0x0000001dff9c7819 */ /* 0x000fe40000011678 */
[----:B------:R-:W-:Y:S02]  /*17e0*/  @!P3 IADD3 R56, R57, R56, RZ ;  /* 0x000000383938b210 */ /* 0x000fe40007ffe0ff */
[----:B------:R-:W-:Y:S01]  /*17f0*/  PLOP3.LUT P1, PT, PT, PT, UP0, 0x80, 0x0 ;  /* 0x000000000000781c */ /* 0x000fe20003f2f008 */
[----:B------:R-:W-:Y:S05]  /*1800*/  WARPSYNC.ALL ;  /* 0x0000000000007948 */ /* 0x000fea0003800000 */
[----:B------:R-:W-:-:S02]  /*1810*/  SHF.R.U32.HI R155, RZ, 0x1d, R119 ;  /* 0x0000001dff9b7819 */ /* 0x000fc40000011677 */
[----:B------:R-:W-:Y:S02]  /*1820*/  ISETP.NE.U32.AND P5, PT, R100, RZ, PT ;  /* 0x000000ff6400720c */ /* 0x000fe40003fa5070 */
[----:B------:R-:W-:Y:S02]  /*1830*/  SHF.L.U32 R100, R118, 0x3, RZ ;  /* 0x0000000376647819 */ /* 0x000fe400000006ff */
[----:B------:R-:W-:Y:S02]  /*1840*/  ISETP.NE.AND.EX P5, PT, R101, RZ, PT, P5 ;  /* 0x000000ff6500720c */ /* 0x000fe40003fa5350 */
[----:B------:R-:W-:Y:S02]  /*1850*/  SHF.R.U32.HI R101, RZ, 0x1d, R118 ;  /* 0x0000001dff657819 */ /* 0x000fe40000011676 */
[----:B---3--:R-:W-:-:S04]  /*1860*/  LEA R60, R61, R60, 0x18 ;  /* 0x0000003c3d3c7211 */ /* 0x008fc800078ec0ff */
[----:B------:R-:W-:Y:S01]  /*1870*/  @!P3 LEA R72, R56, R60, 0x3 ;  /* 0x0000003c3848b211 */ /* 0x000fe200078e18ff */
[----:B------:R-:W-:-:S04]  /*1880*/  IMAD R153, R57, 0x8, R60 ;  /* 0x0000000839997824 */ /* 0x000fc800078e023c */
[----:B------:R0:W-:Y:S01]  /*1890*/  @!P3 STS.64 [R72+0x2800], R64 ;  /* 0x002800404800b388 */ /* 0x0001e20000000a00 */
[----:B------:R-:W-:Y:S01]  /*18a0*/  BAR.SYNC.DEFER_BLOCKING 0x0 ;  /* 0x0000000000007b1d */ /* 0x000fe20000010000 */
[----:B------:R-:W-:-:S04]  /*18b0*/  ISETP.NE.U32.AND P3, PT, RZ, UR16, PT ;  /* 0x00000010ff007c0c */ /* 0x000fc8000bf65070 */
[----:B------:R-:W-:-:S13]  /*18c0*/  ISETP.NE.AND.EX P3, PT, RZ, UR17, PT, P3 ;  /* 0x00000011ff007c0c */ /* 0x000fda000bf65330 */
[C---:B0-----:R-:W-:Y:S01]  /*18d0*/  @P3 LEA R72, P4, R120.reuse, UR16, 0x4 ;  /* 0x0000001078483c11 */ /* 0x041fe2000f8820ff */
[----:B------:R-:W0:Y:S04]  /*18e0*/  LDS.128 R56, [R153+0x2800] ;  /* 0x0028000099387984 */ /* 0x000e280000000c00 */
[----:B------:R1:W2:Y:S02]  /*18f0*/  LDS.128 R60, [R153+0x2810] ;  /* 0x00281000993c7984 */ /* 0x0002a40000000c00 */
[----:B-1----:R-:W-:Y:S01]  /*1900*/  SHF.L.U32 R153, R120, 0x3, RZ ;  /* 0x0000000378997819 */ /* 0x002fe200000006ff */
[----:B0-----:R-:W-:Y:S01]  /*1910*/  FADD.FTZ R73, RZ, R56 ;  /* 0x00000038ff497221 */ /* 0x001fe20000010000 */
[----:B------:R-:W-:-:S03]  /*1920*/  FADD.FTZ R56, RZ, R57 ;  /* 0x00000039ff387221 */ /* 0x000fc60000010000 */
[----:B------:R-:W-:Y:S01]  /*1930*/  FADD.FTZ R73, R58, R73 ;  /* 0x000000493a497221 */ /* 0x000fe20000010000 */
[----:B------:R-:W-:-:S03]  /*1940*/  FADD.FTZ R56, R59, R56 ;  /* 0x000000383b387221 */ /* 0x000fc60000010000 */
[----:B--2---:R-:W-:Y:S01]  /*1950*/  FADD.FTZ R73, R73, R60 ;  /* 0x0000003c49497221 */ /* 0x004fe20000010000 */
[----:B------:R-:W-:-:S03]  /*1960*/  FADD.FTZ R56, R56, R61 ;  /* 0x0000003d38387221 */ /* 0x000fc60000010000 */
[----:B------:R-:W-:Y:S01]  /*1970*/  FADD.FTZ R62, R62, R73 ;  /* 0x000000493e3e7221 */ /* 0x000fe20000010000 */
[----:B------:R-:W-:Y:S01]  /*1980*/  @P3 LEA.HI.X R73, R120, UR17, RZ, 0x4, P4 ;  /* 0x0000001178493c11 */ /* 0x000fe2000a0f24ff */
[----:B------:R-:W-:Y:S01]  /*1990*/  FADD.FTZ R56, R63, R56 ;  /* 0x000000383f387221 */ /* 0x000fe20000010000 */
[----:B------:R-:W-:Y:S01]  /*19a0*/  IADD3 R158, P4, R153, UR18, RZ ;  /* 0x00000012999e7c10 */ /* 0x000fe2000ff9e0ff */
[----:B------:R-:W-:Y:S01]  /*19b0*/  FMUL.FTZ R160, R62, UR9 ;  /* 0x000000093ea07c20 */ /* 0x000fe20008410000 */
[C---:B------:R-:W-:Y:S02]  /*19c0*/  IMAD.SHL.U32 R120, R119.reuse, 0x8, RZ ;  /* 0x0000000877787824 */ /* 0x040fe400078e00ff */
[----:B------:R-:W-:Y:S01]  /*19d0*/  FMUL.FTZ R157, R56, UR9 ;  /* 0x00000009389d7c20 */ /* 0x000fe20008410000 */
[----:B------:R-:W-:Y:S02]  /*19e0*/  IADD3.X R159, R156, UR19, RZ, P4, !PT ;  /* 0x000000139c9f7c10 */ /* 0x000fe4000a7fe4ff */
[----:B------:R-:W-:-:S02]  /*19f0*/  @P3 LEA R62, P4, R119, UR16, 0x4 ;  /* 0x00000010773e3c11 */ /* 0x000fc4000f8820ff */
[----:B------:R-:W-:Y:S02]  /*1a00*/  FSEL R160, R160, RZ, !P1 ;  /* 0x000000ffa0a07208 */ /* 0x000fe40004800000 */
[----:B------:R-:W-:Y:S02]  /*1a10*/  @P3 LEA.HI.X R63, R119, UR17, RZ, 0x4, P4 ;  /* 0x00000011773f3c11 */ /* 0x000fe4000a0f24ff */
[----:B------:R-:W-:Y:S01]  /*1a20*/  IADD3 R60, P4, R120, UR18, RZ ;  /* 0x00000012783c7c10 */ /* 0x000fe2000ff9e0ff */
[-CC-:B------:R-:W-:Y:S01]  /*1a30*/  FFMA.FTZ R70, R70, R157.reuse, R160.reuse ;  /* 0x0000009d46467223 */ /* 0x180fe200000100a0 */
[-CC-:B------:R-:W-:Y:S01]  /*1a40*/  FFMA.FTZ R71, R71, R157.reuse, R160.reuse ;  /* 0x0000009d47477223 */ /* 0x180fe200000100a0 */
[-C--:B------:R-:W-:Y:S01]  /*1a50*/  FFMA.FTZ R66, R66, R157.reuse, R160 ;  /* 0x0000009d42427223 */ /* 0x080fe200000100a0 */
[----:B------:R-:W-:Y:S01]  /*1a60*/  IADD3.X R61, R155, UR19, RZ, P4, !PT ;  /* 0x000000139b3d7c10 */ /* 0x000fe2000a7fe4ff */
[----:B------:R-:W-:Y:S01]  /*1a70*/  FADD.FTZ R161, R67, -R70 ;  /* 0x8000004643a17221 */ /* 0x000fe20000010000 */
[----:B------:R-:W-:Y:S01]  /*1a80*/  @P3 LEA R70, P4, R118, UR16, 0x4 ;  /* 0x0000001076463c11 */ /* 0x000fe2000f8820ff */
[----:B------:R-:W-:Y:S01]  /*1a90*/  FADD.FTZ R59, R68, -R71 ;  /* 0x80000047443b7221 */ /* 0x000fe20000010000 */
[----:B------:R-:W-:Y:S01]  /*1aa0*/  FADD.FTZ R57, R69, -R66 ;  /* 0x8000004245397221 */ /* 0x000fe20000010000 */
[-CC-:B------:R-:W-:Y:S01]  /*1ab0*/  FFMA.FTZ R154, R154, R157.reuse, R160.reuse ;  /* 0x0000009d9a9a7223 */ /* 0x180fe200000100a0 */
[----:B------:R-:W-:Y:S01]  /*1ac0*/  @P3 LEA.HI.X R71, R118, UR17, RZ, 0x4, P4 ;  /* 0x0000001176473c11 */ /* 0x000fe2000a0f24ff */
[----:B------:R-:W-:Y:S01]  /*1ad0*/  FFMA.FTZ R121, R121, R157, R160 ;  /* 0x0000009d79797223 */ /* 0x000fe200000100a0 */
[----:B------:R-:W-:Y:S01]  /*1ae0*/  IADD3 R64, P4, R100, UR18, RZ ;  /* 0x0000001264407c10 */ /* 0x000fe2000ff9e0ff */
[----:B------:R-:W-:Y:S01]  /*1af0*/  FADD.FTZ R163, R151, -R154 ;  /* 0x8000009a97a37221 */ /* 0x000fe20000010000 */
[----:B------:R-:W-:Y:S01]  /*1b00*/  SHF.L.U32 R118, R117, 0x3, RZ ;  /* 0x0000000375767819 */ /* 0x000fe200000006ff */
[C---:B------:R-:W-:Y:S01]  /*1b10*/  FMUL.FTZ R154, R116.reuse, R59 ;  /* 0x0000003b749a7220 */ /* 0x040fe20000410000 */
[----:B------:R-:W-:Y:S01]  /*1b20*/  IADD3.X R65, R101, UR19, RZ, P4, !PT ;  /* 0x0000001365417c10 */ /* 0x000fe2000a7fe4ff */
[C---:B------:R-:W-:Y:S01]  /*1b30*/  FMUL.FTZ R162, R116.reuse, R163 ;  /* 0x000000a374a27220 */ /* 0x040fe20000410000 */
[----:B------:R-:W-:Y:S01]  /*1b40*/  @P3 LEA R66, P4, R117, UR16, 0x4 ;  /* 0x0000001075423c11 */ /* 0x000fe2000f8820ff */
[----:B-----5:R-:W-:Y:S01]  /*1b50*/  @P5 FADD.FTZ R154, R33, R154 ;  /* 0x0000009a219a5221 */ /* 0x020fe20000010000 */
[----:B------:R-:W-:Y:S01]  /*1b60*/  SHF.R.U32.HI R119, RZ, 0x1d, R117 ;  /* 0x0000001dff777819 */ /* 0x000fe20000011675 */
[----:B------:R-:W-:Y:S01]  /*1b70*/  @P5 FADD.FTZ R162, R35, R162 ;  /* 0x000000a223a25221 */ /* 0x000fe20000010000 */
[----:B------:R-:W-:Y:S01]  /*1b80*/  @P3 LEA.HI.X R67, R117, UR17, RZ, 0x4, P4 ;  /* 0x0000001175433c11 */ /* 0x000fe2000a0f24ff */
[----:B------:R-:W-:Y:S01]  /*1b90*/  FMUL.FTZ R151, R116, R57 ;  /* 0x0000003974977220 */ /* 0x000fe20000410000 */
[----:B------:R-:W-:Y:S01]  /*1ba0*/  IADD3 R68, P4, R118, UR18, RZ ;  /* 0x0000001276447c10 */ /* 0x000fe2000ff9e0ff */
[----:B------:R-:W-:Y:S01]  /*1bb0*/  FMUL.FTZ R117, R116, R161 ;  /* 0x000000a174757220 */ /* 0x000fe20000410000 */
[-CC-:B------:R-:W-:Y:S01]  /*1bc0*/  FFMA.FTZ R140, R140, R157.reuse, R160.reuse ;  /* 0x0000009d8c8c7223 */ /* 0x180fe200000100a0 */
[----:B------:R-:W-:Y:S01]  /*1bd0*/  @P5 FADD.FTZ R151, R32, R151 ;  /* 0x0000009720975221 */ /* 0x000fe20000010000 */
[----:B------:R-:W-:Y:S01]  /*1be0*/  IADD3.X R69, R119, UR19, RZ, P4, !PT ;  /* 0x0000001377457c10 */ /* 0x000fe2000a7fe4ff */
[----:B------:R-:W-:Y:S01]  /*1bf0*/  @P5 FADD.FTZ R117, R34, R117 ;  /* 0x0000007522755221 */ /* 0x000fe20000010000 */
[----:B------:R-:W-:Y:S01]  /*1c00*/  ISETP.NE.U32.AND P4, PT, RZ, UR16, PT ;  /* 0x00000010ff007c0c */ /* 0x000fe2000bf85070 */
[-CC-:B------:R-:W-:Y:S01]  /*1c10*/  FFMA.FTZ R126, R126, R157.reuse, R160.reuse ;  /* 0x0000009d7e7e7223 */ /* 0x180fe200000100a0 */
[-CC-:B------:R-:W-:Y:S01]  /*1c20*/  FFMA.FTZ R125, R125, R157.reuse, R160.reuse ;  /* 0x0000009d7d7d7223 */ /* 0x180fe200000100a0 */
[-CC-:B------:R-:W-:Y:S01]  /*1c30*/  FFMA.FTZ R144, R144, R157.reuse, R160.reuse ;  /* 0x0000009d90907223 */ /* 0x180fe200000100a0 */
[----:B------:R-:W-:Y:S01]  /*1c40*/  ISETP.NE.AND.EX P4, PT, RZ, UR17, PT, P4 ;  /* 0x00000011ff007c0c */ /* 0x000fe2000bf85340 */
[-CC-:B------:R-:W-:Y:S01]  /*1c50*/  FFMA.FTZ R143, R143, R157.reuse, R160.reuse ;  /* 0x0000009d8f8f7223 */ /* 0x180fe200000100a0 */
[----:B------:R-:W-:Y:S01]  /*1c60*/  FADD.FTZ R121, R124, -R121 ;  /* 0x800000797c797221 */ /* 0x000fe20000010000 */
[--C-:B------:R-:W-:Y:S01]  /*1c70*/  FFMA.FTZ R123, R123, R157, R160.reuse ;  /* 0x0000009d7b7b7223 */ /* 0x100fe200000100a0 */
[----:B------:R-:W-:Y:S01]  /*1c80*/  SEL R57, R154, R53, P4 ;  /* 0x000000359a397207 */ /* 0x000fe20002000000 */
[----:B------:R-:W-:Y:S01]  /*1c90*/  FFMA.FTZ R147, R147, R157, R160 ;  /* 0x0000009d93937223 */ /* 0x000fe200000100a0 */
[----:B------:R-:W-:Y:S01]  /*1ca0*/  SEL R59, R162, R55, P4 ;  /* 0x00000037a23b7207 */ /* 0x000fe20002000000 */
[----:B------:R-:W-:Y:S01]  /*1cb0*/  F2F.BF16.F32 R154, R154 ;  /* 0x0000009a009a7304 */ /* 0x000fe20000202000 */
[----:B------:R-:W-:Y:S01]  /*1cc0*/  SEL R56, R151, R52, P4 ;  /* 0x0000003497387207 */ /* 0x000fe20002000000 */
[----:B------:R-:W-:Y:S01]  /*1cd0*/  FADD.FTZ R127, R127, -R126 ;  /* 0x8000007e7f7f7221 */ /* 0x000fe20000010000 */
[----:B------:R-:W-:Y:S01]  /*1ce0*/  SEL R58, R117, R54, P4 ;  /* 0x00000036753a7207 */ /* 0x000fe20002000000 */
[-C--:B------:R-:W-:Y:S01]  /*1cf0*/  FFMA.FTZ R130, R130, R157.reuse, R160 ;  /* 0x0000009d82827223 */ /* 0x080fe200000100a0 */
[----:B------:R-:W-:Y:S01]  /*1d00*/  FADD.FTZ R125, R132, -R125 ;  /* 0x8000007d847d7221 */ /* 0x000fe20000010000 */
[----:B------:R-:W-:Y:S01]  /*1d10*/  FADD.FTZ R141, R141, -R144 ;  /* 0x800000908d8d7221 */ /* 0x000fe20000010000 */
[-CC-:B------:R-:W-:Y:S01]  /*1d20*/  FFMA.FTZ R75, R75, R157.reuse, R160.reuse ;  /* 0x0000009d4b4b7223 */ /* 0x180fe200000100a0 */
[----:B------:R-:W0:Y:S01]  /*1d30*/  F2F.BF16.F32 R162, R162 ;  /* 0x000000a200a27304 */ /* 0x000e220000202000 */
[----:B------:R1:W-:Y:S01]  /*1d40*/  @P3 STG.E.128 desc[UR4][R72.64], R56 ;  /* 0x0000003848003986 */ /* 0x0003e2000c101d04 */
[-CC-:B------:R-:W-:Y:S01]  /*1d50*/  FFMA.FTZ R129, R129, R157.reuse, R160.reuse ;  /* 0x0000009d81817223 */ /* 0x180fe200000100a0 */
[-CC-:B------:R-:W-:Y:S01]  /*1d60*/  FFMA.FTZ R136, R136, R157.reuse, R160.reuse ;  /* 0x0000009d88887223 */ /* 0x180fe200000100a0 */
[-CC-:B------:R-:W-:Y:S01]  /*1d70*/  FFMA.FTZ R135, R135, R157.reuse, R160.reuse ;  /* 0x0000009d87877223 */ /* 0x180fe200000100a0 */
[-CC-:B------:R-:W-:Y:S01]  /*1d80*/  FFMA.FTZ R139, R139, R157.reuse, R160.reuse ;  /* 0x0000009d8b8b7223 */ /* 0x180fe200000100a0 */
[-CC-:B------:R-:W-:Y:S01]  /*1d90*/  FFMA.FTZ R148, R148, R157.reuse, R160.reuse ;  /* 0x0000009d94947223 */ /* 0x180fe200000100a0 */
[----:B------:R-:W-:Y:S01]  /*1da0*/  FFMA.FTZ R152, R152, R157, R160 ;  /* 0x0000009d98987223 */ /* 0x000fe200000100a0 */
[----:B------:R-:W2:Y:S01]  /*1db0*/  F2F.BF16.F32 R117, R117 ;  /* 0x0000007500757304 */ /* 0x000ea20000202000 */
[----:B------:R-:W-:Y:S01]  /*1dc0*/  FADD.FTZ R143, R146, -R143 ;  /* 0x8000008f928f7221 */ /* 0x000fe20000010000 */
[----:B------:R-:W-:Y:S01]  /*1dd0*/  FADD.FTZ R123, R128, -R123 ;  /* 0x8000007b807b7221 */ /* 0x000fe20000010000 */
[----:B------:R-:W-:Y:S01]  /*1de0*/  FMUL.FTZ R124, R116, R127 ;  /* 0x0000007f747c7220 */ /* 0x000fe20000410000 */
[----:B------:R-:W-:Y:S01]  /*1df0*/  FADD.FTZ R147, R150, -R147 ;  /* 0x8000009396937221 */ /* 0x000fe20000010000 */
[----:B------:R-:W-:Y:S01]  /*1e00*/  FADD.FTZ R131, R131, -R130 ;  /* 0x8000008283837221 */ /* 0x000fe20000010000 */
[----:B------:R-:W-:Y:S01]  /*1e10*/  FADD.FTZ R75, R122, -R75 ;  /* 0x8000004b7a4b7221 */ /* 0x000fe20000010000 */
[----:B0-----:R-:W-:Y:S01]  /*1e20*/  IMAD.U32 R146, R162, 0x10000, RZ ;  /* 0x00010000a2927824 */ /* 0x001fe200078e00ff */
[----:B------:R-:W0:Y:S01]  /*1e30*/  F2F.BF16.F32 R151, R151 ;  /* 0x0000009700977304 */ /* 0x000e220000202000 */
[----:B------:R-:W-:Y:S01]  /*1e40*/  FADD.FTZ R129, R134, -R129 ;  /* 0x8000008186817221 */ /* 0x000fe20000010000 */
[----:B------:R-:W-:Y:S01]  /*1e50*/  FADD.FTZ R133, R133, -R136 ;  /* 0x8000008885857221 */ /* 0x000fe20000010000 */
[----:B-1----:R-:W-:Y:S01]  /*1e60*/  FADD.FTZ R73, R137, -R140 ;  /* 0x8000008c89497221 */ /* 0x002fe20000010000 */
[C---:B------:R-:W-:Y:S01]  /*1e70*/  FMUL.FTZ R58, R116.reuse, R121 ;  /* 0x00000079743a7220 */ /* 0x040fe20000410000 */
[----:B------:R-:W-:Y:S01]  /*1e80*/  FMUL.FTZ R140, R116, R141 ;  /* 0x0000008d748c7220 */ /* 0x000fe20000410000 */
[----:B------:R-:W-:Y:S01]  /*1e90*/  FADD.FTZ R135, R138, -R135 ;  /* 0x800000878a877221 */ /* 0x000fe20000010000 */
[----:B------:R-:W-:Y:S01]  /*1ea0*/  FMUL.FTZ R132, R116, R73 ;  /* 0x0000004974847220 */ /* 0x000fe20000410000 */
[----:B------:R-:W-:-:S04]  /*1eb0*/  IMAD.WIDE.U32 R72, R154, 0x10000, RZ ;  /* 0x000100009a487825 */ /* 0x000fc800078e00ff */
[----:B------:R-:W-:Y:S01]  /*1ec0*/  @P5 FADD.FTZ R58, R37, R58 ;  /* 0x0000003a253a5221 */ /* 0x000fe20000010000 */
[----:B------:R-:W-:Y:S01]  /*1ed0*/  FADD.FTZ R139, R142, -R139 ;  /* 0x8000008b8e8b7221 */ /* 0x000fe20000010000 */
[----:B------:R-:W-:Y:S01]  /*1ee0*/  FADD.FTZ R145, R145, -R148 ;  /* 0x8000009491917221 */ /* 0x000fe20000010000 */
[----:B------:R-:W-:Y:S01]  /*1ef0*/  FADD.FTZ R149, R149, -R152 ;  /* 0x8000009895957221 */ /* 0x000fe20000010000 */
[C---:B------:R-:W-:Y:S01]  /*1f00*/  FMUL.FTZ R141, R116.reuse, R143 ;  /* 0x0000008f748d7220 */ /* 0x040fe20000410000 */
[C---:B------:R-:W-:Y:S01]  /*1f10*/  FMUL.FTZ R59, R116.reuse, R123 ;  /* 0x0000007b743b7220 */ /* 0x040fe20000410000 */
[----:B------:R-:W-:Y:S01]  /*1f20*/  @P5 FADD.FTZ R124, R39, R124 ;  /* 0x0000007c277c5221 */ /* 0x000fe20000010000 */
[C---:B------:R-:W-:Y:S01]  /*1f30*/  FMUL.FTZ R143, R116.reuse, R147 ;  /* 0x00000093748f7220 */ /* 0x040fe20000410000 */
[----:B--2---:R-:W-:Y:S01]  /*1f40*/  LOP3.LUT R147, R73, R146, R117, 0xfe, !PT ;  /* 0x0000009249937212 */ /* 0x004fe200078efe75 */
[----:B------:R-:W-:Y:S01]  /*1f50*/  FMUL.FTZ R128, R116, R131 ;  /* 0x0000008374807220 */ /* 0x000fe20000410000 */
[----:B0-----:R-:W-:Y:S01]  /*1f60*/  LOP3.LUT R146, R72, R151, RZ, 0xfc, !PT ;  /* 0x0000009748927212 */ /* 0x001fe200078efcff */
[C---:B------:R-:W-:Y:S01]  /*1f70*/  FMUL.FTZ R57, R116.reuse, R75 ;  /* 0x0000004b74397220 */ /* 0x040fe20000410000 */
[----:B------:R-:W0:Y:S01]  /*1f80*/  F2F.BF16.F32 R121, R58 ;  /* 0x0000003a00797304 */ /* 0x000e220000202000 */
[C---:B------:R-:W-:Y:S01]  /*1f90*/  FMUL.FTZ R127, R116.reuse, R125 ;  /* 0x0000007d747f7220 */ /* 0x040fe20000410000 */
[C---:B------:R-:W-:Y:S01]  /*1fa0*/  FMUL.FTZ R131, R116.reuse, R129 ;  /* 0x0000008174837220 */ /* 0x040fe20000410000 */
[C---:B------:R-:W-:Y:S01]  /*1fb0*/  FMUL.FTZ R134, R116.reuse, R133 ;  /* 0x0000008574867220 */ /* 0x040fe20000410000 */
[C---:B------:R-:W-:Y:S01]  /*1fc0*/  FMUL.FTZ R137, R116.reuse, R135 ;  /* 0x0000008774897220 */ /* 0x040fe20000410000 */
[C---:B------:R-:W-:Y:S01]  /*1fd0*/  FMUL.FTZ R139, R116.reuse, R139 ;  /* 0x0000008b748b7220 */ /* 0x040fe20000410000 */
[C---:B------:R-:W-:Y:S01]  /*1fe0*/  FMUL.FTZ R138, R116.reuse, R145 ;  /* 0x00000091748a7220 */ /* 0x040fe20000410000 */
[----:B------:R-:W-:Y:S01]  /*1ff0*/  FMUL.FTZ R142, R116, R149 ;  /* 0x00000095748e7220 */ /* 0x000fe20000410000 */
[----:B------:R-:W-:Y:S01]  /*2000*/  @P5 FADD.FTZ R59, R38, R59 ;  /* 0x0000003b263b5221 */ /* 0x000fe20000010000 */
[----:B------:R-:W1:Y:S01]  /*2010*/  F2F.BF16.F32 R126, R124 ;  /* 0x0000007c007e7304 */ /* 0x000e620000202000 */
[----:B------:R-:W-:Y:S01]  /*2020*/  @P5 FADD.FTZ R57, R36, R57 ;  /* 0x0000003924395221 */ /* 0x000fe20000010000 */
        /* <DEDUP_REMOVED lines=12> */
[----:B------:R2:W-:Y:S01]  /*20f0*/  STG.E.64 desc[UR4][R158.64], R146 ;  /* 0x000000929e007986 */ /* 0x0005e2000c101b04 */
[----:B------:R-:W3:Y:S01]  /*2100*/  F2F.BF16.F32 R123, R59 ;  /* 0x0000003b007b7304 */ /* 0x000ee20000202000 */
[----:B------:R-:W-:Y:S01]  /*2110*/  ISETP.NE.U32.AND P5, PT, RZ, UR14, PT ;  /* 0x0000000eff007c0c */ /* 0x000fe2000bfa5070 */
[----:B0-----:R-:W-:Y:S01]  /*2120*/  IMAD.WIDE.U32 R72, R121, 0x10000, RZ ;  /* 0x0001000079487825 */ /* 0x001fe200078e00ff */
[----:B-1----:R-:W-:-:S02]  /*2130*/  SHF.L.U32 R56, R126, 0x10, RZ ;  /* 0x000000107e387819 */ /* 0x002fc400000006ff */
[----:B------:R-:W-:-:S03]  /*2140*/  ISETP.NE.AND.EX P5, PT, RZ, UR15, PT, P5 ;  /* 0x0000000fff007c0c */ /* 0x000fc6000bfa5350 */
[----:B------:R0:W1:Y:S01]  /*2150*/  F2F.BF16.F32 R75, R57 ;  /* 0x00000039004b7304 */ /* 0x0000620000202000 */
[----:B---3--:R-:W-:-:S07]  /*2160*/  LOP3.LUT R73, R73, R56, R123, 0xfe, !PT ;  /* 0x0000003849497212 */ /* 0x008fce00078efe7b */
[----:B------:R2:W3:Y:S01]  /*2170*/  F2F.BF16.F32 R122, R127 ;  /* 0x0000007f007a7304 */ /* 0x0004e20000202000 */
[----:B------:R-:W-:Y:S02]  /*2180*/  SEL R56, R57, R52, P4 ;  /* 0x0000003439387207 */ /* 0x000fe40002000000 */
[----:B0-----:R-:W-:Y:S02]  /*2190*/  SEL R57, R58, R53, P4 ;  /* 0x000000353a397207 */ /* 0x001fe40002000000 */
[----:B------:R-:W-:Y:S02]  /*21a0*/  SEL R58, R59, R54, P4 ;  /* 0x000000363b3a7207 */ /* 0x000fe40002000000 */
[----:B------:R-:W-:Y:S01]  /*21b0*/  @P5 PRMT R112, R151, 0x7610, R112 ;  /* 0x0000761097705816 */ /* 0x000fe20000000070 */
[----:B------:R2:W0:Y:S01]  /*21c0*/  F2F.BF16.F32 R125, R128 ;  /* 0x00000080007d7304 */ /* 0x0004220000202000 */
[----:B------:R-:W-:Y:S02]  /*21d0*/  @P5 PRMT R113, R154, 0x7610, R113 ;  /* 0x000076109a715816 */ /* 0x000fe40000000071 */
[----:B------:R-:W-:-:S02]  /*21e0*/  @P5 PRMT R114, R117, 0x7610, R114 ;  /* 0x0000761075725816 */ /* 0x000fc40000000072 */
[----:B-1----:R-:W-:Y:S02]  /*21f0*/  LOP3.LUT R72, R72, R75, RZ, 0xfc, !PT ;  /* 0x0000004b48487212 */ /* 0x002fe400078efcff */
[----:B------:R-:W-:Y:S01]  /*2200*/  SEL R59, R124, R55, P4 ;  /* 0x000000377c3b7207 */ /* 0x000fe20002000000 */
[----:B------:R2:W1:Y:S01]  /*2210*/  F2F.BF16.F32 R130, R131 ;  /* 0x0000008300827304 */ /* 0x0004620000202000 */
[----:B------:R-:W-:-:S07]  /*2220*/  @P5 PRMT R115, R162, 0x7610, R115 ;  /* 0x00007610a2735816 */ /* 0x000fce0000000073 */
[----:B------:R2:W4:Y:S08]  /*2230*/  F2F.BF16.F32 R135, R134 ;  /* 0x0000008600877304 */ /* 0x0005300000202000 */
[----:B------:R2:W0:Y:S08]  /*2240*/  F2F.BF16.F32 R129, R137 ;  /* 0x0000008900817304 */ /* 0x0004300000202000 */
[----:B------:R2:W0:Y:S08]  /*2250*/  F2F.BF16.F32 R133, R132 ;  /* 0x0000008400857304 */ /* 0x0004300000202000 */
[----:B------:R2:W0:Y:S08]  /*2260*/  F2F.BF16.F32 R136, R139 ;  /* 0x0000008b00887304 */ /* 0x0004300000202000 */
[----:B------:R2:W0:Y:S08]  /*2270*/  F2F.BF16.F32 R144, R140 ;  /* 0x0000008c00907304 */ /* 0x0004300000202000 */
[----:B------:R2:W0:Y:S08]  /*2280*/  F2F.BF16.F32 R145, R141 ;  /* 0x0000008d00917304 */ /* 0x0004300000202000 */
[----:B------:R2:W0:Y:S08]  /*2290*/  F2F.BF16.F32 R116, R138 ;  /* 0x0000008a00747304 */ /* 0x0004300000202000 */
[----:B------:R2:W0:Y:S08]  /*22a0*/  F2F.BF16.F32 R148, R143 ;  /* 0x0000008f00947304 */ /* 0x0004300000202000 */
[----:B------:R2:W0:Y:S01]  /*22b0*/  F2F.BF16.F32 R149, R142 ;  /* 0x0000008e00957304 */ /* 0x0004220000202000 */
[----:B-1-34-:R-:W-:Y:S05]  /*22c0*/  @!P5 BRA `(.L_x_1363) ;  /* 0x000000000020d947 */ /* 0x01afea0003800000 */
[----:B------:R-:W-:Y:S02]  /*22d0*/  LOP3.LUT R150, R113, 0xffff, RZ, 0xc0, !PT ;  /* 0x0000ffff71967812 */ /* 0x000fe400078ec0ff */
[----:B--2---:R-:W-:Y:S02]  /*22e0*/  IADD3 R146, P6, R153, UR14, RZ ;  /* 0x0000000e99927c10 */ /* 0x004fe4000ffde0ff */
[----:B------:R-:W-:Y:S01]  /*22f0*/  PRMT R117, R114, 0x5410, R115 ;  /* 0x0000541072757816 */ /* 0x000fe20000000073 */
[----:B------:R-:W-:Y:S01]  /*2300*/  IMAD.WIDE.U32 R150, R150, 0x10000, RZ ;  /* 0x0001000096967825 */ /* 0x000fe200078e00ff */
[----:B------:R-:W-:-:S04]  /*2310*/  IADD3.X R147, R156, UR15, RZ, P6, !PT ;  /* 0x0000000f9c937c10 */ /* 0x000fc8000b7fe4ff */
[----:B------:R-:W-:Y:S02]  /*2320*/  LOP3.LUT R151, R117, R151, RZ, 0xfc, !PT ;  /* 0x0000009775977212 */ /* 0x000fe400078efcff */
[----:B------:R-:W-:-:S05]  /*2330*/  LOP3.LUT R150, R150, 0xffff, R112, 0xf8, !PT ;  /* 0x0000ffff96967812 */ /* 0x000fca00078ef870 */
[----:B------:R1:W-:Y:S02]  /*2340*/  STG.E.64 desc[UR4][R146.64], R150 ;  /* 0x0000009692007986 */ /* 0x0003e4000c101b04 */
.L_x_1363:
[----:B------:R3:W-:Y:S01]  /*2350*/  @P3 STG.E.128 desc[UR4][R62.64], R56 ;  /* 0x000000383e003986 */ /* 0x0007e2000c101d04 */
[----:B0-----:R-:W-:Y:S01]  /*2360*/  IMAD.WIDE.U32 R152, R125, 0x10000, RZ ;  /* 0x000100007d987825 */ /* 0x001fe200078e00ff */
[----:B------:R-:W-:Y:S02]  /*2370*/  SHF.L.U32 R117, R135, 0x10, RZ ;  /* 0x0000001087757819 */ /* 0x000fe400000006ff */
[----:B------:R0:W-:Y:S01]  /*2380*/  STG.E.64 desc[UR4][R60.64], R72 ;  /* 0x000000483c007986 */ /* 0x0001e2000c101b04 */
[----:B------:R-:W-:Y:S01]  /*2390*/  IMAD.U32 R157, R144, 0x10000, RZ ;  /* 0x00010000909d7824 */ /* 0x000fe200078e00ff */
[----:B--2---:R-:W-:Y:S01]  /*23a0*/  SHF.L.U32 R159, R149, 0x10, RZ ;  /* 0x00000010959f7819 */ /* 0x004fe200000006ff */
[----:B-1----:R-:W-:Y:S01]  /*23b0*/  IMAD.WIDE.U32 R150, R133, 0x10000, RZ ;  /* 0x0001000085967825 */ /* 0x002fe200078e00ff */
[----:B------:R-:W-:Y:S02]  /*23c0*/  LOP3.LUT R153, R153, R117, R130, 0xfe, !PT ;  /* 0x0000007599997212 */ /* 0x000fe400078efe82 */
[----:B------:R-:W-:Y:S01]  /*23d0*/  LOP3.LUT R152, R152, R122, RZ, 0xfc, !PT ;  /* 0x0000007a98987212 */ /* 0x000fe200078efcff */
[----:B------:R-:W-:Y:S01]  /*23e0*/  IMAD.WIDE.U32 R146, R116, 0x10000, RZ ;  /* 0x0001000074927825 */ /* 0x000fe200078e00ff */
[----:B------:R-:W-:-:S02]  /*23f0*/  LOP3.LUT R151, R151, R157, R136, 0xfe, !PT ;  /* 0x0000009d97977212 */ /* 0x000fc400078efe88 */
[----:B------:R-:W-:Y:S02]  /*2400*/  LOP3.LUT R150, R150, R129, RZ, 0xfc, !PT ;  /* 0x0000008196967212 */ /* 0x000fe400078efcff */
[----:B------:R-:W-:Y:S02]  /*2410*/  LOP3.LUT R147, R147, R159, R148, 0xfe, !PT ;  /* 0x0000009f93937212 */ /* 0x000fe400078efe94 */
[----:B------:R-:W-:Y:S02]  /*2420*/  LOP3.LUT R146, R146, R145, RZ, 0xfc, !PT ;  /* 0x0000009192927212 */ /* 0x000fe400078efcff */
[----:B------:R-:W-:Y:S02]  /*2430*/  @P5 PRMT R112, R75, 0x7610, R112 ;  /* 0x000076104b705816 */ /* 0x000fe40000000070 */
[----:B------:R-:W-:Y:S02]  /*2440*/  @P5 PRMT R113, R121, 0x7610, R113 ;  /* 0x0000761079715816 */ /* 0x000fe40000000071 */
[----:B------:R-:W-:-:S02]  /*2450*/  @P5 PRMT R114, R123, 0x7610, R114 ;  /* 0x000076107b725816 */ /* 0x000fc40000000072 */
[----:B------:R-:W-:Y:S02]  /*2460*/  @P5 PRMT R115, R126, 0x7610, R115 ;  /* 0x000076107e735816 */ /* 0x000fe40000000073 */
[----:B---3--:R-:W-:Y:S02]  /*2470*/  SEL R56, R127, R52, P4 ;  /* 0x000000347f387207 */ /* 0x008fe40002000000 */
[----:B------:R-:W-:Y:S02]  /*2480*/  SEL R57, R128, R53, P4 ;  /* 0x0000003580397207 */ /* 0x000fe40002000000 */
[----:B------:R-:W-:Y:S02]  /*2490*/  SEL R58, R131, R54, P4 ;  /* 0x00000036833a7207 */ /* 0x000fe40002000000 */
[----:B------:R-:W-:Y:S01]  /*24a0*/  SEL R59, R134, R55, P4 ;  /* 0x00000037863b7207 */ /* 0x000fe20002000000 */
[----:B0-----:R-:W-:Y:S06]  /*24b0*/  @!P5 BRA `(.L_x_1364) ;  /* 0x000000000020d947 */ /* 0x001fec0003800000 */
        /* <DEDUP_REMOVED lines=8> */
.L_x_1364:
[----:B------:R1:W-:Y:S01]  /*2540*/  @P3 STG.E.128 desc[UR4][R70.64], R56 ;  /* 0x0000003846003986 */ /* 0x0003e2000c101d04 */
[----:B------:R-:W-:Y:S02]  /*2550*/  @P5 PRMT R112, R122, 0x7610, R112 ;  /* 0x000076107a705816 */ /* 0x000fe40000000070 */
[----:B------:R-:W-:Y:S01]  /*2560*/  @P5 PRMT R113, R125, 0x7610, R113 ;  /* 0x000076107d715816 */ /* 0x000fe20000000071 */
[----:B------:R1:W-:Y:S01]  /*2570*/  STG.E.64 desc[UR4][R64.64], R152 ;  /* 0x0000009840007986 */ /* 0x0003e2000c101b04 */
[----:B------:R-:W-:Y:S02]  /*2580*/  @P5 PRMT R114, R130, 0x7610, R114 ;  /* 0x0000761082725816 */ /* 0x000fe40000000072 */
[----:B------:R-:W-:Y:S02]  /*2590*/  @P5 PRMT R115, R135, 0x7610, R115 ;  /* 0x0000761087735816 */ /* 0x000fe40000000073 */
[----:B0-----:R-:W-:Y:S02]  /*25a0*/  SEL R60, R137, R52, P4 ;  /* 0x00000034893c7207 */ /* 0x001fe40002000000 */
[----:B------:R-:W-:-:S02]  /*25b0*/  SEL R61, R132, R53, P4 ;  /* 0x00000035843d7207 */ /* 0x000fc40002000000 */
[----:B------:R-:W-:Y:S02]  /*25c0*/  SEL R62, R139, R54, P4 ;  /* 0x000000368b3e7207 */ /* 0x000fe40002000000 */
[----:B------:R-:W-:Y:S01]  /*25d0*/  SEL R63, R140, R55, P4 ;  /* 0x000000378c3f7207 */ /* 0x000fe20002000000 */
        /* <DEDUP_REMOVED lines=9> */
.L_x_1365:
[----:B------:R2:W-:Y:S01]  /*2670*/  @P3 STG.E.128 desc[UR4][R66.64], R60 ;  /* 0x0000003c42003986 */ /* 0x0005e2000c101d04 */
[----:B------:R-:W-:Y:S02]  /*2680*/  SEL R52, R141, R52, P4 ;  /* 0x000000348d347207 */ /* 0x000fe40002000000 */
[----:B------:R-:W-:Y:S01]  /*2690*/  SEL R53, R138, R53, P4 ;  /* 0x000000358a357207 */ /* 0x000fe20002000000 */
[----:B------:R2:W-:Y:S01]  /*26a0*/  STG.E.64 desc[UR4][R68.64], R150 ;  /* 0x0000009644007986 */ /* 0x0005e2000c101b04 */
[----:B------:R-:W-:Y:S02]  /*26b0*/  SEL R54, R143, R54, P4 ;  /* 0x000000368f367207 */ /* 0x000fe40002000000 */
[----:B------:R-:W-:Y:S02]  /*26c0*/  SEL R55, R142, R55, P4 ;  /* 0x000000378e377207 */ /* 0x000fe40002000000 */
[C---:B01----:R-:W-:Y:S02]  /*26d0*/  @P3 LEA R56, P4, R85.reuse, UR16, 0x4 ;  /* 0x0000001055383c11 */ /* 0x043fe4000f8820ff */
[----:B------:R-:W-:-:S02]  /*26e0*/  SHF.L.U32 R64, R85, 0x3, RZ ;  /* 0x0000000355407819 */ /* 0x000fc400000006ff */
[----:B------:R-:W-:Y:S02]  /*26f0*/  @P3 LEA.HI.X R57, R85, UR17, RZ, 0x4, P4 ;  /* 0x0000001155393c11 */ /* 0x000fe4000a0f24ff */
[----:B------:R-:W-:Y:S02]  /*2700*/  SHF.R.U32.HI R65, RZ, 0x1d, R85 ;  /* 0x0000001dff417819 */ /* 0x000fe40000011655 */
[----:B------:R-:W-:Y:S02]  /*2710*/  IADD3 R58, P4, R64, UR18, RZ ;  /* 0x00000012403a7c10 */ /* 0x000fe4000ff9e0ff */
[----:B------:R-:W-:Y:S02]  /*2720*/  @P5 PRMT R112, R129, 0x7610, R112 ;  /* 0x0000761081705816 */ /* 0x000fe40000000070 */
[----:B------:R-:W-:Y:S02]  /*2730*/  @P5 PRMT R113, R133, 0x7610, R113 ;  /* 0x0000761085715816 */ /* 0x000fe40000000071 */
[----:B------:R-:W-:-:S02]  /*2740*/  @P5 PRMT R114, R136, 0x7610, R114 ;  /* 0x0000761088725816 */ /* 0x000fc40000000072 */
[----:B------:R-:W-:Y:S02]  /*2750*/  @P5 PRMT R115, R144, 0x7610, R115 ;  /* 0x0000761090735816 */ /* 0x000fe40000000073 */
[----:B------:R-:W-:Y:S01]  /*2760*/  IADD3.X R59, R65, UR19, RZ, P4, !PT ;  /* 0x00000013413b7c10 */ /* 0x000fe2000a7fe4ff */
[----:B--2---:R-:W-:Y:S06]  /*2770*/  @!P5 BRA `(.L_x_1366) ;  /* 0x000000000020d947 */ /* 0x004fec0003800000 */
        /* <DEDUP_REMOVED lines=8> */
.L_x_1366:
[----:B------:R1:W-:Y:S01]  /*2800*/  @P3 STG.E.128 desc[UR4][R56.64], R52 ;  /* 0x0000003438003986 */ /* 0x0003e2000c101d04 */
[----:B------:R-:W-:Y:S02]  /*2810*/  @P5 PRMT R112, R145, 0x7610, R112 ;  /* 0x0000761091705816 */ /* 0x000fe40000000070 */
[----:B------:R-:W-:Y:S01]  /*2820*/  @P5 PRMT R113, R116, 0x7610, R113 ;  /* 0x0000761074715816 */ /* 0x000fe20000000071 */
[----:B------:R1:W-:Y:S01]  /*2830*/  STG.E.64 desc[UR4][R58.64], R146 ;  /* 0x000000923a007986 */ /* 0x0003e2000c101b04 */
[----:B------:R-:W-:Y:S02]  /*2840*/  @P5 PRMT R114, R148, 0x7610, R114 ;  /* 0x0000761094725816 */ /* 0x000fe40000000072 */
[----:B------:R-:W-:Y:S01]  /*2850*/  @P5 PRMT R115, R149, 0x7610, R115 ;  /* 0x0000761095735816 */ /* 0x000fe20000000073 */
[----:B------:R-:W-:Y:S06]  /*2860*/  @!P5 BRA `(.L_x_1367) ;  /* 0x000000000020d947 */ /* 0x000fec0003800000 */
[----:B-1----:R-:W-:Y:S02]  /*2870*/  LOP3.LUT R56, R113, 0xffff, RZ, 0xc0, !PT ;  /* 0x0000ffff71387812 */ /* 0x002fe400078ec0ff */
[----:B------:R-:W-:Y:S02]  /*2880*/  IADD3 R58, P3, R64, UR14, RZ ;  /* 0x0000000e403a7c10 */ /* 0x000fe4000ff7e0ff */
[----:B0-----:R-:W-:Y:S01]  /*2890*/  PRMT R61, R114, 0x5410, R115 ;  /* 0x00005410723d7816 */ /* 0x001fe20000000073 */
[----:B------:R-:W-:Y:S01]  /*28a0*/  IMAD.WIDE.U32 R56, R56, 0x10000, RZ ;  /* 0x0001000038387825 */ /* 0x000fe200078e00ff */
[----:B------:R-:W-:-:S04]  /*28b0*/  IADD3.X R59, R65, UR15, RZ, P3, !PT ;  /* 0x0000000f413b7c10 */ /* 0x000fc80009ffe4ff */
[----:B------:R-:W-:Y:S02]  /*28c0*/  LOP3.LUT R57, R61, R57, RZ, 0xfc, !PT ;  /* 0x000000393d397212 */ /* 0x000fe400078efcff */
[----:B------:R-:W-:-:S05]  /*28d0*/  LOP3.LUT R56, R56, 0xffff, R112, 0xf8, !PT ;  /* 0x0000ffff38387812 */ /* 0x000fca00078ef870 */
[----:B------:R2:W-:Y:S02]  /*28e0*/  STG.E.64 desc[UR4][R58.64], R56 ;  /* 0x000000383a007986 */ /* 0x0005e4000c101b04 */
.L_x_1367:
[----:B------:R-:W-:Y:S02]  /*28f0*/  ISETP.NE.AND P3, PT, R74, RZ, PT ;  /* 0x000000ff4a00720c */ /* 0x000fe40003f65270 */
[----:B------:R-:W-:-:S11]  /*2900*/  SEL R121, RZ, 0x1, P2 ;  /* 0x00000001ff797807 */ /* 0x000fd60001000000 */
[----:B------:R-:W-:Y:S05]  /*2910*/  @!P3 BRA `(.L_x_1368) ;  /* 0xffffffdc006cb947 */ /* 0x000fea000383ffff */
        /* <DEDUP_REMOVED lines=30> */
.L_x_1361:
[----:B------:R-:W3:Y:S01]  /*2b00*/  S2UR UR6, SR_CTAID.X ;  /* 0x00000000000679c3 */ /* 0x000ee20000002500 */
[----:B------:R-:W-:-:S07]  /*2b10*/  LOP3.LUT R11, R77, 0x7f, RZ, 0xc0, !PT ;  /* 0x0000007f4d0b7812 */ /* 0x000fce00078ec0ff */
[----:B------:R-:W4:Y:S08]  /*2b20*/  LDC.64 R2, c[0x0][0x2d0] ;  /* 0x0000b400ff027b82 */ /* 0x000f300000000a00 */
[----:B------:R-:W5:Y:S01]  /*2b30*/  LDC.64 R8, c[0x0][0x2d8] ;  /* 0x0000b600ff087b82 */ /* 0x000f620000000a00 */
[----:B---3--:R-:W-:Y:S01]  /*2b40*/  LEA.HI R0, R77, UR6, RZ, 0x19 ;  /* 0x000000064d007c11 */ /* 0x008fe2000f8fc8ff */
[----:B------:R-:W-:-:S04]  /*2b50*/  ULDC UR6, c[0x0][0x218] ;  /* 0x0000860000067ab9 */ /* 0x000fc80000000800 */
[----:B------:R-:W-:-:S05]  /*2b60*/  IMAD R0, R0, UR6, RZ ;  /* 0x0000000600007c24 */ /* 0x000fca000f8e02ff */
[----:B------:R-:W-:-:S05]  /*2b70*/  LEA.HI R11, R0, R11, RZ, 0x1e ;  /* 0x0000000b000b7211 */ /* 0x000fca00078ff0ff */
[----:B----4-:R-:W-:-:S04]  /*2b80*/  IMAD.WIDE.U32 R2, R11, 0x10, R2 ;  /* 0x000000100b027825 */ /* 0x010fc800078e0002 */
[----:B-----5:R-:W-:Y:S01]  /*2b90*/  IMAD.WIDE.U32 R8, R11, 0x10, R8 ;  /* 0x000000100b087825 */ /* 0x020fe200078e0008 */
        /* <DEDUP_REMOVED lines=11> */
.L_x_1362:
[----:B------:R-:W-:Y:S01]  /*2c50*/  HFMA2.MMA R155, -RZ, RZ, 0, 9.5367431640625e-07 ;  /* 0x00000010ff9b7435 */ /* 0x000fe200000001ff */
[----:B------:R-:W-:Y:S01]  /*2c60*/  IMAD.MOV.U32 R153, RZ, RZ, R60 ;  /* 0x000000ffff997224 */ /* 0x000fe200078e003c */
[----:B------:R-:W-:Y:S01]  /*2c70*/  MOV R156, 0x1f ;  /* 0x0000001f009c7802 */ /* 0x000fe20000000f00 */
[----:B------:R-:W-:-:S08]  /*2c80*/  IMAD.MOV.U32 R72, RZ, RZ, -0x1 ;  /* 0xffffffffff487424 */ /* 0x000fd000078e00ff */
[----:B-----5:R-:W-:Y:S05]  /*2c90*/  WARPSYNC.COLLECTIVE R72, `(.L_x_1369) ;  /* 0x0000000048087348 */ /* 0x020fea0003c00000 */
[----:B------:R0:W1:Y:S02]  /*2ca0*/  SHFL.DOWN P1, R73, R153, R155, R156 ;  /* 0x0800009b99497389 */ /* 0x000064000002009c */
[----:B01---5:R-:W-:Y:S01]  /*2cb0*/  ENDCOLLECTIVE ;  /* 0x000000000000791b */ /* 0x023fe20003800000 */
.L_x_1369:
[----:B------:R-:W-:Y:S02]  /*2cc0*/  MOV R153, R58 ;  /* 0x0000003a00997202 */ /* 0x000fe40000000f00 */
[----:B------:R-:W-:-:S07]  /*2cd0*/  MOV R59, R73 ;  /* 0x00000049003b7202 */ /* 0x000fce0000000f00 */
[----:B------:R-:W-:Y:S05]  /*2ce0*/  WARPSYNC.COLLECTIVE R72, `(.L_x_1370) ;  /* 0x0000000048087348 */ /* 0x000fea0003c00000 */
[----:B------:R0:W1:Y:S02]  /*2cf0*/  SHFL.DOWN P1, R73, R153, R155, R156 ;  /* 0x0800009b99497389 */ /* 0x000064000002009c */
[----:B01----:R-:W-:Y:S01]  /*2d00*/  ENDCOLLECTIVE ;  /* 0x000000000000791b */ /* 0x003fe20003800000 */
.L_x_1370:
[----:B------:R-:W-:Y:S01]  /*2d10*/  FADD.FTZ R59, R60, R59 ;  /* 0x0000003b3c3b7221 */ /* 0x000fe20000010000 */
[----:B------:R-:W-:-:S04]  /*2d20*/  HFMA2.MMA R155, -RZ, RZ, 0, 4.76837158203125e-07 ;  /* 0x00000008ff9b7435 */ /* 0x000fc800000001ff */
[----:B------:R-:W-:Y:S01]  /*2d30*/  MOV R153, R59 ;  /* 0x0000003b00997202 */ /* 0x000fe20000000f00 */
[----:B------:R-:W-:-:S07]  /*2d40*/  IMAD.MOV.U32 R61, RZ, RZ, R73 ;  /* 0x000000ffff3d7224 */ /* 0x000fce00078e0049 */
[----:B------:R-:W-:Y:S05]  /*2d50*/  WARPSYNC.COLLECTIVE R72, `(.L_x_1371) ;  /* 0x0000000048087348 */ /* 0x000fea0003c00000 */
[----:B------:R0:W1:Y:S02]  /*2d60*/  SHFL.DOWN P1, R73, R153, R155, R156 ;  /* 0x0800009b99497389 */ /* 0x000064000002009c */
[----:B01----:R-:W-:Y:S01]  /*2d70*/  ENDCOLLECTIVE ;  /* 0x000000000000791b */ /* 0x003fe20003800000 */
.L_x_1371:
[----:B------:R-:W-:-:S05]  /*2d80*/  FADD.FTZ R61, R58, R61 ;  /* 0x0000003d3a3d7221 */ /* 0x000fca0000010000 */
[----:B------:R-:W-:Y:S01]  /*2d90*/  MOV R153, R61 ;  /* 0x0000003d00997202 */ /* 0x000fe20000000f00 */
[----:B------:R-:W-:-:S07]  /*2da0*/  IMAD.MOV.U32 R56, RZ, RZ, R73 ;  /* 0x000000ffff387224 */ /* 0x000fce00078e0049 */
[----:B------:R-:W-:Y:S05]  /*2db0*/  WARPSYNC.COLLECTIVE R72, `(.L_x_1372) ;  /* 0x0000000048087348 */ /* 0x000fea0003c00000 */
[----:B------:R0:W1:Y:S02]  /*2dc0*/  SHFL.DOWN P1, R73, R153, R155, R156 ;  /* 0x0800009b99497389 */ /* 0x000064000002009c */
[----:B01----:R-:W-:Y:S01]  /*2dd0*/  ENDCOLLECTIVE ;  /* 0x000000000000791b */ /* 0x003fe20003800000 */
.L_x_1372:
[----:B------:R-:W-:Y:S01]  /*2de0*/  FADD.FTZ R56, R59, R56 ;  /* 0x000000383b387221 */ /* 0x000fe20000010000 */
[----:B------:R-:W-:-:S03]  /*2df0*/  HFMA2.MMA R155, -RZ, RZ, 0, 2.384185791015625e-07 ;  /* 0x00000004ff9b7435 */ /* 0x000fc600000001ff */
[----:B------:R-:W-:Y:S01]  /*2e00*/  IMAD.MOV.U32 R153, RZ, RZ, R56 ;  /* 0x000000ffff997224 */ /* 0x000fe200078e0038 */
[----:B------:R-:W-:-:S07]  /*2e10*/  MOV R62, R73 ;  /* 0x00000049003e7202 */ /* 0x000fce0000000f00 */
[----:B------:R-:W-:Y:S05]  /*2e20*/  WARPSYNC.COLLECTIVE R72, `(.L_x_1373) ;  /* 0x0000000048087348 */ /* 0x000fea0003c00000 */
[----:B------:R0:W1:Y:S02]  /*2e30*/  SHFL.DOWN P1, R73, R153, R155, R156 ;  /* 0x0800009b99497389 */ /* 0x000064000002009c */
[----:B01----:R-:W-:Y:S01]  /*2e40*/  ENDCOLLECTIVE ;  /* 0x000000000000791b */ /* 0x003fe20003800000 */
.L_x_1373:
[----:B------:R-:W-:-:S04]  /*2e50*/  FADD.FTZ R62, R61, R62 ;  /* 0x0000003e3d3e7221 */ /* 0x000fc80000010000 */
[----:B------:R-:W-:Y:S01]  /*2e60*/  IMAD.MOV.U32 R153, RZ, RZ, R62 ;  /* 0x000000ffff997224 */ /* 0x000fe200078e003e */
[----:B------:R-:W-:-:S07]  /*2e70*/  MOV R63, R73 ;  /* 0x00000049003f7202 */ /* 0x000fce0000000f00 */
[----:B------:R-:W-:Y:S05]  /*2e80*/  WARPSYNC.COLLECTIVE R72, `(.L_x_1374) ;  /* 0x0000000048087348 */ /* 0x000fea0003c00000 */
[----:B------:R0:W1:Y:S02]  /*2e90*/  SHFL.DOWN P1, R73, R153, R155, R156 ;  /* 0x0800009b99497389 */ /* 0x000064000002009c */
[----:B01----:R-:W-:Y:S01]  /*2ea0*/  ENDCOLLECTIVE ;  /* 0x000000000000791b */ /* 0x003fe20003800000 */
.L_x_1374:
[----:B------:R-:W-:Y:S01]  /*2eb0*/  FADD.FTZ R63, R56, R63 ;  /* 0x0000003f383f7221 */ /* 0x000fe20000010000 */
[----:B------:R-:W-:-:S04]  /*2ec0*/  HFMA2.MMA R155, -RZ, RZ, 0, 1.1920928955078125e-07 ;  /* 0x00000002ff9b7435 */ /* 0x000fc800000001ff */
[----:B------:R-:W-:Y:S02]  /*2ed0*/  MOV R153, R63 ;  /* 0x0000003f00997202 */ /* 0x000fe40000000f00 */
[----:B------:R-:W-:-:S07]  /*2ee0*/  MOV R65, R73 ;  /* 0x0000004900417202 */ /* 0x000fce0000000f00 */
[----:B------:R-:W-:Y:S05]  /*2ef0*/  WARPSYNC.COLLECTIVE R72, `(.L_x_1375) ;  /* 0x0000000048087348 */ /* 0x000fea0003c00000 */
[----:B------:R0:W1:Y:S02]  /*2f00*/  SHFL.DOWN P1, R73, R153, R155, R156 ;  /* 0x0800009b99497389 */ /* 0x000064000002009c */
[----:B01----:R-:W-:Y:S01]  /*2f10*/  ENDCOLLECTIVE ;  /* 0x000000000000791b */ /* 0x003fe20003800000 */
.L_x_1375:
[----:B------:R-:W-:-:S05]  /*2f20*/  FADD.FTZ R60, R62, R65 ;  /* 0x000000413e3c7221 */ /* 0x000fca0000010000 */
[----:B------:R-:W-:Y:S01]  /*2f30*/  MOV R153, R60 ;  /* 0x0000003c00997202 */ /* 0x000fe20000000f00 */
[----:B------:R-:W-:-:S07]  /*2f40*/  IMAD.MOV.U32 R64, RZ, RZ, R73 ;  /* 0x000000ffff407224 */ /* 0x000fce00078e0049 */
[----:B------:R-:W-:Y:S05]  /*2f50*/  WARPSYNC.COLLECTIVE R72, `(.L_x_1376) ;  /* 0x0000000048087348 */ /* 0x000fea0003c00000 */
[----:B------:R0:W1:Y:S02]  /*2f60*/  SHFL.DOWN P1, R73, R153, R155, R156 ;  /* 0x0800009b99497389 */ /* 0x000064000002009c */
[----:B01----:R-:W-:Y:S01]  /*2f70*/  ENDCOLLECTIVE ;  /* 0x000000000000791b */ /* 0x003fe20003800000 */
.L_x_1376:
[----:B------:R-:W-:-:S05]  /*2f80*/  FADD.FTZ R64, R63, R64 ;  /* 0x000000403f407221 */ /* 0x000fca0000010000 */
[----:B------:R-:W-:Y:S01]  /*2f90*/  MOV R153, R64 ;  /* 0x0000004000997202 */ /* 0x000fe20000000f00 */
[----:B------:R-:W-:Y:S01]  /*2fa0*/  IMAD.MOV.U32 R155, RZ, RZ, 0x1 ;  /* 0x00000001ff9b7424 */ /* 0x000fe200078e00ff */
[----:B------:R-:W-:-:S07]  /*2fb0*/  MOV R65, R73 ;  /* 0x0000004900417202 */ /* 0x000fce0000000f00 */
[----:B------:R-:W-:Y:S05]  /*2fc0*/  WARPSYNC.COLLECTIVE R72, `(.L_x_1377) ;  /* 0x0000000048087348 */ /* 0x000fea0003c00000 */
[----:B------:R0:W1:Y:S02]  /*2fd0*/  SHFL.DOWN P1, R73, R153, R155, R156 ;  /* 0x0800009b99497389 */ /* 0x000064000002009c */
[----:B01----:R-:W-:Y:S01]  /*2fe0*/  ENDCOLLECTIVE ;  /* 0x000000000000791b */ /* 0x003fe20003800000 */
.L_x_1377:
[----:B------:R-:W-:-:S05]  /*2ff0*/  FADD.FTZ R65, R60, R65 ;  /* 0x000000413c417221 */ /* 0x000fca0000010000 */
[----:B------:R-:W-:Y:S02]  /*3000*/  MOV R153, R65 ;  /* 0x0000004100997202 */ /* 0x000fe40000000f00 */
[----:B------:R-:W-:-:S07]  /*3010*/  MOV R59, R73 ;  /* 0x00000049003b7202 */ /* 0x000fce0000000f00 */
[----:B------:R-:W-:Y:S05]  /*3020*/  WARPSYNC.COLLECTIVE R72, `(.L_x_1378) ;  /* 0x0000000048087348 */ /* 0x000fea0003c00000 */
[----:B------:R0:W1:Y:S02]  /*3030*/  SHFL.DOWN P1, R73, R153, R155, R156 ;  /* 0x0800009b99497389 */ /* 0x000064000002009c */
[----:B01----:R-:W-:Y:S01]  /*3040*/  ENDCOLLECTIVE ;  /* 0x000000000000791b */ /* 0x003fe20003800000 */
.L_x_1378:
[----:B------:R-:W-:Y:S01]  /*3050*/  MOV R58, R73 ;  /* 0x00000049003a7202 */ /* 0x000fe20000000f00 */
[----:B------:R-:W-:Y:S06]  /*3060*/  BRA `(.L_x_1379) ;  /* 0xffffffe400bc7947 */ /* 0x000fec000383ffff */
.L_x_1380:
        /* <DEDUP_REMOVED lines=9> */
.L_x_3916:


//--------------------- .text._ZN10layer_norm31ln_parallel_residual_bwd_kernelINS_13Kernel_traitsI13__nv_bfloat16S2_fS2_fjLj2560ELj1ELj1ELj4ELj8ENS_18Kernel_traits_baseILj2560ES2_S2_fS2_fjLj128EEEEELb1ELb0ELb0EEEvNS_9BwdParamsE --------------------------
	.section	.text._ZN10layer_norm31ln_parallel_residual_bwd_kernelINS_13Kernel_traitsI13__nv_bfloat16S2_fS2_fjLj2560ELj1ELj1ELj4ELj8ENS_18Kernel_traits_baseILj2560ES2_S2_fS2_fjLj128EEEEELb1ELb0ELb0EEEvNS_9BwdParamsE,"ax",@progbits
	.align	128
        .global         _ZN10layer_norm31ln_parallel_residual_bwd_kernelINS_13Kernel_traitsI13__nv_bfloat16S2_fS2_fjLj2560ELj1ELj1ELj4ELj8ENS_18Kernel_traits_baseILj2560ES2_S2_fS2_fjLj128EEEEELb1ELb0ELb0EEEvNS_9BwdParamsE
        .type           _ZN10layer_norm31ln_parallel_residual_bwd_kernelINS_13Kernel_traitsI13__nv_bfloat16S2_fS2_fjLj2560ELj1ELj1ELj4ELj8ENS_18Kernel_traits_baseILj2560ES2_S2_fS2_fjLj128EEEEELb1ELb0ELb0EEEvNS_9BwdParamsE,@function
        .size           _ZN10layer_norm31ln_parallel_residual_bwd_kernelINS_13Kernel_traitsI13__nv_bfloat16S2_fS2_fjLj2560ELj1ELj1ELj4ELj8ENS_18Kernel_traits_baseILj2560ES2_S2_fS2_fjLj128EEEEELb1ELb0ELb0EEEvNS_9BwdParamsE,(.L_x_3917 - _ZN10layer_norm31ln_parallel_residual_bwd_kernelINS_13Kernel_traitsI13__nv_bfloat16S2_fS2_fjLj2560ELj1ELj1ELj4ELj8ENS_18Kernel_traits_baseILj2560ES2_S2_fS2_fjLj128EEEEELb1ELb0ELb0EEEvNS_9BwdParamsE)
        .other          _ZN10layer_norm31ln_parallel_residual_bwd_kernelINS_13Kernel_traitsI13__nv_bfloat16S2_fS2_fjLj2560ELj1ELj1ELj4ELj8ENS_18Kernel_traits_baseILj2560ES2_S2_fS2_fjLj128EEEEELb1ELb0ELb0EEEvNS_9BwdParamsE,@"STO_CUDA_ENTRY STV_DEFAULT"
_ZN10layer_norm31ln_parallel_residual_bwd_kernelINS_13Kernel_traitsI13__nv_bfloat16S2_fS2_fjLj2560ELj1ELj1ELj4ELj8ENS_18Kernel_traits_baseILj2560ES2_S2_fS2_fjLj128EEEEELb1ELb0ELb0EEEvNS_9BwdParamsE:
.text._ZN10layer_norm31ln_parallel_residual_bwd_kernelINS_13Kernel_traitsI13__nv_bfloat16S2_fS2_fjLj2560ELj1ELj1ELj4ELj8ENS_18Kernel_traits_baseILj2560ES2_S2_fS2_fjLj128EEEEELb1ELb0ELb0EEEvNS_9BwdParamsE:
        /* <DEDUP_REMOVED lines=33> */
[----:B------:R-:W5:Y:S01]  /*0210*/  @P2 LDG.E.64 R6, desc[UR4][R4.64] ;  /* 0x0000000404062981 */ /* 0x000f62000c1e1b00 */
[C---:B-1----:R-:W-:Y:S01]  /*0220*/  @P2 IMAD.WIDE.U32 R8, R49.reuse, 0x8, R8 ;  /* 0x0000000831082825 */ /* 0x042fe200078e0008 */
[----:B------:R-:W-:Y:S01]  /*0230*/  @P2 LOP3.LUT R49, R49, 0x80, RZ, 0xfc, !PT ;  /* 0x0000008031312812 */ /* 0x000fe200078efcff */
[----:B------:R-:W0:Y:S03]  /*0240*/  @P4 LDC.64 R36, c[0x0][0x260] ;  /* 0x00009800ff244b82 */ /* 0x000e260000000a00 */
[----:B------:R-:W5:Y:S01]  /*0250*/  @P2 LDG.E.64 R10, desc[UR4][R8.64] ;  /* 0x00000004080a2981 */ /* 0x000f62000c1e1b00 */
[----:B--2---:R-:W-:-:S04]  /*0260*/  @P3 IMAD.WIDE.U32 R32, R49, 0x8, R24 ;  /* 0x0000000831203825 */ /* 0x004fc800078e0018 */
[----:B------:R-:W1:Y:S01]  /*0270*/  @P4 LDC.64 R38, c[0x0][0x268] ;  /* 0x00009a00ff264b82 */ /* 0x000e620000000a00 */
[----:B------:R-:W5:Y:S01]  /*0280*/  @P3 LDG.E.64 R12, desc[UR4][R32.64] ;  /* 0x00000004200c3981 */ /* 0x000f62000c1e1b00 */
[C---:B---3--:R-:W-:Y:S01]  /*0290*/  @P3 IMAD.WIDE.U32 R34, R49.reuse, 0x8, R28 ;  /* 0x0000000831223825 */ /* 0x048fe200078e001c */
[----:B------:R-:W-:-:S05]  /*02a0*/  @P3 IADD3 R49, R49, 0x80, RZ ;  /* 0x0000008031313810 */ /* 0x000fca0007ffe0ff */
[----:B------:R-:W2:Y:S01]  /*02b0*/  @P5 LDC.64 R40, c[0x0][0x260] ;  /* 0x00009800ff285b82 */ /* 0x000ea20000000a00 */
[----:B------:R-:W5:Y:S07]  /*02c0*/  @P3 LDG.E.64 R14, desc[UR4][R34.64] ;  /* 0x00000004220e3981 */ /* 0x000f6e000c1e1b00 */
[----:B------:R-:W3:Y:S01]  /*02d0*/  @P5 LDC.64 R42, c[0x0][0x268] ;  /* 0x00009a00ff2a5b82 */ /* 0x000ee20000000a00 */
[----:B0-----:R-:W-:Y:S01]  /*02e0*/  @P4 IMAD.WIDE.U32 R36, R49, 0x8, R36 ;  /* 0x0000000831244825 */ /* 0x001fe200078e0024 */
[----:B------:R-:W-:-:S02]  /*02f0*/  CS2R R112, SRZ ;  /* 0x0000000000707805 */ /* 0x000fc4000001ff00 */
[----:B------:R-:W-:Y:S02]  /*0300*/  CS2R R114, SRZ ;  /* 0x0000000000727805 */ /* 0x000fe4000001ff00 */
[----:B------:R-:W-:Y:S02]  /*0310*/  CS2R R108, SRZ ;  /* 0x00000000006c7805 */ /* 0x000fe4000001ff00 */
[----:B------:R-:W-:Y:S01]  /*0320*/  CS2R R110, SRZ ;  /* 0x00000000006e7805 */ /* 0x000fe2000001ff00 */
[----:B------:R-:W5:Y:S01]  /*0330*/  @P4 LDG.E.64 R16, desc[UR4][R36.64] ;  /* 0x0000000424104981 */ /* 0x000f62000c1e1b00 */
[----:B------:R-:W0:Y:S01]  /*0340*/  @P0 LDC.64 R44, c[0x0][0x260] ;  /* 0x00009800ff2c0b82 */ /* 0x000e220000000a00 */
[----:B-1----:R-:W-:-:S04]  /*0350*/  @P4 IMAD.WIDE.U32 R38, R49, 0x8, R38 ;  /* 0x0000000831264825 */ /* 0x002fc800078e0026 */
[----:B------:R-:W-:Y:S01]  /*0360*/  @P4 VIADD R49, R49, 0x80 ;  /* 0x0000008031314836 */ /* 0x000fe20000000000 */
[----:B------:R-:W5:Y:S02]  /*0370*/  @P4 LDG.E.64 R18, desc[UR4][R38.64] ;  /* 0x0000000426124981 */ /* 0x000f64000c1e1b00 */
[----:B------:R-:W1:Y:S01]  /*0380*/  @P0 LDC.64 R46, c[0x0][0x268] ;  /* 0x00009a00ff2e0b82 */ /* 0x000e620000000a00 */
[C---:B--2---:R-:W-:Y:S01]  /*0390*/  @P5 IMAD.WIDE.U32 R40, R49.reuse, 0x8, R40 ;  /* 0x0000000831285825 */ /* 0x044fe200078e0028 */
[----:B------:R-:W-:Y:S02]  /*03a0*/  CS2R R104, SRZ ;  /* 0x0000000000687805 */ /* 0x000fe4000001ff00 */
[----:B------:R-:W-:Y:S02]  /*03b0*/  CS2R R106, SRZ ;  /* 0x00000000006a7805 */ /* 0x000fe4000001ff00 */
[----:B------:R-:W-:Y:S02]  /*03c0*/  CS2R R100, SRZ ;  /* 0x0000000000647805 */ /* 0x000fe4000001ff00 */
[----:B------:R-:W-:Y:S01]  /*03d0*/  CS2R R102, SRZ ;  /* 0x0000000000667805 */ /* 0x000fe2000001ff00 */
[----:B------:R2:W5:Y:S01]  /*03e0*/  @P5 LDG.E.64 R20, desc[UR4][R40.64] ;  /* 0x0000000428145981 */ /* 0x000562000c1e1b00 */
[C---:B---3--:R-:W-:Y:S01]  /*03f0*/  @P5 IMAD.WIDE.U32 R42, R49.reuse, 0x8, R42 ;  /* 0x00000008312a5825 */ /* 0x048fe200078e002a */
[----:B------:R-:W-:-:S02]  /*0400*/  @P5 IADD3 R49, R49, 0x80, RZ ;  /* 0x0000008031315810 */ /* 0x000fc40007ffe0ff */
[----:B------:R-:W-:Y:S02]  /*0410*/  CS2R R96, SRZ ;  /* 0x0000000000607805 */ /* 0x000fe4000001ff00 */
[----:B------:R-:W-:Y:S02]  /*0420*/  CS2R R98, SRZ ;  /* 0x0000000000627805 */ /* 0x000fe4000001ff00 */
[----:B------:R-:W-:Y:S01]  /*0430*/  CS2R R92, SRZ ;  /* 0x00000000005c7805 */ /* 0x000fe2000001ff00 */
[----:B------:R3:W5:Y:S01]  /*0440*/  @P5 LDG.E.64 R22, desc[UR4][R42.64] ;  /* 0x000000042a165981 */ /* 0x000762000c1e1b00 */
[----:B0-----:R-:W-:-:S05]  /*0450*/  @P0 IMAD.WIDE.U32 R24, R49, 0x8, R44 ;  /* 0x0000000831180825 */ /* 0x001fca00078e002c */
[----:B------:R0:W5:Y:S01]  /*0460*/  @P0 LDG.E.64 R26, desc[UR4][R24.64] ;  /* 0x00000004181a0981 */ /* 0x000162000c1e1b00 */
        /* <DEDUP_REMOVED lines=29> */
[----:B--2---:R-:W-:Y:S02]  /*0640*/  CS2R R40, SRZ ;  /* 0x0000000000287805 */ /* 0x004fe4000001ff00 */
[----:B---3--:R-:W-:Y:S02]  /*0650*/  CS2R R42, SRZ ;  /* 0x00000000002a7805 */ /* 0x008fe4000001ff00 */
        /* <DEDUP_REMOVED lines=16> */
[----:B------:R-:W-:Y:S01]  /*0760*/  IMAD.MOV.U32 R25, RZ, RZ, R20 ;  /* 0x000000ffff197224 */ /* 0x000fe200078e0014 */
[--C-:B------:R-:W-:Y:S01]  /*0770*/  SHF.R.U64 R148, R14, 0x10, R15.reuse ;  /* 0x000000100e947819 */ /* 0x100fe2000000120f */
[----:B------:R-:W-:Y:S01]  /*0780*/  HFMA2.MMA R113, -RZ, RZ, 0, 0 ;  /* 0x00000000ff717435 */ /* 0x000fe200000001ff */
[----:B------:R-:W-:Y:S01]  /*0790*/  MOV R35, R15 ;  /* 0x0000000f00237202 */ /* 0x000fe20000000f00 */
[----:B------:R-:W-:Y:S01]  /*07a0*/  IMAD.MOV.U32 R216, RZ, RZ, 0x1 ;  /* 0x00000001ffd87424 */ /* 0x000fe200078e00ff */
[----:B------:R-:W-:Y:S01]  /*07b0*/  SHF.R.U32.HI R34, RZ, 0x10, R15 ;  /* 0x00000010ff227819 */ /* 0x000fe2000001160f */
[----:B------:R-:W-:Y:S01]  /*07c0*/  IMAD.U32 R161, R161, 0x10000, RZ ;  /* 0x00010000a1a17824 */ /* 0x000fe200078e00ff */
[--C-:B------:R-:W-:Y:S01]  /*07d0*/  SHF.R.U64 R28, R18, 0x10, R19.reuse ;  /* 0x00000010121c7819 */ /* 0x100fe20000001213 */
[----:B------:R-:W-:Y:S01]  /*07e0*/  IMAD.U32 R159, R159, 0x10000, RZ ;  /* 0x000100009f9f7824 */ /* 0x000fe200078e00ff */
[----:B------:R-:W-:Y:S01]  /*07f0*/  MOV R2, R19 ;  /* 0x0000001300027202 */ /* 0x000fe20000000f00 */
[----:B------:R-:W-:Y:S01]  /*0800*/  IMAD.U32 R157, R157, 0x10000, RZ ;  /* 0x000100009d9d7824 */ /* 0x000fe200078e00ff */
[----:B------:R-:W-:Y:S01]  /*0810*/  SHF.R.U32.HI R6, RZ, 0x10, R19 ;  /* 0x00000010ff067819 */ /* 0x000fe20000011613 */
[----:B------:R-:W-:Y:S01]  /*0820*/  IMAD.U32 R155, R155, 0x10000, RZ ;  /* 0x000100009b9b7824 */ /* 0x000fe200078e00ff */
[--C-:B------:R-:W-:Y:S01]  /*0830*/  SHF.R.U64 R152, R12, 0x10, R13.reuse ;  /* 0x000000100c987819 */ /* 0x100fe2000000120d */
[----:B------:R-:W-:Y:S01]  /*0840*/  IMAD.U32 R153, R153, 0x10000, RZ ;  /* 0x0001000099997824 */ /* 0x000fe200078e00ff */
[----:B------:R-:W-:Y:S01]  /*0850*/  MOV R151, R13 ;  /* 0x0000000d00977202 */ /* 0x000fe20000000f00 */
[----:B------:R-:W-:Y:S01]  /*0860*/  IMAD.U32 R149, R149, 0x10000, RZ ;  /* 0x0001000095957824 */ /* 0x000fe200078e00ff */
[----:B------:R-:W-:Y:S01]  /*0870*/  SHF.R.U32.HI R150, RZ, 0x10, R13 ;  /* 0x00000010ff967819 */ /* 0x000fe2000001160d */
[----:B------:R-:W-:Y:S01]  /*0880*/  IMAD.MOV.U32 R13, RZ, RZ, R30 ;  /* 0x000000ffff0d7224 */ /* 0x000fe200078e001e */
        /* <DEDUP_REMOVED lines=51> */
.L_x_1407:
        /* <DEDUP_REMOVED lines=17> */
[C---:B------:R-:W-:Y:S02]  /*0cd0*/  LEA R140, P1, R8.reuse, UR10, 0x4 ;  /* 0x0000000a088c7c11 */ /* 0x040fe4000f8220ff */
[----:B------:R-:W-:Y:S02]  /*0ce0*/  ISETP.NE.U32.AND P0, PT, RZ, UR14, PT ;  /* 0x0000000eff007c0c */ /* 0x000fe4000bf05070 */
[C---:B------:R-:W-:Y:S02]  /*0cf0*/  LEA.HI.X R141, R8.reuse, UR11, RZ, 0x4, P1 ;  /* 0x0000000b088d7c11 */ /* 0x040fe400088f24ff */
[----:B------:R-:W-:Y:S01]  /*0d00*/  ISETP.NE.AND.EX P0, PT, RZ, UR15, PT, P0 ;  /* 0x0000000fff007c0c */ /* 0x000fe2000bf05300 */
[----:B------:R-:W1:Y:S03]  /*0d10*/  LDC.64 R176, c[0x0][0x2b8] ;  /* 0x0000ae00ffb07b82 */ /* 0x000e660000000a00 */
[----:B------:R-:W2:Y:S09]  /*0d20*/  LDG.E.128 R140, desc[UR4][R140.64] ;  /* 0x000000048c8c7981 */ /* 0x000eb2000c1e1d00 */
[----:B------:R-:W3:Y:S01]  /*0d30*/  @P0 LDC.64 R144, c[0x0][0x248] ;  /* 0x00009200ff900b82 */ /* 0x000ee20000000a00 */
[----:B0-----:R-:W-:-:S06]  /*0d40*/  IMAD.WIDE.U32 R146, R8, 0x8, R146 ;  /* 0x0000000808927825 */ /* 0x001fcc00078e0092 */
[----:B------:R-:W4:Y:S01]  /*0d50*/  LDG.E.64 R146, desc[UR4][R146.64] ;  /* 0x0000000492927981 */ /* 0x000f22000c1e1b00 */
[----:B-1----:R-:W-:-:S06]  /*0d60*/  IMAD.WIDE.U32 R176, R8, 0x8, R176 ;  /* 0x0000000808b07825 */ /* 0x002fcc00078e00b0 */
[----:B------:R-:W4:Y:S01]  /*0d70*/  LDG.E.64 R176, desc[UR4][R176.64] ;  /* 0x00000004b0b07981 */ /* 0x000f22000c1e1b00 */
[C---:B------:R-:W-:Y:S01]  /*0d80*/  IMAD.SHL.U32 R175, R8.reuse, 0x4, RZ ;  /* 0x0000000408af7824 */ /* 0x040fe200078e00ff */
[----:B------:R-:W-:-:S04]  /*0d90*/  SHF.L.U64.HI R0, R8, 0x2, RZ ;  /* 0x0000000208007819 */ /* 0x000fc800000102ff */
[----:B------:R-:W-:-:S04]  /*0da0*/  IADD3 R178, P1, R175, UR12, RZ ;  /* 0x0000000cafb27c10 */ /* 0x000fc8000ff3e0ff */
[----:B------:R-:W-:Y:S02]  /*0db0*/  IADD3.X R179, R0, UR13, RZ, P1, !PT ;  /* 0x0000000d00b37c10 */ /* 0x000fe40008ffe4ff */
[----:B---3--:R-:W-:-:S03]  /*0dc0*/  @P0 IADD3 R144, P1, R175, R144, RZ ;  /* 0x00000090af900210 */ /* 0x008fc60007f3e0ff */
[----:B------:R-:W5:Y:S01]  /*0dd0*/  LDG.E R175, desc[UR4][R178.64] ;  /* 0x00000004b2af7981 */ /* 0x000f62000c1e1900 */
[----:B------:R-:W-:Y:S02]  /*0de0*/  @P0 IADD3.X R145, R0, R145, RZ, P1, !PT ;  /* 0x0000009100910210 */ /* 0x000fe40000ffe4ff */
[----:B------:R-:W-:-:S03]  /*0df0*/  ISETP.NE.U32.AND P1, PT, RZ, UR8, PT ;  /* 0x00000008ff007c0c */ /* 0x000fc6000bf25070 */
[----:B------:R4:W5:Y:S01]  /*0e00*/  @P0 LDG.E R7, desc[UR4][R144.64] ;  /* 0x0000000490070981 */ /* 0x000962000c1e1900 */
[----:B------:R-:W-:-:S13]  /*0e10*/  ISETP.NE.AND.EX P1, PT, RZ, UR9, PT, P1 ;  /* 0x00000009ff007c0c */ /* 0x000fda000bf25310 */
[----:B------:R-:W-:-:S04]  /*0e20*/  @P1 LEA R180, P0, R8, UR8, 0x4 ;  /* 0x0000000808b41c11 */ /* 0x000fc8000f8020ff */
[----:B------:R-:W-:Y:S02]  /*0e30*/  @P1 LEA.HI.X R181, R8, UR9, RZ, 0x4, P0 ;  /* 0x0000000908b51c11 */ /* 0x000fe400080f24ff */
[----:B------:R-:W-:-:S03]  /*0e40*/  ISETP.NE.AND P0, PT, R162, RZ, PT ;  /* 0x000000ffa200720c */ /* 0x000fc60003f05270 */
[----:B------:R0:W5:Y:S02]  /*0e50*/  @P1 LDG.E.128 R116, desc[UR4][R180.64] ;  /* 0x00000004b4741981 */ /* 0x000164000c1e1d00 */
[----:B-----5:R-:W-:-:S05]  /*0e60*/  FSEL R0, R218, RZ, !P0 ;  /* 0x000000ffda007208 */ /* 0x020fca0004000000 */
[--C-:B--2---:R-:W-:Y:S01]  /*0e70*/  FADD.FTZ R220, R141, -R0.reuse ;  /* 0x800000008ddc7221 */ /* 0x104fe20000010000 */
[--C-:B------:R-:W-:Y:S01]  /*0e80*/  FADD.FTZ R186, R140, -R0.reuse ;  /* 0x800000008cba7221 */ /* 0x100fe20000010000 */
[--C-:B------:R-:W-:Y:S01]  /*0e90*/  FADD.FTZ R222, R142, -R0.reuse ;  /* 0x800000008ede7221 */ /* 0x100fe20000010000 */
[----:B------:R-:W-:Y:S01]  /*0ea0*/  FADD.FTZ R224, R143, -R0 ;  /* 0x800000008fe07221 */ /* 0x000fe20000010000 */
[----:B----4-:R-:W-:Y:S01]  /*0eb0*/  SHF.R.U64 R145, R146, 0x10, R147 ;  /* 0x0000001092917819 */ /* 0x010fe20000001293 */
[----:B------:R-:W-:-:S04]  /*0ec0*/  IMAD.MOV.U32 R141, RZ, RZ, R146 ;  /* 0x000000ffff8d7224 */ /* 0x000fc800078e0092 */
[----:B------:R-:W-:Y:S01]  /*0ed0*/  IMAD.U32 R145, R145, 0x10000, RZ ;  /* 0x0001000091917824 */ /* 0x000fe200078e00ff */
[----:B------:R-:W-:Y:S01]  /*0ee0*/  SHF.R.U64 R144, R176, 0x10, R177 ;  /* 0x00000010b0907819 */ /* 0x000fe200000012b1 */
[----:B------:R-:W-:Y:S01]  /*0ef0*/  IMAD.MOV.U32 R0, RZ, RZ, R176 ;  /* 0x000000ffff007224 */ /* 0x000fe200078e00b0 */
[----:B------:R-:W-:Y:S01]  /*0f00*/  MOV R142, R147 ;  /* 0x00000093008e7202 */ /* 0x000fe20000000f00 */
[----:B------:R-:W-:Y:S01]  /*0f10*/  FMUL.FTZ R176, R9, R220 ;  /* 0x000000dc09b07220 */ /* 0x000fe20000410000 */
[----:B------:R-:W-:Y:S01]  /*0f20*/  SHF.L.U32 R144, R144, 0x10, RZ ;  /* 0x0000001090907819 */ /* 0x000fe200000006ff */
[----:B------:R-:W-:Y:S01]  /*0f30*/  FMUL.FTZ R179, R156, R145 ;  /* 0x000000919cb37220 */ /* 0x000fe20000410000 */
[----:B------:R-:W-:Y:S01]  /*0f40*/  IMAD.U32 R143, R141, 0x10000, RZ ;  /* 0x000100008d8f7824 */ /* 0x000fe200078e00ff */
[----:B------:R-:W-:Y:S02]  /*0f50*/  MOV R140, R177 ;  /* 0x000000b1008c7202 */ /* 0x000fe40000000f00 */
[----:B------:R-:W-:Y:S01]  /*0f60*/  SHF.R.U32.HI R146, RZ, 0x10, R147 ;  /* 0x00000010ff927819 */ /* 0x000fe20000011693 */
[----:B------:R-:W-:Y:S01]  /*0f70*/  FADD.FTZ R93, R93, R144 ;  /* 0x000000905d5d7221 */ /* 0x000fe20000010000 */
[-C--:B------:R-:W-:Y:S01]  /*0f80*/  FFMA.FTZ R179, R160, R144.reuse, R179 ;  /* 0x00000090a0b37223 */ /* 0x080fe200000100b3 */
[----:B------:R-:W-:Y:S01]  /*0f90*/  FFMA.FTZ R113, R176, R144, R113 ;  /* 0x00000090b0717223 */ /* 0x000fe20000010071 */
[----:B------:R-:W-:Y:S01]  /*0fa0*/  SHF.L.U32 R141, R0, 0x10, RZ ;  /* 0x00000010008d7819 */ /* 0x000fe200000006ff */
[----:B------:R-:W-:Y:S01]  /*0fb0*/  IMAD.U32 R144, R142, 0x10000, RZ ;  /* 0x000100008e907824 */ /* 0x000fe200078e00ff */
[----:B------:R-:W-:Y:S01]  /*0fc0*/  SHF.R.U32.HI R178, RZ, 0x10, R177 ;  /* 0x00000010ffb27819 */ /* 0x000fe200000116b1 */
[----:B------:R-:W-:Y:S01]  /*0fd0*/  FMUL.FTZ R0, R157, R143 ;  /* 0x0000008f9d007220 */ /* 0x000fe20000410000 */
[----:B------:R-:W-:Y:S01]  /*0fe0*/  FMUL.FTZ R177, R9, R186 ;  /* 0x000000ba09b17220 */ /* 0x000fe20000410000 */
[----:B------:R-:W-:Y:S01]  /*0ff0*/  SHF.L.U32 R140, R140, 0x10, RZ ;  /* 0x000000108c8c7819 */ /* 0x000fe200000006ff */
[----:B------:R-:W-:-:S02]  /*1000*/  IMAD.U32 R146, R146, 0x10000, RZ ;  /* 0x0001000092927824 */ /* 0x000fc400078e00ff */
[----:B0-----:R-:W-:Y:S01]  /*1010*/  FMUL.FTZ R181, R9, R222 ;  /* 0x000000de09b57220 */ /* 0x001fe20000410000 */
[----:B------:R-:W-:Y:S01]  /*1020*/  FMUL.FTZ R180, R155, R144 ;  /* 0x000000909bb47220 */ /* 0x000fe20000410000 */
        /* <DEDUP_REMOVED lines=26> */
[----:B------:R-:W-:Y:S02]  /*11d0*/  VIADD R220, R8, 0x80 ;  /* 0x0000008008dc7836 */ /* 0x000fe40000000000 */
[----:B------:R-:W-:Y:S01]  /*11e0*/  FADD.FTZ R219, R140, R183 ;  /* 0x000000b78cdb7221 */ /* 0x000fe20000010000 */
[----:B------:R-:W-:-:S07]  /*11f0*/  FFMA.FTZ R221, R178, R183, R142 ;  /* 0x000000b7b2dd7223 */ /* 0x000fce000001008e */
.L_x_1383:
[----:B------:R-:W-:Y:S05]  /*1200*/  BSYNC B0 ;  /* 0x0000000000007941 */ /* 0x000fea0003800000 */
.L_x_1382:
[----:B------:R-:W-:Y:S04]  /*1210*/  BSSY B0, `(.L_x_1384) ;  /* 0x0000056000007945 */ /* 0x000fe80003800000 */
[----:B------:R-:W-:Y:S05]  /*1220*/  @!P3 BRA `(.L_x_1385) ;  /* 0x000000040050b947 */ /* 0x000fea0003800000 */
        /* <DEDUP_REMOVED lines=12> */
[C---:B------:R-:W-:Y:S02]  /*12f0*/  SHF.L.U32 R189, R220.reuse, 0x2, RZ ;  /* 0x00000002dcbd7819 */ /* 0x040fe400000006ff */
[----:B------:R-:W-:Y:S02]  /*1300*/  SHF.L.U64.HI R174, R220, 0x2, RZ ;  /* 0x00000002dcae7819 */ /* 0x000fe400000102ff */
[----:B------:R-:W-:-:S04]  /*1310*/  IADD3 R186, P1, R189, UR12, RZ ;  /* 0x0000000cbdba7c10 */ /* 0x000fc8000ff3e0ff */
[----:B------:R-:W-:Y:S02]  /*1320*/  IADD3.X R187, R174, UR13, RZ, P1, !PT ;  /* 0x0000000daebb7c10 */ /* 0x000fe40008ffe4ff */
[----:B---3--:R-:W-:-:S05]  /*1330*/  @P0 IADD3 R144, P1, R189, R144, RZ ;  /* 0x00000090bd900210 */ /* 0x008fca0007f3e0ff */
[----:B------:R-:W-:Y:S01]  /*1340*/  @P0 IMAD.X R145, R174, 0x1, R145, P1 ;  /* 0x00000001ae910824 */ /* 0x000fe200008e0691 */
[----:B------:R-:W-:Y:S01]  /*1350*/  ISETP.NE.U32.AND P1, PT, RZ, UR8, PT ;  /* 0x00000008ff007c0c */ /* 0x000fe2000bf25070 */
[----:B------:R-:W5:Y:S03]  /*1360*/  LDG.E R174, desc[UR4][R186.64] ;  /* 0x00000004baae7981 */ /* 0x000f66000c1e1900 */
[----:B------:R-:W-:Y:S01]  /*1370*/  ISETP.NE.AND.EX P1, PT, RZ, UR9, PT, P1 ;  /* 0x00000009ff007c0c */ /* 0x000fe2000bf25310 */
[----:B------:R4:W5:-:S12]  /*1380*/  @P0 LDG.E R6, desc[UR4][R144.64] ;  /* 0x0000000490060981 */ /* 0x000958000c1e1900 */
[----:B------:R-:W-:-:S04]  /*1390*/  @P1 LEA R188, P0, R220, UR8, 0x4 ;  /* 0x00000008dcbc1c11 */ /* 0x000fc8000f8020ff */
[----:B------:R-:W-:Y:S02]  /*13a0*/  @P1 LEA.HI.X R189, R220, UR9, RZ, 0x4, P0 ;  /* 0x00000009dcbd1c11 */ /* 0x000fe400080f24ff */
[----:B------:R-:W-:-:S03]  /*13b0*/  ISETP.NE.AND P0, PT, R162, RZ, PT ;  /* 0x000000ffa200720c */ /* 0x000fc60003f05270 */
[----:B------:R0:W5:Y:S02]  /*13c0*/  @P1 LDG.E.128 R120, desc[UR4][R188.64] ;  /* 0x00000004bc781981 */ /* 0x000164000c1e1d00 */
[----:B-----5:R-:W-:Y:S02]  /*13d0*/  FSEL R224, R218, RZ, !P0 ;  /* 0x000000ffdae07208 */ /* 0x020fe40004000000 */
[----:B------:R-:W-:-:S03]  /*13e0*/  IADD3 R220, R220, 0x80, RZ ;  /* 0x00000080dcdc7810 */ /* 0x000fc60007ffe0ff */
[C---:B--2---:R-:W-:Y:S01]  /*13f0*/  FADD.FTZ R222, -R224.reuse, R142 ;  /* 0x0000008ee0de7221 */ /* 0x044fe20000010100 */
[C---:B------:R-:W-:Y:S01]  /*1400*/  FADD.FTZ R182, -R224.reuse, R140 ;  /* 0x0000008ce0b67221 */ /* 0x040fe20000010100 */
[C---:B------:R-:W-:Y:S01]  /*1410*/  FADD.FTZ R190, -R224.reuse, R141 ;  /* 0x0000008de0be7221 */ /* 0x040fe20000010100 */
[----:B------:R-:W-:Y:S01]  /*1420*/  FADD.FTZ R224, -R224, R143 ;  /* 0x0000008fe0e07221 */ /* 0x000fe20000010100 */
[----:B----4-:R-:W-:Y:S02]  /*1430*/  SHF.R.U64 R145, R146, 0x10, R147 ;  /* 0x0000001092917819 */ /* 0x010fe40000001293 */
[----:B------:R-:W-:Y:S02]  /*1440*/  MOV R142, R146 ;  /* 0x00000092008e7202 */ /* 0x000fe40000000f00 */
[----:B------:R-:W-:Y:S02]  /*1450*/  SHF.L.U32 R145, R145, 0x10, RZ ;  /* 0x0000001091917819 */ /* 0x000fe400000006ff */
[----:B------:R-:W-:-:S02]  /*1460*/  SHF.L.U32 R142, R142, 0x10, RZ ;  /* 0x000000108e8e7819 */ /* 0x000fc400000006ff */
[--C-:B------:R-:W-:Y:S02]  /*1470*/  SHF.R.U64 R144, R184, 0x10, R185.reuse ;  /* 0x00000010b8907819 */ /* 0x100fe400000012b9 */
[----:B------:R-:W-:Y:S01]  /*1480*/  MOV R140, R184 ;  /* 0x000000b8008c7202 */ /* 0x000fe20000000f00 */
[----:B------:R-:W-:Y:S01]  /*1490*/  IMAD.MOV.U32 R141, RZ, RZ, R185 ;  /* 0x000000ffff8d7224 */ /* 0x000fe200078e00b9 */
[----:B------:R-:W-:Y:S02]  /*14a0*/  SHF.R.U32.HI R146, RZ, 0x10, R147 ;  /* 0x00000010ff927819 */ /* 0x000fe40000011693 */
[----:B------:R-:W-:Y:S01]  /*14b0*/  SHF.R.U32.HI R186, RZ, 0x10, R185 ;  /* 0x00000010ffba7819 */ /* 0x000fe200000116b9 */
[C---:B------:R-:W-:Y:S01]  /*14c0*/  FMUL.FTZ R185, R9.reuse, R182 ;  /* 0x000000b609b97220 */ /* 0x040fe20000410000 */
[----:B------:R-:W-:Y:S02]  /*14d0*/  IMAD.MOV.U32 R143, RZ, RZ, R147 ;  /* 0x000000ffff8f7224 */ /* 0x000fe400078e0093 */
[----:B------:R-:W-:Y:S01]  /*14e0*/  FMUL.FTZ R182, R9, R190 ;  /* 0x000000be09b67220 */ /* 0x000fe20000410000 */
[----:B------:R-:W-:-:S02]  /*14f0*/  IMAD.U32 R144, R144, 0x10000, RZ ;  /* 0x0001000090907824 */ /* 0x000fc400078e00ff */
[----:B0-----:R-:W-:Y:S01]  /*1500*/  FMUL.FTZ R189, R148, R145 ;  /* 0x0000009194bd7220 */ /* 0x001fe20000410000 */
[----:B------:R-:W-:Y:S02]  /*1510*/  IMAD.U32 R140, R140, 0x10000, RZ ;  /* 0x000100008c8c7824 */ /* 0x000fe400078e00ff */
        /* <DEDUP_REMOVED lines=9> */
[----:B------:R-:W-:-:S02]  /*15b0*/  IMAD.U32 R140, R186, 0x10000, RZ ;  /* 0x00010000ba8c7824 */ /* 0x000fc400078e00ff */
[----:B------:R-:W-:Y:S01]  /*15c0*/  FMUL.FTZ R188, R9, R224 ;  /* 0x000000e009bc7220 */ /* 0x000fe20000410000 */
        /* <DEDUP_REMOVED lines=26> */
.L_x_1385:
[----:B------:R-:W-:Y:S05]  /*1770*/  BSYNC B0 ;  /* 0x0000000000007941 */ /* 0x000fea0003800000 */
.L_x_1384:
        /* <DEDUP_REMOVED lines=19> */
[----:B------:R0:W5:Y:S01]  /*18b0*/  LDG.E R173, desc[UR4][R194.64] ;  /* 0x00000004c2ad7981 */ /* 0x000162000c1e1900 */
        /* <DEDUP_REMOVED lines=16> */
[----:B----4-:R-:W-:Y:S01]  /*19c0*/  IMAD.MOV.U32 R142, RZ, RZ, R146 ;  /* 0x000000ffff8e7224 */ /* 0x010fe200078e0092 */
[--C-:B-1----:R-:W-:Y:S02]  /*19d0*/  SHF.R.U64 R145, R146, 0x10, R147.reuse ;  /* 0x0000001092917819 */ /* 0x102fe40000001293 */
[----:B------:R-:W-:Y:S01]  /*19e0*/  SHF.R.U32.HI R146, RZ, 0x10, R147 ;  /* 0x00000010ff927819 */ /* 0x000fe20000011693 */
[----:B------:R-:W-:-:S02]  /*19f0*/  IMAD.U32 R142, R142, 0x10000, RZ ;  /* 0x000100008e8e7824 */ /* 0x000fc400078e00ff */
[----:B------:R-:W-:Y:S01]  /*1a00*/  IMAD.MOV.U32 R140, RZ, RZ, R186 ;  /* 0x000000ffff8c7224 */ /* 0x000fe200078e00ba */
[--C-:B------:R-:W-:Y:S01]  /*1a10*/  SHF.R.U64 R144, R186, 0x10, R187.reuse ;  /* 0x00000010ba907819 */ /* 0x100fe200000012bb */
[----:B------:R-:W-:Y:S02]  /*1a20*/  IMAD.U32 R145, R145, 0x10000, RZ ;  /* 0x0001000091917824 */ /* 0x000fe400078e00ff */
[----:B------:R-:W-:Y:S01]  /*1a30*/  FMUL.FTZ R194, R29, R142 ;  /* 0x0000008e1dc27220 */ /* 0x000fe20000410000 */
[----:B------:R-:W-:Y:S01]  /*1a40*/  SHF.L.U32 R140, R140, 0x10, RZ ;  /* 0x000000108c8c7819 */ /* 0x000fe200000006ff */
[----:B---3--:R-:W-:Y:S01]  /*1a50*/  FMUL.FTZ R197, R28, R145 ;  /* 0x000000911cc57220 */ /* 0x008fe20000410000 */
[----:B------:R-:W-:Y:S01]  /*1a60*/  SHF.L.U32 R144, R144, 0x10, RZ ;  /* 0x0000001090907819 */ /* 0x000fe200000006ff */
[----:B------:R-:W-:Y:S01]  /*1a70*/  IMAD.U32 R146, R146, 0x10000, RZ ;  /* 0x0001000092927824 */ /* 0x000fe200078e00ff */
[----:B------:R-:W-:Y:S02]  /*1a80*/  SHF.R.U32.HI R186, RZ, 0x10, R187 ;  /* 0x00000010ffba7819 */ /* 0x000fe400000116bb */
[----:B------:R-:W-:Y:S01]  /*1a90*/  MOV R143, R147 ;  /* 0x00000093008f7202 */ /* 0x000fe20000000f00 */
[----:B------:R-:W-:Y:S01]  /*1aa0*/  FADD.FTZ R84, R84, R140 ;  /* 0x0000008c54547221 */ /* 0x000fe20000010000 */
[-C--:B------:R-:W-:Y:S01]  /*1ab0*/  FFMA.FTZ R194, R33, R140.reuse, R194 ;  /* 0x0000008c21c27223 */ /* 0x080fe200000100c2 */
[----:B------:R-:W-:Y:S01]  /*1ac0*/  FFMA.FTZ R104, R195, R140, R104 ;  /* 0x0000008cc3687223 */ /* 0x000fe20000010068 */
[----:B------:R-:W-:Y:S01]  /*1ad0*/  MOV R141, R187 ;  /* 0x000000bb008d7202 */ /* 0x000fe20000000f00 */
[----:B------:R-:W-:Y:S01]  /*1ae0*/  FADD.FTZ R85, R85, R144 ;  /* 0x0000009055557221 */ /* 0x000fe20000010000 */
[-C--:B------:R-:W-:Y:S01]  /*1af0*/  FFMA.FTZ R197, R32, R144.reuse, R197 ;  /* 0x0000009020c57223 */ /* 0x080fe200000100c5 */
[----:B------:R-:W-:Y:S01]  /*1b00*/  FFMA.FTZ R105, R192, R144, R105 ;  /* 0x00000090c0697223 */ /* 0x000fe20000010069 */
[----:B------:R-:W-:Y:S01]  /*1b10*/  SHF.L.U32 R140, R186, 0x10, RZ ;  /* 0x00000010ba8c7819 */ /* 0x000fe200000006ff */
[----:B------:R-:W-:-:S02]  /*1b20*/  IMAD.U32 R144, R143, 0x10000, RZ ;  /* 0x000100008f907824 */ /* 0x000fc400078e00ff */
        /* <DEDUP_REMOVED lines=27> */
.L_x_1387:
[----:B------:R-:W-:Y:S05]  /*1ce0*/  BSYNC B0 ;  /* 0x0000000000007941 */ /* 0x000fea0003800000 */
.L_x_1386:
        /* <DEDUP_REMOVED lines=21> */
[----:B------:R0:W5:Y:S03]  /*1e40*/  LDG.E R172, desc[UR4][R202.64] ;  /* 0x00000004caac7981 */ /* 0x000166000c1e1900 */
        /* <DEDUP_REMOVED lines=14> */
[----:B----4-:R-:W-:Y:S02]  /*1f30*/  SHF.R.U64 R145, R146, 0x10, R147 ;  /* 0x0000001092917819 */ /* 0x010fe40000001293 */
[----:B------:R-:W-:Y:S02]  /*1f40*/  MOV R142, R146 ;  /* 0x00000092008e7202 */ /* 0x000fe40000000f00 */
[----:B------:R-:W-:-:S02]  /*1f50*/  SHF.L.U32 R145, R145, 0x10, RZ ;  /* 0x0000001091917819 */ /* 0x000fc400000006ff */
[----:B------:R-:W-:Y:S02]  /*1f60*/  SHF.L.U32 R142, R142, 0x10, RZ ;  /* 0x000000108e8e7819 */ /* 0x000fe400000006ff */
[----:B------:R-:W-:Y:S02]  /*1f70*/  SHF.R.U64 R144, R186, 0x10, R187 ;  /* 0x00000010ba907819 */ /* 0x000fe400000012bb */
[----:B------:R-:W-:Y:S02]  /*1f80*/  MOV R140, R186 ;  /* 0x000000ba008c7202 */ /* 0x000fe40000000f00 */
[--C-:B------:R-:W-:Y:S01]  /*1f90*/  SHF.R.U32.HI R146, RZ, 0x10, R147.reuse ;  /* 0x00000010ff927819 */ /* 0x100fe20000011693 */
[----:B------:R-:W-:Y:S02]  /*1fa0*/  IMAD.MOV.U32 R143, RZ, RZ, R147 ;  /* 0x000000ffff8f7224 */ /* 0x000fe400078e0093 */
[----:B-1----:R-:W-:Y:S01]  /*1fb0*/  FMUL.FTZ R205, R20, R145 ;  /* 0x0000009114cd7220 */ /* 0x002fe20000410000 */
[----:B------:R-:W-:Y:S01]  /*1fc0*/  IMAD.U32 R144, R144, 0x10000, RZ ;  /* 0x0001000090907824 */ /* 0x000fe200078e00ff */
[----:B------:R-:W-:Y:S01]  /*1fd0*/  SHF.R.U32.HI R186, RZ, 0x10, R187 ;  /* 0x00000010ffba7819 */ /* 0x000fe200000116bb */
[----:B------:R-:W-:-:S02]  /*1fe0*/  IMAD.U32 R140, R140, 0x10000, RZ ;  /* 0x000100008c8c7824 */ /* 0x000fc400078e00ff */
        /* <DEDUP_REMOVED lines=9> */
[----:B------:R-:W-:Y:S02]  /*2080*/  IMAD.MOV.U32 R141, RZ, RZ, R187 ;  /* 0x000000ffff8d7224 */ /* 0x000fe400078e00bb */
[----:B------:R-:W-:Y:S01]  /*2090*/  FMUL.FTZ R204, R9, R224 ;  /* 0x000000e009cc7220 */ /* 0x000fe20000410000 */
[----:B------:R-:W-:-:S02]  /*20a0*/  IMAD.U32 R140, R186, 0x10000, RZ ;  /* 0x00010000ba8c7824 */ /* 0x000fc400078e00ff */
        /* <DEDUP_REMOVED lines=26> */
.L_x_1389:
[----:B------:R-:W-:Y:S05]  /*2250*/  BSYNC B0 ;  /* 0x0000000000007941 */ /* 0x000fea0003800000 */
.L_x_1388:
[----:B------:R-:W-:Y:S01]  /*2260*/  ISETP.NE.AND P0, PT, R3, RZ, PT ;  /* 0x000000ff0300720c */ /* 0x000fe20003f05270 */
[----:B------:R-:W-:-:S12]  /*2270*/  BSSY B0, `(.L_x_1390) ;  /* 0x0000055000007945 */ /* 0x000fd80003800000 */
[----:B------:R-:W-:Y:S05]  /*2280*/  @!P0 BRA `(.L_x_1391) ;  /* 0x00000004004c8947 */ /* 0x000fea0003800000 */
[----:B------:R-:W-:Y:S01]  /*2290*/  ISETP.NE.U32.AND P0, PT, RZ, UR14, PT ;  /* 0x0000000eff007c0c */ /* 0x000fe2000bf05070 */
[C---:B------:R-:W-:Y:S01]  /*22a0*/  IMAD.SHL.U32 R145, R220.reuse, 0x4, RZ ;  /* 0x00000004dc917824 */ /* 0x040fe200078e00ff */
[C---:B------:R-:W-:Y:S02]  /*22b0*/  LEA R142, P1, R220.reuse, UR10, 0x4 ;  /* 0x0000000adc8e7c11 */ /* 0x040fe4000f8220ff */
[----:B------:R-:W-:Y:S02]  /*22c0*/  ISETP.NE.AND.EX P0, PT, RZ, UR15, PT, P0 ;  /* 0x0000000fff007c0c */ /* 0x000fe4000bf05300 */
[----:B------:R-:W-:Y:S02]  /*22d0*/  LEA.HI.X R143, R220, UR11, RZ, 0x4, P1 ;  /* 0x0000000bdc8f7c11 */ /* 0x000fe400088f24ff */
[----:B------:R-:W-:Y:S02]  /*22e0*/  SHF.R.U32.HI R146, RZ, 0x1e, R220 ;  /* 0x0000001eff927819 */ /* 0x000fe400000116dc */
[----:B------:R-:W-:-:S04]  /*22f0*/  IADD3 R210, P1, R145, UR12, RZ ;  /* 0x0000000c91d27c10 */ /* 0x000fc8000ff3e0ff */
[----:B------:R-:W-:-:S03]  /*2300*/  IADD3.X R211, R146, UR13, RZ, P1, !PT ;  /* 0x0000000d92d37c10 */ /* 0x000fc60008ffe4ff */
[----:B------:R-:W0:Y:S02]  /*2310*/  @P0 LDC.64 R140, c[0x0][0x248] ;  /* 0x00009200ff8c0b82 */ /* 0x000e240000000a00 */
[----:B------:R-:W5:Y:S01]  /*2320*/  LDG.E R171, desc[UR4][R210.64] ;  /* 0x00000004d2ab7981 */ /* 0x000f62000c1e1900 */
[----:B0-----:R-:W-:-:S04]  /*2330*/  @P0 IADD3 R144, P1, R145, R140, RZ ;  /* 0x0000008c91900210 */ /* 0x001fc80007f3e0ff */
[----:B------:R-:W-:Y:S02]  /*2340*/  @P0 IADD3.X R145, R146, R141, RZ, P1, !PT ;  /* 0x0000008d92910210 */ /* 0x000fe40000ffe4ff */
[----:B------:R-:W0:Y:S01]  /*2350*/  LDC.64 R146, c[0x0][0x2b8] ;  /* 0x0000ae00ff927b82 */ /* 0x000e220000000a00 */
[----:B------:R-:W-:Y:S02]  /*2360*/  ISETP.NE.U32.AND P1, PT, RZ, UR8, PT ;  /* 0x00000008ff007c0c */ /* 0x000fe4000bf25070 */
[----:B------:R1:W5:Y:S02]  /*2370*/  @P0 LDG.E R2, desc[UR4][R144.64] ;  /* 0x0000000490020981 */ /* 0x000364000c1e1900 */
[----:B------:R-:W-:-:S03]  /*2380*/  ISETP.NE.AND.EX P1, PT, RZ, UR9, PT, P1 ;  /* 0x00000009ff007c0c */ /* 0x000fc6000bf25310 */
[----:B------:R-:W2:Y:S01]  /*2390*/  LDC.64 R140, c[0x0][0x2c0] ;  /* 0x0000b000ff8c7b82 */ /* 0x000ea20000000a00 */
[----:B0-----:R-:W-:-:S09]  /*23a0*/  IMAD.WIDE.U32 R186, R220, 0x8, R146 ;  /* 0x00000008dcba7825 */ /* 0x001fd200078e0092 */
[----:B------:R-:W-:Y:S02]  /*23b0*/  @P1 LEA R212, P6, R220, UR8, 0x4 ;  /* 0x00000008dcd41c11 */ /* 0x000fe4000f8c20ff */
[----:B------:R-:W-:Y:S02]  /*23c0*/  ISETP.NE.AND P0, PT, R162, RZ, PT ;  /* 0x000000ffa200720c */ /* 0x000fe40003f05270 */
[C---:B------:R-:W-:Y:S01]  /*23d0*/  @P1 LEA.HI.X R213, R220.reuse, UR9, RZ, 0x4, P6 ;  /* 0x00000009dcd51c11 */ /* 0x040fe2000b0f24ff */
[----:B------:R-:W3:Y:S01]  /*23e0*/  LDG.E.64 R186, desc[UR4][R186.64] ;  /* 0x00000004baba7981 */ /* 0x000ee2000c1e1b00 */
[----:B--2---:R-:W-:-:S03]  /*23f0*/  IMAD.WIDE.U32 R146, R220, 0x8, R140 ;  /* 0x00000008dc927825 */ /* 0x004fc600078e008c */
[----:B------:R-:W2:Y:S04]  /*2400*/  LDG.E.128 R140, desc[UR4][R142.64] ;  /* 0x000000048e8c7981 */ /* 0x000ea8000c1e1d00 */
[----:B------:R-:W4:Y:S01]  /*2410*/  LDG.E.64 R146, desc[UR4][R146.64] ;  /* 0x0000000492927981 */ /* 0x000f22000c1e1b00 */
[----:B-----5:R-:W-:-:S03]  /*2420*/  FSEL R218, R218, RZ, !P0 ;  /* 0x000000ffdada7208 */ /* 0x020fc60004000000 */
[----:B------:R0:W5:Y:S01]  /*2430*/  @P1 LDG.E.128 R132, desc[UR4][R212.64] ;  /* 0x00000004d4841981 */ /* 0x000162000c1e1d00 */
[----:B---3--:R-:W-:Y:S01]  /*2440*/  IMAD.MOV.U32 R208, RZ, RZ, R186 ;  /* 0x000000ffffd07224 */ /* 0x008fe200078e00ba */
[----:B------:R-:W-:Y:S02]  /*2450*/  SHF.R.U64 R220, R186, 0x10, R187 ;  /* 0x00000010badc7819 */ /* 0x000fe400000012bb */
[----:B------:R-:W-:Y:S01]  /*2460*/  MOV R214, R187 ;  /* 0x000000bb00d67202 */ /* 0x000fe20000000f00 */
[----:B----4-:R-:W-:Y:S01]  /*2470*/  IMAD.MOV.U32 R186, RZ, RZ, R146 ;  /* 0x000000ffffba7224 */ /* 0x010fe200078e0092 */
[----:B------:R-:W-:Y:S01]  /*2480*/  SHF.R.U64 R215, R146, 0x10, R147 ;  /* 0x0000001092d77819 */ /* 0x000fe20000001293 */
[----:B--2---:R-:W-:Y:S01]  /*2490*/  FADD.FTZ R140, -R218, R140 ;  /* 0x0000008cda8c7221 */ /* 0x004fe20000010100 */
[----:B------:R-:W-:Y:S01]  /*24a0*/  SHF.R.U32.HI R217, RZ, 0x10, R187 ;  /* 0x00000010ffd97819 */ /* 0x000fe200000116bb */
[----:B-1----:R-:W-:Y:S01]  /*24b0*/  IMAD.U32 R145, R186, 0x10000, RZ ;  /* 0x00010000ba917824 */ /* 0x002fe200078e00ff */
[----:B------:R-:W-:Y:S01]  /*24c0*/  MOV R187, R147 ;  /* 0x0000009300bb7202 */ /* 0x000fe20000000f00 */
[C---:B------:R-:W-:Y:S01]  /*24d0*/  FADD.FTZ R210, -R218.reuse, R141 ;  /* 0x0000008ddad27221 */ /* 0x040fe20000010100 */
[----:B------:R-:W-:Y:S01]  /*24e0*/  FADD.FTZ R144, -R218, R142 ;  /* 0x0000008eda907221 */ /* 0x000fe20000010100 */
[----:B------:R-:W-:Y:S01]  /*24f0*/  SHF.L.U32 R141, R208, 0x10, RZ ;  /* 0x00000010d08d7819 */ /* 0x000fe200000006ff */
[----:B------:R-:W-:-:S02]  /*2500*/  IMAD.U32 R142, R215, 0x10000, RZ ;  /* 0x00010000d78e7824 */ /* 0x000fc400078e00ff */
[----:B------:R-:W-:Y:S01]  /*2510*/  FMUL.FTZ R208, R13, R145 ;  /* 0x000000910dd07220 */ /* 0x000fe20000410000 */
[C---:B------:R-:W-:Y:S01]  /*2520*/  FMUL.FTZ R211, R9.reuse, R140 ;  /* 0x0000008c09d37220 */ /* 0x040fe20000410000 */
[----:B------:R-:W-:Y:S01]  /*2530*/  SHF.L.U32 R140, R220, 0x10, RZ ;  /* 0x00000010dc8c7819 */ /* 0x000fe200000006ff */
[----:B0-----:R-:W-:Y:S01]  /*2540*/  FMUL.FTZ R213, R12, R142 ;  /* 0x0000008e0cd57220 */ /* 0x001fe20000410000 */
[----:B------:R-:W-:Y:S01]  /*2550*/  SHF.R.U32.HI R147, RZ, 0x10, R147 ;  /* 0x00000010ff937819 */ /* 0x000fe20000011693 */
[----:B------:R-:W-:Y:S01]  /*2560*/  FMUL.FTZ R210, R9, R210 ;  /* 0x000000d209d27220 */ /* 0x000fe20000410000 */
[----:B------:R-:W-:Y:S02]  /*2570*/  IMAD.U32 R187, R187, 0x10000, RZ ;  /* 0x00010000bbbb7824 */ /* 0x000fe400078e00ff */
[----:B------:R-:W-:Y:S01]  /*2580*/  FFMA.FTZ R208, R17, R141, R208 ;  /* 0x0000008d11d07223 */ /* 0x000fe200000100d0 */
[----:B------:R-:W-:Y:S01]  /*2590*/  SHF.L.U32 R214, R214, 0x10, RZ ;  /* 0x00000010d6d67819 */ /* 0x000fe200000006ff */
[----:B------:R-:W-:Y:S01]  /*25a0*/  FADD.FTZ R146, -R218, R143 ;  /* 0x0000008fda927221 */ /* 0x000fe20000010100 */
[----:B------:R-:W-:Y:S01]  /*25b0*/  FADD.FTZ R77, R77, R140 ;  /* 0x0000008c4d4d7221 */ /* 0x000fe20000010000 */
[-C--:B------:R-:W-:Y:S01]  /*25c0*/  FFMA.FTZ R213, R16, R140.reuse, R213 ;  /* 0x0000008c10d57223 */ /* 0x080fe200000100d5 */
[----:B------:R-:W-:Y:S01]  /*25d0*/  FFMA.FTZ R97, R210, R140, R97 ;  /* 0x0000008cd2617223 */ /* 0x000fe20000010061 */
[----:B------:R-:W-:Y:S01]  /*25e0*/  FMUL.FTZ R212, R11, R187 ;  /* 0x000000bb0bd47220 */ /* 0x000fe20000410000 */
[----:B------:R-:W-:Y:S01]  /*25f0*/  FMUL.FTZ R215, R9, R144 ;  /* 0x0000009009d77220 */ /* 0x000fe20000410000 */
[----:B------:R-:W-:-:S02]  /*2600*/  IMAD.U32 R143, R147, 0x10000, RZ ;  /* 0x00010000938f7824 */ /* 0x000fc400078e00ff */
[----:B------:R-:W-:Y:S01]  /*2610*/  FADD.FTZ R140, R219, R208 ;  /* 0x000000d0db8c7221 */ /* 0x000fe20000010000 */
        /* <DEDUP_REMOVED lines=26> */
.L_x_1391:
[----:B------:R-:W-:Y:S05]  /*27c0*/  BSYNC B0 ;  /* 0x0000000000007941 */ /* 0x000fea0003800000 */
.L_x_1390:
        /* <DEDUP_REMOVED lines=25> */
.L_x_1426:
        /* <DEDUP_REMOVED lines=9> */
[----:B-----5:R-:W-:Y:S01]  /*29f0*/  LEA R218, R141, R143, 0x3 ;  /* 0x0000008f8dda7211 */ /* 0x020fe200078e18ff */
[----:B------:R-:W-:-:S05]  /*2a00*/  @!P0 IMAD R216, R140, 0x8, R143 ;  /* 0x000000088cd88824 */ /* 0x000fca00078e028f */
        /* <DEDUP_REMOVED lines=17> */
[-CC-:B------:R-:W-:Y:S01]  /*2b20*/  FFMA.FTZ R141, R177, R144.reuse, R145.reuse ;  /* 0x00000090b18d7223 */ /* 0x180fe20000010091 */
[----:B------:R-:W-:Y:S01]  /*2b30*/  ISETP.NE.U32.AND P0, PT, RZ, UR8, PT ;  /* 0x00000008ff007c0c */ /* 0x000fe2000bf05070 */
[-C--:B------:R-:W-:Y:S01]  /*2b40*/  FFMA.FTZ R142, R178, R144.reuse, R145 ;  /* 0x00000090b28e7223 */ /* 0x080fe20000010091 */
[----:B------:R-:W-:Y:S01]  /*2b50*/  LOP3.LUT P6, RZ, R175, 0xff, RZ, 0xc0, !PT ;  /* 0x000000ffafff7812 */ /* 0x000fe200078cc0ff */
[----:B------:R-:W-:Y:S01]  /*2b60*/  FADD.FTZ R140, R0, -R141 ;  /* 0x8000008d008c7221 */ /* 0x000fe20000010000 */
[----:B------:R-:W-:Y:S01]  /*2b70*/  ISETP.NE.AND.EX P0, PT, RZ, UR9, PT, P0 ;  /* 0x00000009ff007c0c */ /* 0x000fe2000bf05300 */
[--C-:B------:R-:W-:Y:S01]  /*2b80*/  FFMA.FTZ R141, R181, R144, R145.reuse ;  /* 0x00000090b58d7223 */ /* 0x100fe20000010091 */
[----:B------:R-:W-:Y:S01]  /*2b90*/  FADD.FTZ R216, R183, -R142 ;  /* 0x8000008eb7d87221 */ /* 0x000fe20000010000 */
[C---:B------:R-:W-:Y:S01]  /*2ba0*/  FMUL.FTZ R143, R9.reuse, R140 ;  /* 0x0000008c098f7220 */ /* 0x040fe20000410000 */
[----:B------:R-:W-:Y:S01]  /*2bb0*/  FFMA.FTZ R140, R176, R144, R145 ;  /* 0x00000090b08c7223 */ /* 0x000fe20000010091 */
[----:B------:R-:W-:Y:S01]  /*2bc0*/  FADD.FTZ R186, R180, -R141 ;  /* 0x8000008db4ba7221 */ /* 0x000fe20000010000 */
[----:B------:R-:W-:-:S02]  /*2bd0*/  FMUL.FTZ R220, R9, R216 ;  /* 0x000000d809dc7220 */ /* 0x000fc40000410000 */
[----:B------:R-:W-:Y:S01]  /*2be0*/  FADD.FTZ R140, R179, -R140 ;  /* 0x8000008cb38c7221 */ /* 0x000fe20000010000 */
[----:B------:R-:W-:-:S03]  /*2bf0*/  FMUL.FTZ R219, R9, R186 ;  /* 0x000000ba09db7220 */ /* 0x000fc60000410000 */
[----:B------:R-:W-:Y:S01]  /*2c00*/  FMUL.FTZ R142, R9, R140 ;  /* 0x0000008c098e7220 */ /* 0x000fe20000410000 */
[----:B------:R-:W-:Y:S01]  /*2c10*/  @P0 FADD.FTZ R143, R116, R143 ;  /* 0x0000008f748f0221 */ /* 0x000fe20000010000 */
[----:B------:R-:W-:Y:S01]  /*2c20*/  @P0 FADD.FTZ R219, R118, R219 ;  /* 0x000000db76db0221 */ /* 0x000fe20000010000 */
[----:B------:R-:W-:Y:S01]  /*2c30*/  @P0 FADD.FTZ R220, R119, R220 ;  /* 0x000000dc77dc0221 */ /* 0x000fe20000010000 */
[----:B------:R-:W-:Y:S01]  /*2c40*/  @P0 FADD.FTZ R142, R117, R142 ;  /* 0x0000008e758e0221 */ /* 0x000fe20000010000 */
[----:B------:R-:W-:Y:S01]  /*2c50*/  ISETP.NE.U32.AND P0, PT, RZ, UR6, PT ;  /* 0x00000006ff007c0c */ /* 0x000fe2000bf05070 */
[----:B------:R-:W-:Y:S01]  /*2c60*/  FMUL.FTZ R147, R143, UR17 ;  /* 0x000000118f937c20 */ /* 0x000fe20008410000 */
[----:B------:R-:W-:Y:S02]  /*2c70*/  FMUL.FTZ R218, R219, UR17 ;  /* 0x00000011dbda7c20 */ /* 0x000fe40008410000 */
[----:B------:R-:W-:Y:S02]  /*2c80*/  ISETP.NE.AND.EX P0, PT, RZ, UR7, PT, P0 ;  /* 0x00000007ff007c0c */ /* 0x000fe4000bf05300 */
[----:B------:R-:W-:-:S02]  /*2c90*/  FSEL R146, R147, RZ, P6 ;  /* 0x000000ff93927208 */ /* 0x000fc40003000000 */
[----:B------:R-:W-:Y:S02]  /*2ca0*/  SEL R136, R143, R136, P0 ;  /* 0x000000888f887207 */ /* 0x000fe40000000000 */
[C---:B------:R-:W-:Y:S01]  /*2cb0*/  SEL R137, R142.reuse, R137, P0 ;  /* 0x000000898e897207 */ /* 0x040fe20000000000 */
[----:B------:R-:W-:Y:S01]  /*2cc0*/  FMUL.FTZ R142, R142, UR17 ;  /* 0x000000118e8e7c20 */ /* 0x000fe20008410000 */
[----:B------:R-:W-:Y:S01]  /*2cd0*/  SEL R138, R219, R138, P0 ;  /* 0x0000008adb8a7207 */ /* 0x000fe20000000000 */
[----:B------:R-:W-:Y:S01]  /*2ce0*/  F2F.BF16.F32 R223, R146 ;  /* 0x0000009200df7304 */ /* 0x000fe20000202000 */
[C---:B------:R-:W-:Y:S01]  /*2cf0*/  SEL R139, R220.reuse, R139, P0 ;  /* 0x0000008bdc8b7207 */ /* 0x040fe20000000000 */
[----:B------:R-:W-:Y:S02]  /*2d00*/  FMUL.FTZ R220, R220, UR17 ;  /* 0x00000011dcdc7c20 */ /* 0x000fe40008410000 */
[----:B------:R-:W0:Y:S02]  /*2d10*/  @P0 LDC.64 R140, c[0x0][0x308] ;  /* 0x0000c200ff8c0b82 */ /* 0x000e240000000a00 */
[----:B0-----:R-:W-:-:S05]  /*2d20*/  @P0 IMAD.WIDE.U32 R140, R8, 0x10, R140 ;  /* 0x00000010088c0825 */ /* 0x001fca00078e008c */
[----:B------:R0:W-:Y:S01]  /*2d30*/  @P0 STG.E.128 desc[UR4][R140.64], R136 ;  /* 0x000000888c000986 */ /* 0x0001e2000c101d04 */
[----:B------:R-:W-:-:S04]  /*2d40*/  ISETP.NE.U32.AND P0, PT, RZ, UR14, PT ;  /* 0x0000000eff007c0c */ /* 0x000fc8000bf05070 */
[----:B------:R-:W-:-:S13]  /*2d50*/  ISETP.NE.AND.EX P0, PT, RZ, UR15, PT, P0 ;  /* 0x0000000fff007c0c */ /* 0x000fda000bf05300 */
[----:B------:R-:W-:Y:S01]  /*2d60*/  @P0 LOP3.LUT P6, RZ, R7, 0xff, RZ, 0xc0, !PT ;  /* 0x000000ff07ff0812 */ /* 0x000fe200078cc0ff */
[----:B0-----:R-:W0:Y:S03]  /*2d70*/  LDC.64 R140, c[0x0][0x2f8] ;  /* 0x0000be00ff8c7b82 */ /* 0x001e260000000a00 */
[----:B------:R-:W-:Y:S02]  /*2d80*/  @P0 FSEL R147, R147, RZ, P6 ;  /* 0x000000ff93930208 */ /* 0x000fe40003000000 */
[----:B------:R-:W-:Y:S02]  /*2d90*/  LOP3.LUT P6, RZ, R175, 0xff00, RZ, 0xc0, !PT ;  /* 0x0000ff00afff7812 */ /* 0x000fe400078cc0ff */
[----:B------:R-:W-:Y:S02]  /*2da0*/  @P0 F2FP.BF16.F32.PACK_AB R147, RZ, R147 ;  /* 0x00000093ff93023e */ /* 0x000fe400000010ff */
[----:B------:R-:W-:-:S02]  /*2db0*/  FSEL R186, R142, RZ, P6 ;  /* 0x000000ff8eba7208 */ /* 0x000fc40003000000 */
[----:B------:R-:W-:Y:S02]  /*2dc0*/  @P0 LOP3.LUT P6, RZ, R7, 0xff00, RZ, 0xc0, !PT ;  /* 0x0000ff0007ff0812 */ /* 0x000fe400078cc0ff */
[----:B------:R-:W-:Y:S02]  /*2dd0*/  @P0 PRMT R167, R147, 0x7610, R167 ;  /* 0x0000761093a70816 */ /* 0x000fe400000000a7 */
[----:B------:R-:W-:Y:S02]  /*2de0*/  @P0 FSEL R187, R142, RZ, P6 ;  /* 0x000000ff8ebb0208 */ /* 0x000fe40003000000 */
[----:B------:R-:W-:Y:S01]  /*2df0*/  LOP3.LUT P6, RZ, R175, 0xff0000, RZ, 0xc0, !PT ;  /* 0x00ff0000afff7812 */ /* 0x000fe200078cc0ff */
[----:B------:R-:W1:Y:S01]  /*2e00*/  F2F.BF16.F32 R142, R186 ;  /* 0x000000ba008e7304 */ /* 0x000e620000202000 */
[----:B------:R-:W-:Y:S02]  /*2e10*/  @P0 F2FP.BF16.F32.PACK_AB R187, RZ, R187 ;  /* 0x000000bbffbb023e */ /* 0x000fe400000010ff */
[----:B------:R-:W-:-:S02]  /*2e20*/  FSEL R216, R218, RZ, P6 ;  /* 0x000000ffdad87208 */ /* 0x000fc40003000000 */
[----:B------:R-:W-:Y:S01]  /*2e30*/  @P0 LOP3.LUT P6, RZ, R7, 0xff0000, RZ, 0xc0, !PT ;  /* 0x00ff000007ff0812 */ /* 0x000fe200078cc0ff */
[----:B0-----:R-:W-:Y:S01]  /*2e40*/  IMAD.WIDE.U32 R140, R8, 0x8, R140 ;  /* 0x00000008088c7825 */ /* 0x001fe200078e008c */
[----:B------:R-:W-:Y:S02]  /*2e50*/  @P0 PRMT R168, R187, 0x7610, R168 ;  /* 0x00007610bba80816 */ /* 0x000fe400000000a8 */
[----:B------:R-:W-:Y:S01]  /*2e60*/  @P0 FSEL R218, R218, RZ, P6 ;  /* 0x000000ffdada0208 */ /* 0x000fe20003000000 */
[----:B------:R-:W-:Y:S01]  /*2e70*/  F2F.BF16.F32 R216, R216 ;  /* 0x000000d800d87304 */ /* 0x000fe20000202000 */
[----:B------:R-:W-:Y:S02]  /*2e80*/  LOP3.LUT P6, RZ, R175, 0xff000000, RZ, 0xc0, !PT ;  /* 0xff000000afff7812 */ /* 0x000fe400078cc0ff */
[----:B------:R-:W-:Y:S02]  /*2e90*/  @P0 F2FP.BF16.F32.PACK_AB R218, RZ, R218 ;  /* 0x000000daffda023e */ /* 0x000fe400000010ff */
[----:B------:R-:W-:Y:S01]  /*2ea0*/  FSEL R219, R220, RZ, P6 ;  /* 0x000000ffdcdb7208 */ /* 0x000fe20003000000 */
[----:B-1----:R-:W-:Y:S01]  /*2eb0*/  IMAD.WIDE.U32 R142, R142, 0x10000, RZ ;  /* 0x000100008e8e7825 */ /* 0x002fe200078e00ff */
[----:B------:R-:W-:-:S02]  /*2ec0*/  @P0 LOP3.LUT P6, RZ, R7, 0xff000000, RZ, 0xc0, !PT ;  /* 0xff00000007ff0812 */ /* 0x000fc400078cc0ff */
[----:B------:R-:W-:Y:S02]  /*2ed0*/  @P0 PRMT R169, R218, 0x7610, R169 ;  /* 0x00007610daa90816 */ /* 0x000fe400000000a9 */
[----:B------:R-:W0:Y:S01]  /*2ee0*/  F2F.BF16.F32 R219, R219 ;  /* 0x000000db00db7304 */ /* 0x000e220000202000 */
[----:B------:R-:W-:Y:S02]  /*2ef0*/  LOP3.LUT R142, R142, R223, RZ, 0xfc, !PT ;  /* 0x000000df8e8e7212 */ /* 0x000fe400078efcff */
[----:B------:R-:W-:-:S04]  /*2f00*/  @P0 FSEL R220, R220, RZ, P6 ;  /* 0x000000ffdcdc0208 */ /* 0x000fc80003000000 */
[----:B------:R-:W-:-:S04]  /*2f10*/  @P0 F2FP.BF16.F32.PACK_AB R220, RZ, R220 ;  /* 0x000000dcffdc023e */ /* 0x000fc800000010ff */
[----:B------:R-:W-:Y:S01]  /*2f20*/  @P0 PRMT R170, R220, 0x7610, R170 ;  /* 0x00007610dcaa0816 */ /* 0x000fe200000000aa */
[----:B0-----:R-:W-:-:S05]  /*2f30*/  IMAD.U32 R221, R219, 0x10000, RZ ;  /* 0x00010000dbdd7824 */ /* 0x001fca00078e00ff */
[----:B------:R-:W-:-:S05]  /*2f40*/  LOP3.LUT R143, R143, R221, R216, 0xfe, !PT ;  /* 0x000000dd8f8f7212 */ /* 0x000fca00078efed8 */
[----:B------:R0:W-:Y:S01]  /*2f50*/  STG.E.64 desc[UR4][R140.64], R142 ;  /* 0x0000008e8c007986 */ /* 0x0001e2000c101b04 */
[----:B------:R-:W-:Y:S05]  /*2f60*/  @!P0 BRA `(.L_x_1395) ;  /* 0x0000000000208947 */ /* 0x000fea0003800000 */
        /* <DEDUP_REMOVED lines=8> */
.L_x_1395:
[----:B------:R-:W-:-:S07]  /*2ff0*/  IADD3 R8, R8, 0x80, RZ ;  /* 0x0000008008087810 */ /* 0x000fce0007ffe0ff */
.L_x_1394:
[----:B------:R-:W-:Y:S05]  /*3000*/  BSYNC B0 ;  /* 0x0000000000007941 */ /* 0x000fea0003800000 */
.L_x_1393:
[----:B------:R-:W-:Y:S04]  /*3010*/  BSSY B0, `(.L_x_1396) ;  /* 0x0000050000007945 */ /* 0x000fe80003800000 */
[----:B------:R-:W-:Y:S05]  /*3020*/  @!P3 BRA `(.L_x_1397) ;  /* 0x000000040038b947 */ /* 0x000fea0003800000 */
[-CC-:B01----:R-:W-:Y:S01]  /*3030*/  FFMA.FTZ R141, R185, R144.reuse, R145.reuse ;  /* 0x00000090b98d7223 */ /* 0x183fe20000010091 */
        /* <DEDUP_REMOVED lines=76> */
.L_x_1398:
[----:B------:R-:W-:-:S07]  /*3500*/  IADD3 R8, R8, 0x80, RZ ;  /* 0x0000008008087810 */ /* 0x000fce0007ffe0ff */
.L_x_1397:
[----:B------:R-:W-:Y:S05]  /*3510*/  BSYNC B0 ;  /* 0x0000000000007941 */ /* 0x000fea0003800000 */
.L_x_1396:
        /* <DEDUP_REMOVED lines=79> */
.L_x_1401:
[----:B------:R-:W-:-:S07]  /*3a10*/  IADD3 R8, R8, 0x80, RZ ;  /* 0x0000008008087810 */ /* 0x000fce0007ffe0ff */
.L_x_1400:
[----:B------:R-:W-:Y:S05]  /*3a20*/  BSYNC B0 ;  /* 0x0000000000007941 */ /* 0x000fea0003800000 */
.L_x_1399:
        /* <DEDUP_REMOVED lines=38> */
[----:B------:R-:W-:-:S04]  /*3c90*/  @P0 LOP3.LUT P6, RZ, R4, 0xff, RZ, 0xc0, !PT ;  /* 0x000000ff04ff0812 */ /* 0x000fc800078cc0ff */
[----:B------:R-:W-:Y:S02]  /*3ca0*/  @P0 FSEL R147, R147, RZ, P6 ;  /* 0x000000ff93930208 */ /* 0x000fe40003000000 */
[----:B------:R-:W-:Y:S02]  /*3cb0*/  LOP3.LUT P6, RZ, R172, 0xff00, RZ, 0xc0, !PT ;  /* 0x0000ff00acff7812 */ /* 0x000fe400078cc0ff */
[----:B------:R-:W-:Y:S02]  /*3cc0*/  @P0 F2FP.BF16.F32.PACK_AB R147, RZ, R147 ;  /* 0x00000093ff93023e */ /* 0x000fe400000010ff */
[----:B------:R-:W-:Y:S02]  /*3cd0*/  FSEL R186, R142, RZ, P6 ;  /* 0x000000ff8eba7208 */ /* 0x000fe40003000000 */
[----:B------:R-:W-:Y:S02]  /*3ce0*/  @P0 LOP3.LUT P6, RZ, R4, 0xff00, RZ, 0xc0, !PT ;  /* 0x0000ff0004ff0812 */ /* 0x000fe400078cc0ff */
[----:B0-----:R-:W0:Y:S01]  /*3cf0*/  F2F.BF16.F32 R140, R186 ;  /* 0x000000ba008c7304 */ /* 0x001e220000202000 */
[----:B------:R-:W-:-:S02]  /*3d00*/  @P0 PRMT R167, R147, 0x7610, R167 ;  /* 0x0000761093a70816 */ /* 0x000fc400000000a7 */
[----:B------:R-:W-:Y:S02]  /*3d10*/  @P0 FSEL R187, R142, RZ, P6 ;  /* 0x000000ff8ebb0208 */ /* 0x000fe40003000000 */
[----:B------:R-:W-:Y:S01]  /*3d20*/  LOP3.LUT P6, RZ, R172, 0xff0000, RZ, 0xc0, !PT ;  /* 0x00ff0000acff7812 */ /* 0x000fe200078cc0ff */
[----:B------:R-:W1:Y:S01]  /*3d30*/  LDC.64 R142, c[0x0][0x2f8] ;  /* 0x0000be00ff8e7b82 */ /* 0x000e620000000a00 */
[----:B------:R-:W-:Y:S02]  /*3d40*/  @P0 F2FP.BF16.F32.PACK_AB R187, RZ, R187 ;  /* 0x000000bbffbb023e */ /* 0x000fe400000010ff */
[----:B------:R-:W-:Y:S02]  /*3d50*/  FSEL R216, R218, RZ, P6 ;  /* 0x000000ffdad87208 */ /* 0x000fe40003000000 */
[----:B------:R-:W-:Y:S02]  /*3d60*/  @P0 LOP3.LUT P6, RZ, R4, 0xff0000, RZ, 0xc0, !PT ;  /* 0x00ff000004ff0812 */ /* 0x000fe400078cc0ff */
[----:B------:R-:W-:-:S02]  /*3d70*/  @P0 PRMT R168, R187, 0x7610, R168 ;  /* 0x00007610bba80816 */ /* 0x000fc400000000a8 */
[----:B------:R-:W-:Y:S01]  /*3d80*/  @P0 FSEL R218, R218, RZ, P6 ;  /* 0x000000ffdada0208 */ /* 0x000fe20003000000 */
[----:B------:R-:W-:Y:S01]  /*3d90*/  F2F.BF16.F32 R216, R216 ;  /* 0x000000d800d87304 */ /* 0x000fe20000202000 */
[----:B------:R-:W-:Y:S01]  /*3da0*/  LOP3.LUT P6, RZ, R172, 0xff000000, RZ, 0xc0, !PT ;  /* 0xff000000acff7812 */ /* 0x000fe200078cc0ff */
[----:B0-----:R-:W-:Y:S01]  /*3db0*/  IMAD.WIDE.U32 R140, R140, 0x10000, RZ ;  /* 0x000100008c8c7825 */ /* 0x001fe200078e00ff */
[----:B------:R-:W-:Y:S02]  /*3dc0*/  @P0 F2FP.BF16.F32.PACK_AB R218, RZ, R218 ;  /* 0x000000daffda023e */ /* 0x000fe400000010ff */
[----:B------:R-:W-:Y:S02]  /*3dd0*/  FSEL R219, R220, RZ, P6 ;  /* 0x000000ffdcdb7208 */ /* 0x000fe40003000000 */
[----:B------:R-:W-:Y:S02]  /*3de0*/  LOP3.LUT R140, R140, R223, RZ, 0xfc, !PT ;  /* 0x000000df8c8c7212 */ /* 0x000fe400078efcff */
[----:B------:R-:W-:-:S02]  /*3df0*/  @P0 LOP3.LUT P6, RZ, R4, 0xff000000, RZ, 0xc0, !PT ;  /* 0xff00000004ff0812 */ /* 0x000fc400078cc0ff */
[----:B------:R-:W0:Y:S01]  /*3e00*/  F2F.BF16.F32 R219, R219 ;  /* 0x000000db00db7304 */ /* 0x000e220000202000 */
[----:B------:R-:W-:Y:S01]  /*3e10*/  @P0 PRMT R169, R218, 0x7610, R169 ;  /* 0x00007610daa90816 */ /* 0x000fe200000000a9 */
[----:B-1----:R-:W-:Y:S01]  /*3e20*/  IMAD.WIDE.U32 R142, R8, 0x8, R142 ;  /* 0x00000008088e7825 */ /* 0x002fe200078e008e */
        /* <DEDUP_REMOVED lines=15> */
.L_x_1404:
[----:B------:R-:W-:-:S07]  /*3f20*/  IADD3 R8, R8, 0x80, RZ ;  /* 0x0000008008087810 */ /* 0x000fce0007ffe0ff */
.L_x_1403:
[----:B------:R-:W-:Y:S05]  /*3f30*/  BSYNC B0 ;  /* 0x0000000000007941 */ /* 0x000fea0003800000 */
.L_x_1402:
[----:B------:R-:W-:Y:S01]  /*3f40*/  ISETP.NE.AND P0, PT, R3, RZ, PT ;  /* 0x000000ff0300720c */ /* 0x000fe20003f05270 */
[----:B------:R-:W-:-:S12]  /*3f50*/  BSSY B0, `(.L_x_1405) ;  /* 0x000004f000007945 */ /* 0x000fd80003800000 */
        /* <DEDUP_REMOVED lines=70> */
[----:B--2---:R-:W-:Y:S02]  /*43c0*/  LOP3.LUT R140, R168, 0xffff, RZ, 0xc0, !PT ;  /* 0x0000ffffa88c7812 */ /* 0x004fe400078ec0ff */
[----:B------:R-:W-:Y:S02]  /*43d0*/  LEA R142, P0, R8, UR14, 0x3 ;  /* 0x0000000e088e7c11 */ /* 0x000fe4000f8018ff */
[----:B------:R-:W-:Y:S01]  /*43e0*/  PRMT R9, R169, 0x5410, R170 ;  /* 0x00005410a9097816 */ /* 0x000fe200000000aa */
[----:B------:R-:W-:Y:S01]  /*43f0*/  IMAD.WIDE.U32 R140, R140, 0x10000, RZ ;  /* 0x000100008c8c7825 */ /* 0x000fe200078e00ff */
[----:B------:R-:W-:-:S04]  /*4400*/  LEA.HI.X R143, R8, UR15, RZ, 0x3, P0 ;  /* 0x0000000f088f7c11 */ /* 0x000fc800080f1cff */
[----:B------:R-:W-:Y:S02]  /*4410*/  LOP3.LUT R9, R9, R141, RZ, 0xfc, !PT ;  /* 0x0000008d09097212 */ /* 0x000fe400078efcff */
[----:B------:R-:W-:-:S05]  /*4420*/  LOP3.LUT R8, R140, 0xffff, R167, 0xf8, !PT ;  /* 0x0000ffff8c087812 */ /* 0x000fca00078ef8a7 */
[----:B------:R3:W-:Y:S02]  /*4430*/  STG.E.64 desc[UR4][R142.64], R8 ;  /* 0x000000088e007986 */ /* 0x0007e4000c101b04 */
.L_x_1406:
[----:B------:R-:W-:Y:S05]  /*4440*/  BSYNC B0 ;  /* 0x0000000000007941 */ /* 0x000fea0003800000 */
.L_x_1405:
[----:B------:R-:W-:Y:S02]  /*4450*/  IADD3 R163, R163, UR18, RZ ;  /* 0x00000012a3a37c10 */ /* 0x000fe4000fffe0ff */
[----:B------:R-:W-:Y:S02]  /*4460*/  SEL R216, RZ, 0x1, P1 ;  /* 0x00000001ffd87807 */ /* 0x000fe40000800000 */
[----:B------:R-:W-:-:S13]  /*4470*/  ISETP.GE.AND P0, PT, R163, UR19, PT ;  /* 0x00000013a3007c0c */ /* 0x000fda000bf06270 */
[----:B------:R-:W-:Y:S05]  /*4480*/  @!P0 BRA `(.L_x_1407) ;  /* 0xffffffc400cc8947 */ /* 0x000fea000383ffff */
.L_x_1381:
[----:B------:R-:W4:Y:S01]  /*4490*/  S2R R0, SR_TID.X ;  /* 0x0000000000007919 */ /* 0x000f220000002100 */
[----:B------:R-:W4:Y:S01]  /*44a0*/  S2UR UR20, SR_CTAID.X ;  /* 0x00000000001479c3 */ /* 0x000f220000002500 */
[----:B------:R-:W-:Y:S01]  /*44b0*/  BSSY B0, `(.L_x_1408) ;  /* 0x0000013000007945 */ /* 0x000fe20003800000 */
[C---:B----4-:R-:W-:Y:S02]  /*44c0*/  LEA.HI R5, R0.reuse, UR20, RZ, 0x19 ;  /* 0x0000001400057c11 */ /* 0x050fe4000f8fc8ff */
[----:B-----5:R-:W-:-:S03]  /*44d0*/  LOP3.LUT R13, R0, 0x7f, RZ, 0xc0, !PT ;  /* 0x0000007f000d7812 */ /* 0x020fc600078ec0ff */
[----:B------:R-:W-:-:S05]  /*44e0*/  IMAD R166, R5, R166, RZ ;  /* 0x000000a605a67224 */ /* 0x000fca00078e02ff */
[----:B------:R-:W-:Y:S01]  /*44f0*/  LEA.HI R13, R166, R13, RZ, 0x1e ;  /* 0x0000000da60d7211 */ /* 0x000fe200078ff0ff */
[----:B------:R-:W-:Y:S06]  /*4500*/  @!P2 BRA `(.L_x_1409) ;  /* 0x000000000034a947 */ /* 0x000fec0003800000 */
[----:B------:R-:W4:Y:S08]  /*4510*/  LDC.64 R4, c[0x0][0x2d0] ;  /* 0x0000b400ff047b82 */ /* 0x000f300000000a00 */
[----:B------:R-:W5:Y:S08]  /*4520*/  LDC.64 R6, c[0x0][0x2d8] ;  /* 0x0000b600ff067b82 */ /* 0x000f700000000a00 */
[----:B---3--:R-:W3:Y:S08]  /*4530*/  LDC.64 R8, c[0x0][0x2e0] ;  /* 0x0000b800ff087b82 */ /* 0x008ef00000000a00 */
[----:B------:R-:W0:Y:S01]  /*4540*/  LDC.64 R10, c[0x0][0x2e8] ;  /* 0x0000ba00ff0a7b82 */ /* 0x000e220000000a00 */
[----:B----4-:R-:W-:-:S05]  /*4550*/  IMAD.WIDE.U32 R4, R13, 0x10, R4 ;  /* 0x000000100d047825 */ /* 0x010fca00078e0004 */
[----:B------:R4:W-:Y:S01]  /*4560*/  STG.E.128 desc[UR4][R4.64], R92 ;  /* 0x0000005c04007986 */ /* 0x0009e2000c101d04 */
[----:B-----5:R-:W-:-:S05]  /*4570*/  IMAD.WIDE.U32 R6, R13, 0x10, R6 ;  /* 0x000000100d067825 */ /* 0x020fca00078e0006 */
[----:B------:R4:W-:Y:S01]  /*4580*/  STG.E.128 desc[UR4][R6.64], R112 ;  /* 0x0000007006007986 */ /* 0x0009e2000c101d04 */
[----:B---3--:R-:W-:-:S05]  /*4590*/  IMAD.WIDE.U32 R8, R13, 0x10, R8 ;  /* 0x000000100d087825 */ /* 0x008fca00078e0008 */
[----:B------:R4:W-:Y:S01]  /*45a0*/  STG.E.128 desc[UR4][R8.64], R52 ;  /* 0x0000003408007986 */ /* 0x0009e2000c101d04 */
[----:B0-----:R-:W-:-:S04]  /*45b0*/  IMAD.WIDE.U32 R10, R13, 0x10, R10 ;  /* 0x000000100d0a7825 */ /* 0x001fc800078e000a */
[----:B------:R-:W-:Y:S01]  /*45c0*/  VIADD R13, R13, 0x80 ;  /* 0x000000800d0d7836 */ /* 0x000fe20000000000 */
[----:B------:R4:W-:Y:S06]  /*45d0*/  STG.E.128 desc[UR4][R10.64], R72 ;  /* 0x000000480a007986 */ /* 0x0009ec000c101d04 */
.L_x_1409:
[----:B------:R-:W-:Y:S05]  /*45e0*/  BSYNC B0 ;  /* 0x0000000000007941 */ /* 0x000fea0003800000 */
.L_x_1408:
[----:B------:R-:W-:Y:S04]  /*45f0*/  BSSY B0, `(.L_x_1410) ;  /* 0x000000f000007945 */ /* 0x000fe80003800000 */
[----:B------:R-:W-:Y:S05]  /*4600*/  @!P3 BRA `(.L_x_1411) ;  /* 0x000000000034b947 */ /* 0x000fea0003800000 */
[----:B----4-:R-:W4:Y:S08]  /*4610*/  LDC.64 R4, c[0x0][0x2d0] ;  /* 0x0000b400ff047b82 */ /* 0x010f300000000a00 */
        /* <DEDUP_REMOVED lines=9> */
[C---:B0-----:R-:W-:Y:S01]  /*46b0*/  IMAD.WIDE.U32 R10, R13.reuse, 0x10, R10 ;  /* 0x000000100d0a7825 */ /* 0x041fe200078e000a */
[----:B------:R-:W-:-:S04]  /*46c0*/  IADD3 R13, R13, 0x80, RZ ;  /* 0x000000800d0d7810 */ /* 0x000fc80007ffe0ff */
[----:B------:R4:W-:Y:S03]  /*46d0*/  STG.E.128 desc[UR4][R10.64], R68 ;  /* 0x000000440a007986 */ /* 0x0009e6000c101d04 */
.L_x_1411:
[----:B------:R-:W-:Y:S05]  /*46e0*/  BSYNC B0 ;  /* 0x0000000000007941 */ /* 0x000fea0003800000 */
.L_x_1410:
        /* <DEDUP_REMOVED lines=15> */
.L_x_1413:
[----:B------:R-:W-:Y:S05]  /*47e0*/  BSYNC B0 ;  /* 0x0000000000007941 */ /* 0x000fea0003800000 */
.L_x_1412:
        /* <DEDUP_REMOVED lines=15> */
.L_x_1415:
[----:B------:R-:W-:Y:S05]  /*48e0*/  BSYNC B0 ;  /* 0x0000000000007941 */ /* 0x000fea0003800000 */
.L_x_1414:
[----:B------:R-:W-:-:S13]  /*48f0*/  ISETP.NE.AND P0, PT, R3, RZ, PT ;  /* 0x000000ff0300720c */ /* 0x000fda0003f05270 */
[----:B------:R-:W-:Y:S05]  /*4900*/  @!P0 EXIT ;  /* 0x000000000000894d */ /* 0x000fea0003800000 */
[----:B------:R-:W5:Y:S08]  /*4910*/  LDC.64 R2, c[0x0][0x2d0] ;  /* 0x0000b400ff027b82 */ /* 0x000f700000000a00 */
[----:B----4-:R-:W4:Y:S08]  /*4920*/  LDC.64 R4, c[0x0][0x2d8] ;  /* 0x0000b600ff047b82 */ /* 0x010f300000000a00 */
[----:B------:R-:W0:Y:S08]  /*4930*/  LDC.64 R6, c[0x0][0x2e0] ;  /* 0x0000b800ff067b82 */ /* 0x000e300000000a00 */
[----:B---3--:R-:W3:Y:S01]  /*4940*/  LDC.64 R8, c[0x0][0x2e8] ;  /* 0x0000ba00ff087b82 */ /* 0x008ee20000000a00 */
[----:B-----5:R-:W-:-:S05]  /*4950*/  IMAD.WIDE.U32 R2, R13, 0x10, R2 ;  /* 0x000000100d027825 */ /* 0x020fca00078e0002 */
[----:B------:R-:W-:Y:S01]  /*4960*/  STG.E.128 desc[UR4][R2.64], R76 ;  /* 0x0000004c02007986 */ /* 0x000fe2000c101d04 */
[----:B----4-:R-:W-:-:S05]  /*4970*/  IMAD.WIDE.U32 R4, R13, 0x10, R4 ;  /* 0x000000100d047825 */ /* 0x010fca00078e0004 */
[----:B------:R-:W-:Y:S01]  /*4980*/  STG.E.128 desc[UR4][R4.64], R96 ;  /* 0x0000006004007986 */ /* 0x000fe2000c101d04 */
[----:B0-----:R-:W-:-:S05]  /*4990*/  IMAD.WIDE.U32 R6, R13, 0x10, R6 ;  /* 0x000000100d067825 */ /* 0x001fca00078e0006 */
[----:B------:R-:W-:Y:S01]  /*49a0*/  STG.E.128 desc[UR4][R6.64], R36 ;  /* 0x0000002406007986 */ /* 0x000fe2000c101d04 */
[----:B---3--:R-:W-:-:S05]  /*49b0*/  IMAD.WIDE.U32 R8, R13, 0x10, R8 ;  /* 0x000000100d087825 */ /* 0x008fca00078e0008 */
[----:B------:R-:W-:Y:S01]  /*49c0*/  STG.E.128 desc[UR4][R8.64], R56 ;  /* 0x0000003808007986 */ /* 0x000fe2000c101d04 */
[----:B------:R-:W-:Y:S05]  /*49d0*/  EXIT ;  /* 0x000000000000794d */ /* 0x000fea0003800000 */
.L_x_1392:
[----:B------:R-:W-:Y:S01]  /*49e0*/  HFMA2.MMA R220, -RZ, RZ, 0, 9.5367431640625e-07 ;  /* 0x00000010ffdc7435 */ /* 0x000fe200000001ff */
[----:B------:R-:W-:Y:S01]  /*49f0*/  IMAD.MOV.U32 R223, RZ, RZ, R219 ;  /* 0x000000ffffdf7224 */ /* 0x000fe200078e00db */
[----:B------:R-:W-:Y:S01]  /*4a00*/  MOV R216, 0xffffffff ;  /* 0xffffffff00d87802 */ /* 0x000fe20000000f00 */
[----:B------:R-:W-:-:S08]  /*4a10*/  IMAD.MOV.U32 R225, RZ, RZ, 0x1f ;  /* 0x0000001fffe17424 */ /* 0x000fd000078e00ff */
[----:B-----5:R-:W-:Y:S05]  /*4a20*/  WARPSYNC.COLLECTIVE R216, `(.L_x_1416) ;  /* 0x00000000d8087348 */ /* 0x020fea0003c00000 */
[----:B-----5:R0:W1:Y:S02]  /*4a30*/  SHFL.DOWN P6, R218, R223, R220, R225 ;  /* 0x080000dcdfda7389 */ /* 0x02006400000c00e1 */
[----:B01----:R-:W-:Y:S01]  /*4a40*/  ENDCOLLECTIVE ;  /* 0x000000000000791b */ /* 0x003fe20003800000 */
.L_x_1416:
[----:B------:R-:W-:Y:S01]  /*4a50*/  MOV R223, R221 ;  /* 0x000000dd00df7202 */ /* 0x000fe20000000f00 */
[----:B------:R-:W-:-:S07]  /*4a60*/  IMAD.MOV.U32 R142, RZ, RZ, R218 ;  /* 0x000000ffff8e7224 */ /* 0x000fce00078e00da */
[----:B------:R-:W-:Y:S05]  /*4a70*/  WARPSYNC.COLLECTIVE R216, `(.L_x_1417) ;  /* 0x00000000d8087348 */ /* 0x000fea0003c00000 */
[----:B------:R0:W1:Y:S02]  /*4a80*/  SHFL.DOWN P6, R218, R223, R220, R225 ;  /* 0x080000dcdfda7389 */ /* 0x00006400000c00e1 */
[----:B01----:R-:W-:Y:S01]  /*4a90*/  ENDCOLLECTIVE ;  /* 0x000000000000791b */ /* 0x003fe20003800000 */
.L_x_1417:
[----:B------:R-:W-:-:S05]  /*4aa0*/  FADD.FTZ R142, R142, R219 ;  /* 0x000000db8e8e7221 */ /* 0x000fca0000010000 */
[----:B------:R-:W-:Y:S01]  /*4ab0*/  MOV R223, R142 ;  /* 0x0000008e00df7202 */ /* 0x000fe20000000f00 */
[----:B------:R-:W-:Y:S02]  /*4ac0*/  IMAD.MOV.U32 R220, RZ, RZ, 0x8 ;  /* 0x00000008ffdc7424 */ /* 0x000fe400078e00ff */
[----:B------:R-:W-:-:S07]  /*4ad0*/  IMAD.MOV.U32 R144, RZ, RZ, R218 ;  /* 0x000000ffff907224 */ /* 0x000fce00078e00da */
[----:B------:R-:W-:Y:S05]  /*4ae0*/  WARPSYNC.COLLECTIVE R216, `(.L_x_1418) ;  /* 0x00000000d8087348 */ /* 0x000fea0003c00000 */
[----:B------:R0:W1:Y:S02]  /*4af0*/  SHFL.DOWN P6, R218, R223, R220, R225 ;  /* 0x080000dcdfda7389 */ /* 0x00006400000c00e1 */
[----:B01----:R-:W-:Y:S01]  /*4b00*/  ENDCOLLECTIVE ;  /* 0x000000000000791b */ /* 0x003fe20003800000 */
.L_x_1418:
[----:B------:R-:W-:-:S04]  /*4b10*/  FADD.FTZ R144, R144, R221 ;  /* 0x000000dd90907221 */ /* 0x000fc80000010000 */
[----:B------:R-:W-:Y:S01]  /*4b20*/  IMAD.MOV.U32 R223, RZ, RZ, R144 ;  /* 0x000000ffffdf7224 */ /* 0x000fe200078e0090 */
[----:B------:R-:W-:-:S07]  /*4b30*/  MOV R143, R218 ;  /* 0x000000da008f7202 */ /* 0x000fce0000000f00 */
[----:B------:R-:W-:Y:S05]  /*4b40*/  WARPSYNC.COLLECTIVE R216, `(.L_x_1419) ;  /* 0x00000000d8087348 */ /* 0x000fea0003c00000 */
[----:B------:R0:W1:Y:S02]  /*4b50*/  SHFL.DOWN P6, R218, R223, R220, R225 ;  /* 0x080000dcdfda7389 */ /* 0x00006400000c00e1 */
[----:B01----:R-:W-:Y:S01]  /*4b60*/  ENDCOLLECTIVE ;  /* 0x000000000000791b */ /* 0x003fe20003800000 */
.L_x_1419:
[----:B------:R-:W-:Y:S01]  /*4b70*/  FADD.FTZ R143, R142, R143 ;  /* 0x0000008f8e8f7221 */ /* 0x000fe20000010000 */
[----:B------:R-:W-:-:S03]  /*4b80*/  HFMA2.MMA R220, -RZ, RZ, 0, 2.384185791015625e-07 ;  /* 0x00000004ffdc7435 */ /* 0x000fc600000001ff */
[----:B------:R-:W-:Y:S01]  /*4b90*/  IMAD.MOV.U32 R223, RZ, RZ, R143 ;  /* 0x000000ffffdf7224 */ /* 0x000fe200078e008f */
[----:B------:R-:W-:-:S07]  /*4ba0*/  MOV R145, R218 ;  /* 0x000000da00917202 */ /* 0x000fce0000000f00 */
[----:B------:R-:W-:Y:S05]  /*4bb0*/  WARPSYNC.COLLECTIVE R216, `(.L_x_1420) ;  /* 0x00000000d8087348 */ /* 0x000fea0003c00000 */
[----:B------:R0:W1:Y:S02]  /*4bc0*/  SHFL.DOWN P6, R218, R223, R220, R225 ;  /* 0x080000dcdfda7389 */ /* 0x00006400000c00e1 */
[----:B01----:R-:W-:Y:S01]  /*4bd0*/  ENDCOLLECTIVE ;  /* 0x000000000000791b */ /* 0x003fe20003800000 */
.L_x_1420:
[----:B------:R-:W-:-:S05]  /*4be0*/  FADD.FTZ R145, R144, R145 ;  /* 0x0000009190917221 */ /* 0x000fca0000010000 */
[----:B------:R-:W-:Y:S01]  /*4bf0*/  MOV R223, R145 ;  /* 0x0000009100df7202 */ /* 0x000fe20000000f00 */
[----:B------:R-:W-:-:S07]  /*4c00*/  IMAD.MOV.U32 R146, RZ, RZ, R218 ;  /* 0x000000ffff927224 */ /* 0x000fce00078e00da */
[----:B------:R-:W-:Y:S05]  /*4c10*/  WARPSYNC.COLLECTIVE R216, `(.L_x_1421) ;  /* 0x00000000d8087348 */ /* 0x000fea0003c00000 */
[----:B------:R0:W1:Y:S02]  /*4c20*/  SHFL.DOWN P6, R218, R223, R220, R225 ;  /* 0x080000dcdfda7389 */ /* 0x00006400000c00e1 */
[----:B01----:R-:W-:Y:S01]  /*4c30*/  ENDCOLLECTIVE ;  /* 0x000000000000791b */ /* 0x003fe20003800000 */
.L_x_1421:
[----:B------:R-:W-:-:S05]  /*4c40*/  FADD.FTZ R146, R143, R146 ;  /* 0x000000928f927221 */ /* 0x000fca0000010000 */
[----:B------:R-:W-:Y:S01]  /*4c50*/  MOV R223, R146 ;  /* 0x0000009200df7202 */ /* 0x000fe20000000f00 */
[----:B------:R-:W-:Y:S02]  /*4c60*/  IMAD.MOV.U32 R220, RZ, RZ, 0x2 ;  /* 0x00000002ffdc7424 */ /* 0x000fe400078e00ff */
[----:B------:R-:W-:-:S07]  /*4c70*/  IMAD.MOV.U32 R186, RZ, RZ, R218 ;  /* 0x000000ffffba7224 */ /* 0x000fce00078e00da */
[----:B------:R-:W-:Y:S05]  /*4c80*/  WARPSYNC.COLLECTIVE R216, `(.L_x_1422) ;  /* 0x00000000d8087348 */ /* 0x000fea0003c00000 */
[----:B------:R0:W1:Y:S02]  /*4c90*/  SHFL.DOWN P6, R218, R223, R220, R225 ;  /* 0x080000dcdfda7389 */ /* 0x00006400000c00e1 */
[----:B01----:R-:W-:Y:S01]  /*4ca0*/  ENDCOLLECTIVE ;  /* 0x000000000000791b */ /* 0x003fe20003800000 */
.L_x_1422:
[----:B------:R-:W-:-:S04]  /*4cb0*/  FADD.FTZ R186, R145, R186 ;  /* 0x000000ba91ba7221 */ /* 0x000fc80000010000 */
[----:B------:R-:W-:Y:S01]  /*4cc0*/  IMAD.MOV.U32 R223, RZ, RZ, R186 ;  /* 0x000000ffffdf7224 */ /* 0x000fe200078e00ba */
[----:B------:R-:W-:-:S07]  /*4cd0*/  MOV R147, R218 ;  /* 0x000000da00937202 */ /* 0x000fce0000000f00 */
[----:B------:R-:W-:Y:S05]  /*4ce0*/  WARPSYNC.COLLECTIVE R216, `(.L_x_1423) ;  /* 0x00000000d8087348 */ /* 0x000fea0003c00000 */
[----:B------:R0:W1:Y:S02]  /*4cf0*/  SHFL.DOWN P6, R218, R223, R220, R225 ;  /* 0x080000dcdfda7389 */ /* 0x00006400000c00e1 */
[----:B01----:R-:W-:Y:S01]  /*4d00*/  ENDCOLLECTIVE ;  /* 0x000000000000791b */ /* 0x003fe20003800000 */
.L_x_1423:
[----:B------:R-:W-:Y:S01]  /*4d10*/  FADD.FTZ R147, R146, R147 ;  /* 0x0000009392937221 */ /* 0x000fe20000010000 */
[----:B------:R-:W-:-:S03]  /*4d20*/  HFMA2.MMA R220, -RZ, RZ, 0, 5.9604644775390625e-08 ;  /* 0x00000001ffdc7435 */ /* 0x000fc600000001ff */
[----:B------:R-:W-:Y:S01]  /*4d30*/  IMAD.MOV.U32 R223, RZ, RZ, R147 ;  /* 0x000000ffffdf7224 */ /* 0x000fe200078e0093 */
[----:B------:R-:W-:-:S07]  /*4d40*/  MOV R187, R218 ;  /* 0x000000da00bb7202 */ /* 0x000fce0000000f00 */
[----:B------:R-:W-:Y:S05]  /*4d50*/  WARPSYNC.COLLECTIVE R216, `(.L_x_1424) ;  /* 0x00000000d8087348 */ /* 0x000fea0003c00000 */
[----:B------:R0:W1:Y:S02]  /*4d60*/  SHFL.DOWN P6, R218, R223, R220, R225 ;  /* 0x080000dcdfda7389 */ /* 0x00006400000c00e1 */
[----:B01----:R-:W-:Y:S01]  /*4d70*/  ENDCOLLECTIVE ;  /* 0x000000000000791b */ /* 0x003fe20003800000 */
.L_x_1424:
[----:B------:R-:W-:-:S05]  /*4d80*/  FADD.FTZ R187, R186, R187 ;  /* 0x000000bbbabb7221 */ /* 0x000fca0000010000 */
[----:B------:R-:W-:Y:S01]  /*4d90*/  MOV R223, R187 ;  /* 0x000000bb00df7202 */ /* 0x000fe20000000f00 */
[----:B------:R-:W-:-:S07]  /*4da0*/  IMAD.MOV.U32 R142, RZ, RZ, R218 ;  /* 0x000000ffff8e7224 */ /* 0x000fce00078e00da */
[----:B------:R-:W-:Y:S05]  /*4db0*/  WARPSYNC.COLLECTIVE R216, `(.L_x_1425) ;  /* 0x00000000d8087348 */ /* 0x000fea0003c00000 */
[----:B------:R0:W1:Y:S02]  /*4dc0*/  SHFL.DOWN P6, R218, R223, R220, R225 ;  /* 0x080000dcdfda7389 */ /* 0x00006400000c00e1 */
[----:B01----:R-:W-:Y:S01]  /*4dd0*/  ENDCOLLECTIVE ;  /* 0x000000000000791b */ /* 0x003fe20003800000 */
.L_x_1425:
[----:B------:R-:W-:Y:S01]  /*4de0*/  IMAD.MOV.U32 R144, RZ, RZ, R218 ;  /* 0x000000ffff907224 */ /* 0x000fe200078e00da */
[----:B------:R-:W-:Y:S06]  /*4df0*/  BRA `(.L_x_1426) ;  /* 0xffffffd800d87947 */ /* 0x000fec000383ffff */
.L_x_1427:
        /* <DEDUP_REMOVED lines=16> */
.L_x_3917:


//--------------------- .text._ZN10layer_norm31ln_parallel_residual_bwd_kernelINS_13Kernel_traitsI13__nv_bfloat16S2_fS2_fjLj2560ELj1ELj1ELj4ELj8ENS_18Kernel_traits_baseILj2560ES2_S2_fS2_fjLj128EEEEELb1ELb0ELb1EEEvNS_9BwdParamsE --------------------------
	.section	.text._ZN10layer_norm31ln_parallel_residual_bwd_kernelINS_13Kernel_traitsI13__nv_bfloat16S2_fS2_fjLj2560ELj1ELj1ELj4ELj8ENS_18Kernel_traits_baseILj2560ES2_S2_fS2_fjLj128EEEEELb1ELb0ELb1EEEvNS_9BwdParamsE,"ax",@progbits
	.align	128
        .global         _ZN10layer_norm31ln_parallel_residual_bwd_kernelINS_13Kernel_traitsI13__nv_bfloat16S2_fS2_fjLj2560ELj1ELj1ELj4ELj8ENS_18Kernel_traits_baseILj2560ES2_S2_fS2_fjLj128EEEEELb1ELb0ELb1EEEvNS_9BwdParamsE
        .type           _ZN10layer_norm31ln_parallel_residual_bwd_kernelINS_13Kernel_traitsI13__nv_bfloat16S2_fS2_fjLj2560ELj1ELj1ELj4ELj8ENS_18Kernel_traits_baseILj2560ES2_S2_fS2_fjLj128EEEEELb1ELb0ELb1EEEvNS_9BwdParamsE,@function
        .size           _ZN10layer_norm31ln_parallel_residual_bwd_kernelINS_13Kernel_traitsI13__nv_bfloat16S2_fS2_fjLj2560ELj1ELj1ELj4ELj8ENS_18Kernel_traits_baseILj2560ES2_S2_fS2_fjLj128EEEEELb1ELb0ELb1EEEvNS_9BwdParamsE,(.L_x_3918 - _ZN10layer_norm31ln_parallel_residual_bwd_kernelINS_13Kernel_traitsI13__nv_bfloat16S2_fS2_fjLj2560ELj1ELj1ELj4ELj8ENS_18Kernel_traits_baseILj2560ES2_S2_fS2_fjLj128EEEEELb1ELb0ELb1EEEvNS_9BwdParamsE)
        .other          _ZN10layer_norm31ln_parallel_residual_bwd_kernelINS_13Kernel_traitsI13__nv_bfloat16S2_fS2_fjLj2560ELj1ELj1ELj4ELj8ENS_18Kernel_traits_baseILj2560ES2_S2_fS2_fjLj128EEEEELb1ELb0ELb1EEEvNS_9BwdParamsE,@"STO_CUDA_ENTRY STV_DEFAULT"
_ZN10layer_norm31ln_parallel_residual_bwd_kernelINS_13Kernel_traitsI13__nv_bfloat16S2_fS2_fjLj2560ELj1ELj1ELj4ELj8ENS_18Kernel_traits_baseILj2560ES2_S2_fS2_fjLj128EEEEELb1ELb0ELb1EEEvNS_9BwdParamsE:
.text._ZN10layer_norm31ln_parallel_residual_bwd_kernelINS_13Kernel_traitsI13__nv_bfloat16S2_fS2_fjLj2560ELj1ELj1ELj4ELj8ENS_18Kernel_traits_baseILj2560ES2_S2_fS2_fjLj128EEEEELb1ELb0ELb1EEEvNS_9BwdParamsE:
[----:B------:R-:W-:Y:S01]  /*0000*/  LDC R1, c[0x0][0x28] ;  /* 0x00000a00ff017b82 */ /* 0x000fe20000000800 */
[----:B------:R-:W0:Y:S07]  /*0010*/  S2R R0, SR_TID.X ;  /* 0x0000000000007919 */ /* 0x000e2e0000002100 */
[----:B------:R-:W0:Y:S01]  /*0020*/  S2UR UR4, SR_CTAID.X ;  /* 0x00000000000479c3 */ /* 0x000e220000002500 */
[----:B------:R-:W-:Y:S01]  /*0030*/  ULDC UR6, c[0x0][0x214] ;  /* 0x0000850000067ab9 */ /* 0x000fe20000000800 */
        /* <DEDUP_REMOVED lines=54> */
.L_x_1428:
        /* <DEDUP_REMOVED lines=21> */
[----:B------:R-:W-:-:S02]  /*04f0*/  CS2R R48, SRZ ;  /* 0x0000000000307805 */ /* 0x000fc4000001ff00 */
[----:B------:R-:W-:Y:S02]  /*0500*/  CS2R R46, SRZ ;  /* 0x00000000002e7805 */ /* 0x000fe4000001ff00 */
        /* <DEDUP_REMOVED lines=25> */
[----:B------:R-:W-:Y:S01]  /*06a0*/  IMAD.MOV.U32 R124, RZ, RZ, RZ ;  /* 0x000000ffff7c7224 */ /* 0x000fe200078e00ff */
[----:B------:R-:W-:Y:S02]  /*06b0*/  CS2R R120, SRZ ;  /* 0x0000000000787805 */ /* 0x000fe4000001ff00 */
[----:B0-----:R-:W-:Y:S02]  /*06c0*/  CS2R R4, SRZ ;  /* 0x0000000000047805 */ /* 0x001fe4000001ff00 */
[----:B------:R-:W-:Y:S01]  /*06d0*/  CS2R R2, SRZ ;  /* 0x0000000000027805 */ /* 0x000fe2000001ff00 */
[----:B------:R-:W-:Y:S01]  /*06e0*/  IMAD.MOV.U32 R185, RZ, RZ, RZ ;  /* 0x000000ffffb97224 */ /* 0x000fe200078e00ff */
[----:B------:R-:W-:-:S02]  /*06f0*/  LOP3.LUT R188, R0, 0x7f, RZ, 0xc0, !PT ;  /* 0x0000007f00bc7812 */ /* 0x000fc400078ec0ff */
[--C-:B--2---:R-:W-:Y:S01]  /*0700*/  SHF.R.U32.HI R190, RZ, 0x10, R7.reuse ;  /* 0x00000010ffbe7819 */ /* 0x104fe20000011607 */
[C---:B------:R-:W-:Y:S01]  /*0710*/  IMAD.U32 R127, R6.reuse, 0x10000, RZ ;  /* 0x00010000067f7824 */ /* 0x040fe200078e00ff */
[----:B------:R-:W-:Y:S01]  /*0720*/  SHF.R.U64 R189, R6, 0x10, R7 ;  /* 0x0000001006bd7819 */ /* 0x000fe20000001207 */
[----:B------:R-:W-:Y:S01]  /*0730*/  IMAD.U32 R166, R7, 0x10000, RZ ;  /* 0x0001000007a67824 */ /* 0x000fe200078e00ff */
[--C-:B---3--:R-:W-:Y:S01]  /*0740*/  SHF.R.U64 R191, R10, 0x10, R11.reuse ;  /* 0x000000100abf7819 */ /* 0x108fe2000000120b */
[----:B------:R-:W-:Y:S01]  /*0750*/  IMAD.U32 R168, R11, 0x10000, RZ ;  /* 0x000100000ba87824 */ /* 0x000fe200078e00ff */
[----:B------:R-:W-:Y:S02]  /*0760*/  SHF.R.U32.HI R192, RZ, 0x10, R11 ;  /* 0x00000010ffc07819 */ /* 0x000fe4000001160b */
[----:B------:R-:W-:Y:S02]  /*0770*/  CS2R R6, SRZ ;  /* 0x0000000000067805 */ /* 0x000fe4000001ff00 */
[C-C-:B----4-:R-:W-:Y:S01]  /*0780*/  SHF.R.U64 R193, R14.reuse, 0x10, R15.reuse ;  /* 0x000000100ec17819 */ /* 0x150fe2000000120f */
[----:B------:R-:W-:Y:S01]  /*0790*/  IMAD.U32 R169, R14, 0x10000, RZ ;  /* 0x000100000ea97824 */ /* 0x000fe200078e00ff */
[----:B------:R-:W-:Y:S01]  /*07a0*/  SHF.R.U32.HI R194, RZ, 0x10, R15 ;  /* 0x00000010ffc27819 */ /* 0x000fe2000001160f */
[----:B------:R-:W-:Y:S01]  /*07b0*/  IMAD.U32 R190, R190, 0x10000, RZ ;  /* 0x00010000bebe7824 */ /* 0x000fe200078e00ff */
[--C-:B-----5:R-:W-:Y:S01]  /*07c0*/  SHF.R.U32.HI R196, RZ, 0x10, R19.reuse ;  /* 0x00000010ffc47819 */ /* 0x120fe20000011613 */
[C---:B------:R-:W-:Y:S01]  /*07d0*/  IMAD.U32 R171, R18.reuse, 0x10000, RZ ;  /* 0x0001000012ab7824 */ /* 0x040fe200078e00ff */
[----:B------:R-:W-:Y:S01]  /*07e0*/  SHF.R.U64 R195, R18, 0x10, R19 ;  /* 0x0000001012c37819 */ /* 0x000fe20000001213 */
[----:B------:R-:W-:Y:S01]  /*07f0*/  IMAD.U32 R172, R19, 0x10000, RZ ;  /* 0x0001000013ac7824 */ /* 0x000fe200078e00ff */
[--C-:B------:R-:W-:Y:S01]  /*0800*/  SHF.R.U64 R197, R22, 0x10, R23.reuse ;  /* 0x0000001016c57819 */ /* 0x100fe20000001217 */
[----:B------:R-:W-:Y:S01]  /*0810*/  IMAD.U32 R174, R23, 0x10000, RZ ;  /* 0x0001000017ae7824 */ /* 0x000fe200078e00ff */
[----:B------:R-:W-:-:S02]  /*0820*/  SHF.R.U32.HI R198, RZ, 0x10, R23 ;  /* 0x00000010ffc67819 */ /* 0x000fc40000011617 */
[----:B------:R-:W-:Y:S02]  /*0830*/  CS2R R18, SRZ ;  /* 0x0000000000127805 */ /* 0x000fe4000001ff00 */
[C-C-:B------:R-:W-:Y:S01]  /*0840*/  SHF.R.U64 R199, R8.reuse, 0x10, R9.reuse ;  /* 0x0000001008c77819 */ /* 0x140fe20000001209 */
[----:B------:R-:W-:Y:S01]  /*0850*/  IMAD.U32 R175, R8, 0x10000, RZ ;  /* 0x0001000008af7824 */ /* 0x000fe200078e00ff */
[----:B------:R-:W-:Y:S01]  /*0860*/  SHF.R.U32.HI R200, RZ, 0x10, R9 ;  /* 0x00000010ffc87819 */ /* 0x000fe20000011609 */
[----:B------:R-:W-:Y:S01]  /*0870*/  IMAD.U32 R191, R191, 0x10000, RZ ;  /* 0x00010000bfbf7824 */ /* 0x000fe200078e00ff */
[--C-:B------:R-:W-:Y:S01]  /*0880*/  SHF.R.U32.HI R202, RZ, 0x10, R13.reuse ;  /* 0x00000010ffca7819 */ /* 0x100fe2000001160d */
        /* <DEDUP_REMOVED lines=45> */
.L_x_1436:
[----:B0-----:R-:W0:Y:S01]  /*0b60*/  LDC.64 R82, c[0x0][0x250] ;  /* 0x00009400ff527b82 */ /* 0x001e220000000a00 */
[----:B-1----:R-:W-:-:S05]  /*0b70*/  IMAD R76, R186, UR8, RZ ;  /* 0x00000008ba4c7c24 */ /* 0x002fca000f8e02ff */
[----:B------:R-:W-:Y:S02]  /*0b80*/  SHF.R.S32.HI R77, RZ, 0x1f, R76 ;  /* 0x0000001fff4d7819 */ /* 0x000fe4000001144c */
[----:B------:R-:W1:Y:S02]  /*0b90*/  LDC.64 R150, c[0x0][0x2c0] ;  /* 0x0000b000ff967b82 */ /* 0x000e640000000a00 */
[----:B------:R-:W-:-:S04]  /*0ba0*/  LEA.HI R77, R77, R76, RZ, 0x2 ;  /* 0x0000004c4d4d7211 */ /* 0x000fc800078f10ff */
[----:B------:R-:W-:Y:S02]  /*0bb0*/  LEA.HI.SX32 R221, R77, R188, 0x1e ;  /* 0x000000bc4ddd7211 */ /* 0x000fe400078ff2ff */
[----:B------:R-:W2:Y:S02]  /*0bc0*/  LDC.64 R148, c[0x0][0x2b8] ;  /* 0x0000ae00ff947b82 */ /* 0x000ea40000000a00 */
[----:B------:R-:W-:-:S04]  /*0bd0*/  LEA R76, P0, R221, UR12, 0x4 ;  /* 0x0000000cdd4c7c11 */ /* 0x000fc8000f8020ff */
[----:B------:R-:W-:Y:S02]  /*0be0*/  LEA.HI.X R77, R221, UR13, RZ, 0x4, P0 ;  /* 0x0000000ddd4d7c11 */ /* 0x000fe400080f24ff */
[----:B------:R-:W3:Y:S01]  /*0bf0*/  LDC.64 R80, c[0x0][0x258] ;  /* 0x00009600ff507b82 */ /* 0x000ee20000000a00 */
[----:B0-----:R-:W-:-:S03]  /*0c00*/  IMAD.WIDE R82, R186, 0x4, R82 ;  /* 0x00000004ba527825 */ /* 0x001fc600078e0252 */
[----:B------:R-:W4:Y:S04]  /*0c10*/  LDG.E.128 R76, desc[UR4][R76.64] ;  /* 0x000000044c4c7981 */ /* 0x000f28000c1e1d00 */
[----:B------:R-:W4:Y:S01]  /*0c20*/  LDG.E R229, desc[UR4][R82.64] ;  /* 0x0000000452e57981 */ /* 0x000f22000c1e1900 */
[C---:B-1----:R-:W-:Y:S01]  /*0c30*/  IMAD.WIDE.U32 R134, R221.reuse, 0x8, R150 ;  /* 0x00000008dd867825 */ /* 0x042fe200078e0096 */
[----:B------:R-:W0:Y:S05]  /*0c40*/  LDC.64 R128, c[0x0][0x300] ;  /* 0x0000c000ff807b82 */ /* 0x000e2a0000000a00 */
[----:B------:R-:W4:Y:S01]  /*0c50*/  LDG.E.64 R134, desc[UR4][R134.64] ;  /* 0x0000000486867981 */ /* 0x000f22000c1e1b00 */
[----:B--2---:R-:W-:-:S02]  /*0c60*/  IMAD.WIDE.U32 R132, R221, 0x8, R148 ;  /* 0x00000008dd847825 */ /* 0x004fc400078e0094 */
[----:B------:R-:W1:Y:S04]  /*0c70*/  LDC.64 R130, c[0x0][0x2c8] ;  /* 0x0000b200ff827b82 */ /* 0x000e680000000a00 */
[----:B------:R-:W2:Y:S01]  /*0c80*/  LDG.E.64 R132, desc[UR4][R132.64] ;  /* 0x0000000484847981 */ /* 0x000ea2000c1e1b00 */
[----:B---3--:R-:W-:-:S04]  /*0c90*/  IMAD.WIDE R222, R186, 0x4, R80 ;  /* 0x00000004bade7825 */ /* 0x008fc800078e0250 */
[----:B------:R-:W-:Y:S02]  /*0ca0*/  VIADD R220, R221, 0x80 ;  /* 0x00000080dddc7836 */ /* 0x000fe40000000000 */
[----:B------:R-:W3:Y:S02]  /*0cb0*/  LDG.E R222, desc[UR4][R222.64] ;  /* 0x00000004dede7981 */ /* 0x000ee4000c1e1900 */
[C---:B------:R-:W-:Y:S01]  /*0cc0*/  IMAD.WIDE.U32 R138, R220.reuse, 0x8, R150 ;  /* 0x00000008dc8a7825 */ /* 0x040fe200078e0096 */
[----:B------:R-:W-:-:S03]  /*0cd0*/  LEA R80, P0, R220, UR12, 0x4 ;  /* 0x0000000cdc507c11 */ /* 0x000fc6000f8020ff */
[C---:B------:R-:W-:Y:S01]  /*0ce0*/  IMAD.WIDE.U32 R136, R220.reuse, 0x8, R148 ;  /* 0x00000008dc887825 */ /* 0x040fe200078e0094 */
[----:B------:R-:W-:Y:S01]  /*0cf0*/  LEA.HI.X R81, R220, UR13, RZ, 0x4, P0 ;  /* 0x0000000ddc517c11 */ /* 0x000fe200080f24ff */
[----:B------:R-:W3:Y:S01]  /*0d00*/  LDG.E.64 R138, desc[UR4][R138.64] ;  /* 0x000000048a8a7981 */ /* 0x000ee2000c1e1b00 */
[----:B------:R-:W-:-:S03]  /*0d10*/  IADD3 R217, R221, 0x100, RZ ;  /* 0x00000100ddd97810 */ /* 0x000fc60007ffe0ff */
[----:B------:R-:W3:Y:S04]  /*0d20*/  LDG.E.64 R136, desc[UR4][R136.64] ;  /* 0x0000000488887981 */ /* 0x000ee8000c1e1b00 */
[----:B------:R-:W3:Y:S01]  /*0d30*/  LDG.E.128 R80, desc[UR4][R80.64] ;  /* 0x0000000450507981 */ /* 0x000ee2000c1e1d00 */
[C---:B------:R-:W-:Y:S01]  /*0d40*/  IMAD.WIDE.U32 R142, R217.reuse, 0x8, R150 ;  /* 0x00000008d98e7825 */ /* 0x040fe200078e0096 */
[----:B------:R-:W-:-:S03]  /*0d50*/  LEA R84, P0, R217, UR12, 0x4 ;  /* 0x0000000cd9547c11 */ /* 0x000fc6000f8020ff */
[C---:B------:R-:W-:Y:S01]  /*0d60*/  IMAD.WIDE.U32 R140, R217.reuse, 0x8, R148 ;  /* 0x00000008d98c7825 */ /* 0x040fe200078e0094 */
[----:B------:R-:W-:Y:S01]  /*0d70*/  LEA.HI.X R85, R217, UR13, RZ, 0x4, P0 ;  /* 0x0000000dd9557c11 */ /* 0x000fe200080f24ff */
[----:B------:R-:W3:Y:S04]  /*0d80*/  LDG.E.64 R142, desc[UR4][R142.64] ;  /* 0x000000048e8e7981 */ /* 0x000ee8000c1e1b00 */
[----:B------:R-:W3:Y:S01]  /*0d90*/  LDG.E.64 R140, desc[UR4][R140.64] ;  /* 0x000000048c8c7981 */ /* 0x000ee2000c1e1b00 */
[----:B------:R-:W-:-:S03]  /*0da0*/  VIADD R209, R221, 0x180 ;  /* 0x00000180ddd17836 */ /* 0x000fc60000000000 */
[----:B------:R-:W3:Y:S01]  /*0db0*/  LDG.E.128 R84, desc[UR4][R84.64] ;  /* 0x0000000454547981 */ /* 0x000ee2000c1e1d00 */
[C---:B------:R-:W-:Y:S01]  /*0dc0*/  IMAD.WIDE.U32 R146, R209.reuse, 0x8, R150 ;  /* 0x00000008d1927825 */ /* 0x040fe200078e0096 */
[----:B------:R-:W-:-:S03]  /*0dd0*/  LEA R88, P0, R209, UR12, 0x4 ;  /* 0x0000000cd1587c11 */ /* 0x000fc6000f8020ff */
[C-C-:B------:R-:W-:Y:S01]  /*0de0*/  IMAD.WIDE.U32 R144, R209.reuse, 0x8, R148.reuse ;  /* 0x00000008d1907825 */ /* 0x140fe200078e0094 */
[----:B------:R-:W-:Y:S01]  /*0df0*/  LEA.HI.X R89, R209, UR13, RZ, 0x4, P0 ;  /* 0x0000000dd1597c11 */ /* 0x000fe200080f24ff */
[----:B------:R-:W3:Y:S02]  /*0e00*/  LDG.E.64 R146, desc[UR4][R146.64] ;  /* 0x0000000492927981 */ /* 0x000ee4000c1e1b00 */
[----:B------:R-:W-:Y:S02]  /*0e10*/  VIADD R210, R221, 0x200 ;  /* 0x00000200ddd27836 */ /* 0x000fe40000000000 */
[----:B------:R-:W3:Y:S04]  /*0e20*/  LDG.E.64 R144, desc[UR4][R144.64] ;  /* 0x0000000490907981 */ /* 0x000ee8000c1e1b00 */
[----:B------:R-:W3:Y:S01]  /*0e30*/  LDG.E.128 R88, desc[UR4][R88.64] ;  /* 0x0000000458587981 */ /* 0x000ee2000c1e1d00 */
[C---:B------:R-:W-:Y:S01]  /*0e40*/  IMAD.WIDE.U32 R148, R210.reuse, 0x8, R148 ;  /* 0x00000008d2947825 */ /* 0x040fe200078e0094 */
[----:B------:R-:W-:-:S03]  /*0e50*/  LEA R92, P0, R210, UR12, 0x4 ;  /* 0x0000000cd25c7c11 */ /* 0x000fc6000f8020ff */
[C---:B------:R-:W-:Y:S01]  /*0e60*/  IMAD.WIDE.U32 R150, R210.reuse, 0x8, R150 ;  /* 0x00000008d2967825 */ /* 0x040fe200078e0096 */
[----:B------:R-:W-:Y:S01]  /*0e70*/  LEA.HI.X R93, R210, UR13, RZ, 0x4, P0 ;  /* 0x0000000dd25d7c11 */ /* 0x000fe200080f24ff */
[----:B------:R-:W3:Y:S04]  /*0e80*/  LDG.E.64 R148, desc[UR4][R148.64] ;  /* 0x0000000494947981 */ /* 0x000ee8000c1e1b00 */
[----:B------:R-:W3:Y:S04]  /*0e90*/  LDG.E.64 R150, desc[UR4][R150.64] ;  /* 0x0000000496967981 */ /* 0x000ee8000c1e1b00 */
[----:B------:R-:W3:Y:S01]  /*0ea0*/  LDG.E.128 R92, desc[UR4][R92.64] ;  /* 0x000000045c5c7981 */ /* 0x000ee2000c1e1d00 */
[----:B0-----:R-:W-:-:S04]  /*0eb0*/  ISETP.NE.U32.AND P3, PT, R128, RZ, PT ;  /* 0x000000ff8000720c */ /* 0x001fc80003f65070 */
[----:B------:R-:W-:Y:S02]  /*0ec0*/  ISETP.NE.AND.EX P3, PT, R129, RZ, PT, P3 ;  /* 0x000000ff8100720c */ /* 0x000fe40003f65330 */
[----:B------:R-:W-:Y:S01]  /*0ed0*/  SHF.L.U32 R231, R221, 0x2, RZ ;  /* 0x00000002dde77819 */ /* 0x000fe200000006ff */
[----:B------:R-:W-:Y:S01]  /*0ee0*/  IMAD.SHL.U32 R235, R217, 0x4, RZ ;  /* 0x00000004d9eb7824 */ /* 0x000fe200078e00ff */
[----:B------:R-:W-:-:S09]  /*0ef0*/  SHF.R.U32.HI R230, RZ, 0x1e, R221 ;  /* 0x0000001effe67819 */ /* 0x000fd200000116dd */
[----:B------:R-:W0:Y:S01]  /*0f00*/  @P3 LDC.64 R156, c[0x0][0x248] ;  /* 0x00009200ff9c3b82 */ /* 0x000e220000000a00 */
[----:B------:R-:W-:-:S07]  /*0f10*/  IADD3 R164, P0, R231, UR14, RZ ;  /* 0x0000000ee7a47c10 */ /* 0x000fce000ff1e0ff */
[----:B------:R-:W1:Y:S01]  /*0f20*/  @P3 LDC.64 R152, c[0x0][0x248] ;  /* 0x00009200ff983b82 */ /* 0x000e620000000a00 */
[----:B------:R-:W-:-:S07]  /*0f30*/  IMAD.SHL.U32 R233, R220, 0x4, RZ ;  /* 0x00000004dce97824 */ /* 0x000fce00078e00ff */
[----:B------:R-:W1:Y:S01]  /*0f40*/  @P3 LDC.64 R160, c[0x0][0x248] ;  /* 0x00009200ffa03b82 */ /* 0x000e620000000a00 */
[----:B------:R-:W-:Y:S01]  /*0f50*/  IADD3.X R165, R230, UR15, RZ, P0, !PT ;  /* 0x0000000fe6a57c10 */ /* 0x000fe200087fe4ff */
[----:B------:R-:W-:-:S06]  /*0f60*/  IMAD.SHL.U32 R239, R210, 0x4, RZ ;  /* 0x00000004d2ef7824 */ /* 0x000fcc00078e00ff */
[----:B------:R-:W1:Y:S01]  /*0f70*/  @P3 LDC.64 R154, c[0x0][0x248] ;  /* 0x00009200ff9a3b82 */ /* 0x000e620000000a00 */
[----:B------:R-:W-:Y:S01]  /*0f80*/  SHF.R.U32.HI R234, RZ, 0x1e, R217 ;  /* 0x0000001effea7819 */ /* 0x000fe200000116d9 */
[----:B------:R0:W5:Y:S01]  /*0f90*/  LDG.E R223, desc[UR4][R164.64] ;  /* 0x00000004a4df7981 */ /* 0x000162000c1e1900 */
[----:B------:R-:W-:Y:S02]  /*0fa0*/  IADD3 R218, P1, R235, UR14, RZ ;  /* 0x0000000eebda7c10 */ /* 0x000fe4000ff3e0ff */
[----:B------:R-:W-:-:S03]  /*0fb0*/  SHF.R.U32.HI R232, RZ, 0x1e, R220 ;  /* 0x0000001effe87819 */ /* 0x000fc600000116dc */
[----:B------:R-:W1:Y:S01]  /*0fc0*/  @P3 LDC.64 R158, c[0x0][0x248] ;  /* 0x00009200ff9e3b82 */ /* 0x000e620000000a00 */
[----:B------:R-:W-:Y:S02]  /*0fd0*/  IADD3 R226, P0, R233, UR14, RZ ;  /* 0x0000000ee9e27c10 */ /* 0x000fe4000ff1e0ff */
[----:B------:R-:W-:Y:S02]  /*0fe0*/  SHF.L.U32 R237, R209, 0x2, RZ ;  /* 0x00000002d1ed7819 */ /* 0x000fe400000006ff */
[----:B------:R-:W-:Y:S02]  /*0ff0*/  IADD3.X R219, R234, UR15, RZ, P1, !PT ;  /* 0x0000000feadb7c10 */ /* 0x000fe40008ffe4ff */
[----:B------:R-:W-:Y:S02]  /*1000*/  SHF.R.U32.HI R238, RZ, 0x1e, R210 ;  /* 0x0000001effee7819 */ /* 0x000fe400000116d2 */
[----:B0-----:R-:W-:Y:S01]  /*1010*/  IADD3 R164, P1, R239, UR14, RZ ;  /* 0x0000000eefa47c10 */ /* 0x001fe2000ff3e0ff */
[----:B------:R-:W5:Y:S01]  /*1020*/  LDG.E R225, desc[UR4][R218.64] ;  /* 0x00000004dae17981 */ /* 0x000f62000c1e1900 */
[----:B------:R-:W-:-:S02]  /*1030*/  IADD3.X R227, R232, UR15, RZ, P0, !PT ;  /* 0x0000000fe8e37c10 */ /* 0x000fc400087fe4ff */
[----:B------:R-:W-:Y:S02]  /*1040*/  SHF.R.U32.HI R236, RZ, 0x1e, R209 ;  /* 0x0000001effec7819 */ /* 0x000fe400000116d1 */
[----:B------:R-:W-:Y:S01]  /*1050*/  IADD3 R162, P0, R237, UR14, RZ ;  /* 0x0000000eeda27c10 */ /* 0x000fe2000ff1e0ff */
[----:B------:R-:W5:Y:S01]  /*1060*/  LDG.E R224, desc[UR4][R226.64] ;  /* 0x00000004e2e07981 */ /* 0x000f62000c1e1900 */
[----:B------:R-:W-:Y:S02]  /*1070*/  IADD3.X R165, R238, UR15, RZ, P1, !PT ;  /* 0x0000000feea57c10 */ /* 0x000fe40008ffe4ff */
[----:B------:R-:W-:Y:S02]  /*1080*/  @P3 IADD3 R156, P1, R235, R156, RZ ;  /* 0x0000009ceb9c3210 */ /* 0x000fe40007f3e0ff */
[----:B------:R-:W-:Y:S02]  /*1090*/  IADD3.X R163, R236, UR15, RZ, P0, !PT ;  /* 0x0000000feca37c10 */ /* 0x000fe400087fe4ff */
[----:B-1----:R-:W-:Y:S01]  /*10a0*/  @P3 IADD3 R152, P0, R231, R152, RZ ;  /* 0x00000098e7983210 */ /* 0x002fe20007f1e0ff */
[----:B------:R-:W-:Y:S01]  /*10b0*/  @P3 IMAD.X R157, R234, 0x1, R157, P1 ;  /* 0x00000001ea9d3824 */ /* 0x000fe200008e069d */
[----:B------:R-:W-:Y:S01]  /*10c0*/  @P3 IADD3 R160, P1, R239, R160, RZ ;  /* 0x000000a0efa03210 */ /* 0x000fe20007f3e0ff */
[----:B------:R0:W5:Y:S02]  /*10d0*/  LDG.E R227, desc[UR4][R164.64] ;  /* 0x00000004a4e37981 */ /* 0x000164000c1e1900 */
[----:B------:R-:W-:Y:S01]  /*10e0*/  @P3 IMAD.X R153, R230, 0x1, R153, P0 ;  /* 0x00000001e6993824 */ /* 0x000fe200000e0699 */
[----:B------:R-:W-:Y:S01]  /*10f0*/  @P3 IADD3 R154, P0, R233, R154, RZ ;  /* 0x0000009ae99a3210 */ /* 0x000fe20007f1e0ff */
[----:B------:R1:W5:Y:S01]  /*1100*/  LDG.E R226, desc[UR4][R162.64] ;  /* 0x00000004a2e27981 */ /* 0x000362000c1e1900 */
[----:B------:R-:W-:-:S02]  /*1110*/  @P3 IADD3.X R161, R238, R161, RZ, P1, !PT ;  /* 0x000000a1eea13210 */ /* 0x000fc40000ffe4ff */
[----:B------:R-:W-:Y:S01]  /*1120*/  @P3 IADD3.X R155, R232, R155, RZ, P0, !PT ;  /* 0x0000009be89b3210 */ /* 0x000fe200007fe4ff */
[----:B------:R1:W5:Y:S01]  /*1130*/  @P3 LDG.E R211, desc[UR4][R152.64] ;  /* 0x0000000498d33981 */ /* 0x000362000c1e1900 */
[----:B0-----:R-:W-:Y:S02]  /*1140*/  @P4 LEA R164, P1, R217, R130, 0x4 ;  /* 0x00000082d9a44211 */ /* 0x001fe400078220ff */
[----:B------:R-:W-:Y:S01]  /*1150*/  @P3 IADD3 R158, P0, R237, R158, RZ ;  /* 0x0000009eed9e3210 */ /* 0x000fe20007f1e0ff */
[----:B------:R-:W5:Y:S01]  /*1160*/  @P3 LDG.E R125, desc[UR4][R160.64] ;  /* 0x00000004a07d3981 */ /* 0x000f62000c1e1900 */
[----:B------:R-:W-:Y:S02]  /*1170*/  @P4 LEA.HI.X R165, R217, R131, RZ, 0x4, P1 ;  /* 0x00000083d9a54211 */ /* 0x000fe400008f24ff */
[----:B------:R-:W-:Y:S01]  /*1180*/  ISETP.NE.AND P1, PT, RZ, UR9, PT ;  /* 0x00000009ff007c0c */ /* 0x000fe2000bf25270 */
[----:B------:R-:W-:Y:S01]  /*1190*/  @P3 IMAD.X R159, R236, 0x1, R159, P0 ;  /* 0x00000001ec9f3824 */ /* 0x000fe200000e069f */
[-C--:B-1----:R-:W-:Y:S01]  /*11a0*/  @P4 LEA R162, P0, R221, R130.reuse, 0x4 ;  /* 0x00000082dda24211 */ /* 0x082fe200078020ff */
[----:B------:R-:W5:Y:S01]  /*11b0*/  @P3 LDG.E R213, desc[UR4][R156.64] ;  /* 0x000000049cd53981 */ /* 0x000f62000c1e1900 */
[----:B------:R-:W-:-:S02]  /*11c0*/  @P4 LEA R152, P2, R209, R130, 0x4 ;  /* 0x00000082d1984211 */ /* 0x000fc400078420ff */
[-C--:B------:R-:W-:Y:S01]  /*11d0*/  @P4 LEA.HI.X R163, R221, R131.reuse, RZ, 0x4, P0 ;  /* 0x00000083dda34211 */ /* 0x080fe200000f24ff */
[----:B------:R0:W5:Y:S01]  /*11e0*/  @P3 LDG.E R212, desc[UR4][R154.64] ;  /* 0x000000049ad43981 */ /* 0x000162000c1e1900 */
[C---:B------:R-:W-:Y:S02]  /*11f0*/  @P4 LEA R218, P0, R220.reuse, R130, 0x4 ;  /* 0x00000082dcda4211 */ /* 0x040fe400078020ff */
[-C--:B------:R-:W-:Y:S01]  /*1200*/  @P4 LEA.HI.X R153, R209, R131.reuse, RZ, 0x4, P2 ;  /* 0x00000083d1994211 */ /* 0x080fe200010f24ff */
[----:B------:R1:W5:Y:S01]  /*1210*/  @P3 LDG.E R214, desc[UR4][R158.64] ;  /* 0x000000049ed63981 */ /* 0x000362000c1e1900 */
[----:B------:R-:W-:-:S03]  /*1220*/  @P4 LEA.HI.X R219, R220, R131, RZ, 0x4, P0 ;  /* 0x00000083dcdb4211 */ /* 0x000fc600000f24ff */
[----:B------:R2:W5:Y:S01]  /*1230*/  @P4 LDG.E.128 R64, desc[UR4][R152.64] ;  /* 0x0000000498404981 */ /* 0x000562000c1e1d00 */
[----:B0-----:R-:W-:-:S03]  /*1240*/  @P4 LEA R154, P0, R210, R130, 0x4 ;  /* 0x00000082d29a4211 */ /* 0x001fc600078020ff */
[----:B------:R0:W5:Y:S01]  /*1250*/  @P4 LDG.E.128 R52, desc[UR4][R162.64] ;  /* 0x00000004a2344981 */ /* 0x000162000c1e1d00 */
[----:B------:R-:W-:-:S03]  /*1260*/  @P4 LEA.HI.X R155, R210, R131, RZ, 0x4, P0 ;  /* 0x00000083d29b4211 */ /* 0x000fc600000f24ff */
[----:B------:R-:W5:Y:S04]  /*1270*/  @P4 LDG.E.128 R56, desc[UR4][R218.64] ;  /* 0x00000004da384981 */ /* 0x000f68000c1e1d00 */
[----:B------:R3:W5:Y:S04]  /*1280*/  @P4 LDG.E.128 R68, desc[UR4][R154.64] ;  /* 0x000000049a444981 */ /* 0x000768000c1e1d00 */
[----:B------:R3:W5:Y:S01]  /*1290*/  @P4 LDG.E.128 R60, desc[UR4][R164.64] ;  /* 0x00000004a43c4981 */ /* 0x000762000c1e1d00 */
[----:B----4-:R-:W-:-:S05]  /*12a0*/  FSEL R229, R229, RZ, !P1 ;  /* 0x000000ffe5e57208 */ /* 0x010fca0004800000 */
[--C-:B------:R-:W-:Y:S01]  /*12b0*/  FADD.FTZ R161, R78, -R229.reuse ;  /* 0x800000e54ea17221 */ /* 0x100fe20000010000 */
[--C-:B------:R-:W-:Y:S01]  /*12c0*/  FADD.FTZ R157, R76, -R229.reuse ;  /* 0x800000e54c9d7221 */ /* 0x100fe20000010000 */
[----:B------:R-:W-:Y:S01]  /*12d0*/  MOV R78, R134 ;  /* 0x00000086004e7202 */ /* 0x000fe20000000f00 */
[----:B-1----:R-:W-:Y:S01]  /*12e0*/  FADD.FTZ R159, R77, -R229 ;  /* 0x800000e54d9f7221 */ /* 0x002fe20000010000 */
[----:B--2---:R-:W-:Y:S01]  /*12f0*/  IMAD.MOV.U32 R76, RZ, RZ, R132 ;  /* 0x000000ffff4c7224 */ /* 0x004fe200078e0084 */
[--C-:B------:R-:W-:Y:S01]  /*1300*/  SHF.R.U64 R132, R132, 0x10, R133.reuse ;  /* 0x0000001084847819 */ /* 0x100fe20000001285 */
[--C-:B------:R-:W-:Y:S01]  /*1310*/  IMAD.MOV.U32 R77, RZ, RZ, R133.reuse ;  /* 0x000000ffff4d7224 */ /* 0x100fe200078e0085 */
[----:B------:R-:W-:Y:S01]  /*1320*/  SHF.R.U32.HI R152, RZ, 0x10, R133 ;  /* 0x00000010ff987819 */ /* 0x000fe20000011685 */
[----:B------:R-:W-:Y:S01]  /*1330*/  IMAD.U32 R78, R78, 0x10000, RZ ;  /* 0x000100004e4e7824 */ /* 0x000fe200078e00ff */
[----:B------:R-:W-:Y:S01]  /*1340*/  SHF.R.U64 R133, R134, 0x10, R135 ;  /* 0x0000001086857819 */ /* 0x000fe20000001287 */
[----:B0-----:R-:W-:Y:S01]  /*1350*/  FADD.FTZ R163, R79, -R229 ;  /* 0x800000e54fa37221 */ /* 0x001fe20000010000 */
[----:B------:R-:W-:Y:S01]  /*1360*/  SHF.L.U32 R76, R76, 0x10, RZ ;  /* 0x000000104c4c7819 */ /* 0x000fe200000006ff */
[----:B------:R-:W-:-:S02]  /*1370*/  IMAD.U32 R153, R132, 0x10000, RZ ;  /* 0x0001000084997824 */ /* 0x000fc400078e00ff */
[----:B---3--:R-:W-:Y:S01]  /*1380*/  FMUL.FTZ R132, R222, R157 ;  /* 0x0000009dde847220 */ /* 0x008fe20000410000 */
[--C-:B------:R-:W-:Y:S02]  /*1390*/  IMAD.MOV.U32 R79, RZ, RZ, R135.reuse ;  /* 0x000000ffff4f7224 */ /* 0x100fe400078e0087 */
[----:B------:R-:W-:Y:S01]  /*13a0*/  FMUL.FTZ R134, R175, R78 ;  /* 0x0000004eaf867220 */ /* 0x000fe20000410000 */
[----:B------:R-:W-:Y:S01]  /*13b0*/  SHF.R.U32.HI R135, RZ, 0x10, R135 ;  /* 0x00000010ff877819 */ /* 0x000fe20000011687 */
[----:B------:R-:W-:Y:S02]  /*13c0*/  IMAD.U32 R133, R133, 0x10000, RZ ;  /* 0x0001000085857824 */ /* 0x000fe400078e00ff */
[----:B------:R-:W-:Y:S01]  /*13d0*/  FADD.FTZ R124, R76, R124 ;  /* 0x0000007c4c7c7221 */ /* 0x000fe20000010000 */
[-C--:B------:R-:W-:Y:S01]  /*13e0*/  FFMA.FTZ R185, R132, R76.reuse, R185 ;  /* 0x0000004c84b97223 */ /* 0x080fe200000100b9 */
[----:B------:R-:W-:Y:S01]  /*13f0*/  FFMA.FTZ R155, R127, R76, R134 ;  /* 0x0000004c7f9b7223 */ /* 0x000fe20000010086 */
[----:B------:R-:W-:Y:S01]  /*1400*/  FMUL.FTZ R158, R222, R159 ;  /* 0x0000009fde9e7220 */ /* 0x000fe20000410000 */
[----:B------:R-:W-:Y:S01]  /*1410*/  FMUL.FTZ R76, R199, R133 ;  /* 0x00000085c74c7220 */ /* 0x000fe20000410000 */
[----:B------:R-:W-:-:S02]  /*1420*/  IMAD.U32 R79, R79, 0x10000, RZ ;  /* 0x000100004f4f7824 */ /* 0x000fc400078e00ff */
[----:B------:R-:W-:Y:S01]  /*1430*/  FMUL.FTZ R154, R222, R163 ;  /* 0x000000a3de9a7220 */ /* 0x000fe20000410000 */
[----:B------:R-:W-:Y:S02]  /*1440*/  IMAD.U32 R159, R135, 0x10000, RZ ;  /* 0x00010000879f7824 */ /* 0x000fe400078e00ff */
[----:B------:R-:W-:Y:S01]  /*1450*/  FADD.FTZ R122, R78, R122 ;  /* 0x0000007a4e7a7221 */ /* 0x000fe20000010000 */
[----:B------:R-:W-:Y:S01]  /*1460*/  FFMA.FTZ R123, R132, R78, R123 ;  /* 0x0000004e847b7223 */ /* 0x000fe2000001007b */
[----:B------:R-:W-:Y:S01]  /*1470*/  MOV R78, R138 ;  /* 0x0000008a004e7202 */ /* 0x000fe20000000f00 */
[----:B------:R-:W-:Y:S01]  /*1480*/  FADD.FTZ R120, R153, R120 ;  /* 0x0000007899787221 */ /* 0x000fe20000010000 */
[----:B------:R-:W-:Y:S01]  /*1490*/  SHF.L.U32 R77, R77, 0x10, RZ ;  /* 0x000000104d4d7819 */ /* 0x000fe200000006ff */
[----:B------:R-:W-:Y:S01]  /*14a0*/  FFMA.FTZ R121, R158, R153, R121 ;  /* 0x000000999e797223 */ /* 0x000fe20000010079 */
[----:B------:R-:W-:Y:S01]  /*14b0*/  FMUL.FTZ R156, R222, R161 ;  /* 0x000000a1de9c7220 */ /* 0x000fe20000410000 */
[----:B------:R-:W-:Y:S01]  /*14c0*/  FFMA.FTZ R153, R189, R153, R76 ;  /* 0x00000099bd997223 */ /* 0x000fe2000001004c */
[----:B------:R-:W-:Y:S01]  /*14d0*/  SHF.L.U32 R157, R152, 0x10, RZ ;  /* 0x00000010989d7819 */ /* 0x000fe200000006ff */
[----:B------:R-:W-:Y:S01]  /*14e0*/  FMUL.FTZ R135, R176, R79 ;  /* 0x0000004fb0877220 */ /* 0x000fe20000410000 */
[-C--:B------:R-:W-:Y:S01]  /*14f0*/  FMUL.FTZ R161, R200, R159.reuse ;  /* 0x0000009fc8a17220 */ /* 0x080fe20000410000 */
[----:B------:R-:W-:Y:S01]  /*1500*/  FADD.FTZ R110, R159, R110 ;  /* 0x0000006e9f6e7221 */ /* 0x000fe20000010000 */
[----:B------:R-:W-:Y:S01]  /*1510*/  FFMA.FTZ R111, R154, R159, R111 ;  /* 0x0000009f9a6f7223 */ /* 0x000fe2000001006f */
[----:B------:R-:W-:-:S02]  /*1520*/  IMAD.MOV.U32 R76, RZ, RZ, R136 ;  /* 0x000000ffff4c7224 */ /* 0x000fc400078e0088 */
[----:B------:R-:W-:Y:S01]  /*1530*/  FADD.FTZ R118, R133, R118 ;  /* 0x0000007685767221 */ /* 0x000fe20000010000 */
[----:B------:R-:W-:Y:S01]  /*1540*/  FFMA.FTZ R119, R158, R133, R119 ;  /* 0x000000859e777223 */ /* 0x000fe20000010077 */
[----:B------:R-:W-:Y:S01]  /*1550*/  FADD.FTZ R159, -R229, R82 ;  /* 0x00000052e59f7221 */ /* 0x000fe20000010100 */
[----:B------:R-:W-:Y:S01]  /*1560*/  FADD.FTZ R114, R79, R114 ;  /* 0x000000724f727221 */ /* 0x000fe20000010000 */
[----:B------:R-:W-:Y:S01]  /*1570*/  FFMA.FTZ R115, R156, R79, R115 ;  /* 0x0000004f9c737223 */ /* 0x000fe20000010073 */
[----:B------:R-:W-:Y:S01]  /*1580*/  FADD.FTZ R133, -R229, R80 ;  /* 0x00000050e5857221 */ /* 0x000fe20000010100 */
[----:B------:R-:W-:Y:S01]  /*1590*/  SHF.R.U64 R82, R138, 0x10, R139 ;  /* 0x000000108a527819 */ /* 0x000fe2000000128b */
[----:B------:R-:W-:Y:S02]  /*15a0*/  IMAD.U32 R78, R78, 0x10000, RZ ;  /* 0x000100004e4e7824 */ /* 0x000fe400078e00ff */
[----:B------:R-:W-:Y:S01]  /*15b0*/  FFMA.FTZ R152, R166, R77, R135 ;  /* 0x0000004da6987223 */ /* 0x000fe20000010087 */
[----:B------:R-:W-:-:S02]  /*15c0*/  IMAD.MOV.U32 R79, RZ, RZ, R139 ;  /* 0x000000ffff4f7224 */ /* 0x000fc400078e008b */
[----:B------:R-:W-:Y:S01]  /*15d0*/  FADD.FTZ R112, R157, R112 ;  /* 0x000000709d707221 */ /* 0x000fe20000010000 */
[-C--:B------:R-:W-:Y:S01]  /*15e0*/  FFMA.FTZ R113, R154, R157.reuse, R113 ;  /* 0x0000009d9a717223 */ /* 0x080fe20000010071 */
[----:B------:R-:W-:Y:S01]  /*15f0*/  FFMA.FTZ R135, R190, R157, R161 ;  /* 0x0000009dbe877223 */ /* 0x000fe200000100a1 */
[----:B------:R-:W-:Y:S01]  /*1600*/  SHF.R.U32.HI R139, RZ, 0x10, R139 ;  /* 0x00000010ff8b7819 */ /* 0x000fe2000001168b */
[----:B------:R-:W-:Y:S01]  /*1610*/  FADD.FTZ R81, -R229, R81 ;  /* 0x00000051e5517221 */ /* 0x000fe20000010100 */
[--C-:B------:R-:W-:Y:S01]  /*1620*/  SHF.R.U64 R157, R136, 0x10, R137.reuse ;  /* 0x00000010889d7819 */ /* 0x100fe20000001289 */
[----:B------:R-:W-:Y:S01]  /*1630*/  FMUL.FTZ R136, R222, R133 ;  /* 0x00000085de887220 */ /* 0x000fe20000410000 */
[----:B------:R-:W-:Y:S01]  /*1640*/  SHF.L.U32 R76, R76, 0x10, RZ ;  /* 0x000000104c4c7819 */ /* 0x000fe200000006ff */
[----:B------:R-:W-:Y:S01]  /*1650*/  FMUL.FTZ R80, R177, R78 ;  /* 0x0000004eb1507220 */ /* 0x000fe20000410000 */
[----:B------:R-:W-:Y:S01]  /*1660*/  IMAD.U32 R82, R82, 0x10000, RZ ;  /* 0x0001000052527824 */ /* 0x000fe200078e00ff */
[----:B------:R-:W-:Y:S01]  /*1670*/  SHF.R.U32.HI R134, RZ, 0x10, R137 ;  /* 0x00000010ff867819 */ /* 0x000fe20000011689 */
[----:B------:R-:W-:Y:S01]  /*1680*/  FADD.FTZ R83, -R229, R83 ;  /* 0x00000053e5537221 */ /* 0x000fe20000010100 */
[----:B------:R-:W-:-:S02]  /*1690*/  IMAD.U32 R139, R139, 0x10000, RZ ;  /* 0x000100008b8b7824 */ /* 0x000fc400078e00ff */
[----:B------:R-:W-:Y:S01]  /*16a0*/  FADD.FTZ R108, R76, R108 ;  /* 0x0000006c4c6c7221 */ /* 0x000fe20000010000 */
[----:B------:R-:W-:Y:S02]  /*16b0*/  IMAD.U32 R157, R157, 0x10000, RZ ;  /* 0x000100009d9d7824 */ /* 0x000fe400078e00ff */
[-C--:B------:R-:W-:Y:S01]  /*16c0*/  FFMA.FTZ R109, R136, R76.reuse, R109 ;  /* 0x0000004c886d7223 */ /* 0x080fe2000001006d */
[----:B------:R-:W-:Y:S01]  /*16d0*/  FFMA.FTZ R133, R167, R76, R80 ;  /* 0x0000004ca7857223 */ /* 0x000fe20000010050 */
[----:B------:R-:W-:Y:S01]  /*16e0*/  FMUL.FTZ R234, R222, R81 ;  /* 0x00000051deea7220 */ /* 0x000fe20000410000 */
[----:B------:R-:W-:Y:S01]  /*16f0*/  FADD.FTZ R116, R77, R116 ;  /* 0x000000744d747221 */ /* 0x000fe20000010000 */
[----:B------:R-:W-:Y:S01]  /*1700*/  FFMA.FTZ R117, R156, R77, R117 ;  /* 0x0000004d9c757223 */ /* 0x000fe20000010075 */
[----:B------:R-:W-:Y:S01]  /*1710*/  FMUL.FTZ R76, R201, R82 ;  /* 0x00000052c94c7220 */ /* 0x000fe20000410000 */
[----:B------:R-:W-:Y:S01]  /*1720*/  IMAD.MOV.U32 R77, RZ, RZ, R137 ;  /* 0x000000ffff4d7224 */ /* 0x000fe200078e0089 */
[----:B------:R-:W-:Y:S01]  /*1730*/  SHF.L.U32 R81, R134, 0x10, RZ ;  /* 0x0000001086517819 */ /* 0x000fe200000006ff */
[----:B------:R-:W-:Y:S01]  /*1740*/  FMUL.FTZ R160, R222, R159 ;  /* 0x0000009fdea07220 */ /* 0x000fe20000410000 */
[----:B------:R-:W-:Y:S01]  /*1750*/  FADD.FTZ R106, R78, R106 ;  /* 0x0000006a4e6a7221 */ /* 0x000fe20000010000 */
[----:B------:R-:W-:Y:S01]  /*1760*/  FFMA.FTZ R107, R136, R78, R107 ;  /* 0x0000004e886b7223 */ /* 0x000fe2000001006b */
[----:B------:R-:W-:Y:S01]  /*1770*/  FMUL.FTZ R159, R202, R139 ;  /* 0x0000008bca9f7220 */ /* 0x000fe20000410000 */
[----:B------:R-:W-:Y:S01]  /*1780*/  FMUL.FTZ R138, R222, R83 ;  /* 0x00000053de8a7220 */ /* 0x000fe20000410000 */
[----:B------:R-:W-:Y:S01]  /*1790*/  MOV R78, R142 ;  /* 0x0000008e004e7202 */ /* 0x000fe20000000f00 */
[----:B------:R-:W-:Y:S01]  /*17a0*/  FADD.FTZ R104, R157, R104 ;  /* 0x000000689d687221 */ /* 0x000fe20000010000 */
[----:B------:R-:W-:Y:S01]  /*17b0*/  FFMA.FTZ R105, R234, R157, R105 ;  /* 0x0000009dea697223 */ /* 0x000fe20000010069 */
[----:B------:R-:W-:-:S02]  /*17c0*/  IMAD.U32 R79, R79, 0x10000, RZ ;  /* 0x000100004f4f7824 */ /* 0x000fc400078e00ff */
[----:B------:R-:W-:Y:S01]  /*17d0*/  FFMA.FTZ R157, R191, R157, R76 ;  /* 0x0000009dbf9d7223 */ /* 0x000fe2000001004c */
[----:B------:R-:W-:Y:S01]  /*17e0*/  IMAD.MOV.U32 R76, RZ, RZ, R140 ;  /* 0x000000ffff4c7224 */ /* 0x000fe200078e008c */
[----:B------:R-:W-:Y:S01]  /*17f0*/  SHF.R.U64 R80, R140, 0x10, R141 ;  /* 0x000000108c507819 */ /* 0x000fe2000000128d */
[----:B------:R-:W-:Y:S01]  /*1800*/  FADD.FTZ R96, R81, R96 ;  /* 0x0000006051607221 */ /* 0x000fe20000010000 */
[----:B------:R-:W-:Y:S01]  /*1810*/  SHF.L.U32 R77, R77, 0x10, RZ ;  /* 0x000000104d4d7819 */ /* 0x000fe200000006ff */
[-C--:B------:R-:W-:Y:S01]  /*1820*/  FFMA.FTZ R97, R138, R81.reuse, R97 ;  /* 0x000000518a617223 */ /* 0x080fe20000010061 */
[----:B------:R-:W-:Y:S01]  /*1830*/  FFMA.FTZ R134, R192, R81, R159 ;  /* 0x00000051c0867223 */ /* 0x000fe2000001009f */
[----:B------:R-:W-:Y:S01]  /*1840*/  FADD.FTZ R102, R82, R102 ;  /* 0x0000006652667221 */ /* 0x000fe20000010000 */
[----:B------:R-:W-:Y:S01]  /*1850*/  FFMA.FTZ R103, R234, R82, R103 ;  /* 0x00000052ea677223 */ /* 0x000fe20000010067 */
[----:B------:R-:W-:Y:S01]  /*1860*/  FMUL.FTZ R137, R178, R79 ;  /* 0x0000004fb2897220 */ /* 0x000fe20000410000 */
[----:B------:R-:W-:Y:S01]  /*1870*/  FADD.FTZ R81, -R229, R84 ;  /* 0x00000054e5517221 */ /* 0x000fe20000010100 */
[----:B------:R-:W-:Y:S01]  /*1880*/  SHF.R.U64 R82, R142, 0x10, R143 ;  /* 0x000000108e527819 */ /* 0x000fe2000000128f */
[----:B------:R-:W-:-:S02]  /*1890*/  IMAD.U32 R78, R78, 0x10000, RZ ;  /* 0x000100004e4e7824 */ /* 0x000fc400078e00ff */
[----:B------:R-:W-:Y:S01]  /*18a0*/  FADD.FTZ R98, R79, R98 ;  /* 0x000000624f627221 */ /* 0x000fe20000010000 */
[----:B------:R-:W-:Y:S01]  /*18b0*/  FFMA.FTZ R99, R160, R79, R99 ;  /* 0x0000004fa0637223 */ /* 0x000fe20000010063 */
[----:B------:R-:W-:Y:S01]  /*18c0*/  FADD.FTZ R50, R139, R50 ;  /* 0x000000328b327221 */ /* 0x000fe20000010000 */
[----:B------:R-:W-:Y:S01]  /*18d0*/  FFMA.FTZ R51, R138, R139, R51 ;  /* 0x0000008b8a337223 */ /* 0x000fe20000010033 */
[--C-:B------:R-:W-:Y:S01]  /*18e0*/  IMAD.MOV.U32 R79, RZ, RZ, R143.reuse ;  /* 0x000000ffff4f7224 */ /* 0x100fe200078e008f */
[----:B------:R-:W-:Y:S01]  /*18f0*/  SHF.R.U32.HI R139, RZ, 0x10, R143 ;  /* 0x00000010ff8b7819 */ /* 0x000fe2000001168f */
[----:B------:R-:W-:Y:S01]  /*1900*/  IMAD.U32 R143, R80, 0x10000, RZ ;  /* 0x00010000508f7824 */ /* 0x000fe200078e00ff */
[----:B------:R-:W-:Y:S01]  /*1910*/  SHF.L.U32 R76, R76, 0x10, RZ ;  /* 0x000000104c4c7819 */ /* 0x000fe200000006ff */
[----:B------:R-:W-:Y:S01]  /*1920*/  FADD.FTZ R100, R77, R100 ;  /* 0x000000644d647221 */ /* 0x000fe20000010000 */
[-C--:B------:R-:W-:Y:S01]  /*1930*/  FFMA.FTZ R101, R160, R77.reuse, R101 ;  /* 0x0000004da0657223 */ /* 0x080fe20000010065 */
[----:B------:R-:W-:Y:S01]  /*1940*/  FFMA.FTZ R137, R168, R77, R137 ;  /* 0x0000004da8897223 */ /* 0x000fe20000010089 */
[----:B------:R-:W-:Y:S01]  /*1950*/  FADD.FTZ R85, -R229, R85 ;  /* 0x00000055e5557221 */ /* 0x000fe20000010100 */
[----:B------:R-:W-:Y:S01]  /*1960*/  FMUL.FTZ R230, R222, R81 ;  /* 0x00000051dee67220 */ /* 0x000fe20000410000 */
[----:B------:R-:W-:Y:S01]  /*1970*/  FMUL.FTZ R80, R179, R78 ;  /* 0x0000004eb3507220 */ /* 0x000fe20000410000 */
[----:B------:R-:W-:-:S02]  /*1980*/  IMAD.MOV.U32 R77, RZ, RZ, R141 ;  /* 0x000000ffff4d7224 */ /* 0x000fc400078e008d */
[----:B------:R-:W-:Y:S01]  /*1990*/  FADD.FTZ R83, -R229, R86 ;  /* 0x00000056e5537221 */ /* 0x000fe20000010100 */
[----:B------:R-:W-:Y:S01]  /*19a0*/  IMAD.U32 R81, R82, 0x10000, RZ ;  /* 0x0001000052517824 */ /* 0x000fe200078e00ff */
[----:B------:R-:W-:Y:S01]  /*19b0*/  SHF.R.U32.HI R84, RZ, 0x10, R141 ;  /* 0x00000010ff547819 */ /* 0x000fe2000001168d */
[----:B------:R-:W-:Y:S02]  /*19c0*/  IMAD.U32 R79, R79, 0x10000, RZ ;  /* 0x000100004f4f7824 */ /* 0x000fe400078e00ff */
[----:B------:R-:W-:Y:S01]  /*19d0*/  FADD.FTZ R15, R76, R15 ;  /* 0x0000000f4c0f7221 */ /* 0x000fe20000010000 */
[-C--:B------:R-:W-:Y:S01]  /*19e0*/  FFMA.FTZ R3, R230, R76.reuse, R3 ;  /* 0x0000004ce6037223 */ /* 0x080fe20000010003 */
[----:B------:R-:W-:Y:S01]  /*19f0*/  FFMA.FTZ R141, R169, R76, R80 ;  /* 0x0000004ca98d7223 */ /* 0x000fe20000010050 */
[----:B------:R-:W-:Y:S01]  /*1a00*/  FMUL.FTZ R163, R222, R85 ;  /* 0x00000055dea37220 */ /* 0x000fe20000410000 */
[----:B------:R-:W-:Y:S01]  /*1a10*/  FMUL.FTZ R76, R203, R81 ;  /* 0x00000051cb4c7220 */ /* 0x000fe20000410000 */
[----:B------:R-:W-:Y:S01]  /*1a20*/  FADD.FTZ R87, -R229, R87 ;  /* 0x00000057e5577221 */ /* 0x000fe20000010100 */
[----:B------:R-:W-:Y:S01]  /*1a30*/  SHF.L.U32 R77, R77, 0x10, RZ ;  /* 0x000000104d4d7819 */ /* 0x000fe200000006ff */
[----:B------:R-:W-:-:S02]  /*1a40*/  IMAD.U32 R139, R139, 0x10000, RZ ;  /* 0x000100008b8b7824 */ /* 0x000fc400078e00ff */
[----:B------:R-:W-:Y:S01]  /*1a50*/  FMUL.FTZ R232, R222, R83 ;  /* 0x00000053dee87220 */ /* 0x000fe20000410000 */
[----:B------:R-:W-:Y:S01]  /*1a60*/  FADD.FTZ R43, R78, R43 ;  /* 0x0000002b4e2b7221 */ /* 0x000fe20000010000 */
[----:B------:R-:W-:Y:S01]  /*1a70*/  FFMA.FTZ R27, R230, R78, R27 ;  /* 0x0000004ee61b7223 */ /* 0x000fe2000001001b */
[----:B------:R-:W-:Y:S01]  /*1a80*/  FMUL.FTZ R83, R180, R79 ;  /* 0x0000004fb4537220 */ /* 0x000fe20000410000 */
[----:B------:R-:W-:Y:S01]  /*1a90*/  MOV R78, R146 ;  /* 0x00000092004e7202 */ /* 0x000fe20000000f00 */
[----:B------:R-:W-:Y:S01]  /*1aa0*/  FADD.FTZ R14, R143, R14 ;  /* 0x0000000e8f0e7221 */ /* 0x000fe20000010000 */
[-C--:B------:R-:W-:Y:S01]  /*1ab0*/  FFMA.FTZ R2, R163, R143.reuse, R2 ;  /* 0x0000008fa3027223 */ /* 0x080fe20000010002 */
[----:B------:R-:W-:Y:S01]  /*1ac0*/  FFMA.FTZ R143, R193, R143, R76 ;  /* 0x0000008fc18f7223 */ /* 0x000fe2000001004c */
[----:B------:R-:W-:Y:S01]  /*1ad0*/  SHF.L.U32 R85, R84, 0x10, RZ ;  /* 0x0000001054557819 */ /* 0x000fe200000006ff */
[----:B------:R-:W-:Y:S01]  /*1ae0*/  FMUL.FTZ R159, R204, R139 ;  /* 0x0000008bcc9f7220 */ /* 0x000fe20000410000 */
[----:B------:R-:W-:Y:S01]  /*1af0*/  FMUL.FTZ R87, R222, R87 ;  /* 0x00000057de577220 */ /* 0x000fe20000410000 */
[----:B------:R-:W-:-:S02]  /*1b00*/  IMAD.MOV.U32 R76, RZ, RZ, R144 ;  /* 0x000000ffff4c7224 */ /* 0x000fc400078e0090 */
[----:B------:R-:W-:Y:S01]  /*1b10*/  FFMA.FTZ R142, R170, R77, R83 ;  /* 0x0000004daa8e7223 */ /* 0x000fe20000010053 */
[----:B------:R-:W-:Y:S01]  /*1b20*/  FADD.FTZ R44, R81, R44 ;  /* 0x0000002c512c7221 */ /* 0x000fe20000010000 */
[----:B------:R-:W-:Y:S01]  /*1b30*/  FFMA.FTZ R26, R163, R81, R26 ;  /* 0x00000051a31a7223 */ /* 0x000fe2000001001a */
[----:B------:R-:W-:Y:S01]  /*1b40*/  FADD.FTZ R41, R79, R41 ;  /* 0x000000294f297221 */ /* 0x000fe20000010000 */
[----:B------:R-:W-:Y:S01]  /*1b50*/  FFMA.FTZ R29, R232, R79, R29 ;  /* 0x0000004fe81d7223 */ /* 0x000fe2000001001d */
[C---:B------:R-:W-:Y:S01]  /*1b60*/  FADD.FTZ R81, -R229.reuse, R88 ;  /* 0x00000058e5517221 */ /* 0x040fe20000010100 */
[C---:B------:R-:W-:Y:S01]  /*1b70*/  FADD.FTZ R83, -R229.reuse, R90 ;  /* 0x0000005ae5537221 */ /* 0x040fe20000010100 */
[--C-:B------:R-:W-:Y:S01]  /*1b80*/  SHF.R.U64 R82, R146, 0x10, R147.reuse ;  /* 0x0000001092527819 */ /* 0x100fe20000001293 */
[----:B------:R-:W-:Y:S02]  /*1b90*/  IMAD.MOV.U32 R79, RZ, RZ, R147 ;  /* 0x000000ffff4f7224 */ /* 0x000fe400078e0093 */
[----:B------:R-:W-:Y:S01]  /*1ba0*/  FADD.FTZ R89, -R229, R89 ;  /* 0x00000059e5597221 */ /* 0x000fe20000010100 */
[----:B------:R-:W-:-:S02]  /*1bb0*/  IMAD.U32 R78, R78, 0x10000, RZ ;  /* 0x000100004e4e7824 */ /* 0x000fc400078e00ff */
[----:B------:R-:W-:Y:S01]  /*1bc0*/  FADD.FTZ R17, R77, R17 ;  /* 0x000000114d117221 */ /* 0x000fe20000010000 */
[----:B------:R-:W-:Y:S01]  /*1bd0*/  FFMA.FTZ R5, R232, R77, R5 ;  /* 0x0000004de8057223 */ /* 0x000fe20000010005 */
[----:B------:R-:W-:Y:S01]  /*1be0*/  FADD.FTZ R16, R85, R16 ;  /* 0x0000001055107221 */ /* 0x000fe20000010000 */
[-C--:B------:R-:W-:Y:S01]  /*1bf0*/  FFMA.FTZ R4, R87, R85.reuse, R4 ;  /* 0x0000005557047223 */ /* 0x080fe20000010004 */
[----:B------:R-:W-:Y:S01]  /*1c00*/  FFMA.FTZ R86, R194, R85, R159 ;  /* 0x00000055c2567223 */ /* 0x000fe2000001009f */
[--C-:B------:R-:W-:Y:S01]  /*1c10*/  SHF.R.U64 R218, R144, 0x10, R145.reuse ;  /* 0x0000001090da7819 */ /* 0x100fe20000001291 */
[--C-:B------:R-:W-:Y:S01]  /*1c20*/  IMAD.MOV.U32 R77, RZ, RZ, R145.reuse ;  /* 0x000000ffff4d7224 */ /* 0x100fe200078e0091 */
[----:B------:R-:W-:Y:S01]  /*1c30*/  SHF.R.U32.HI R85, RZ, 0x10, R145 ;  /* 0x00000010ff557819 */ /* 0x000fe20000011691 */
[----:B------:R-:W-:Y:S01]  /*1c40*/  FMUL.FTZ R144, R222, R81 ;  /* 0x00000051de907220 */ /* 0x000fe20000410000 */
[----:B------:R-:W-:Y:S01]  /*1c50*/  SHF.L.U32 R76, R76, 0x10, RZ ;  /* 0x000000104c4c7819 */ /* 0x000fe200000006ff */
[----:B------:R-:W-:Y:S01]  /*1c60*/  FMUL.FTZ R80, R181, R78 ;  /* 0x0000004eb5507220 */ /* 0x000fe20000410000 */
[----:B------:R-:W-:Y:S01]  /*1c70*/  SHF.R.U32.HI R145, RZ, 0x10, R147 ;  /* 0x00000010ff917819 */ /* 0x000fe20000011693 */
[----:B------:R-:W-:-:S02]  /*1c80*/  IMAD.U32 R79, R79, 0x10000, RZ ;  /* 0x000100004f4f7824 */ /* 0x000fc400078e00ff */
[----:B------:R-:W-:Y:S01]  /*1c90*/  FMUL.FTZ R164, R222, R83 ;  /* 0x00000053dea47220 */ /* 0x000fe20000410000 */
[----:B------:R-:W-:Y:S02]  /*1ca0*/  IMAD.U32 R81, R82, 0x10000, RZ ;  /* 0x0001000052517824 */ /* 0x000fe400078e00ff */
[----:B------:R-:W-:Y:S01]  /*1cb0*/  FMUL.FTZ R147, R222, R89 ;  /* 0x00000059de937220 */ /* 0x000fe20000410000 */
[----:B------:R-:W-:Y:S01]  /*1cc0*/  FADD.FTZ R42, R139, R42 ;  /* 0x0000002a8b2a7221 */ /* 0x000fe20000010000 */
[----:B------:R-:W-:Y:S01]  /*1cd0*/  FFMA.FTZ R28, R87, R139, R28 ;  /* 0x0000008b571c7223 */ /* 0x000fe2000001001c */
[----:B------:R-:W-:Y:S01]  /*1ce0*/  FADD.FTZ R19, R76, R19 ;  /* 0x000000134c137221 */ /* 0x000fe20000010000 */
[-C--:B------:R-:W-:Y:S01]  /*1cf0*/  FFMA.FTZ R7, R144, R76.reuse, R7 ;  /* 0x0000004c90077223 */ /* 0x080fe20000010007 */
[----:B------:R-:W-:Y:S01]  /*1d00*/  FFMA.FTZ R139, R171, R76, R80 ;  /* 0x0000004cab8b7223 */ /* 0x000fe20000010050 */
[-C--:B------:R-:W-:Y:S01]  /*1d10*/  FMUL.FTZ R83, R182, R79.reuse ;  /* 0x0000004fb6537220 */ /* 0x080fe20000410000 */
[----:B------:R-:W-:Y:S01]  /*1d20*/  FADD.FTZ R37, R79, R37 ;  /* 0x000000254f257221 */ /* 0x000fe20000010000 */
[----:B------:R-:W-:Y:S01]  /*1d30*/  FFMA.FTZ R49, R164, R79, R49 ;  /* 0x0000004fa4317223 */ /* 0x000fe20000010031 */
[-C--:B------:R-:W-:Y:S01]  /*1d40*/  FMUL.FTZ R76, R205, R81.reuse ;  /* 0x00000051cd4c7220 */ /* 0x080fe20000410000 */
[----:B------:R-:W-:Y:S01]  /*1d50*/  SHF.L.U32 R77, R77, 0x10, RZ ;  /* 0x000000104d4d7819 */ /* 0x000fe200000006ff */
[----:B------:R-:W-:Y:S01]  /*1d60*/  FADD.FTZ R40, R81, R40 ;  /* 0x0000002851287221 */ /* 0x000fe20000010000 */
[----:B------:R-:W-:Y:S01]  /*1d70*/  FFMA.FTZ R30, R147, R81, R30 ;  /* 0x00000051931e7223 */ /* 0x000fe2000001001e */
[----:B------:R-:W-:Y:S01]  /*1d80*/  IMAD.MOV.U32 R79, RZ, RZ, R148 ;  /* 0x000000ffff4f7224 */ /* 0x000fe200078e0094 */
[----:B------:R-:W-:Y:S01]  /*1d90*/  MOV R81, R150 ;  /* 0x0000009600517202 */ /* 0x000fe20000000f00 */
[----:B------:R-:W-:Y:S01]  /*1da0*/  FFMA.FTZ R140, R172, R77, R83 ;  /* 0x0000004dac8c7223 */ /* 0x000fe20000010053 */
[----:B------:R-:W-:-:S02]  /*1db0*/  FADD.FTZ R83, -R229, R92 ;  /* 0x0000005ce5537221 */ /* 0x000fc40000010100 */
[----:B------:R-:W-:Y:S01]  /*1dc0*/  SHF.L.U32 R82, R79, 0x10, RZ ;  /* 0x000000104f527819 */ /* 0x000fe200000006ff */
[----:B------:R-:W-:Y:S02]  /*1dd0*/  IMAD.U32 R84, R81, 0x10000, RZ ;  /* 0x0001000051547824 */ /* 0x000fe400078e00ff */
[C---:B------:R-:W-:Y:S01]  /*1de0*/  FADD.FTZ R79, -R229.reuse, R94 ;  /* 0x0000005ee54f7221 */ /* 0x040fe20000010100 */
[----:B------:R-:W-:Y:S01]  /*1df0*/  FADD.FTZ R94, RZ, R155 ;  /* 0x0000009bff5e7221 */ /* 0x000fe20000010000 */
[----:B------:R-:W-:Y:S01]  /*1e00*/  FFMA.FTZ R81, R132, R155, RZ ;  /* 0x0000009b84517223 */ /* 0x000fe200000100ff */
[----:B------:R-:W-:Y:S01]  /*1e10*/  FADD.FTZ R91, -R229, R91 ;  /* 0x0000005be55b7221 */ /* 0x000fe20000010100 */
[----:B------:R-:W-:Y:S01]  /*1e20*/  FMUL.FTZ R90, R183, R84 ;  /* 0x00000054b75a7220 */ /* 0x000fe20000410000 */
[----:B------:R-:W-:Y:S01]  /*1e30*/  FMUL.FTZ R92, R222, R83 ;  /* 0x00000053de5c7220 */ /* 0x000fe20000410000 */
[----:B------:R-:W-:Y:S01]  /*1e40*/  FADD.FTZ R83, R153, R94 ;  /* 0x0000005e99537221 */ /* 0x000fe20000010000 */
[----:B------:R-:W-:Y:S01]  /*1e50*/  FFMA.FTZ R81, R158, R153, R81 ;  /* 0x000000999e517223 */ /* 0x000fe20000010051 */
[----:B------:R-:W-:Y:S01]  /*1e60*/  FMUL.FTZ R89, R222, R91 ;  /* 0x0000005bde597220 */ /* 0x000fe20000410000 */
        /* <DEDUP_REMOVED lines=8> */
[----:B------:R-:W-:Y:S01]  /*1ef0*/  SHF.L.U32 R85, R85, 0x10, RZ ;  /* 0x0000001055557819 */ /* 0x000fe200000006ff */
[-C--:B------:R-:W-:Y:S01]  /*1f00*/  FMUL.FTZ R159, R206, R145.reuse ;  /* 0x00000091ce9f7220 */ /* 0x080fe20000410000 */
[----:B------:R-:W-:Y:S01]  /*1f10*/  FADD.FTZ R82, R133, R82 ;  /* 0x0000005285527221 */ /* 0x000fe20000010000 */
[----:B------:R-:W-:Y:S01]  /*1f20*/  FADD.FTZ R38, R145, R38 ;  /* 0x0000002691267221 */ /* 0x000fe20000010000 */
[----:B------:R-:W-:Y:S01]  /*1f30*/  FFMA.FTZ R32, R89, R145, R32 ;  /* 0x0000009159207223 */ /* 0x000fe20000010020 */
[----:B------:R-:W-:Y:S01]  /*1f40*/  FFMA.FTZ R81, R136, R133, R81 ;  /* 0x0000008588517223 */ /* 0x000fe20000010051 */
[----:B------:R-:W-:Y:S01]  /*1f50*/  SHF.R.U64 R145, R150, 0x10, R151 ;  /* 0x0000001096917819 */ /* 0x000fe20000001297 */
[----:B------:R-:W-:Y:S01]  /*1f60*/  FADD.FTZ R82, R157, R82 ;  /* 0x000000529d527221 */ /* 0x000fe20000010000 */
[----:B------:R-:W-:Y:S01]  /*1f70*/  FADD.FTZ R20, R85, R20 ;  /* 0x0000001455147221 */ /* 0x000fe20000010000 */
[-C--:B------:R-:W-:Y:S01]  /*1f80*/  FFMA.FTZ R8, R89, R85.reuse, R8 ;  /* 0x0000005559087223 */ /* 0x080fe20000010008 */
[----:B------:R-:W-:Y:S01]  /*1f90*/  FFMA.FTZ R88, R196, R85, R159 ;  /* 0x00000055c4587223 */ /* 0x000fe2000001009f */
[----:B------:R-:W-:Y:S01]  /*1fa0*/  FFMA.FTZ R81, R234, R157, R81 ;  /* 0x0000009dea517223 */ /* 0x000fe20000010051 */
[----:B------:R-:W-:Y:S01]  /*1fb0*/  SHF.R.U64 R85, R148, 0x10, R149 ;  /* 0x0000001094557819 */ /* 0x000fe20000001295 */
[----:B------:R-:W-:Y:S01]  /*1fc0*/  FADD.FTZ R161, -R229, R93 ;  /* 0x0000005de5a17221 */ /* 0x000fe20000010100 */
[----:B------:R-:W-:-:S02]  /*1fd0*/  IMAD.U32 R90, R145, 0x10000, RZ ;  /* 0x00010000915a7824 */ /* 0x000fc400078e00ff */
[----:B------:R-:W-:Y:S01]  /*1fe0*/  FADD.FTZ R83, R137, R82 ;  /* 0x0000005289537221 */ /* 0x000fe20000010000 */
[----:B------:R-:W-:Y:S01]  /*1ff0*/  FFMA.FTZ R81, R160, R137, R81 ;  /* 0x00000089a0517223 */ /* 0x000fe20000010051 */
[----:B------:R-:W-:Y:S01]  /*2000*/  SHF.L.U32 R85, R85, 0x10, RZ ;  /* 0x0000001055557819 */ /* 0x000fe200000006ff */
[----:B------:R-:W-:Y:S01]  /*2010*/  FMUL.FTZ R162, R207, R90 ;  /* 0x0000005acfa27220 */ /* 0x000fe20000410000 */
[----:B------:R-:W-:Y:S01]  /*2020*/  SHF.R.U32.HI R80, RZ, 0x10, R149 ;  /* 0x00000010ff507819 */ /* 0x000fe20000011695 */
[----:B------:R-:W-:Y:S01]  /*2030*/  FMUL.FTZ R161, R222, R161 ;  /* 0x000000a1dea17220 */ /* 0x000fe20000410000 */
[----:B------:R-:W-:Y:S01]  /*2040*/  FADD.FTZ R82, R134, R83 ;  /* 0x0000005386527221 */ /* 0x000fe20000010000 */
[----:B------:R-:W-:Y:S02]  /*2050*/  IMAD.U32 R218, R218, 0x10000, RZ ;  /* 0x00010000dada7824 */ /* 0x000fe400078e00ff */
[----:B------:R-:W-:Y:S01]  /*2060*/  FFMA.FTZ R81, R138, R134, R81 ;  /* 0x000000868a517223 */ /* 0x000fe20000010051 */
[----:B------:R-:W-:Y:S01]  /*2070*/  FADD.FTZ R21, R77, R21 ;  /* 0x000000154d157221 */ /* 0x000fe20000010000 */
[----:B------:R-:W-:Y:S01]  /*2080*/  FFMA.FTZ R9, R164, R77, R9 ;  /* 0x0000004da4097223 */ /* 0x000fe20000010009 */
[----:B------:R-:W-:-:S02]  /*2090*/  IMAD.MOV.U32 R77, RZ, RZ, R149 ;  /* 0x000000ffff4d7224 */ /* 0x000fc400078e0095 */
[----:B------:R-:W-:Y:S01]  /*20a0*/  FADD.FTZ R22, R85, R22 ;  /* 0x0000001655167221 */ /* 0x000fe20000010000 */
[-C--:B------:R-:W-:Y:S01]  /*20b0*/  FFMA.FTZ R162, R197, R85.reuse, R162 ;  /* 0x00000055c5a27223 */ /* 0x080fe200000100a2 */
[----:B------:R-:W-:Y:S01]  /*20c0*/  FFMA.FTZ R10, R161, R85, R10 ;  /* 0x00000055a10a7223 */ /* 0x000fe2000001000a */
[----:B------:R-:W-:Y:S02]  /*20d0*/  IMAD.U32 R85, R80, 0x10000, RZ ;  /* 0x0001000050557824 */ /* 0x000fe400078e00ff */
[----:B------:R-:W-:Y:S01]  /*20e0*/  FADD.FTZ R82, R141, R82 ;  /* 0x000000528d527221 */ /* 0x000fe20000010000 */
[----:B------:R-:W-:Y:S01]  /*20f0*/  FADD.FTZ R18, R218, R18 ;  /* 0x00000012da127221 */ /* 0x000fe20000010000 */
[-C--:B------:R-:W-:Y:S01]  /*2100*/  FFMA.FTZ R6, R147, R218.reuse, R6 ;  /* 0x000000da93067223 */ /* 0x080fe20000010006 */
[----:B------:R-:W-:Y:S01]  /*2110*/  FFMA.FTZ R80, R230, R141, R81 ;  /* 0x0000008de6507223 */ /* 0x000fe20000010051 */
[----:B------:R-:W-:Y:S01]  /*2120*/  FFMA.FTZ R218, R195, R218, R76 ;  /* 0x000000dac3da7223 */ /* 0x000fe2000001004c */
[----:B------:R-:W-:Y:S01]  /*2130*/  IMAD.MOV.U32 R76, RZ, RZ, R151 ;  /* 0x000000ffff4c7224 */ /* 0x000fe200078e0097 */
[----:B------:R-:W-:Y:S01]  /*2140*/  SHF.L.U32 R83, R77, 0x10, RZ ;  /* 0x000000104d537819 */ /* 0x000fe200000006ff */
[----:B------:R-:W-:Y:S01]  /*2150*/  FADD.FTZ R81, R143, R82 ;  /* 0x000000528f517221 */ /* 0x000fe20000010000 */
[----:B------:R-:W-:Y:S01]  /*2160*/  FADD.FTZ R39, R78, R39 ;  /* 0x000000274e277221 */ /* 0x000fe20000010000 */
[----:B------:R-:W-:Y:S01]  /*2170*/  FFMA.FTZ R31, R144, R78, R31 ;  /* 0x0000004e901f7223 */ /* 0x000fe2000001001f */
[----:B------:R-:W-:Y:S01]  /*2180*/  FFMA.FTZ R77, R163, R143, R80 ;  /* 0x0000008fa34d7223 */ /* 0x000fe20000010050 */
[----:B------:R-:W-:Y:S01]  /*2190*/  SHF.R.U32.HI R78, RZ, 0x10, R151 ;  /* 0x00000010ff4e7819 */ /* 0x000fe20000011697 */
[----:B------:R-:W-:Y:S01]  /*21a0*/  FADD.FTZ R35, R84, R35 ;  /* 0x0000002354237221 */ /* 0x000fe20000010000 */
[----:B------:R-:W-:Y:S01]  /*21b0*/  FFMA.FTZ R47, R92, R84, R47 ;  /* 0x000000545c2f7223 */ /* 0x000fe2000001002f */
[----:B------:R-:W-:Y:S01]  /*21c0*/  SHF.L.U32 R84, R76, 0x10, RZ ;  /* 0x000000104c547819 */ /* 0x000fe200000006ff */
[----:B------:R-:W-:Y:S01]  /*21d0*/  FADD.FTZ R81, R142, R81 ;  /* 0x000000518e517221 */ /* 0x000fe20000010000 */
[----:B------:R-:W-:Y:S01]  /*21e0*/  FFMA.FTZ R76, R232, R142, R77 ;  /* 0x0000008ee84c7223 */ /* 0x000fe2000001004d */
[----:B------:R-:W-:Y:S01]  /*21f0*/  LOP3.LUT P2, RZ, R228, 0xff, RZ, 0xc0, !PT ;  /* 0x000000ffe4ff7812 */ /* 0x000fe2000784c0ff */
[----:B------:R-:W-:-:S02]  /*2200*/  IMAD.U32 R145, R78, 0x10000, RZ ;  /* 0x000100004e917824 */ /* 0x000fc400078e00ff */
[----:B------:R-:W-:Y:S01]  /*2210*/  FMUL.FTZ R228, R222, R79 ;  /* 0x0000004fdee47220 */ /* 0x000fe20000410000 */
        /* <DEDUP_REMOVED lines=10> */
[----:B------:R-:W-:Y:S01]  /*22c0*/  FFMA.FTZ R48, R161, R90, R48 ;  /* 0x0000005aa1307223 */ /* 0x000fe20000010030 */
[----:B------:R-:W-:Y:S01]  /*22d0*/  FFMA.FTZ R90, R198, R85, R81 ;  /* 0x00000055c65a7223 */ /* 0x000fe20000010051 */
[----:B------:R-:W-:Y:S01]  /*22e0*/  FADD.FTZ R78, R88, R79 ;  /* 0x0000004f584e7221 */ /* 0x000fe20000010000 */
[----:B------:R-:W-:Y:S01]  /*22f0*/  FFMA.FTZ R81, R89, R88, R76 ;  /* 0x0000005859517223 */ /* 0x000fe2000001004c */
[----:B------:R-:W-:Y:S01]  /*2300*/  FADD.FTZ R93, -R229, R95 ;  /* 0x0000005fe55d7221 */ /* 0x000fe20000010100 */
[----:B------:R-:W-:Y:S01]  /*2310*/  FMUL.FTZ R95, R184, R84 ;  /* 0x00000054b85f7220 */ /* 0x000fe20000410000 */
[----:B------:R-:W-:Y:S01]  /*2320*/  FADD.FTZ R79, R91, R78 ;  /* 0x0000004e5b4f7221 */ /* 0x000fe20000010000 */
[----:B------:R-:W-:Y:S01]  /*2330*/  FFMA.FTZ R78, R92, R91, R81 ;  /* 0x0000005b5c4e7223 */ /* 0x000fe20000010051 */
[----:B------:R-:W-:Y:S01]  /*2340*/  SHF.R.U32.HI R77, RZ, 0x5, R0 ;  /* 0x00000005ff4d7819 */ /* 0x000fe20000011600 */
[----:B------:R-:W-:Y:S01]  /*2350*/  FFMA.FTZ R95, R174, R83, R95 ;  /* 0x00000053ae5f7223 */ /* 0x000fe2000001005f */
[----:B------:R-:W-:Y:S01]  /*2360*/  FADD.FTZ R80, R79, R162 ;  /* 0x000000a24f507221 */ /* 0x000fe20000010000 */
[----:B------:R-:W-:Y:S01]  /*2370*/  IADD3 R186, R186, UR10, RZ ;  /* 0x0000000ababa7c10 */ /* 0x000fe2000fffe0ff */
[----:B------:R-:W-:Y:S01]  /*2380*/  FFMA.FTZ R79, R161, R162, R78 ;  /* 0x000000a2a14f7223 */ /* 0x000fe2000001004e */
[----:B------:R-:W-:Y:S01]  /*2390*/  LOP3.LUT R76, R77, 0x7fffffc, RZ, 0xc0, !PT ;  /* 0x07fffffc4d4c7812 */ /* 0x000fe200078ec0ff */
[----:B------:R-:W-:Y:S01]  /*23a0*/  UMOV UR6, 0xffffffff ;  /* 0xffffffff00067882 */ /* 0x000fe20000000000 */
[----:B------:R-:W-:Y:S01]  /*23b0*/  FMUL.FTZ R93, R222, R93 ;  /* 0x0000005dde5d7220 */ /* 0x000fe20000410000 */
[----:B------:R-:W-:Y:S01]  /*23c0*/  ISETP.GE.AND P5, PT, R186, UR11, PT ;  /* 0x0000000bba007c0c */ /* 0x000fe2000bfa6270 */
        /* <DEDUP_REMOVED lines=10> */
[----:B------:R-:W-:Y:S01]  /*2470*/  P2R R94, PR, RZ, 0x20 ;  /* 0x00000020ff5e7803 */ /* 0x000fe20000000000 */
[----:B------:R-:W-:Y:S01]  /*2480*/  FFMA.FTZ R46, R93, R145, R46 ;  /* 0x000000915d2e7223 */ /* 0x000fe2000001002e */
[----:B------:R-:W-:-:S02]  /*2490*/  @!P2 VIADD R76, R76, 0x4 ;  /* 0x000000044c4ca836 */ /* 0x000fc40000000000 */
        /* <DEDUP_REMOVED lines=21> */
.L_x_1447:
[----:B------:R-:W3:Y:S01]  /*25f0*/  S2R R83, SR_CgaCtaId ;  /* 0x0000000000537919 */ /* 0x000ee20000008800 */
[----:B------:R-:W-:Y:S01]  /*2600*/  MOV R82, 0x400 ;  /* 0x0000040000527802 */ /* 0x000fe20000000f00 */
[----:B--2---:R-:W-:Y:S01]  /*2610*/  FADD.FTZ R85, R81, R80 ;  /* 0x0000005051557221 */ /* 0x004fe20000010000 */
[----:B------:R-:W-:Y:S01]  /*2620*/  @!P0 LOP3.LUT R77, R77, 0x3, RZ, 0xc0, !PT ;  /* 0x000000034d4d8812 */ /* 0x000fe200078ec0ff */
[----:B-1----:R-:W-:Y:S01]  /*2630*/  FADD.FTZ R84, R79, R78 ;  /* 0x0000004e4f547221 */ /* 0x002fe20000010000 */
[----:B------:R-:W-:Y:S05]  /*2640*/  WARPSYNC.ALL ;  /* 0x0000000000007948 */ /* 0x000fea0003800000 */
[----:B------:R-:W-:Y:S01]  /*2650*/  @!P0 IADD3 R77, R76, R77, RZ ;  /* 0x0000004d4c4d8210 */ /* 0x000fe20007ffe0ff */
[----:B------:R-:W-:Y:S01]  /*2660*/  IMAD.SHL.U32 R159, R221, 0x8, RZ ;  /* 0x00000008dd9f7824 */ /* 0x000fe200078e00ff */
[----:B-----5:R-:W-:-:S02]  /*2670*/  LOP3.LUT P5, RZ, R223, 0xff, RZ, 0xc0, !PT ;  /* 0x000000ffdfff7812 */ /* 0x020fc400078ac0ff */
[----:B---3--:R-:W-:-:S04]  /*2680*/  LEA R82, R83, R82, 0x18 ;  /* 0x0000005253527211 */ /* 0x008fc800078ec0ff */
[----:B------:R-:W-:Y:S01]  /*2690*/  LEA R146, R76, R82, 0x3 ;  /* 0x000000524c927211 */ /* 0x000fe200078e18ff */
[----:B------:R-:W-:-:S05]  /*26a0*/  @!P0 IMAD R145, R77, 0x8, R82 ;  /* 0x000000084d918824 */ /* 0x000fca00078e0252 */
[----:B------:R-:W-:Y:S01]  /*26b0*/  @!P0 STS.64 [R145+0x2800], R84 ;  /* 0x0028005491008388 */ /* 0x000fe20000000a00 */
[----:B------:R-:W-:Y:S01]  /*26c0*/  BAR.SYNC.DEFER_BLOCKING 0x0 ;  /* 0x0000000000007b1d */ /* 0x000fe20000010000 */
[----:B------:R-:W-:-:S04]  /*26d0*/  ISETP.NE.U32.AND P0, PT, R130, RZ, PT ;  /* 0x000000ff8200720c */ /* 0x000fc80003f05070 */
[----:B------:R-:W-:Y:S01]  /*26e0*/  ISETP.NE.AND.EX P0, PT, R131, RZ, PT, P0 ;  /* 0x000000ff8300720c */ /* 0x000fe20003f05300 */
        /* <DEDUP_REMOVED lines=13> */
[----:B------:R-:W-:-:S03]  /*27c0*/  @P3 LOP3.LUT P1, RZ, R211, 0xff, RZ, 0xc0, !PT ;  /* 0x000000ffd3ff3812 */ /* 0x000fc6000782c0ff */
        /* <DEDUP_REMOVED lines=12> */
[----:B------:R-:W-:Y:S01]  /*2890*/  @P0 FADD.FTZ R77, R52, R77 ;  /* 0x0000004d344d0221 */ /* 0x000fe20000010000 */
[----:B------:R-:W-:Y:S01]  /*28a0*/  @P0 FADD.FTZ R78, R53, R78 ;  /* 0x0000004e354e0221 */ /* 0x000fe20000010000 */
[----:B------:R-:W-:Y:S01]  /*28b0*/  @P0 FADD.FTZ R231, R54, R231 ;  /* 0x000000e736e70221 */ /* 0x000fe20000010000 */
[----:B------:R-:W-:Y:S01]  /*28c0*/  @P0 FADD.FTZ R236, R55, R236 ;  /* 0x000000ec37ec0221 */ /* 0x000fe20000010000 */
[----:B------:R-:W-:Y:S01]  /*28d0*/  FMUL.FTZ R219, R77, UR17 ;  /* 0x000000114ddb7c20 */ /* 0x000fe20008410000 */
[----:B------:R-:W-:Y:S01]  /*28e0*/  FMUL.FTZ R165, R78, UR17 ;  /* 0x000000114ea57c20 */ /* 0x000fe20008410000 */
[----:B------:R-:W-:Y:S01]  /*28f0*/  FMUL.FTZ R132, R231, UR17 ;  /* 0x00000011e7847c20 */ /* 0x000fe20008410000 */
[----:B------:R-:W-:Y:S01]  /*2900*/  FMUL.FTZ R80, R236, UR17 ;  /* 0x00000011ec507c20 */ /* 0x000fe20008410000 */
[-CC-:B------:R-:W-:Y:S01]  /*2910*/  FFMA.FTZ R234, R234, R79.reuse, R229.reuse ;  /* 0x0000004feaea7223 */ /* 0x180fe200000100e5 */
[----:B------:R-:W-:Y:S01]  /*2920*/  FSEL R130, R219, RZ, P5 ;  /* 0x000000ffdb827208 */ /* 0x000fe20002800000 */
[--C-:B------:R-:W-:Y:S01]  /*2930*/  FFMA.FTZ R160, R160, R79, R229.reuse ;  /* 0x0000004fa0a07223 */ /* 0x100fe200000100e5 */
[----:B------:R-:W-:Y:S01]  /*2940*/  LOP3.LUT P5, RZ, R223, 0xff00, RZ, 0xc0, !PT ;  /* 0x0000ff00dfff7812 */ /* 0x000fe200078ac0ff */
[----:B------:R-:W-:Y:S01]  /*2950*/  FADD.FTZ R157, R157, -R234 ;  /* 0x800000ea9d9d7221 */ /* 0x000fe20000010000 */
[----:B------:R-:W-:Y:S01]  /*2960*/  @P3 FSEL R219, R219, RZ, P1 ;  /* 0x000000ffdbdb3208 */ /* 0x000fe20000800000 */
[----:B------:R-:W-:Y:S01]  /*2970*/  FADD.FTZ R137, R137, -R160 ;  /* 0x800000a089897221 */ /* 0x000fe20000010000 */
[----:B------:R-:W-:Y:S01]  /*2980*/  @P3 LOP3.LUT P1, RZ, R211, 0xff00, RZ, 0xc0, !PT ;  /* 0x0000ff00d3ff3812 */ /* 0x000fe2000782c0ff */
[----:B------:R-:W-:Y:S01]  /*2990*/  FMUL.FTZ R152, R222, R157 ;  /* 0x0000009dde987220 */ /* 0x000fe20000410000 */
[----:B------:R-:W-:Y:S01]  /*29a0*/  FSEL R131, R165, RZ, P5 ;  /* 0x000000ffa5837208 */ /* 0x000fe20002800000 */
[----:B------:R-:W-:Y:S01]  /*29b0*/  FFMA.FTZ R81, R138, R79, R229 ;  /* 0x0000004f8a517223 */ /* 0x000fe200000100e5 */
[----:B------:R-:W-:Y:S01]  /*29c0*/  LOP3.LUT P5, RZ, R223, 0xff0000, RZ, 0xc0, !PT ;  /* 0x00ff0000dfff7812 */ /* 0x000fe200078ac0ff */
[----:B------:R-:W-:Y:S01]  /*29d0*/  @P0 FADD.FTZ R152, R57, R152 ;  /* 0x0000009839980221 */ /* 0x000fe20000010000 */
[----:B------:R-:W-:Y:S01]  /*29e0*/  @P3 FSEL R165, R165, RZ, P1 ;  /* 0x000000ffa5a53208 */ /* 0x000fe20000800000 */
[----:B------:R-:W-:Y:S01]  /*29f0*/  FMUL.FTZ R155, R222, R137 ;  /* 0x00000089de9b7220 */ /* 0x000fe20000410000 */
[----:B------:R-:W-:Y:S01]  /*2a00*/  ISETP.NE.U32.AND P1, PT, RZ, UR18, PT ;  /* 0x00000012ff007c0c */ /* 0x000fe2000bf25070 */
[----:B------:R-:W-:Y:S01]  /*2a10*/  FMUL.FTZ R151, R152, UR17 ;  /* 0x0000001198977c20 */ /* 0x000fe20008410000 */
[----:B------:R-:W-:Y:S01]  /*2a20*/  FSEL R237, R132, RZ, P5 ;  /* 0x000000ff84ed7208 */ /* 0x000fe20002800000 */
[----:B------:R-:W-:Y:S01]  /*2a30*/  FADD.FTZ R135, R134, -R81 ;  /* 0x8000005186877221 */ /* 0x000fe20000010000 */
[----:B------:R-:W-:Y:S01]  /*2a40*/  @P3 LOP3.LUT P5, RZ, R211, 0xff0000, RZ, 0xc0, !PT ;  /* 0x00ff0000d3ff3812 */ /* 0x000fe200078ac0ff */
[----:B------:R-:W-:Y:S01]  /*2a50*/  @P0 FADD.FTZ R155, R58, R155 ;  /* 0x0000009b3a9b0221 */ /* 0x000fe20000010000 */
[----:B------:R-:W-:Y:S01]  /*2a60*/  ISETP.NE.AND.EX P1, PT, RZ, UR19, PT, P1 ;  /* 0x00000013ff007c0c */ /* 0x000fe2000bf25310 */
[-C--:B------:R-:W-:Y:S01]  /*2a70*/  FFMA.FTZ R136, R136, R79.reuse, R229 ;  /* 0x0000004f88887223 */ /* 0x080fe200000100e5 */
[----:B------:R-:W-:Y:S01]  /*2a80*/  @P3 FSEL R132, R132, RZ, P5 ;  /* 0x000000ff84843208 */ /* 0x000fe20002800000 */
[----:B------:R-:W-:Y:S01]  /*2a90*/  FMUL.FTZ R149, R155, UR17 ;  /* 0x000000119b957c20 */ /* 0x000fe20008410000 */
[----:B------:R-:W-:Y:S01]  /*2aa0*/  LOP3.LUT P5, RZ, R223, 0xff000000, RZ, 0xc0, !PT ;  /* 0xff000000dfff7812 */ /* 0x000fe200078ac0ff */
[----:B------:R-:W-:Y:S01]  /*2ab0*/  FADD.FTZ R133, R133, -R136 ;  /* 0x8000008885857221 */ /* 0x000fe20000010000 */
[----:B------:R-:W-:Y:S01]  /*2ac0*/  SHF.R.U32.HI R156, RZ, 0x1d, R221 ;  /* 0x0000001dff9c7819 */ /* 0x000fe200000116dd */
[----:B------:R-:W-:Y:S01]  /*2ad0*/  FFMA.FTZ R81, R232, R79, R229 ;  /* 0x0000004fe8517223 */ /* 0x000fe200000100e5 */
[----:B------:R-:W-:Y:S01]  /*2ae0*/  FSEL R76, R80, RZ, P5 ;  /* 0x000000ff504c7208 */ /* 0x000fe20002800000 */
[----:B------:R-:W-:Y:S01]  /*2af0*/  FMUL.FTZ R157, R222, R133 ;  /* 0x00000085de9d7220 */ /* 0x000fe20000410000 */
[----:B------:R-:W-:Y:S01]  /*2b00*/  @P3 LOP3.LUT P5, RZ, R211, 0xff000000, RZ, 0xc0, !PT ;  /* 0xff000000d3ff3812 */ /* 0x000fe200078ac0ff */
[----:B------:R-:W-:Y:S01]  /*2b10*/  FADD.FTZ R145, R142, -R81 ;  /* 0x800000518e917221 */ /* 0x000fe20000010000 */
[----:B------:R-:W-:Y:S01]  /*2b20*/  FMUL.FTZ R158, R222, R135 ;  /* 0x00000087de9e7220 */ /* 0x000fe20000410000 */
[----:B------:R-:W-:Y:S01]  /*2b30*/  @P0 FADD.FTZ R157, R56, R157 ;  /* 0x0000009d389d0221 */ /* 0x000fe20000010000 */
[----:B------:R-:W-:Y:S01]  /*2b40*/  @P3 FSEL R223, R80, RZ, P5 ;  /* 0x000000ff50df3208 */ /* 0x000fe20002800000 */
[-CC-:B------:R-:W-:Y:S01]  /*2b50*/  FFMA.FTZ R80, R163, R79.reuse, R229.reuse ;  /* 0x0000004fa3507223 */ /* 0x180fe200000100e5 */
[----:B------:R-:W-:Y:S01]  /*2b60*/  @P1 LEA R82, P5, R221, UR18, 0x4 ;  /* 0x00000012dd521c11 */ /* 0x000fe2000f8a20ff */
[----:B------:R-:W-:Y:S01]  /*2b70*/  FMUL.FTZ R150, R157, UR17 ;  /* 0x000000119d967c20 */ /* 0x000fe20008410000 */
[----:B------:R-:W-:Y:S01]  /*2b80*/  @P0 FADD.FTZ R158, R59, R158 ;  /* 0x0000009e3b9e0221 */ /* 0x000fe20000010000 */
[----:B------:R-:W-:Y:S01]  /*2b90*/  FADD.FTZ R143, R143, -R80 ;  /* 0x800000508f8f7221 */ /* 0x000fe20000010000 */
[----:B------:R-:W-:Y:S01]  /*2ba0*/  @P1 LEA.HI.X R83, R221, UR19, RZ, 0x4, P5 ;  /* 0x00000013dd531c11 */ /* 0x000fe2000a8f24ff */
[--C-:B------:R-:W-:Y:S01]  /*2bb0*/  FFMA.FTZ R136, R230, R79, R229.reuse ;  /* 0x0000004fe6887223 */ /* 0x100fe200000100e5 */
[----:B------:R-:W-:Y:S01]  /*2bc0*/  IADD3 R84, P5, R159, UR20, RZ ;  /* 0x000000149f547c10 */ /* 0x000fe2000ffbe0ff */
[----:B------:R-:W-:Y:S01]  /*2bd0*/  FMUL.FTZ R146, R222, R143 ;  /* 0x0000008fde927220 */ /* 0x000fe20000410000 */
[----:B------:R-:W-:Y:S01]  /*2be0*/  FMUL.FTZ R221, R158, UR17 ;  /* 0x000000119edd7c20 */ /* 0x000fe20008410000 */
[----:B------:R-:W-:Y:S01]  /*2bf0*/  FMUL.FTZ R145, R222, R145 ;  /* 0x00000091de917220 */ /* 0x000fe20000410000 */
[----:B------:R-:W-:Y:S01]  /*2c00*/  IADD3.X R85, R156, UR21, RZ, P5, !PT ;  /* 0x000000159c557c10 */ /* 0x000fe2000affe4ff */
[----:B------:R-:W-:Y:S01]  /*2c10*/  @P0 FADD.FTZ R146, R61, R146 ;  /* 0x000000923d920221 */ /* 0x000fe20000010000 */
[----:B------:R-:W-:Y:S01]  /*2c20*/  LOP3.LUT P5, RZ, R224, 0xff00, RZ, 0xc0, !PT ;  /* 0x0000ff00e0ff7812 */ /* 0x000fe200078ac0ff */
[----:B------:R-:W-:Y:S01]  /*2c30*/  FADD.FTZ R141, R141, -R136 ;  /* 0x800000888d8d7221 */ /* 0x000fe20000010000 */
[----:B------:R0:W-:Y:S01]  /*2c40*/  F2F.BF16.F32 R163, R130 ;  /* 0x0000008200a37304 */ /* 0x0001e20000202000 */
[----:B------:R-:W-:Y:S01]  /*2c50*/  FFMA.FTZ R87, R87, R79, R229 ;  /* 0x0000004f57577223 */ /* 0x000fe200000100e5 */
[C---:B------:R-:W-:Y:S01]  /*2c60*/  FSEL R134, R151.reuse, RZ, P5 ;  /* 0x000000ff97867208 */ /* 0x040fe20002800000 */
[----:B------:R-:W-:Y:S01]  /*2c70*/  FMUL.FTZ R160, R146, UR17 ;  /* 0x0000001192a07c20 */ /* 0x000fe20008410000 */
[----:B------:R-:W-:Y:S01]  /*2c80*/  @P3 LOP3.LUT P5, RZ, R212, 0xff00, RZ, 0xc0, !PT ;  /* 0x0000ff00d4ff3812 */ /* 0x000fe200078ac0ff */
[----:B------:R-:W-:Y:S01]  /*2c90*/  @P0 FADD.FTZ R145, R62, R145 ;  /* 0x000000913e910221 */ /* 0x000fe20000010000 */
[----:B------:R-:W-:Y:S01]  /*2ca0*/  FMUL.FTZ R143, R222, R141 ;  /* 0x0000008dde8f7220 */ /* 0x000fe20000410000 */
[----:B------:R-:W-:Y:S01]  /*2cb0*/  FADD.FTZ R87, R86, -R87 ;  /* 0x8000005756577221 */ /* 0x000fe20000010000 */
[----:B------:R-:W-:Y:S01]  /*2cc0*/  @P3 FSEL R151, R151, RZ, P5 ;  /* 0x000000ff97973208 */ /* 0x000fe20002800000 */
[----:B------:R1:W-:Y:S01]  /*2cd0*/  F2F.BF16.F32 R230, R131 ;  /* 0x0000008300e67304 */ /* 0x0003e20000202000 */
[----:B------:R-:W-:Y:S01]  /*2ce0*/  LOP3.LUT P5, RZ, R224, 0xff0000, RZ, 0xc0, !PT ;  /* 0x00ff0000e0ff7812 */ /* 0x000fe200078ac0ff */
[-C--:B------:R-:W-:Y:S01]  /*2cf0*/  FFMA.FTZ R147, R147, R79.reuse, R229 ;  /* 0x0000004f93937223 */ /* 0x080fe200000100e5 */
[----:B------:R-:W-:Y:S01]  /*2d00*/  FMUL.FTZ R154, R145, UR17 ;  /* 0x00000011919a7c20 */ /* 0x000fe20008410000 */
[----:B------:R-:W-:Y:S01]  /*2d10*/  @P0 FADD.FTZ R143, R60, R143 ;  /* 0x0000008f3c8f0221 */ /* 0x000fe20000010000 */
[----:B------:R-:W-:Y:S01]  /*2d20*/  FSEL R235, R149, RZ, P5 ;  /* 0x000000ff95eb7208 */ /* 0x000fe20002800000 */
[----:B------:R-:W-:Y:S01]  /*2d30*/  FFMA.FTZ R133, R164, R79, R229 ;  /* 0x0000004fa4857223 */ /* 0x000fe200000100e5 */
[----:B------:R-:W-:Y:S01]  /*2d40*/  @P3 LOP3.LUT P5, RZ, R212, 0xff0000, RZ, 0xc0, !PT ;  /* 0x00ff0000d4ff3812 */ /* 0x000fe200078ac0ff */
[----:B------:R-:W-:Y:S01]  /*2d50*/  FMUL.FTZ R148, R222, R87 ;  /* 0x00000057de947220 */ /* 0x000fe20000410000 */
[----:B------:R-:W-:Y:S01]  /*2d60*/  FADD.FTZ R147, R218, -R147 ;  /* 0x80000093da937221 */ /* 0x000fe20000010000 */
[----:B------:R-:W-:Y:S01]  /*2d70*/  FMUL.FTZ R153, R143, UR17 ;  /* 0x000000118f997c20 */ /* 0x000fe20008410000 */
[----:B------:R-:W-:Y:S01]  /*2d80*/  @P3 FSEL R149, R149, RZ, P5 ;  /* 0x000000ff95953208 */ /* 0x000fe20002800000 */
[----:B------:R-:W-:Y:S01]  /*2d90*/  FADD.FTZ R133, R140, -R133 ;  /* 0x800000858c857221 */ /* 0x000fe20000010000 */
[----:B------:R-:W-:Y:S01]  /*2da0*/  @P1 LEA R80, P5, R220, UR18, 0x4 ;  /* 0x00000012dc501c11 */ /* 0x000fe2000f8a20ff */
[----:B------:R-:W-:Y:S01]  /*2db0*/  @P0 FADD.FTZ R148, R63, R148 ;  /* 0x000000943f940221 */ /* 0x000fe20000010000 */
[----:B------:R-:W-:Y:S01]  /*2dc0*/  FMUL.FTZ R140, R222, R147 ;  /* 0x00000093de8c7220 */ /* 0x000fe20000410000 */
[----:B------:R-:W2:Y:S01]  /*2dd0*/  F2F.BF16.F32 R232, R76 ;  /* 0x0000004c00e87304 */ /* 0x000ea20000202000 */
[----:B------:R-:W-:Y:S01]  /*2de0*/  @P1 LEA.HI.X R81, R220, UR19, RZ, 0x4, P5 ;  /* 0x00000013dc511c11 */ /* 0x000fe2000a8f24ff */
[--C-:B------:R-:W-:Y:S01]  /*2df0*/  FFMA.FTZ R144, R144, R79, R229.reuse ;  /* 0x0000004f90907223 */ /* 0x100fe200000100e5 */
[----:B------:R-:W-:Y:S01]  /*2e00*/  LOP3.LUT P5, RZ, R224, 0xff, RZ, 0xc0, !PT ;  /* 0x000000ffe0ff7812 */ /* 0x000fe200078ac0ff */
[----:B------:R-:W-:Y:S01]  /*2e10*/  FMUL.FTZ R147, R148, UR17 ;  /* 0x0000001194937c20 */ /* 0x000fe20008410000 */
[----:B------:R-:W-:Y:S01]  /*2e20*/  @P0 FADD.FTZ R140, R65, R140 ;  /* 0x0000008c418c0221 */ /* 0x000fe20000010000 */
[----:B------:R-:W-:Y:S01]  /*2e30*/  FMUL.FTZ R141, R222, R133 ;  /* 0x00000085de8d7220 */ /* 0x000fe20000410000 */
[----:B------:R-:W-:Y:S01]  /*2e40*/  FSEL R233, R150, RZ, P5 ;  /* 0x000000ff96e97208 */ /* 0x000fe20002800000 */
[----:B------:R-:W-:Y:S01]  /*2e50*/  FADD.FTZ R139, R139, -R144 ;  /* 0x800000908b8b7221 */ /* 0x000fe20000010000 */
[----:B------:R-:W-:Y:S01]  /*2e60*/  @P3 LOP3.LUT P5, RZ, R212, 0xff, RZ, 0xc0, !PT ;  /* 0x000000ffd4ff3812 */ /* 0x000fe200078ac0ff */
[----:B------:R-:W-:Y:S01]  /*2e70*/  FFMA.FTZ R89, R89, R79, R229 ;  /* 0x0000004f59597223 */ /* 0x000fe200000100e5 */
[----:B------:R-:W-:Y:S01]  /*2e80*/  FMUL.FTZ R142, R140, UR17 ;  /* 0x000000118c8e7c20 */ /* 0x000fe20008410000 */
[----:B------:R-:W-:Y:S01]  /*2e90*/  @P0 FADD.FTZ R141, R66, R141 ;  /* 0x0000008d428d0221 */ /* 0x000fe20000010000 */
[----:B------:R-:W-:Y:S01]  /*2ea0*/  @P3 FSEL R150, R150, RZ, P5 ;  /* 0x000000ff96963208 */ /* 0x000fe20002800000 */
[----:B------:R-:W-:Y:S01]  /*2eb0*/  FMUL.FTZ R139, R222, R139 ;  /* 0x0000008bde8b7220 */ /* 0x000fe20000410000 */
[----:B------:R-:W-:Y:S01]  /*2ec0*/  LOP3.LUT P5, RZ, R224, 0xff000000, RZ, 0xc0, !PT ;  /* 0xff000000e0ff7812 */ /* 0x000fe200078ac0ff */
[----:B------:R-:W-:Y:S01]  /*2ed0*/  FADD.FTZ R89, R88, -R89 ;  /* 0x8000005958597221 */ /* 0x000fe20000010000 */
[----:B------:R-:W-:Y:S01]  /*2ee0*/  FFMA.FTZ R161, R161, R79, R229 ;  /* 0x0000004fa1a17223 */ /* 0x000fe200000100e5 */
[----:B------:R-:W-:Y:S01]  /*2ef0*/  FMUL.FTZ R144, R141, UR17 ;  /* 0x000000118d907c20 */ /* 0x000fe20008410000 */
[----:B0-----:R-:W-:Y:S01]  /*2f00*/  FSEL R130, R221, RZ, P5 ;  /* 0x000000ffdd827208 */ /* 0x001fe20002800000 */
[----:B------:R-:W-:Y:S01]  /*2f10*/  @P0 FADD.FTZ R139, R64, R139 ;  /* 0x0000008b408b0221 */ /* 0x000fe20000010000 */
[C---:B------:R-:W-:Y:S01]  /*2f20*/  LOP3.LUT P5, RZ, R225.reuse, 0xff00, RZ, 0xc0, !PT ;  /* 0x0000ff00e1ff7812 */ /* 0x040fe200078ac0ff */
[----:B------:R-:W-:Y:S01]  /*2f30*/  FMUL.FTZ R138, R222, R89 ;  /* 0x00000059de8a7220 */ /* 0x000fe20000410000 */
[----:B------:R-:W-:Y:S01]  /*2f40*/  FADD.FTZ R161, R162, -R161 ;  /* 0x800000a1a2a17221 */ /* 0x000fe20000010000 */
[----:B------:R0:W-:Y:S01]  /*2f50*/  F2F.BF16.F32 R224, R134 ;  /* 0x0000008600e07304 */ /* 0x0001e20000202000 */
[----:B-1----:R-:W-:Y:S01]  /*2f60*/  FSEL R131, R160, RZ, P5 ;  /* 0x000000ffa0837208 */ /* 0x002fe20002800000 */
[--C-:B------:R-:W-:Y:S01]  /*2f70*/  FFMA.FTZ R228, R228, R79, R229.reuse ;  /* 0x0000004fe4e47223 */ /* 0x100fe200000100e5 */
[----:B------:R-:W-:Y:S01]  /*2f80*/  LOP3.LUT P5, RZ, R225, 0xff0000, RZ, 0xc0, !PT ;  /* 0x00ff0000e1ff7812 */ /* 0x000fe200078ac0ff */
[----:B------:R-:W-:Y:S01]  /*2f90*/  @P0 FADD.FTZ R138, R67, R138 ;  /* 0x0000008a438a0221 */ /* 0x000fe20000010000 */
[----:B------:R-:W-:Y:S01]  /*2fa0*/  FMUL.FTZ R136, R222, R161 ;  /* 0x000000a1de887220 */ /* 0x000fe20000410000 */
[----:B------:R-:W-:Y:S01]  /*2fb0*/  FADD.FTZ R95, R95, -R228 ;  /* 0x800000e45f5f7221 */ /* 0x000fe20000010000 */
[----:B------:R-:W-:Y:S01]  /*2fc0*/  FSEL R239, R154, RZ, P5 ;  /* 0x000000ff9aef7208 */ /* 0x000fe20002800000 */
[----:B------:R-:W-:Y:S01]  /*2fd0*/  FMUL.FTZ R137, R138, UR17 ;  /* 0x000000118a897c20 */ /* 0x000fe20008410000 */
[----:B------:R-:W-:Y:S01]  /*2fe0*/  LOP3.LUT P5, RZ, R225, 0xff, RZ, 0xc0, !PT ;  /* 0x000000ffe1ff7812 */ /* 0x000fe200078ac0ff */
[----:B0-----:R-:W-:Y:S01]  /*2ff0*/  FMUL.FTZ R134, R139, UR17 ;  /* 0x000000118b867c20 */ /* 0x001fe20008410000 */
[----:B------:R-:W-:Y:S01]  /*3000*/  @P0 FADD.FTZ R136, R69, R136 ;  /* 0x0000008845880221 */ /* 0x000fe20000010000 */
[----:B------:R-:W-:Y:S01]  /*3010*/  FMUL.FTZ R135, R222, R95 ;  /* 0x0000005fde877220 */ /* 0x000fe20000410000 */
[----:B------:R-:W-:Y:S01]  /*3020*/  FSEL R76, R153, RZ, P5 ;  /* 0x000000ff994c7208 */ /* 0x000fe20002800000 */
[-C--:B------:R-:W-:Y:S01]  /*3030*/  FFMA.FTZ R92, R92, R79.reuse, R229 ;  /* 0x0000004f5c5c7223 */ /* 0x080fe200000100e5 */
[----:B------:R-:W-:Y:S01]  /*3040*/  LOP3.LUT P5, RZ, R225, 0xff000000, RZ, 0xc0, !PT ;  /* 0xff000000e1ff7812 */ /* 0x000fe200078ac0ff */
[----:B------:R-:W-:Y:S01]  /*3050*/  FMUL.FTZ R95, R136, UR17 ;  /* 0x00000011885f7c20 */ /* 0x000fe20008410000 */
[----:B------:R-:W-:Y:S01]  /*3060*/  @P0 FADD.FTZ R135, R70, R135 ;  /* 0x0000008746870221 */ /* 0x000fe20000010000 */
[----:B------:R-:W-:Y:S01]  /*3070*/  FFMA.FTZ R79, R93, R79, R229 ;  /* 0x0000004f5d4f7223 */ /* 0x000fe200000100e5 */
[----:B------:R-:W-:Y:S01]  /*3080*/  FSEL R86, R147, RZ, P5 ;  /* 0x000000ff93567208 */ /* 0x000fe20002800000 */
[----:B------:R0:W1:Y:S01]  /*3090*/  F2F.BF16.F32 R218, R130 ;  /* 0x0000008200da7304 */ /* 0x0000620000202000 */
[----:B------:R-:W-:Y:S01]  /*30a0*/  LOP3.LUT P5, RZ, R226, 0xff00, RZ, 0xc0, !PT ;  /* 0x0000ff00e2ff7812 */ /* 0x000fe200078ac0ff */
[----:B------:R-:W-:Y:S01]  /*30b0*/  FADD.FTZ R91, R91, -R92 ;  /* 0x8000005c5b5b7221 */ /* 0x000fe20000010000 */
[----:B------:R-:W-:Y:S01]  /*30c0*/  FADD.FTZ R79, R90, -R79 ;  /* 0x8000004f5a4f7221 */ /* 0x000fe20000010000 */
[----:B------:R-:W-:-:S02]  /*30d0*/  @P3 F2FP.BF16.F32.PACK_AB R132, RZ, R132 ;  /* 0x00000084ff84323e */ /* 0x000fc400000010ff */
[----:B------:R-:W-:Y:S02]  /*30e0*/  FSEL R133, R142, RZ, P5 ;  /* 0x000000ff8e857208 */ /* 0x000fe40002800000 */
[----:B------:R-:W-:Y:S01]  /*30f0*/  LOP3.LUT P5, RZ, R226, 0xff0000, RZ, 0xc0, !PT ;  /* 0x00ff0000e2ff7812 */ /* 0x000fe200078ac0ff */
[----:B------:R-:W3:Y:S01]  /*3100*/  F2F.BF16.F32 R88, R86 ;  /* 0x0000005600587304 */ /* 0x000ee20000202000 */
[----:B0-----:R-:W-:Y:S01]  /*3110*/  FMUL.FTZ R130, R135, UR17 ;  /* 0x0000001187827c20 */ /* 0x001fe20008410000 */
[----:B--2---:R-:W-:Y:S02]  /*3120*/  SHF.L.U32 R232, R232, 0x10, RZ ;  /* 0x00000010e8e87819 */ /* 0x004fe400000006ff */
[----:B------:R-:W-:Y:S02]  /*3130*/  FSEL R241, R144, RZ, P5 ;  /* 0x000000ff90f17208 */ /* 0x000fe40002800000 */
[----:B------:R-:W-:Y:S01]  /*3140*/  LOP3.LUT P5, RZ, R226, 0xff, RZ, 0xc0, !PT ;  /* 0x000000ffe2ff7812 */ /* 0x000fe200078ac0ff */
[----:B-1----:R-:W-:Y:S01]  /*3150*/  IMAD.U32 R218, R218, 0x10000, RZ ;  /* 0x00010000dada7824 */ /* 0x002fe200078e00ff */
[----:B------:R0:W-:Y:S01]  /*3160*/  F2F.BF16.F32 R161, R133 ;  /* 0x0000008500a17304 */ /* 0x0001e20000202000 */
[----:B------:R-:W-:-:S02]  /*3170*/  @P3 PRMT R187, R132, 0x7610, R187 ;  /* 0x0000761084bb3816 */ /* 0x000fc400000000bb */
[----:B------:R-:W-:Y:S02]  /*3180*/  FSEL R87, R134, RZ, P5 ;  /* 0x000000ff86577208 */ /* 0x000fe40002800000 */
[----:B------:R-:W-:Y:S02]  /*3190*/  LOP3.LUT P5, RZ, R226, 0xff000000, RZ, 0xc0, !PT ;  /* 0xff000000e2ff7812 */ /* 0x000fe400078ac0ff */
[----:B------:R-:W-:Y:S01]  /*31a0*/  @P3 F2FP.BF16.F32.PACK_AB R165, RZ, R165 ;  /* 0x000000a5ffa5323e */ /* 0x000fe200000010ff */
[----:B------:R-:W1:Y:S01]  /*31b0*/  F2F.BF16.F32 R237, R237 ;  /* 0x000000ed00ed7304 */ /* 0x000e620000202000 */
[----:B------:R-:W-:Y:S01]  /*31c0*/  FSEL R162, R137, RZ, P5 ;  /* 0x000000ff89a27208 */ /* 0x000fe20002800000 */
[C---:B0-----:R-:W-:Y:S01]  /*31d0*/  FMUL.FTZ R133, R222.reuse, R91 ;  /* 0x0000005bde857220 */ /* 0x041fe20000410000 */
[----:B------:R-:W-:Y:S01]  /*31e0*/  LOP3.LUT P5, RZ, R227, 0xff00, RZ, 0xc0, !PT ;  /* 0x0000ff00e3ff7812 */ /* 0x000fe200078ac0ff */
[----:B------:R-:W-:Y:S01]  /*31f0*/  FMUL.FTZ R222, R222, R79 ;  /* 0x0000004fdede7220 */ /* 0x000fe20000410000 */
[----:B------:R-:W-:Y:S01]  /*3200*/  @P3 F2FP.BF16.F32.PACK_AB R223, RZ, R223 ;  /* 0x000000dfffdf323e */ /* 0x000fe200000010ff */
[----:B------:R-:W-:Y:S01]  /*3210*/  @P0 FADD.FTZ R133, R68, R133 ;  /* 0x0000008544850221 */ /* 0x000fe20000010000 */
[----:B------:R-:W-:Y:S01]  /*3220*/  FSEL R86, R95, RZ, P5 ;  /* 0x000000ff5f567208 */ /* 0x000fe20002800000 */
[----:B------:R-:W-:Y:S01]  /*3230*/  @P0 FADD.FTZ R222, R71, R222 ;  /* 0x000000de47de0221 */ /* 0x000fe20000010000 */
[----:B------:R-:W-:Y:S01]  /*3240*/  LOP3.LUT P5, RZ, R227, 0xff0000, RZ, 0xc0, !PT ;  /* 0x00ff0000e3ff7812 */ /* 0x000fe200078ac0ff */
[----:B------:R0:W-:Y:S01]  /*3250*/  F2F.BF16.F32 R229, R87 ;  /* 0x0000005700e57304 */ /* 0x0001e20000202000 */
[----:B------:R-:W-:Y:S01]  /*3260*/  FMUL.FTZ R132, R133, UR17 ;  /* 0x0000001185847c20 */ /* 0x000fe20008410000 */
[----:B------:R-:W-:Y:S01]  /*3270*/  @P3 PRMT R216, R165, 0x7610, R216 ;  /* 0x00007610a5d83816 */ /* 0x000fe200000000d8 */
[----:B---3--:R-:W-:Y:S01]  /*3280*/  IMAD.U32 R88, R88, 0x10000, RZ ;  /* 0x0001000058587824 */ /* 0x008fe200078e00ff */
[----:B------:R-:W-:-:S02]  /*3290*/  FSEL R89, R130, RZ, P5 ;  /* 0x000000ff82597208 */ /* 0x000fc40002800000 */
[----:B------:R-:W-:Y:S02]  /*32a0*/  ISETP.NE.U32.AND P5, PT, RZ, UR18, PT ;  /* 0x00000012ff007c0c */ /* 0x000fe4000bfa5070 */
[----:B------:R2:W-:Y:S01]  /*32b0*/  F2F.BF16.F32 R225, R76 ;  /* 0x0000004c00e17304 */ /* 0x0005e20000202000 */
[----:B0-----:R-:W-:Y:S02]  /*32c0*/  @P3 F2FP.BF16.F32.PACK_AB R87, RZ, R219 ;  /* 0x000000dbff57323e */ /* 0x001fe400000010ff */
[----:B------:R-:W-:Y:S02]  /*32d0*/  ISETP.NE.AND.EX P0, PT, RZ, UR19, PT, P5 ;  /* 0x00000013ff007c0c */ /* 0x000fe4000bf05350 */
[----:B------:R-:W-:Y:S02]  /*32e0*/  @P3 PRMT R215, R87, 0x7610, R215 ;  /* 0x0000761057d73816 */ /* 0x000fe400000000d7 */
[----:B------:R-:W-:Y:S01]  /*32f0*/  SEL R79, R236, R75, P0 ;  /* 0x0000004bec4f7207 */ /* 0x000fe20000000000 */
[----:B------:R0:W-:Y:S01]  /*3300*/  F2F.BF16.F32 R219, R86 ;  /* 0x0000005600db7304 */ /* 0x0001e20000202000 */
[----:B--2---:R-:W-:-:S02]  /*3310*/  SEL R76, R77, R72, P0 ;  /* 0x000000484d4c7207 */ /* 0x004fc40000000000 */
[----:B------:R-:W-:Y:S02]  /*3320*/  SEL R77, R78, R73, P0 ;  /* 0x000000494e4d7207 */ /* 0x000fe40000000000 */
[----:B------:R-:W-:Y:S02]  /*3330*/  SEL R78, R231, R74, P0 ;  /* 0x0000004ae74e7207 */ /* 0x000fe40000000000 */
[----:B------:R-:W-:Y:S01]  /*3340*/  LOP3.LUT P5, RZ, R227, 0xff000000, RZ, 0xc0, !PT ;  /* 0xff000000e3ff7812 */ /* 0x000fe200078ac0ff */
[----:B------:R2:W3:Y:S01]  /*3350*/  F2F.BF16.F32 R164, R131 ;  /* 0x0000008300a47304 */ /* 0x0004e20000202000 */
[----:B0-----:R-:W-:Y:S01]  /*3360*/  IMAD.WIDE.U32 R86, R230, 0x10000, RZ ;  /* 0x00010000e6567825 */ /* 0x001fe200078e00ff */
[----:B------:R1:W-:Y:S01]  /*3370*/  @P1 STG.E.128 desc[UR4][R82.64], R76 ;  /* 0x0000004c52001986 */ /* 0x0003e2000c101d04 */
[----:B------:R-:W-:-:S05]  /*3380*/  @P3 PRMT R126, R223, 0x7610, R126 ;  /* 0x00007610df7e3816 */ /* 0x000fca000000007e */
[----:B------:R-:W0:Y:S01]  /*3390*/  F2F.BF16.F32 R235, R235 ;  /* 0x000000eb00eb7304 */ /* 0x000e220000202000 */
[----:B--2---:R-:W-:-:S05]  /*33a0*/  FMUL.FTZ R131, R222, UR17 ;  /* 0x00000011de837c20 */ /* 0x004fca0008410000 */
[----:B------:R-:W-:Y:S02]  /*33b0*/  FSEL R92, R131, RZ, P5 ;  /* 0x000000ff835c7208 */ /* 0x000fe40002800000 */
[----:B------:R-:W-:Y:S01]  /*33c0*/  LOP3.LUT P5, RZ, R227, 0xff, RZ, 0xc0, !PT ;  /* 0x000000ffe3ff7812 */ /* 0x000fe200078ac0ff */
[----:B------:R-:W2:Y:S01]  /*33d0*/  F2F.BF16.F32 R233, R233 ;  /* 0x000000e900e97304 */ /* 0x000ea20000202000 */
[----:B-1----:R-:W-:Y:S01]  /*33e0*/  LOP3.LUT R77, R87, R232, R237, 0xfe, !PT ;  /* 0x000000e8574d7212 */ /* 0x002fe200078efeed */
[----:B------:R-:W-:Y:S01]  /*33f0*/  IMAD.WIDE.U32 R82, R224, 0x10000, RZ ;  /* 0x00010000e0527825 */ /* 0x000fe200078e00ff */
[----:B------:R-:W-:Y:S02]  /*3400*/  LOP3.LUT R76, R86, R163, RZ, 0xfc, !PT ;  /* 0x000000a3564c7212 */ /* 0x000fe400078efcff */
[----:B------:R-:W-:-:S03]  /*3410*/  FSEL R86, R132, RZ, P5 ;  /* 0x000000ff84567208 */ /* 0x000fc60002800000 */
[----:B------:R-:W-:Y:S01]  /*3420*/  F2F.BF16.F32 R239, R239 ;  /* 0x000000ef00ef7304 */ /* 0x000fe20000202000 */
[----:B---3--:R-:W-:Y:S01]  /*3430*/  IMAD.WIDE.U32 R78, R164, 0x10000, RZ ;  /* 0x00010000a44e7825 */ /* 0x008fe200078e00ff */
[----:B------:R1:W-:Y:S01]  /*3440*/  STG.E.64 desc[UR4][R84.64], R76 ;  /* 0x0000004c54007986 */ /* 0x0003e2000c101b04 */
[----:B------:R-:W-:Y:S02]  /*3450*/  @P3 LOP3.LUT P5, RZ, R212, 0xff000000, RZ, 0xc0, !PT ;  /* 0xff000000d4ff3812 */ /* 0x000fe400078ac0ff */
[----:B------:R-:W-:Y:S02]  /*3460*/  SHF.L.U32 R163, R220, 0x3, RZ ;  /* 0x00000003dca37819 */ /* 0x000fe400000006ff */
[----:B0-----:R-:W-:Y:S01]  /*3470*/  LOP3.LUT R91, R83, R218, R235, 0xfe, !PT ;  /* 0x000000da535b7212 */ /* 0x001fe200078efeeb */
[----:B------:R-:W0:Y:S01]  /*3480*/  F2F.BF16.F32 R162, R162 ;  /* 0x000000a200a27304 */ /* 0x000e220000202000 */
[----:B--2---:R-:W-:Y:S01]  /*3490*/  LOP3.LUT R90, R82, R233, RZ, 0xfc, !PT ;  /* 0x000000e9525a7212 */ /* 0x004fe200078efcff */
[----:B------:R-:W-:Y:S01]  /*34a0*/  IMAD.WIDE.U32 R82, R161, 0x10000, RZ ;  /* 0x00010000a1527825 */ /* 0x000fe200078e00ff */
[----:B------:R-:W-:-:S02]  /*34b0*/  @P3 FSEL R221, R221, RZ, P5 ;  /* 0x000000ffdddd3208 */ /* 0x000fc40002800000 */
[----:B------:R-:W-:-:S03]  /*34c0*/  SHF.R.U32.HI R220, RZ, 0x1d, R220 ;  /* 0x0000001dffdc7819 */ /* 0x000fc600000116dc */
[----:B------:R2:W3:Y:S01]  /*34d0*/  F2F.BF16.F32 R224, R92 ;  /* 0x0000005c00e07304 */ /* 0x0004e20000202000 */
[----:B0-----:R-:W-:-:S07]  /*34e0*/  SHF.L.U32 R162, R162, 0x10, RZ ;  /* 0x00000010a2a27819 */ /* 0x001fce00000006ff */
[----:B------:R-:W0:Y:S01]  /*34f0*/  F2F.BF16.F32 R241, R241 ;  /* 0x000000f100f17304 */ /* 0x000e220000202000 */
[----:B--2---:R-:W-:-:S04]  /*3500*/  IADD3 R92, P5, R163, UR20, RZ ;  /* 0x00000014a35c7c10 */ /* 0x004fc8000ffbe0ff */
[----:B------:R-:W-:Y:S01]  /*3510*/  IADD3.X R93, R220, UR21, RZ, P5, !PT ;  /* 0x00000015dc5d7c10 */ /* 0x000fe2000affe4ff */
[----:B---3--:R-:W-:Y:S02]  /*3520*/  IMAD.U32 R161, R224, 0x10000, RZ ;  /* 0x00010000e0a17824 */ /* 0x008fe400078e00ff */
[----:B------:R2:W3:Y:S01]  /*3530*/  F2F.BF16.F32 R165, R89 ;  /* 0x0000005900a57304 */ /* 0x0004e20000202000 */
[----:B------:R-:W-:Y:S02]  /*3540*/  @P3 LOP3.LUT P5, RZ, R213, 0xff00, RZ, 0xc0, !PT ;  /* 0x0000ff00d5ff3812 */ /* 0x000fe400078ac0ff */
[----:B0-----:R-:W-:-:S05]  /*3550*/  LOP3.LUT R87, R83, R162, R241, 0xfe, !PT ;  /* 0x000000a253577212 */ /* 0x001fca00078efef1 */
[----:B------:R0:W4:Y:S01]  /*3560*/  F2F.BF16.F32 R223, R86 ;  /* 0x0000005600df7304 */ /* 0x0001220000202000 */
[----:B--2---:R-:W-:Y:S02]  /*3570*/  LOP3.LUT R89, R79, R88, R239, 0xfe, !PT ;  /* 0x000000584f597212 */ /* 0x004fe400078efeef */
[----:B------:R-:W-:Y:S01]  /*3580*/  LOP3.LUT R88, R78, R225, RZ, 0xfc, !PT ;  /* 0x000000e14e587212 */ /* 0x000fe200078efcff */
[----:B------:R-:W-:Y:S01]  /*3590*/  IMAD.WIDE.U32 R78, R219, 0x10000, RZ ;  /* 0x00010000db4e7825 */ /* 0x000fe200078e00ff */
[----:B0-----:R-:W-:-:S04]  /*35a0*/  LOP3.LUT R86, R82, R229, RZ, 0xfc, !PT ;  /* 0x000000e552567212 */ /* 0x001fc800078efcff */
[----:B---3--:R-:W-:Y:S02]  /*35b0*/  LOP3.LUT R83, R79, R161, R165, 0xfe, !PT ;  /* 0x000000a14f537212 */ /* 0x008fe400078efea5 */
[----:B----4-:R-:W-:Y:S01]  /*35c0*/  LOP3.LUT R82, R78, R223, RZ, 0xfc, !PT ;  /* 0x000000df4e527212 */ /* 0x010fe200078efcff */
        /* <DEDUP_REMOVED lines=9> */
.L_x_1431:
[----:B0-----:R-:W-:Y:S02]  /*3660*/  SEL R77, R152, R73, P0 ;  /* 0x00000049984d7207 */ /* 0x001fe40000000000 */
[----:B------:R-:W-:Y:S02]  /*3670*/  SEL R78, R155, R74, P0 ;  /* 0x0000004a9b4e7207 */ /* 0x000fe40000000000 */
[----:B------:R-:W-:Y:S02]  /*3680*/  SEL R79, R158, R75, P0 ;  /* 0x0000004b9e4f7207 */ /* 0x000fe40000000000 */
[----:B------:R-:W-:Y:S02]  /*3690*/  SEL R76, R157, R72, P0 ;  /* 0x000000489d4c7207 */ /* 0x000fe40000000000 */
[----:B------:R-:W-:Y:S02]  /*36a0*/  @P3 FSEL R160, R160, RZ, P5 ;  /* 0x000000ffa0a03208 */ /* 0x000fe40002800000 */
[----:B------:R-:W-:Y:S01]  /*36b0*/  @P3 LOP3.LUT P5, RZ, R213, 0xff0000, RZ, 0xc0, !PT ;  /* 0x00ff0000d5ff3812 */ /* 0x000fe200078ac0ff */
[----:B------:R0:W-:Y:S01]  /*36c0*/  @P1 STG.E.128 desc[UR4][R80.64], R76 ;  /* 0x0000004c50001986 */ /* 0x0001e2000c101d04 */
[----:B------:R-:W-:-:S02]  /*36d0*/  @P3 F2FP.BF16.F32.PACK_AB R149, RZ, R149 ;  /* 0x00000095ff95323e */ /* 0x000fc400000010ff */
[----:B------:R-:W-:Y:S01]  /*36e0*/  @P3 FSEL R154, R154, RZ, P5 ;  /* 0x000000ff9a9a3208 */ /* 0x000fe20002800000 */
[----:B------:R0:W-:Y:S01]  /*36f0*/  STG.E.64 desc[UR4][R92.64], R90 ;  /* 0x0000005a5c007986 */ /* 0x0001e2000c101b04 */
[C---:B------:R-:W-:Y:S02]  /*3700*/  @P1 LEA R84, P5, R217.reuse, UR18, 0x4 ;  /* 0x00000012d9541c11 */ /* 0x040fe4000f8a20ff */
[----:B------:R-:W-:Y:S02]  /*3710*/  @P3 F2FP.BF16.F32.PACK_AB R151, RZ, R151 ;  /* 0x00000097ff97323e */ /* 0x000fe400000010ff */
[----:B------:R-:W-:Y:S02]  /*3720*/  @P1 LEA.HI.X R85, R217, UR19, RZ, 0x4, P5 ;  /* 0x00000013d9551c11 */ /* 0x000fe4000a8f24ff */
[----:B------:R-:W-:Y:S02]  /*3730*/  @P3 LOP3.LUT P5, RZ, R213, 0xff, RZ, 0xc0, !PT ;  /* 0x000000ffd5ff3812 */ /* 0x000fe400078ac0ff */
[----:B------:R-:W-:-:S02]  /*3740*/  @P3 F2FP.BF16.F32.PACK_AB R150, RZ, R150 ;  /* 0x00000096ff96323e */ /* 0x000fc400000010ff */
[----:B------:R-:W-:Y:S02]  /*3750*/  @P3 F2FP.BF16.F32.PACK_AB R221, RZ, R221 ;  /* 0x000000ddffdd323e */ /* 0x000fe400000010ff */
[----:B------:R-:W-:Y:S02]  /*3760*/  @P3 FSEL R153, R153, RZ, P5 ;  /* 0x000000ff99993208 */ /* 0x000fe40002800000 */
[----:B------:R-:W-:Y:S01]  /*3770*/  @P3 PRMT R187, R149, 0x7610, R187 ;  /* 0x0000761095bb3816 */ /* 0x000fe200000000bb */
[----:B------:R-:W-:Y:S01]  /*3780*/  IMAD.SHL.U32 R149, R217, 0x8, RZ ;  /* 0x00000008d9957824 */ /* 0x000fe200078e00ff */
[----:B------:R-:W-:Y:S02]  /*3790*/  @P3 PRMT R216, R151, 0x7610, R216 ;  /* 0x0000761097d83816 */ /* 0x000fe400000000d8 */
[----:B------:R-:W-:Y:S02]  /*37a0*/  @P3 LOP3.LUT P5, RZ, R213, 0xff000000, RZ, 0xc0, !PT ;  /* 0xff000000d5ff3812 */ /* 0x000fe400078ac0ff */
[----:B------:R-:W-:-:S02]  /*37b0*/  @P3 PRMT R215, R150, 0x7610, R215 ;  /* 0x0000761096d73816 */ /* 0x000fc400000000d7 */
[----:B------:R-:W-:Y:S01]  /*37c0*/  @P3 PRMT R126, R221, 0x7610, R126 ;  /* 0x00007610dd7e3816 */ /* 0x000fe2000000007e */
[----:B0-----:R-:W-:Y:S08]  /*37d0*/  @!P3 BRA `(.L_x_1432) ;  /* 0x000000000020b947 */ /* 0x001ff00003800000 */
        /* <DEDUP_REMOVED lines=8> */
.L_x_1432:
[----:B------:R-:W-:Y:S02]  /*3860*/  @P3 FSEL R147, R147, RZ, P5 ;  /* 0x000000ff93933208 */ /* 0x000fe40002800000 */
[----:B------:R-:W-:Y:S02]  /*3870*/  SHF.R.U32.HI R92, RZ, 0x1d, R217 ;  /* 0x0000001dff5c7819 */ /* 0x000fe400000116d9 */
[----:B------:R-:W-:Y:S02]  /*3880*/  IADD3 R80, P5, R149, UR20, RZ ;  /* 0x0000001495507c10 */ /* 0x000fe4000ffbe0ff */
[----:B0-----:R-:W-:Y:S02]  /*3890*/  SEL R77, R146, R73, P0 ;  /* 0x00000049924d7207 */ /* 0x001fe40000000000 */
[----:B------:R-:W-:Y:S02]  /*38a0*/  SEL R78, R145, R74, P0 ;  /* 0x0000004a914e7207 */ /* 0x000fe40000000000 */
[----:B------:R-:W-:-:S02]  /*38b0*/  SEL R79, R148, R75, P0 ;  /* 0x0000004b944f7207 */ /* 0x000fc40000000000 */
[----:B------:R-:W-:Y:S02]  /*38c0*/  SEL R76, R143, R72, P0 ;  /* 0x000000488f4c7207 */ /* 0x000fe40000000000 */
[----:B------:R-:W-:Y:S02]  /*38d0*/  IADD3.X R81, R92, UR21, RZ, P5, !PT ;  /* 0x000000155c517c10 */ /* 0x000fe4000affe4ff */
[----:B------:R-:W-:Y:S01]  /*38e0*/  @P3 LOP3.LUT P5, RZ, R214, 0xff00, RZ, 0xc0, !PT ;  /* 0x0000ff00d6ff3812 */ /* 0x000fe200078ac0ff */
[----:B------:R0:W-:Y:S01]  /*38f0*/  @P1 STG.E.128 desc[UR4][R84.64], R76 ;  /* 0x0000004c54001986 */ /* 0x0001e2000c101d04 */
[----:B------:R-:W-:Y:S02]  /*3900*/  @P3 F2FP.BF16.F32.PACK_AB R160, RZ, R160 ;  /* 0x000000a0ffa0323e */ /* 0x000fe400000010ff */
[----:B------:R-:W-:Y:S01]  /*3910*/  @P3 FSEL R142, R142, RZ, P5 ;  /* 0x000000ff8e8e3208 */ /* 0x000fe20002800000 */
[----:B------:R1:W-:Y:S01]  /*3920*/  STG.E.64 desc[UR4][R80.64], R88 ;  /* 0x0000005850007986 */ /* 0x0003e2000c101b04 */
[----:B------:R-:W-:-:S02]  /*3930*/  @P3 LOP3.LUT P5, RZ, R214, 0xff0000, RZ, 0xc0, !PT ;  /* 0x00ff0000d6ff3812 */ /* 0x000fc400078ac0ff */
[----:B------:R-:W-:Y:S02]  /*3940*/  @P3 F2FP.BF16.F32.PACK_AB R154, RZ, R154 ;  /* 0x0000009aff9a323e */ /* 0x000fe400000010ff */
[----:B------:R-:W-:Y:S02]  /*3950*/  @P3 FSEL R144, R144, RZ, P5 ;  /* 0x000000ff90903208 */ /* 0x000fe40002800000 */
[C---:B------:R-:W-:Y:S02]  /*3960*/  @P1 LEA R90, P5, R209.reuse, UR18, 0x4 ;  /* 0x00000012d15a1c11 */ /* 0x040fe4000f8a20ff */
[----:B------:R-:W-:Y:S02]  /*3970*/  @P3 F2FP.BF16.F32.PACK_AB R153, RZ, R153 ;  /* 0x00000099ff99323e */ /* 0x000fe400000010ff */
[----:B------:R-:W-:Y:S02]  /*3980*/  @P3 F2FP.BF16.F32.PACK_AB R147, RZ, R147 ;  /* 0x00000093ff93323e */ /* 0x000fe400000010ff */
[----:B------:R-:W-:-:S02]  /*3990*/  @P1 LEA.HI.X R91, R209, UR19, RZ, 0x4, P5 ;  /* 0x00000013d15b1c11 */ /* 0x000fc4000a8f24ff */
[----:B------:R-:W-:Y:S02]  /*39a0*/  @P3 PRMT R216, R160, 0x7610, R216 ;  /* 0x00007610a0d83816 */ /* 0x000fe400000000d8 */
[----:B------:R-:W-:Y:S02]  /*39b0*/  @P3 PRMT R187, R154, 0x7610, R187 ;  /* 0x000076109abb3816 */ /* 0x000fe400000000bb */
[----:B------:R-:W-:Y:S02]  /*39c0*/  @P3 PRMT R215, R153, 0x7610, R215 ;  /* 0x0000761099d73816 */ /* 0x000fe400000000d7 */
[----:B------:R-:W-:Y:S02]  /*39d0*/  @P3 PRMT R126, R147, 0x7610, R126 ;  /* 0x00007610937e3816 */ /* 0x000fe4000000007e */
[----:B------:R-:W-:Y:S02]  /*39e0*/  @P3 LOP3.LUT P5, RZ, R214, 0xff, RZ, 0xc0, !PT ;  /* 0x000000ffd6ff3812 */ /* 0x000fe400078ac0ff */
[----:B0-----:R-:W-:-:S02]  /*39f0*/  SEL R77, R140, R73, P0 ;  /* 0x000000498c4d7207 */ /* 0x001fc40000000000 */
[----:B------:R-:W-:Y:S02]  /*3a00*/  SEL R78, R141, R74, P0 ;  /* 0x0000004a8d4e7207 */ /* 0x000fe40000000000 */
[----:B------:R-:W-:Y:S02]  /*3a10*/  SEL R79, R138, R75, P0 ;  /* 0x0000004b8a4f7207 */ /* 0x000fe40000000000 */
[----:B------:R-:W-:Y:S01]  /*3a20*/  SEL R76, R139, R72, P0 ;  /* 0x000000488b4c7207 */ /* 0x000fe20000000000 */
[----:B-1----:R-:W-:Y:S06]  /*3a30*/  @!P3 BRA `(.L_x_1433) ;  /* 0x000000000020b947 */ /* 0x002fec0003800000 */
[----:B------:R-:W-:Y:S02]  /*3a40*/  LOP3.LUT R80, R216, 0xffff, RZ, 0xc0, !PT ;  /* 0x0000ffffd8507812 */ /* 0x000fe400078ec0ff */
[----:B------:R-:W-:Y:S02]  /*3a50*/  IADD3 R84, P6, R149, R128, RZ ;  /* 0x0000008095547210 */ /* 0x000fe40007fde0ff */
[----:B------:R-:W-:Y:S01]  /*3a60*/  PRMT R89, R187, 0x5410, R126 ;  /* 0x00005410bb597816 */ /* 0x000fe2000000007e */
[----:B------:R-:W-:-:S04]  /*3a70*/  IMAD.WIDE.U32 R80, R80, 0x10000, RZ ;  /* 0x0001000050507825 */ /* 0x000fc800078e00ff */
[----:B------:R-:W-:Y:S01]  /*3a80*/  IMAD.X R85, R92, 0x1, R129, P6 ;  /* 0x000000015c557824 */ /* 0x000fe200030e0681 */
[----:B------:R-:W-:Y:S02]  /*3a90*/  LOP3.LUT R81, R89, R81, RZ, 0xfc, !PT ;  /* 0x0000005159517212 */ /* 0x000fe400078efcff */
[----:B------:R-:W-:-:S05]  /*3aa0*/  LOP3.LUT R80, R80, 0xffff, R215, 0xf8, !PT ;  /* 0x0000ffff50507812 */ /* 0x000fca00078ef8d7 */
[----:B------:R0:W-:Y:S02]  /*3ab0*/  STG.E.64 desc[UR4][R84.64], R80 ;  /* 0x0000005054007986 */ /* 0x0001e4000c101b04 */
.L_x_1433:
[----:B------:R-:W-:Y:S01]  /*3ac0*/  @P3 FSEL R134, R134, RZ, P5 ;  /* 0x000000ff86863208 */ /* 0x000fe20002800000 */
[----:B------:R1:W-:Y:S01]  /*3ad0*/  @P1 STG.E.128 desc[UR4][R90.64], R76 ;  /* 0x0000004c5a001986 */ /* 0x0003e2000c101d04 */
[----:B------:R-:W-:Y:S01]  /*3ae0*/  @P3 LOP3.LUT P5, RZ, R214, 0xff000000, RZ, 0xc0, !PT ;  /* 0xff000000d6ff3812 */ /* 0x000fe200078ac0ff */
[----:B------:R-:W-:Y:S01]  /*3af0*/  IMAD.SHL.U32 R89, R210, 0x8, RZ ;  /* 0x00000008d2597824 */ /* 0x000fe200078e00ff */
[----:B0-----:R-:W-:Y:S02]  /*3b00*/  SHF.L.U32 R85, R209, 0x3, RZ ;  /* 0x00000003d1557819 */ /* 0x001fe400000006ff */
[----:B------:R-:W-:Y:S02]  /*3b10*/  @P3 FSEL R137, R137, RZ, P5 ;  /* 0x000000ff89893208 */ /* 0x000fe40002800000 */
[----:B------:R-:W-:Y:S02]  /*3b20*/  SHF.R.U32.HI R88, RZ, 0x1d, R209 ;  /* 0x0000001dff587819 */ /* 0x000fe400000116d1 */
[----:B------:R-:W-:-:S02]  /*3b30*/  IADD3 R80, P5, R85, UR20, RZ ;  /* 0x0000001455507c10 */ /* 0x000fc4000ffbe0ff */
[----:B------:R-:W-:Y:S02]  /*3b40*/  SEL R73, R136, R73, P0 ;  /* 0x0000004988497207 */ /* 0x000fe40000000000 */
[----:B------:R-:W-:Y:S02]  /*3b50*/  IADD3.X R81, R88, UR21, RZ, P5, !PT ;  /* 0x0000001558517c10 */ /* 0x000fe4000affe4ff */
[----:B------:R-:W-:Y:S02]  /*3b60*/  SEL R74, R135, R74, P0 ;  /* 0x0000004a874a7207 */ /* 0x000fe40000000000 */
[----:B------:R-:W-:Y:S01]  /*3b70*/  SEL R72, R133, R72, P0 ;  /* 0x0000004885487207 */ /* 0x000fe20000000000 */
[----:B------:R0:W-:Y:S01]  /*3b80*/  STG.E.64 desc[UR4][R80.64], R86 ;  /* 0x0000005650007986 */ /* 0x0001e2000c101b04 */
[----:B------:R-:W-:Y:S02]  /*3b90*/  SEL R75, R222, R75, P0 ;  /* 0x0000004bde4b7207 */ /* 0x000fe40000000000 */
[----:B------:R-:W-:-:S02]  /*3ba0*/  @P3 F2FP.BF16.F32.PACK_AB R142, RZ, R142 ;  /* 0x0000008eff8e323e */ /* 0x000fc400000010ff */
[----:B------:R-:W-:Y:S02]  /*3bb0*/  @P3 F2FP.BF16.F32.PACK_AB R144, RZ, R144 ;  /* 0x00000090ff90323e */ /* 0x000fe400000010ff */
[----:B------:R-:W-:Y:S02]  /*3bc0*/  @P3 F2FP.BF16.F32.PACK_AB R134, RZ, R134 ;  /* 0x00000086ff86323e */ /* 0x000fe400000010ff */
[----:B------:R-:W-:Y:S02]  /*3bd0*/  @P3 F2FP.BF16.F32.PACK_AB R137, RZ, R137 ;  /* 0x00000089ff89323e */ /* 0x000fe400000010ff */
[----:B-1----:R-:W-:Y:S02]  /*3be0*/  SHF.R.U32.HI R90, RZ, 0x1d, R210 ;  /* 0x0000001dff5a7819 */ /* 0x002fe400000116d2 */
[----:B------:R-:W-:Y:S02]  /*3bf0*/  IADD3 R76, P5, R89, UR20, RZ ;  /* 0x00000014594c7c10 */ /* 0x000fe4000ffbe0ff */
[----:B------:R-:W-:-:S02]  /*3c00*/  @P1 LEA R78, P0, R210, UR18, 0x4 ;  /* 0x00000012d24e1c11 */ /* 0x000fc4000f8020ff */
[----:B------:R-:W-:Y:S02]  /*3c10*/  @P3 PRMT R216, R142, 0x7610, R216 ;  /* 0x000076108ed83816 */ /* 0x000fe400000000d8 */
[----:B------:R-:W-:Y:S02]  /*3c20*/  @P3 PRMT R187, R144, 0x7610, R187 ;  /* 0x0000761090bb3816 */ /* 0x000fe400000000bb */
[----:B------:R-:W-:Y:S02]  /*3c30*/  @P3 PRMT R215, R134, 0x7610, R215 ;  /* 0x0000761086d73816 */ /* 0x000fe400000000d7 */
[----:B------:R-:W-:Y:S02]  /*3c40*/  @P3 PRMT R126, R137, 0x7610, R126 ;  /* 0x00007610897e3816 */ /* 0x000fe4000000007e */
[----:B------:R-:W-:Y:S02]  /*3c50*/  IADD3.X R77, R90, UR21, RZ, P5, !PT ;  /* 0x000000155a4d7c10 */ /* 0x000fe4000affe4ff */
[----:B------:R-:W-:Y:S01]  /*3c60*/  @P1 LEA.HI.X R79, R210, UR19, RZ, 0x4, P0 ;  /* 0x00000013d24f1c11 */ /* 0x000fe200080f24ff */
[----:B0-----:R-:W-:Y:S06]  /*3c70*/  @!P3 BRA `(.L_x_1434) ;  /* 0x000000000020b947 */ /* 0x001fec0003800000 */
        /* <DEDUP_REMOVED lines=8> */
.L_x_1434:
[----:B------:R1:W-:Y:S01]  /*3d00*/  @P1 STG.E.128 desc[UR4][R78.64], R72 ;  /* 0x000000484e001986 */ /* 0x0003e2000c101d04 */
[C---:B------:R-:W-:Y:S02]  /*3d10*/  @P3 LOP3.LUT P5, RZ, R125.reuse, 0xff00, RZ, 0xc0, !PT ;  /* 0x0000ff007dff3812 */ /* 0x040fe400078ac0ff */
[----:B------:R-:W-:Y:S01]  /*3d20*/  @P3 LOP3.LUT P1, RZ, R125, 0xff0000, RZ, 0xc0, !PT ;  /* 0x00ff00007dff3812 */ /* 0x000fe2000782c0ff */
[----:B------:R1:W-:Y:S01]  /*3d30*/  STG.E.64 desc[UR4][R76.64], R82 ;  /* 0x000000524c007986 */ /* 0x0003e2000c101b04 */
[----:B------:R-:W-:Y:S02]  /*3d40*/  @P3 FSEL R95, R95, RZ, P5 ;  /* 0x000000ff5f5f3208 */ /* 0x000fe40002800000 */
[C---:B------:R-:W-:Y:S02]  /*3d50*/  @P3 LOP3.LUT P0, RZ, R125.reuse, 0xff, RZ, 0xc0, !PT ;  /* 0x000000ff7dff3812 */ /* 0x040fe4000780c0ff */
[----:B------:R-:W-:Y:S02]  /*3d60*/  @P3 LOP3.LUT P5, RZ, R125, 0xff000000, RZ, 0xc0, !PT ;  /* 0xff0000007dff3812 */ /* 0x000fe400078ac0ff */
[----:B------:R-:W-:-:S02]  /*3d70*/  @P3 FSEL R130, R130, RZ, P1 ;  /* 0x000000ff82823208 */ /* 0x000fc40000800000 */
[----:B------:R-:W-:Y:S02]  /*3d80*/  @P3 FSEL R132, R132, RZ, P0 ;  /* 0x000000ff84843208 */ /* 0x000fe40000000000 */
[----:B------:R-:W-:Y:S02]  /*3d90*/  @P3 FSEL R131, R131, RZ, P5 ;  /* 0x000000ff83833208 */ /* 0x000fe40002800000 */
[----:B------:R-:W-:Y:S02]  /*3da0*/  @P3 F2FP.BF16.F32.PACK_AB R95, RZ, R95 ;  /* 0x0000005fff5f323e */ /* 0x000fe400000010ff */
[----:B------:R-:W-:Y:S02]  /*3db0*/  @P3 F2FP.BF16.F32.PACK_AB R130, RZ, R130 ;  /* 0x00000082ff82323e */ /* 0x000fe400000010ff */
[----:B------:R-:W-:Y:S02]  /*3dc0*/  @P3 F2FP.BF16.F32.PACK_AB R132, RZ, R132 ;  /* 0x00000084ff84323e */ /* 0x000fe400000010ff */
[----:B------:R-:W-:-:S02]  /*3dd0*/  @P3 F2FP.BF16.F32.PACK_AB R131, RZ, R131 ;  /* 0x00000083ff83323e */ /* 0x000fc400000010ff */
[----:B------:R-:W-:Y:S02]  /*3de0*/  @P3 PRMT R216, R95, 0x7610, R216 ;  /* 0x000076105fd83816 */ /* 0x000fe400000000d8 */
[----:B------:R-:W-:Y:S02]  /*3df0*/  @P3 PRMT R187, R130, 0x7610, R187 ;  /* 0x0000761082bb3816 */ /* 0x000fe400000000bb */
[----:B------:R-:W-:Y:S02]  /*3e00*/  @P3 PRMT R215, R132, 0x7610, R215 ;  /* 0x0000761084d73816 */ /* 0x000fe400000000d7 */
[----:B------:R-:W-:Y:S01]  /*3e10*/  @P3 PRMT R126, R131, 0x7610, R126 ;  /* 0x00007610837e3816 */ /* 0x000fe2000000007e */
        /* <DEDUP_REMOVED lines=9> */
.L_x_1435:
        /* <DEDUP_REMOVED lines=82> */
[----:B------:R-:W-:-:S07]  /*43d0*/  IMAD.MOV.U32 R111, RZ, RZ, R34 ;  /* 0x000000ffff6f7224 */ /* 0x000fce00078e0022 */
.L_x_1429:
        /* <DEDUP_REMOVED lines=35> */
.L_x_1430:
[----:B------:R-:W-:Y:S01]  /*4610*/  HFMA2.MMA R150, -RZ, RZ, 0, 1.847743988037109375e-06 ;  /* 0x0000001fff967435 */ /* 0x000fe200000001ff */
[----:B------:R-:W-:Y:S01]  /*4620*/  MOV R148, R81 ;  /* 0x0000005100947202 */ /* 0x000fe20000000f00 */
[----:B------:R-:W-:Y:S02]  /*4630*/  IMAD.MOV.U32 R149, RZ, RZ, 0x10 ;  /* 0x00000010ff957424 */ /* 0x000fe400078e00ff */
[----:B------:R-:W-:-:S07]  /*4640*/  IMAD.MOV.U32 R145, RZ, RZ, -0x1 ;  /* 0xffffffffff917424 */ /* 0x000fce00078e00ff */
[----:B-----5:R-:W-:Y:S05]  /*4650*/  WARPSYNC.COLLECTIVE R145, `(.L_x_1437) ;  /* 0x0000000091087348 */ /* 0x020fea0003c00000 */
[----:B------:R0:W1:Y:S02]  /*4660*/  SHFL.DOWN P5, R146, R148, R149, R150 ;  /* 0x0800009594927389 */ /* 0x00006400000a0096 */
[----:B01---5:R-:W-:Y:S01]  /*4670*/  ENDCOLLECTIVE ;  /* 0x000000000000791b */ /* 0x023fe20003800000 */
.L_x_1437:
[----:B------:R-:W-:Y:S01]  /*4680*/  IMAD.MOV.U32 R148, RZ, RZ, R79 ;  /* 0x000000ffff947224 */ /* 0x000fe200078e004f */
[----:B------:R-:W-:-:S07]  /*4690*/  MOV R78, R146 ;  /* 0x00000092004e7202 */ /* 0x000fce0000000f00 */
[----:B------:R-:W-:Y:S05]  /*46a0*/  WARPSYNC.COLLECTIVE R145, `(.L_x_1438) ;  /* 0x0000000091087348 */ /* 0x000fea0003c00000 */
[----:B------:R0:W1:Y:S02]  /*46b0*/  SHFL.DOWN P5, R146, R148, R149, R150 ;  /* 0x0800009594927389 */ /* 0x00006400000a0096 */
[----:B01----:R-:W-:Y:S01]  /*46c0*/  ENDCOLLECTIVE ;  /* 0x000000000000791b */ /* 0x003fe20003800000 */
.L_x_1438:
[----:B------:R-:W-:Y:S01]  /*46d0*/  FADD.FTZ R78, R81, R78 ;  /* 0x0000004e514e7221 */ /* 0x000fe20000010000 */
[----:B------:R-:W-:-:S03]  /*46e0*/  HFMA2.MMA R149, -RZ, RZ, 0, 4.76837158203125e-07 ;  /* 0x00000008ff957435 */ /* 0x000fc600000001ff */
[----:B------:R-:W-:Y:S01]  /*46f0*/  IMAD.MOV.U32 R148, RZ, RZ, R78 ;  /* 0x000000ffff947224 */ /* 0x000fe200078e004e */
[----:B------:R-:W-:-:S07]  /*4700*/  MOV R80, R146 ;  /* 0x0000009200507202 */ /* 0x000fce0000000f00 */
[----:B------:R-:W-:Y:S05]  /*4710*/  WARPSYNC.COLLECTIVE R145, `(.L_x_1439) ;  /* 0x0000000091087348 */ /* 0x000fea0003c00000 */
[----:B------:R0:W1:Y:S02]  /*4720*/  SHFL.DOWN P5, R146, R148, R149, R150 ;  /* 0x0800009594927389 */ /* 0x00006400000a0096 */
[----:B01----:R-:W-:Y:S01]  /*4730*/  ENDCOLLECTIVE ;  /* 0x000000000000791b */ /* 0x003fe20003800000 */
.L_x_1439:
[----:B------:R-:W-:-:S05]  /*4740*/  FADD.FTZ R80, R79, R80 ;  /* 0x000000504f507221 */ /* 0x000fca0000010000 */
[----:B------:R-:W-:Y:S01]  /*4750*/  MOV R148, R80 ;  /* 0x0000005000947202 */ /* 0x000fe20000000f00 */
[----:B------:R-:W-:-:S07]  /*4760*/  IMAD.MOV.U32 R83, RZ, RZ, R146 ;  /* 0x000000ffff537224 */ /* 0x000fce00078e0092 */
[----:B------:R-:W-:Y:S05]  /*4770*/  WARPSYNC.COLLECTIVE R145, `(.L_x_1440) ;  /* 0x0000000091087348 */ /* 0x000fea0003c00000 */
[----:B------:R0:W1:Y:S02]  /*4780*/  SHFL.DOWN P5, R146, R148, R149, R150 ;  /* 0x0800009594927389 */ /* 0x00006400000a0096 */
[----:B01----:R-:W-:Y:S01]  /*4790*/  ENDCOLLECTIVE ;  /* 0x000000000000791b */ /* 0x003fe20003800000 */
.L_x_1440:
[----:B------:R-:W-:-:S05]  /*47a0*/  FADD.FTZ R83, R78, R83 ;  /* 0x000000534e537221 */ /* 0x000fca0000010000 */
[----:B------:R-:W-:Y:S01]  /*47b0*/  MOV R148, R83 ;  /* 0x0000005300947202 */ /* 0x000fe20000000f00 */
[----:B------:R-:W-:Y:S02]  /*47c0*/  IMAD.MOV.U32 R149, RZ, RZ, 0x4 ;  /* 0x00000004ff957424 */ /* 0x000fe400078e00ff */
[----:B------:R-:W-:-:S07]  /*47d0*/  IMAD.MOV.U32 R85, RZ, RZ, R146 ;  /* 0x000000ffff557224 */ /* 0x000fce00078e0092 */
[----:B------:R-:W-:Y:S05]  /*47e0*/  WARPSYNC.COLLECTIVE R145, `(.L_x_1441) ;  /* 0x0000000091087348 */ /* 0x000fea0003c00000 */
[----:B------:R0:W1:Y:S02]  /*47f0*/  SHFL.DOWN P5, R146, R148, R149, R150 ;  /* 0x0800009594927389 */ /* 0x00006400000a0096 */
[----:B01----:R-:W-:Y:S01]  /*4800*/  ENDCOLLECTIVE ;  /* 0x000000000000791b */ /* 0x003fe20003800000 */
.L_x_1441:
[----:B------:R-:W-:-:S04]  /*4810*/  FADD.FTZ R85, R80, R85 ;  /* 0x0000005550557221 */ /* 0x000fc80000010000 */
[----:B------:R-:W-:Y:S01]  /*4820*/  IMAD.MOV.U32 R148, RZ, RZ, R85 ;  /* 0x000000ffff947224 */ /* 0x000fe200078e0055 */
[----:B------:R-:W-:-:S07]  /*4830*/  MOV R82, R146 ;  /* 0x0000009200527202 */ /* 0x000fce0000000f00 */
[----:B------:R-:W-:Y:S05]  /*4840*/  WARPSYNC.COLLECTIVE R145, `(.L_x_1442) ;  /* 0x0000000091087348 */ /* 0x000fea0003c00000 */
[----:B------:R0:W1:Y:S02]  /*4850*/  SHFL.DOWN P5, R146, R148, R149, R150 ;  /* 0x0800009594927389 */ /* 0x00006400000a0096 */
[----:B01----:R-:W-:Y:S01]  /*4860*/  ENDCOLLECTIVE ;  /* 0x000000000000791b */ /* 0x003fe20003800000 */
.L_x_1442:
[----:B------:R-:W-:Y:S01]  /*4870*/  FADD.FTZ R82, R83, R82 ;  /* 0x0000005253527221 */ /* 0x000fe20000010000 */
[----:B------:R-:W-:-:S03]  /*4880*/  HFMA2.MMA R149, -RZ, RZ, 0, 1.1920928955078125e-07 ;  /* 0x00000002ff957435 */ /* 0x000fc600000001ff */
[----:B------:R-:W-:Y:S01]  /*4890*/  IMAD.MOV.U32 R148, RZ, RZ, R82 ;  /* 0x000000ffff947224 */ /* 0x000fe200078e0052 */
[----:B------:R-:W-:-:S07]  /*48a0*/  MOV R84, R146 ;  /* 0x0000009200547202 */ /* 0x000fce0000000f00 */
[----:B------:R-:W-:Y:S05]  /*48b0*/  WARPSYNC.COLLECTIVE R145, `(.L_x_1443) ;  /* 0x0000000091087348 */ /* 0x000fea0003c00000 */
[----:B------:R0:W1:Y:S02]  /*48c0*/  SHFL.DOWN P5, R146, R148, R149, R150 ;  /* 0x0800009594927389 */ /* 0x00006400000a0096 */
[----:B01----:R-:W-:Y:S01]  /*48d0*/  ENDCOLLECTIVE ;  /* 0x000000000000791b */ /* 0x003fe20003800000 */
.L_x_1443:
[----:B------:R-:W-:-:S05]  /*48e0*/  FADD.FTZ R84, R85, R84 ;  /* 0x0000005455547221 */ /* 0x000fca0000010000 */
[----:B------:R-:W-:Y:S01]  /*48f0*/  MOV R148, R84 ;  /* 0x0000005400947202 */ /* 0x000fe20000000f00 */
[----:B------:R-:W-:-:S07]  /*4900*/  IMAD.MOV.U32 R79, RZ, RZ, R146 ;  /* 0x000000ffff4f7224 */ /* 0x000fce00078e0092 */
[----:B------:R-:W-:Y:S05]  /*4910*/  WARPSYNC.COLLECTIVE R145, `(.L_x_1444) ;  /* 0x0000000091087348 */ /* 0x000fea0003c00000 */
[----:B------:R0:W1:Y:S02]  /*4920*/  SHFL.DOWN P5, R146, R148, R149, R150 ;  /* 0x0800009594927389 */ /* 0x00006400000a0096 */
[----:B01----:R-:W-:Y:S01]  /*4930*/  ENDCOLLECTIVE ;  /* 0x000000000000791b */ /* 0x003fe20003800000 */
.L_x_1444:
[----:B------:R-:W-:-:S05]  /*4940*/  FADD.FTZ R79, R82, R79 ;  /* 0x0000004f524f7221 */ /* 0x000fca0000010000 */
[----:B------:R-:W-:Y:S01]  /*4950*/  MOV R148, R79 ;  /* 0x0000004f00947202 */ /* 0x000fe20000000f00 */
[----:B------:R-:W-:Y:S02]  /*4960*/  IMAD.MOV.U32 R149, RZ, RZ, 0x1 ;  /* 0x00000001ff957424 */ /* 0x000fe400078e00ff */
[----:B------:R-:W-:-:S07]  /*4970*/  IMAD.MOV.U32 R81, RZ, RZ, R146 ;  /* 0x000000ffff517224 */ /* 0x000fce00078e0092 */
[----:B------:R-:W-:Y:S05]  /*4980*/  WARPSYNC.COLLECTIVE R145, `(.L_x_1445) ;  /* 0x0000000091087348 */ /* 0x000fea0003c00000 */
[----:B------:R0:W1:Y:S02]  /*4990*/  SHFL.DOWN P5, R146, R148, R149, R150 ;  /* 0x0800009594927389 */ /* 0x00006400000a0096 */
[----:B01----:R-:W-:Y:S01]  /*49a0*/  ENDCOLLECTIVE ;  /* 0x000000000000791b */ /* 0x003fe20003800000 */
.L_x_1445:
[----:B------:R-:W-:-:S04]  /*49b0*/  FADD.FTZ R81, R84, R81 ;  /* 0x0000005154517221 */ /* 0x000fc80000010000 */
[----:B------:R-:W-:Y:S01]  /*49c0*/  IMAD.MOV.U32 R148, RZ, RZ, R81 ;  /* 0x000000ffff947224 */ /* 0x000fe200078e0051 */
[----:B------:R-:W-:-:S07]  /*49d0*/  MOV R78, R146 ;  /* 0x00000092004e7202 */ /* 0x000fce0000000f00 */
[----:B------:R-:W-:Y:S05]  /*49e0*/  WARPSYNC.COLLECTIVE R145, `(.L_x_1446) ;  /* 0x0000000091087348 */ /* 0x000fea0003c00000 */
[----:B------:R0:W1:Y:S02]  /*49f0*/  SHFL.DOWN P5, R146, R148, R149, R150 ;  /* 0x0800009594927389 */ /* 0x00006400000a0096 */
[----:B01----:R-:W-:Y:S01]  /*4a00*/  ENDCOLLECTIVE ;  /* 0x000000000000791b */ /* 0x003fe20003800000 */
.L_x_1446:
[----:B------:R-:W-:Y:S01]  /*4a10*/  MOV R80, R146 ;  /* 0x0000009200507202 */ /* 0x000fe20000000f00 */
[----:B------:R-:W-:Y:S06]  /*4a20*/  BRA `(.L_x_1447) ;  /* 0xffffffd800f07947 */ /* 0x000fec000383ffff */
.L_x_1448:
        /* <DEDUP_REMOVED lines=13> */
.L_x_3918:


//--------------------- .text._ZN10layer_norm22ln_bwd_finalize_kernelINS_22Kernel_traits_finalizeILj2560E13__nv_bfloat16S2_fS2_fjLb0ELj1024ELj4ENS_18Kernel_traits_baseILj2560ES2_S2_fS2_fjLj1024EEEEELb0ELb0EEEvNS_9BwdParamsE --------------------------
	.section	.text._ZN10layer_norm22ln_bwd_finalize_kernelINS_22Kernel_traits_finalizeILj2560E13__nv_bfloat16S2_fS2_fjLb0ELj1024ELj4ENS_18Kernel_traits_baseILj2560ES2_S2_fS2_fjLj1024EEEEELb0ELb0EEEvNS_9BwdParamsE,"ax",@progbits
	.align	128
        .global         _ZN10layer_norm22ln_bwd_finalize_kernelINS_22Kernel_traits_finalizeILj2560E13__nv_bfloat16S2_fS2_fjLb0ELj1024ELj4ENS_18Kernel_traits_baseILj2560ES2_S2_fS2_fjLj1024EEEEELb0ELb0EEEvNS_9BwdParamsE
        .type           _ZN10layer_norm22ln_bwd_finalize_kernelINS_22Kernel_traits_finalizeILj2560E13__nv_bfloat16S2_fS2_fjLb0ELj1024ELj4ENS_18Kernel_traits_baseILj2560ES2_S2_fS2_fjLj1024EEEEELb0ELb0EEEvNS_9BwdParamsE,@function
        .size           _ZN10layer_norm22ln_bwd_finalize_kernelINS_22Kernel_traits_finalizeILj2560E13__nv_bfloat16S2_fS2_fjLb0ELj1024ELj4ENS_18Kernel_traits_baseILj2560ES2_S2_fS2_fjLj1024EEEEELb0ELb0EEEvNS_9BwdParamsE,(.L_x_3919 - _ZN10layer_norm22ln_bwd_finalize_kernelINS_22Kernel_traits_finalizeILj2560E13__nv_bfloat16S2_fS2_fjLb0ELj1024ELj4ENS_18Kernel_traits_baseILj2560ES2_S2_fS2_fjLj1024EEEEELb0ELb0EEEvNS_9BwdParamsE)
        .other          _ZN10layer_norm22ln_bwd_finalize_kernelINS_22Kernel_traits_finalizeILj2560E13__nv_bfloat16S2_fS2_fjLb0ELj1024ELj4ENS_18Kernel_traits_baseILj2560ES2_S2_fS2_fjLj1024EEEEELb0ELb0EEEvNS_9BwdParamsE,@"STO_CUDA_ENTRY STV_DEFAULT"
_ZN10layer_norm22ln_bwd_finalize_kernelINS_22Kernel_traits_finalizeILj2560E13__nv_bfloat16S2_fS2_fjLb0ELj1024ELj4ENS_18Kernel_traits_baseILj2560ES2_S2_fS2_fjLj1024EEEEELb0ELb0EEEvNS_9BwdParamsE:
.text._ZN10layer_norm22ln_bwd_finalize_kernelINS_22Kernel_traits_finalizeILj2560E13__nv_bfloat16S2_fS2_fjLb0ELj1024ELj4ENS_18Kernel_traits_baseILj2560ES2_S2_fS2_fjLj1024EEEEELb0ELb0EEEvNS_9BwdParamsE:
        /* <DEDUP_REMOVED lines=25> */
.L_x_1461:
        /* <DEDUP_REMOVED lines=30> */
.L_x_1453:
        /* <DEDUP_REMOVED lines=36> */
.L_x_1452:
[----:B------:R-:W-:Y:S05]  /*05b0*/  BSYNC B1 ;  /* 0x0000000000017941 */ /* 0x000fea0003800000 */
.L_x_1451:
        /* <DEDUP_REMOVED lines=24> */
.L_x_1455:
[----:B------:R-:W-:Y:S05]  /*0740*/  BSYNC B1 ;  /* 0x0000000000017941 */ /* 0x000fea0003800000 */
.L_x_1454:
        /* <DEDUP_REMOVED lines=12> */
.L_x_1456:
[----:B------:R-:W-:Y:S05]  /*0810*/  BSYNC B1 ;  /* 0x0000000000017941 */ /* 0x000fea0003800000 */
.L_x_1450:
[----:B------:R-:W-:Y:S05]  /*0820*/  BSYNC B0 ;  /* 0x0000000000007941 */ /* 0x000fea0003800000 */
.L_x_1449:
        /* <DEDUP_REMOVED lines=29> */
.L_x_1472:
[----:B---3--:R-:W-:Y:S01]  /*0a00*/  FADD.FTZ R9, R18, R9 ;  /* 0x0000000912097221 */ /* 0x008fe20000010000 */
[----:B--2---:R-:W-:-:S04]  /*0a10*/  FADD.FTZ R11, R10, R11 ;  /* 0x0000000b0a0b7221 */ /* 0x004fc80000010000 */
[----:B------:R2:W-:Y:S04]  /*0a20*/  @!P1 STS [R6+0x2000], R9 ;  /* 0x0020000906009388 */ /* 0x0005e80000000800 */
[----:B------:R2:W-:Y:S02]  /*0a30*/  @!P1 STS [R6+0x2080], R11 ;  /* 0x0020800b06009388 */ /* 0x0005e40000000800 */
.L_x_1457:
        /* <DEDUP_REMOVED lines=18> */
.L_x_1460:
[----:B------:R-:W-:Y:S05]  /*0b60*/  BSYNC B0 ;  /* 0x0000000000007941 */ /* 0x000fea0003800000 */
.L_x_1459:
[C---:B------:R-:W-:Y:S01]  /*0b70*/  ISETP.GT.U32.AND P1, PT, R3.reuse, -0xa01, PT ;  /* 0xfffff5ff0300780c */ /* 0x040fe20003f24070 */
[----:B------:R-:W-:Y:S01]  /*0b80*/  VIADD R4, R4, 0x500 ;  /* 0x0000050004047836 */ /* 0x000fe20000000000 */
[----:B------:R-:W-:-:S11]  /*0b90*/  IADD3 R3, R3, 0xa00, RZ ;  /* 0x00000a0003037810 */ /* 0x000fd60007ffe0ff */
[----:B------:R-:W-:Y:S05]  /*0ba0*/  @P1 BRA `(.L_x_1461) ;  /* 0xfffffff400781947 */ /* 0x000fea000383ffff */
[----:B------:R-:W-:Y:S05]  /*0bb0*/  EXIT ;  /* 0x000000000000794d */ /* 0x000fea0003800000 */
.L_x_1458:
[----:B------:R-:W-:Y:S01]  /*0bc0*/  HFMA2.MMA R21, -RZ, RZ, 0, 5.9604644775390625e-08 ;  /* 0x00000001ff157435 */ /* 0x000fe200000001ff */
[----:B0--3--:R-:W-:Y:S01]  /*0bd0*/  MOV R22, R10 ;  /* 0x0000000a00167202 */ /* 0x009fe20000000f00 */
[----:B------:R-:W-:Y:S01]  /*0be0*/  IMAD.MOV.U32 R19, RZ, RZ, -0x1 ;  /* 0xffffffffff137424 */ /* 0x000fe200078e00ff */
[----:B------:R-:W-:-:S08]  /*0bf0*/  MOV R24, 0x1f ;  /* 0x0000001f00187802 */ /* 0x000fd00000000f00 */
[----:B-12---:R-:W-:Y:S05]  /*0c00*/  WARPSYNC.COLLECTIVE R19, `(.L_x_1462) ;  /* 0x0000000013087348 */ /* 0x006fea0003c00000 */
[----:B------:R0:W3:Y:S02]  /*0c10*/  SHFL.BFLY P2, R20, R22, R21, R24 ;  /* 0x0c00001516147389 */ /* 0x0000e40000040018 */
[----:B0123--:R-:W-:Y:S01]  /*0c20*/  ENDCOLLECTIVE ;  /* 0x000000000000791b */ /* 0x00ffe20003800000 */
.L_x_1462:
[----:B------:R-:W-:Y:S01]  /*0c30*/  HFMA2.MMA R21, -RZ, RZ, 0, 1.1920928955078125e-07 ;  /* 0x00000002ff157435 */ /* 0x000fe200000001ff */
[----:B------:R-:W-:-:S05]  /*0c40*/  MOV R11, R20 ;  /* 0x00000014000b7202 */ /* 0x000fca0000000f00 */
[----:B------:R-:W-:-:S05]  /*0c50*/  FADD.FTZ R11, R10, R11 ;  /* 0x0000000b0a0b7221 */ /* 0x000fca0000010000 */
[----:B------:R-:W-:-:S07]  /*0c60*/  MOV R22, R11 ;  /* 0x0000000b00167202 */ /* 0x000fce0000000f00 */
[----:B------:R-:W-:Y:S05]  /*0c70*/  WARPSYNC.COLLECTIVE R19, `(.L_x_1463) ;  /* 0x0000000013087348 */ /* 0x000fea0003c00000 */
[----:B------:R0:W1:Y:S02]  /*0c80*/  SHFL.BFLY P2, R20, R22, R21, R24 ;  /* 0x0c00001516147389 */ /* 0x0000640000040018 */
[----:B01----:R-:W-:Y:S01]  /*0c90*/  ENDCOLLECTIVE ;  /* 0x000000000000791b */ /* 0x003fe20003800000 */
.L_x_1463:
[----:B------:R-:W-:Y:S01]  /*0ca0*/  HFMA2.MMA R21, -RZ, RZ, 0, 2.384185791015625e-07 ;  /* 0x00000004ff157435 */ /* 0x000fe200000001ff */
[----:B------:R-:W-:-:S04]  /*0cb0*/  IMAD.MOV.U32 R14, RZ, RZ, R20 ;  /* 0x000000ffff0e7224 */ /* 0x000fc800078e0014 */
[----:B------:R-:W-:-:S05]  /*0cc0*/  FADD.FTZ R14, R11, R14 ;  /* 0x0000000e0b0e7221 */ /* 0x000fca0000010000 */
[----:B------:R-:W-:-:S07]  /*0cd0*/  MOV R22, R14 ;  /* 0x0000000e00167202 */ /* 0x000fce0000000f00 */
[----:B------:R-:W-:Y:S05]  /*0ce0*/  WARPSYNC.COLLECTIVE R19, `(.L_x_1464) ;  /* 0x0000000013087348 */ /* 0x000fea0003c00000 */
[----:B------:R0:W1:Y:S02]  /*0cf0*/  SHFL.BFLY P2, R20, R22, R21, R24 ;  /* 0x0c00001516147389 */ /* 0x0000640000040018 */
[----:B01----:R-:W-:Y:S01]  /*0d00*/  ENDCOLLECTIVE ;  /* 0x000000000000791b */ /* 0x003fe20003800000 */
.L_x_1464:
[----:B------:R-:W-:Y:S01]  /*0d10*/  HFMA2.MMA R21, -RZ, RZ, 0, 4.76837158203125e-07 ;  /* 0x00000008ff157435 */ /* 0x000fe200000001ff */
[----:B------:R-:W-:-:S05]  /*0d20*/  MOV R13, R20 ;  /* 0x00000014000d7202 */ /* 0x000fca0000000f00 */
[----:B------:R-:W-:-:S04]  /*0d30*/  FADD.FTZ R13, R14, R13 ;  /* 0x0000000d0e0d7221 */ /* 0x000fc80000010000 */
[----:B------:R-:W-:-:S07]  /*0d40*/  IMAD.MOV.U32 R22, RZ, RZ, R13 ;  /* 0x000000ffff167224 */ /* 0x000fce00078e000d */
[----:B------:R-:W-:Y:S05]  /*0d50*/  WARPSYNC.COLLECTIVE R19, `(.L_x_1465) ;  /* 0x0000000013087348 */ /* 0x000fea0003c00000 */
[----:B------:R0:W1:Y:S02]  /*0d60*/  SHFL.BFLY P2, R20, R22, R21, R24 ;  /* 0x0c00001516147389 */ /* 0x0000640000040018 */
[----:B01----:R-:W-:Y:S01]  /*0d70*/  ENDCOLLECTIVE ;  /* 0x000000000000791b */ /* 0x003fe20003800000 */
.L_x_1465:
[----:B------:R-:W-:Y:S01]  /*0d80*/  IMAD.MOV.U32 R21, RZ, RZ, 0x10 ;  /* 0x00000010ff157424 */ /* 0x000fe200078e00ff */
[----:B------:R-:W-:-:S05]  /*0d90*/  MOV R10, R20 ;  /* 0x00000014000a7202 */ /* 0x000fca0000000f00 */
[----:B------:R-:W-:-:S05]  /*0da0*/  FADD.FTZ R10, R13, R10 ;  /* 0x0000000a0d0a7221 */ /* 0x000fca0000010000 */
[----:B------:R-:W-:-:S07]  /*0db0*/  MOV R22, R10 ;  /* 0x0000000a00167202 */ /* 0x000fce0000000f00 */
[----:B------:R-:W-:Y:S05]  /*0dc0*/  WARPSYNC.COLLECTIVE R19, `(.L_x_1466) ;  /* 0x0000000013087348 */ /* 0x000fea0003c00000 */
[----:B------:R0:W1:Y:S02]  /*0dd0*/  SHFL.BFLY P2, R20, R22, R21, R24 ;  /* 0x0c00001516147389 */ /* 0x0000640000040018 */
[----:B01----:R-:W-:Y:S01]  /*0de0*/  ENDCOLLECTIVE ;  /* 0x000000000000791b */ /* 0x003fe20003800000 */
.L_x_1466:
[----:B------:R-:W-:Y:S01]  /*0df0*/  HFMA2.MMA R21, -RZ, RZ, 0, 5.9604644775390625e-08 ;  /* 0x00000001ff157435 */ /* 0x000fe200000001ff */
[----:B------:R-:W-:Y:S02]  /*0e00*/  MOV R22, R9 ;  /* 0x0000000900167202 */ /* 0x000fe40000000f00 */
[----:B------:R-:W-:-:S08]  /*0e10*/  MOV R11, R20 ;  /* 0x00000014000b7202 */ /* 0x000fd00000000f00 */
[----:B------:R-:W-:Y:S05]  /*0e20*/  WARPSYNC.COLLECTIVE R19, `(.L_x_1467) ;  /* 0x0000000013087348 */ /* 0x000fea0003c00000 */
[----:B------:R0:W1:Y:S02]  /*0e30*/  SHFL.BFLY P2, R20, R22, R21, R24 ;  /* 0x0c00001516147389 */ /* 0x0000640000040018 */
[----:B01----:R-:W-:Y:S01]  /*0e40*/  ENDCOLLECTIVE ;  /* 0x000000000000791b */ /* 0x003fe20003800000 */
.L_x_1467:
[----:B------:R-:W-:Y:S01]  /*0e50*/  HFMA2.MMA R21, -RZ, RZ, 0, 1.1920928955078125e-07 ;  /* 0x00000002ff157435 */ /* 0x000fe200000001ff */
[----:B------:R-:W-:-:S04]  /*0e60*/  IMAD.MOV.U32 R14, RZ, RZ, R20 ;  /* 0x000000ffff0e7224 */ /* 0x000fc800078e0014 */
[----:B------:R-:W-:-:S05]  /*0e70*/  FADD.FTZ R15, R9, R14 ;  /* 0x0000000e090f7221 */ /* 0x000fca0000010000 */
[----:B------:R-:W-:-:S07]  /*0e80*/  MOV R22, R15 ;  /* 0x0000000f00167202 */ /* 0x000fce0000000f00 */
[----:B------:R-:W-:Y:S05]  /*0e90*/  WARPSYNC.COLLECTIVE R19, `(.L_x_1468) ;  /* 0x0000000013087348 */ /* 0x000fea0003c00000 */
[----:B------:R0:W1:Y:S02]  /*0ea0*/  SHFL.BFLY P2, R20, R22, R21, R24 ;  /* 0x0c00001516147389 */ /* 0x0000640000040018 */
[----:B01----:R-:W-:Y:S01]  /*0eb0*/  ENDCOLLECTIVE ;  /* 0x000000000000791b */ /* 0x003fe20003800000 */
.L_x_1468:
[----:B------:R-:W-:Y:S01]  /*0ec0*/  HFMA2.MMA R21, -RZ, RZ, 0, 2.384185791015625e-07 ;  /* 0x00000004ff157435 */ /* 0x000fe200000001ff */
[----:B------:R-:W-:-:S05]  /*0ed0*/  MOV R16, R20 ;  /* 0x0000001400107202 */ /* 0x000fca0000000f00 */
[----:B------:R-:W-:-:S04]  /*0ee0*/  FADD.FTZ R16, R15, R16 ;  /* 0x000000100f107221 */ /* 0x000fc80000010000 */
[----:B------:R-:W-:-:S07]  /*0ef0*/  IMAD.MOV.U32 R22, RZ, RZ, R16 ;  /* 0x000000ffff167224 */ /* 0x000fce00078e0010 */
[----:B------:R-:W-:Y:S05]  /*0f00*/  WARPSYNC.COLLECTIVE R19, `(.L_x_1469) ;  /* 0x0000000013087348 */ /* 0x000fea0003c00000 */
[----:B------:R0:W1:Y:S02]  /*0f10*/  SHFL.BFLY P2, R20, R22, R21, R24 ;  /* 0x0c00001516147389 */ /* 0x0000640000040018 */
[----:B01----:R-:W-:Y:S01]  /*0f20*/  ENDCOLLECTIVE ;  /* 0x000000000000791b */ /* 0x003fe20003800000 */
.L_x_1469:
[----:B------:R-:W-:Y:S01]  /*0f30*/  IMAD.MOV.U32 R21, RZ, RZ, 0x8 ;  /* 0x00000008ff157424 */ /* 0x000fe200078e00ff */
[----:B------:R-:W-:-:S05]  /*0f40*/  MOV R17, R20 ;  /* 0x0000001400117202 */ /* 0x000fca0000000f00 */
[----:B------:R-:W-:-:S05]  /*0f50*/  FADD.FTZ R17, R16, R17 ;  /* 0x0000001110117221 */ /* 0x000fca0000010000 */
[----:B------:R-:W-:-:S07]  /*0f60*/  MOV R22, R17 ;  /* 0x0000001100167202 */ /* 0x000fce0000000f00 */
[----:B------:R-:W-:Y:S05]  /*0f70*/  WARPSYNC.COLLECTIVE R19, `(.L_x_1470) ;  /* 0x0000000013087348 */ /* 0x000fea0003c00000 */
[----:B------:R0:W1:Y:S02]  /*0f80*/  SHFL.BFLY P2, R20, R22, R21, R24 ;  /* 0x0c00001516147389 */ /* 0x0000640000040018 */
[----:B01----:R-:W-:Y:S01]  /*0f90*/  ENDCOLLECTIVE ;  /* 0x000000000000791b */ /* 0x003fe20003800000 */
.L_x_1470:
[----:B------:R-:W-:Y:S01]  /*0fa0*/  HFMA2.MMA R21, -RZ, RZ, 0, 9.5367431640625e-07 ;  /* 0x00000010ff157435 */ /* 0x000fe200000001ff */
[----:B------:R-:W-:-:S05]  /*0fb0*/  MOV R18, R20 ;  /* 0x0000001400127202 */ /* 0x000fca0000000f00 */
[----:B------:R-:W-:-:S05]  /*0fc0*/  FADD.FTZ R18, R17, R18 ;  /* 0x0000001211127221 */ /* 0x000fca0000010000 */
[----:B------:R-:W-:-:S07]  /*0fd0*/  MOV R22, R18 ;  /* 0x0000001200167202 */ /* 0x000fce0000000f00 */
[----:B------:R-:W-:Y:S05]  /*0fe0*/  WARPSYNC.COLLECTIVE R19, `(.L_x_1471) ;  /* 0x0000000013087348 */ /* 0x000fea0003c00000 */
[----:B------:R0:W1:Y:S02]  /*0ff0*/  SHFL.BFLY P2, R20, R22, R21, R24 ;  /* 0x0c00001516147389 */ /* 0x0000640000040018 */
[----:B01----:R-:W-:Y:S01]  /*1000*/  ENDCOLLECTIVE ;  /* 0x000000000000791b */ /* 0x003fe20003800000 */
.L_x_1471:
[----:B------:R-:W-:Y:S01]  /*1010*/  MOV R9, R20 ;  /* 0x0000001400097202 */ /* 0x000fe20000000f00 */
[----:B------:R-:W-:Y:S06]  /*1020*/  BRA `(.L_x_1472) ;  /* 0xfffffff800747947 */ /* 0x000fec000383ffff */
.L_x_1473:
        /* <DEDUP_REMOVED lines=13> */
.L_x_3919:


//--------------------- .text._ZN10layer_norm40ln_parallel_residual_bwd_finalize_kernelINS_22Kernel_traits_finalizeILj2560E13__nv_bfloat16S2_fS2_fjLb0ELj1024ELj4ENS_18Kernel_traits_baseILj2560ES2_S2_fS2_fjLj1024EEEEELb0EEEvNS_9BwdParamsE --------------------------
	.section	.text._ZN10layer_norm40ln_parallel_residual_bwd_finalize_kernelINS_22Kernel_traits_finalizeILj2560E13__nv_bfloat16S2_fS2_fjLb0ELj1024ELj4ENS_18Kernel_traits_baseILj2560ES2_S2_fS2_fjLj1024EEEEELb0EEEvNS_9BwdParamsE,"ax",@progbits
	.align	128
        .global         _ZN10layer_norm40ln_parallel_residual_bwd_finalize_kernelINS_22Kernel_traits_finalizeILj2560E13__nv_bfloat16S2_fS2_fjLb0ELj1024ELj4ENS_18Kernel_traits_baseILj2560ES2_S2_fS2_fjLj1024EEEEELb0EEEvNS_9BwdParamsE
        .type           _ZN10layer_norm40ln_parallel_residual_bwd_finalize_kernelINS_22Kernel_traits_finalizeILj2560E13__nv_bfloat16S2_fS2_fjLb0ELj1024ELj4ENS_18Kernel_traits_baseILj2560ES2_S2_fS2_fjLj1024EEEEELb0EEEvNS_9BwdParamsE,@function
        .size           _ZN10layer_norm40ln_parallel_residual_bwd_finalize_kernelINS_22Kernel_traits_finalizeILj2560E13__nv_bfloat16S2_fS2_fjLb0ELj1024ELj4ENS_18Kernel_traits_baseILj2560ES2_S2_fS2_fjLj1024EEEEELb0EEEvNS_9BwdParamsE,(.L_x_3920 - _ZN10layer_norm40ln_parallel_residual_bwd_finalize_kernelINS_22Kernel_traits_finalizeILj2560E13__nv_bfloat16S2_fS2_fjLb0ELj1024ELj4ENS_18Kernel_traits_baseILj2560ES2_S2_fS2_fjLj1024EEEEELb0EEEvNS_9BwdParamsE)
        .other          _ZN10layer_norm40ln_parallel_residual_bwd_finalize_kernelINS_22Kernel_traits_finalizeILj2560E13__nv_bfloat16S2_fS2_fjLb0ELj1024ELj4ENS_18Kernel_traits_baseILj2560ES2_S2_fS2_fjLj1024EEEEELb0EEEvNS_9BwdParamsE,@"STO_CUDA_ENTRY STV_DEFAULT"
_ZN10layer_norm40ln_parallel_residual_bwd_finalize_kernelINS_22Kernel_traits_finalizeILj2560E13__nv_bfloat16S2_fS2_fjLb0ELj1024ELj4ENS_18Kernel_traits_baseILj2560ES2_S2_fS2_fjLj1024EEEEELb0EEEvNS_9BwdParamsE:
.text._ZN10layer_norm40ln_parallel_residual_bwd_finalize_kernelINS_22Kernel_traits_finalizeILj2560E13__nv_bfloat16S2_fS2_fjLb0ELj1024ELj4ENS_18Kernel_traits_baseILj2560ES2_S2_fS2_fjLj1024EEEEELb0EEEvNS_9BwdParamsE:
        /* <DEDUP_REMOVED lines=22> */
.L_x_1486:
        /* <DEDUP_REMOVED lines=42> */
.L_x_1478:
        /* <DEDUP_REMOVED lines=62> */
.L_x_1477:
[----:B------:R-:W-:Y:S05]  /*07e0*/  BSYNC B1 ;  /* 0x0000000000017941 */ /* 0x000fea0003800000 */
.L_x_1476:
        /* <DEDUP_REMOVED lines=38> */
.L_x_1480:
[----:B------:R-:W-:Y:S05]  /*0a50*/  BSYNC B1 ;  /* 0x0000000000017941 */ /* 0x000fea0003800000 */
.L_x_1479:
        /* <DEDUP_REMOVED lines=20> */
.L_x_1481:
[----:B------:R-:W-:Y:S05]  /*0ba0*/  BSYNC B1 ;  /* 0x0000000000017941 */ /* 0x000fea0003800000 */
.L_x_1475:
[----:B------:R-:W-:Y:S05]  /*0bb0*/  BSYNC B0 ;  /* 0x0000000000007941 */ /* 0x000fea0003800000 */
.L_x_1474:
        /* <DEDUP_REMOVED lines=54> */
.L_x_1507:
        /* <DEDUP_REMOVED lines=10> */
.L_x_1482:
        /* <DEDUP_REMOVED lines=28> */
.L_x_1485:
[----:B------:R-:W-:Y:S05]  /*1180*/  BSYNC B0 ;  /* 0x0000000000007941 */ /* 0x000fea0003800000 */
.L_x_1484:
[C---:B------:R-:W-:Y:S02]  /*1190*/  ISETP.GT.U32.AND P1, PT, R4.reuse, -0xa01, PT ;  /* 0xfffff5ff0400780c */ /* 0x040fe40003f24070 */
[----:B------:R-:W-:Y:S02]  /*11a0*/  IADD3 R4, R4, 0xa00, RZ ;  /* 0x00000a0004047810 */ /* 0x000fe40007ffe0ff */
[----:B------:R-:W-:-:S09]  /*11b0*/  IADD3 R5, R5, 0x500, RZ ;  /* 0x0000050005057810 */ /* 0x000fd20007ffe0ff */
[----:B------:R-:W-:Y:S05]  /*11c0*/  @P1 BRA `(.L_x_1486) ;  /* 0xffffffec00e41947 */ /* 0x000fea000383ffff */
[----:B------:R-:W-:Y:S05]  /*11d0*/  EXIT ;  /* 0x000000000000794d */ /* 0x000fea0003800000 */
.L_x_1483:
[----:B------:R-:W-:Y:S01]  /*11e0*/  HFMA2.MMA R14, -RZ, RZ, 0, 5.9604644775390625e-08 ;  /* 0x00000001ff0e7435 */ /* 0x000fe200000001ff */
[----:B----4-:R-:W-:Y:S02]  /*11f0*/  MOV R27, R10 ;  /* 0x0000000a001b7202 */ /* 0x010fe40000000f00 */
[----:B------:R-:W-:Y:S02]  /*1200*/  MOV R13, 0x1f ;  /* 0x0000001f000d7802 */ /* 0x000fe40000000f00 */
[----:B------:R-:W-:-:S07]  /*1210*/  MOV R12, 0xffffffff ;  /* 0xffffffff000c7802 */ /* 0x000fce0000000f00 */
[----:B0123--:R-:W-:Y:S05]  /*1220*/  WARPSYNC.COLLECTIVE R12, `(.L_x_1487) ;  /* 0x000000000c087348 */ /* 0x00ffea0003c00000 */
[----:B------:R4:W0:Y:S02]  /*1230*/  SHFL.BFLY P2, R17, R27, R14, R13 ;  /* 0x0c00000e1b117389 */ /* 0x000824000004000d */
[----:B01234-:R-:W-:Y:S01]  /*1240*/  ENDCOLLECTIVE ;  /* 0x000000000000791b */ /* 0x01ffe20003800000 */
.L_x_1487:
[----:B------:R-:W-:Y:S01]  /*1250*/  HFMA2.MMA R14, -RZ, RZ, 0, 1.1920928955078125e-07 ;  /* 0x00000002ff0e7435 */ /* 0x000fe200000001ff */
[----:B------:R-:W-:-:S05]  /*1260*/  FADD.FTZ R11, R10, R17 ;  /* 0x000000110a0b7221 */ /* 0x000fca0000010000 */
[----:B------:R-:W-:-:S07]  /*1270*/  MOV R27, R11 ;  /* 0x0000000b001b7202 */ /* 0x000fce0000000f00 */
[----:B------:R-:W-:Y:S05]  /*1280*/  WARPSYNC.COLLECTIVE R12, `(.L_x_1488) ;  /* 0x000000000c087348 */ /* 0x000fea0003c00000 */
[----:B------:R0:W1:Y:S02]  /*1290*/  SHFL.BFLY P2, R17, R27, R14, R13 ;  /* 0x0c00000e1b117389 */ /* 0x000064000004000d */
[----:B01----:R-:W-:Y:S01]  /*12a0*/  ENDCOLLECTIVE ;  /* 0x000000000000791b */ /* 0x003fe20003800000 */
.L_x_1488:
[----:B------:R-:W-:Y:S01]  /*12b0*/  HFMA2.MMA R14, -RZ, RZ, 0, 2.384185791015625e-07 ;  /* 0x00000004ff0e7435 */ /* 0x000fe200000001ff */
[----:B------:R-:W-:-:S05]  /*12c0*/  FADD.FTZ R10, R11, R17 ;  /* 0x000000110b0a7221 */ /* 0x000fca0000010000 */
[----:B------:R-:W-:-:S07]  /*12d0*/  MOV R27, R10 ;  /* 0x0000000a001b7202 */ /* 0x000fce0000000f00 */
[----:B------:R-:W-:Y:S05]  /*12e0*/  WARPSYNC.COLLECTIVE R12, `(.L_x_1489) ;  /* 0x000000000c087348 */ /* 0x000fea0003c00000 */
[----:B------:R0:W1:Y:S02]  /*12f0*/  SHFL.BFLY P2, R17, R27, R14, R13 ;  /* 0x0c00000e1b117389 */ /* 0x000064000004000d */
[----:B01----:R-:W-:Y:S01]  /*1300*/  ENDCOLLECTIVE ;  /* 0x000000000000791b */ /* 0x003fe20003800000 */
.L_x_1489:
[----:B------:R-:W-:Y:S01]  /*1310*/  MOV R14, 0x8 ;  /* 0x00000008000e7802 */ /* 0x000fe20000000f00 */
[----:B------:R-:W-:-:S04]  /*1320*/  FADD.FTZ R19, R10, R17 ;  /* 0x000000110a137221 */ /* 0x000fc80000010000 */
[----:B------:R-:W-:-:S07]  /*1330*/  IMAD.MOV.U32 R27, RZ, RZ, R19 ;  /* 0x000000ffff1b7224 */ /* 0x000fce00078e0013 */
[----:B------:R-:W-:Y:S05]  /*1340*/  WARPSYNC.COLLECTIVE R12, `(.L_x_1490) ;  /* 0x000000000c087348 */ /* 0x000fea0003c00000 */
[----:B------:R0:W1:Y:S02]  /*1350*/  SHFL.BFLY P2, R17, R27, R14, R13 ;  /* 0x0c00000e1b117389 */ /* 0x000064000004000d */
[----:B01----:R-:W-:Y:S01]  /*1360*/  ENDCOLLECTIVE ;  /* 0x000000000000791b */ /* 0x003fe20003800000 */
.L_x_1490:
[----:B------:R-:W-:Y:S01]  /*1370*/  HFMA2.MMA R14, -RZ, RZ, 0, 9.5367431640625e-07 ;  /* 0x00000010ff0e7435 */ /* 0x000fe200000001ff */
[----:B------:R-:W-:-:S05]  /*1380*/  FADD.FTZ R11, R19, R17 ;  /* 0x00000011130b7221 */ /* 0x000fca0000010000 */
[----:B------:R-:W-:-:S07]  /*1390*/  MOV R27, R11 ;  /* 0x0000000b001b7202 */ /* 0x000fce0000000f00 */
[----:B------:R-:W-:Y:S05]  /*13a0*/  WARPSYNC.COLLECTIVE R12, `(.L_x_1491) ;  /* 0x000000000c087348 */ /* 0x000fea0003c00000 */
[----:B------:R0:W1:Y:S02]  /*13b0*/  SHFL.BFLY P2, R17, R27, R14, R13 ;  /* 0x0c00000e1b117389 */ /* 0x000064000004000d */
[----:B01----:R-:W-:Y:S01]  /*13c0*/  ENDCOLLECTIVE ;  /* 0x000000000000791b */ /* 0x003fe20003800000 */
.L_x_1491:
[----:B------:R-:W-:Y:S01]  /*13d0*/  HFMA2.MMA R14, -RZ, RZ, 0, 5.9604644775390625e-08 ;  /* 0x00000001ff0e7435 */ /* 0x000fe200000001ff */
[----:B------:R-:W-:Y:S02]  /*13e0*/  MOV R27, R15 ;  /* 0x0000000f001b7202 */ /* 0x000fe40000000f00 */
[----:B------:R-:W-:-:S08]  /*13f0*/  MOV R10, R17 ;  /* 0x00000011000a7202 */ /* 0x000fd00000000f00 */
[----:B------:R-:W-:Y:S05]  /*1400*/  WARPSYNC.COLLECTIVE R12, `(.L_x_1492) ;  /* 0x000000000c087348 */ /* 0x000fea0003c00000 */
[----:B------:R0:W1:Y:S02]  /*1410*/  SHFL.BFLY P2, R17, R27, R14, R13 ;  /* 0x0c00000e1b117389 */ /* 0x000064000004000d */
[----:B01----:R-:W-:Y:S01]  /*1420*/  ENDCOLLECTIVE ;  /* 0x000000000000791b */ /* 0x003fe20003800000 */
.L_x_1492:
[----:B------:R-:W-:Y:S01]  /*1430*/  HFMA2.MMA R14, -RZ, RZ, 0, 1.1920928955078125e-07 ;  /* 0x00000002ff0e7435 */ /* 0x000fe200000001ff */
[----:B------:R-:W-:-:S05]  /*1440*/  MOV R16, R17 ;  /* 0x0000001100107202 */ /* 0x000fca0000000f00 */
[----:B------:R-:W-:-:S05]  /*1450*/  FADD.FTZ R16, R15, R16 ;  /* 0x000000100f107221 */ /* 0x000fca0000010000 */
[----:B------:R-:W-:-:S07]  /*1460*/  MOV R27, R16 ;  /* 0x00000010001b7202 */ /* 0x000fce0000000f00 */
[----:B------:R-:W-:Y:S05]  /*1470*/  WARPSYNC.COLLECTIVE R12, `(.L_x_1493) ;  /* 0x000000000c087348 */ /* 0x000fea0003c00000 */
[----:B------:R0:W1:Y:S02]  /*1480*/  SHFL.BFLY P2, R17, R27, R14, R13 ;  /* 0x0c00000e1b117389 */ /* 0x000064000004000d */
[----:B01----:R-:W-:Y:S01]  /*1490*/  ENDCOLLECTIVE ;  /* 0x000000000000791b */ /* 0x003fe20003800000 */
.L_x_1493:
[----:B------:R-:W-:Y:S01]  /*14a0*/  HFMA2.MMA R14, -RZ, RZ, 0, 2.384185791015625e-07 ;  /* 0x00000004ff0e7435 */ /* 0x000fe200000001ff */
[----:B------:R-:W-:-:S05]  /*14b0*/  MOV R19, R17 ;  /* 0x0000001100137202 */ /* 0x000fca0000000f00 */
[----:B------:R-:W-:-:S05]  /*14c0*/  FADD.FTZ R15, R16, R19 ;  /* 0x00000013100f7221 */ /* 0x000fca0000010000 */
[----:B------:R-:W-:-:S07]  /*14d0*/  MOV R27, R15 ;  /* 0x0000000f001b7202 */ /* 0x000fce0000000f00 */
[----:B------:R-:W-:Y:S05]  /*14e0*/  WARPSYNC.COLLECTIVE R12, `(.L_x_1494) ;  /* 0x000000000c087348 */ /* 0x000fea0003c00000 */
[----:B------:R0:W1:Y:S02]  /*14f0*/  SHFL.BFLY P2, R17, R27, R14, R13 ;  /* 0x0c00000e1b117389 */ /* 0x000064000004000d */
[----:B01----:R-:W-:Y:S01]  /*1500*/  ENDCOLLECTIVE ;  /* 0x000000000000791b */ /* 0x003fe20003800000 */
.L_x_1494:
[----:B------:R-:W-:Y:S01]  /*1510*/  HFMA2.MMA R14, -RZ, RZ, 0, 4.76837158203125e-07 ;  /* 0x00000008ff0e7435 */ /* 0x000fe200000001ff */
[----:B------:R-:W-:-:S05]  /*1520*/  MOV R18, R17 ;  /* 0x0000001100127202 */ /* 0x000fca0000000f00 */
[----:B------:R-:W-:-:S05]  /*1530*/  FADD.FTZ R20, R15, R18 ;  /* 0x000000120f147221 */ /* 0x000fca0000010000 */
[----:B------:R-:W-:-:S07]  /*1540*/  MOV R27, R20 ;  /* 0x00000014001b7202 */ /* 0x000fce0000000f00 */
[----:B------:R-:W-:Y:S05]  /*1550*/  WARPSYNC.COLLECTIVE R12, `(.L_x_1495) ;  /* 0x000000000c087348 */ /* 0x000fea0003c00000 */
[----:B------:R0:W1:Y:S02]  /*1560*/  SHFL.BFLY P2, R17, R27, R14, R13 ;  /* 0x0c00000e1b117389 */ /* 0x000064000004000d */
[----:B01----:R-:W-:Y:S01]  /*1570*/  ENDCOLLECTIVE ;  /* 0x000000000000791b */ /* 0x003fe20003800000 */
.L_x_1495:
[----:B------:R-:W-:Y:S01]  /*1580*/  HFMA2.MMA R14, -RZ, RZ, 0, 9.5367431640625e-07 ;  /* 0x00000010ff0e7435 */ /* 0x000fe200000001ff */
[----:B------:R-:W-:-:S04]  /*1590*/  IMAD.MOV.U32 R21, RZ, RZ, R17 ;  /* 0x000000ffff157224 */ /* 0x000fc800078e0011 */
[----:B------:R-:W-:-:S05]  /*15a0*/  FADD.FTZ R16, R20, R21 ;  /* 0x0000001514107221 */ /* 0x000fca0000010000 */
[----:B------:R-:W-:-:S07]  /*15b0*/  MOV R27, R16 ;  /* 0x00000010001b7202 */ /* 0x000fce0000000f00 */
[----:B------:R-:W-:Y:S05]  /*15c0*/  WARPSYNC.COLLECTIVE R12, `(.L_x_1496) ;  /* 0x000000000c087348 */ /* 0x000fea0003c00000 */
[----:B------:R0:W1:Y:S02]  /*15d0*/  SHFL.BFLY P2, R17, R27, R14, R13 ;  /* 0x0c00000e1b117389 */ /* 0x000064000004000d */
[----:B01----:R-:W-:Y:S01]  /*15e0*/  ENDCOLLECTIVE ;  /* 0x000000000000791b */ /* 0x003fe20003800000 */
.L_x_1496:
[----:B------:R-:W-:Y:S01]  /*15f0*/  HFMA2.MMA R14, -RZ, RZ, 0, 5.9604644775390625e-08 ;  /* 0x00000001ff0e7435 */ /* 0x000fe200000001ff */
[----:B------:R-:W-:Y:S02]  /*1600*/  MOV R27, R9 ;  /* 0x00000009001b7202 */ /* 0x000fe40000000f00 */
[----:B------:R-:W-:-:S08]  /*1610*/  MOV R15, R17 ;  /* 0x00000011000f7202 */ /* 0x000fd00000000f00 */
[----:B------:R-:W-:Y:S05]  /*1620*/  WARPSYNC.COLLECTIVE R12, `(.L_x_1497) ;  /* 0x000000000c087348 */ /* 0x000fea0003c00000 */
[----:B------:R0:W1:Y:S02]  /*1630*/  SHFL.BFLY P2, R17, R27, R14, R13 ;  /* 0x0c00000e1b117389 */ /* 0x000064000004000d */
[----:B01----:R-:W-:Y:S01]  /*1640*/  ENDCOLLECTIVE ;  /* 0x000000000000791b */ /* 0x003fe20003800000 */
.L_x_1497:
[----:B------:R-:W-:Y:S01]  /*1650*/  HFMA2.MMA R14, -RZ, RZ, 0, 1.1920928955078125e-07 ;  /* 0x00000002ff0e7435 */ /* 0x000fe200000001ff */
[----:B------:R-:W-:-:S05]  /*1660*/  MOV R18, R17 ;  /* 0x0000001100127202 */ /* 0x000fca0000000f00 */
[----:B------:R-:W-:-:S05]  /*1670*/  FADD.FTZ R20, R9, R18 ;  /* 0x0000001209147221 */ /* 0x000fca0000010000 */
[----:B------:R-:W-:-:S07]  /*1680*/  MOV R27, R20 ;  /* 0x00000014001b7202 */ /* 0x000fce0000000f00 */
[----:B------:R-:W-:Y:S05]  /*1690*/  WARPSYNC.COLLECTIVE R12, `(.L_x_1498) ;  /* 0x000000000c087348 */ /* 0x000fea0003c00000 */
[----:B------:R0:W1:Y:S02]  /*16a0*/  SHFL.BFLY P2, R17, R27, R14, R13 ;  /* 0x0c00000e1b117389 */ /* 0x000064000004000d */
[----:B01----:R-:W-:Y:S01]  /*16b0*/  ENDCOLLECTIVE ;  /* 0x000000000000791b */ /* 0x003fe20003800000 */
.L_x_1498:
[----:B------:R-:W-:Y:S01]  /*16c0*/  HFMA2.MMA R14, -RZ, RZ, 0, 2.384185791015625e-07 ;  /* 0x00000004ff0e7435 */ /* 0x000fe200000001ff */
[----:B------:R-:W-:-:S05]  /*16d0*/  MOV R21, R17 ;  /* 0x0000001100157202 */ /* 0x000fca0000000f00 */
[----:B------:R-:W-:-:S05]  /*16e0*/  FADD.FTZ R9, R20, R21 ;  /* 0x0000001514097221 */ /* 0x000fca0000010000 */
[----:B------:R-:W-:-:S07]  /*16f0*/  MOV R27, R9 ;  /* 0x00000009001b7202 */ /* 0x000fce0000000f00 */
[----:B------:R-:W-:Y:S05]  /*1700*/  WARPSYNC.COLLECTIVE R12, `(.L_x_1499) ;  /* 0x000000000c087348 */ /* 0x000fea0003c00000 */
[----:B------:R0:W1:Y:S02]  /*1710*/  SHFL.BFLY P2, R17, R27, R14, R13 ;  /* 0x0c00000e1b117389 */ /* 0x000064000004000d */
[----:B01----:R-:W-:Y:S01]  /*1720*/  ENDCOLLECTIVE ;  /* 0x000000000000791b */ /* 0x003fe20003800000 */
.L_x_1499:
[----:B------:R-:W-:Y:S01]  /*1730*/  HFMA2.MMA R14, -RZ, RZ, 0, 4.76837158203125e-07 ;  /* 0x00000008ff0e7435 */ /* 0x000fe200000001ff */
[----:B------:R-:W-:-:S05]  /*1740*/  MOV R22, R17 ;  /* 0x0000001100167202 */ /* 0x000fca0000000f00 */
[----:B------:R-:W-:-:S05]  /*1750*/  FADD.FTZ R22, R9, R22 ;  /* 0x0000001609167221 */ /* 0x000fca0000010000 */
[----:B------:R-:W-:-:S07]  /*1760*/  MOV R27, R22 ;  /* 0x00000016001b7202 */ /* 0x000fce0000000f00 */
[----:B------:R-:W-:Y:S05]  /*1770*/  WARPSYNC.COLLECTIVE R12, `(.L_x_1500) ;  /* 0x000000000c087348 */ /* 0x000fea0003c00000 */
[----:B------:R0:W1:Y:S02]  /*1780*/  SHFL.BFLY P2, R17, R27, R14, R13 ;  /* 0x0c00000e1b117389 */ /* 0x000064000004000d */
[----:B01----:R-:W-:Y:S01]  /*1790*/  ENDCOLLECTIVE ;  /* 0x000000000000791b */ /* 0x003fe20003800000 */
.L_x_1500:
[----:B------:R-:W-:Y:S01]  /*17a0*/  HFMA2.MMA R14, -RZ, RZ, 0, 9.5367431640625e-07 ;  /* 0x00000010ff0e7435 */ /* 0x000fe200000001ff */
[----:B------:R-:W-:-:S05]  /*17b0*/  MOV R23, R17 ;  /* 0x0000001100177202 */ /* 0x000fca0000000f00 */
[----:B------:R-:W-:-:S04]  /*17c0*/  FADD.FTZ R18, R22, R23 ;  /* 0x0000001716127221 */ /* 0x000fc80000010000 */
[----:B------:R-:W-:-:S07]  /*17d0*/  IMAD.MOV.U32 R27, RZ, RZ, R18 ;  /* 0x000000ffff1b7224 */ /* 0x000fce00078e0012 */
[----:B------:R-:W-:Y:S05]  /*17e0*/  WARPSYNC.COLLECTIVE R12, `(.L_x_1501) ;  /* 0x000000000c087348 */ /* 0x000fea0003c00000 */
[----:B------:R0:W1:Y:S02]  /*17f0*/  SHFL.BFLY P2, R17, R27, R14, R13 ;  /* 0x0c00000e1b117389 */ /* 0x000064000004000d */
[----:B01----:R-:W-:Y:S01]  /*1800*/  ENDCOLLECTIVE ;  /* 0x000000000000791b */ /* 0x003fe20003800000 */
.L_x_1501:
[----:B------:R-:W-:Y:S01]  /*1810*/  HFMA2.MMA R14, -RZ, RZ, 0, 5.9604644775390625e-08 ;  /* 0x00000001ff0e7435 */ /* 0x000fe200000001ff */
[----:B------:R-:W-:Y:S02]  /*1820*/  MOV R27, R8 ;  /* 0x00000008001b7202 */ /* 0x000fe40000000f00 */
[----:B------:R-:W-:-:S08]  /*1830*/  MOV R9, R17 ;  /* 0x0000001100097202 */ /* 0x000fd00000000f00 */
[----:B------:R-:W-:Y:S05]  /*1840*/  WARPSYNC.COLLECTIVE R12, `(.L_x_1502) ;  /* 0x000000000c087348 */ /* 0x000fea0003c00000 */
[----:B------:R0:W1:Y:S02]  /*1850*/  SHFL.BFLY P2, R17, R27, R14, R13 ;  /* 0x0c00000e1b117389 */ /* 0x000064000004000d */
[----:B01----:R-:W-:Y:S01]  /*1860*/  ENDCOLLECTIVE ;  /* 0x000000000000791b */ /* 0x003fe20003800000 */
.L_x_1502:
[----:B------:R-:W-:Y:S01]  /*1870*/  HFMA2.MMA R14, -RZ, RZ, 0, 1.1920928955078125e-07 ;  /* 0x00000002ff0e7435 */ /* 0x000fe200000001ff */
[----:B------:R-:W-:-:S05]  /*1880*/  MOV R19, R17 ;  /* 0x0000001100137202 */ /* 0x000fca0000000f00 */
[----:B------:R-:W-:-:S05]  /*1890*/  FADD.FTZ R23, R8, R19 ;  /* 0x0000001308177221 */ /* 0x000fca0000010000 */
[----:B------:R-:W-:-:S07]  /*18a0*/  MOV R27, R23 ;  /* 0x00000017001b7202 */ /* 0x000fce0000000f00 */
[----:B------:R-:W-:Y:S05]  /*18b0*/  WARPSYNC.COLLECTIVE R12, `(.L_x_1503) ;  /* 0x000000000c087348 */ /* 0x000fea0003c00000 */
[----:B------:R0:W1:Y:S02]  /*18c0*/  SHFL.BFLY P2, R17, R27, R14, R13 ;  /* 0x0c00000e1b117389 */ /* 0x000064000004000d */
[----:B01----:R-:W-:Y:S01]  /*18d0*/  ENDCOLLECTIVE ;  /* 0x000000000000791b */ /* 0x003fe20003800000 */
.L_x_1503:
[----:B------:R-:W-:Y:S01]  /*18e0*/  HFMA2.MMA R14, -RZ, RZ, 0, 2.384185791015625e-07 ;  /* 0x00000004ff0e7435 */ /* 0x000fe200000001ff */
[----:B------:R-:W-:-:S05]  /*18f0*/  MOV R22, R17 ;  /* 0x0000001100167202 */ /* 0x000fca0000000f00 */
[----:B------:R-:W-:-:S05]  /*1900*/  FADD.FTZ R8, R23, R22 ;  /* 0x0000001617087221 */ /* 0x000fca0000010000 */
[----:B------:R-:W-:-:S07]  /*1910*/  MOV R27, R8 ;  /* 0x00000008001b7202 */ /* 0x000fce0000000f00 */
[----:B------:R-:W-:Y:S05]  /*1920*/  WARPSYNC.COLLECTIVE R12, `(.L_x_1504) ;  /* 0x000000000c087348 */ /* 0x000fea0003c00000 */
[----:B------:R0:W1:Y:S02]  /*1930*/  SHFL.BFLY P2, R17, R27, R14, R13 ;  /* 0x0c00000e1b117389 */ /* 0x000064000004000d */
[----:B01----:R-:W-:Y:S01]  /*1940*/  ENDCOLLECTIVE ;  /* 0x000000000000791b */ /* 0x003fe20003800000 */
.L_x_1504:
[----:B------:R-:W-:Y:S01]  /*1950*/  HFMA2.MMA R14, -RZ, RZ, 0, 4.76837158203125e-07 ;  /* 0x00000008ff0e7435 */ /* 0x000fe200000001ff */
[----:B------:R-:W-:-:S05]  /*1960*/  MOV R21, R17 ;  /* 0x0000001100157202 */ /* 0x000fca0000000f00 */
[----:B------:R-:W-:-:S05]  /*1970*/  FADD.FTZ R24, R8, R21 ;  /* 0x0000001508187221 */ /* 0x000fca0000010000 */
[----:B------:R-:W-:-:S07]  /*1980*/  MOV R27, R24 ;  /* 0x00000018001b7202 */ /* 0x000fce0000000f00 */
[----:B------:R-:W-:Y:S05]  /*1990*/  WARPSYNC.COLLECTIVE R12, `(.L_x_1505) ;  /* 0x000000000c087348 */ /* 0x000fea0003c00000 */
[----:B------:R0:W1:Y:S02]  /*19a0*/  SHFL.BFLY P2, R17, R27, R14, R13 ;  /* 0x0c00000e1b117389 */ /* 0x000064000004000d */
[----:B01----:R-:W-:Y:S01]  /*19b0*/  ENDCOLLECTIVE ;  /* 0x000000000000791b */ /* 0x003fe20003800000 */
.L_x_1505:
[----:B------:R-:W-:Y:S01]  /*19c0*/  HFMA2.MMA R14, -RZ, RZ, 0, 9.5367431640625e-07 ;  /* 0x00000010ff0e7435 */ /* 0x000fe200000001ff */
[----:B------:R-:W-:-:S05]  /*19d0*/  MOV R25, R17 ;  /* 0x0000001100197202 */ /* 0x000fca0000000f00 */
[----:B------:R-:W-:-:S05]  /*19e0*/  FADD.FTZ R25, R24, R25 ;  /* 0x0000001918197221 */ /* 0x000fca0000010000 */
[----:B------:R-:W-:-:S07]  /*19f0*/  MOV R27, R25 ;  /* 0x00000019001b7202 */ /* 0x000fce0000000f00 */
[----:B------:R-:W-:Y:S05]  /*1a00*/  WARPSYNC.COLLECTIVE R12, `(.L_x_1506) ;  /* 0x000000000c087348 */ /* 0x000fea0003c00000 */
[----:B------:R0:W1:Y:S02]  /*1a10*/  SHFL.BFLY P2, R17, R27, R14, R13 ;  /* 0x0c00000e1b117389 */ /* 0x000064000004000d */
[----:B01----:R-:W-:Y:S01]  /*1a20*/  ENDCOLLECTIVE ;  /* 0x000000000000791b */ /* 0x003fe20003800000 */
.L_x_1506:
[----:B------:R-:W-:Y:S05]  /*1a30*/  BRA `(.L_x_1507) ;  /* 0xfffffff400387947 */ /* 0x000fea000383ffff */
.L_x_1508:
        /* <DEDUP_REMOVED lines=12> */
.L_x_3920:


//--------------------- .text._ZN10layer_norm31ln_parallel_residual_bwd_kernelINS_13Kernel_traitsI13__nv_bfloat16S2_fS2_fjLj2560ELj1ELj1ELj4ELj8ENS_18Kernel_traits_baseILj2560ES2_S2_fS2_fjLj128EEEEELb1ELb1ELb0EEEvNS_9BwdParamsE --------------------------
	.section	.text._ZN10layer_norm31ln_parallel_residual_bwd_kernelINS_13Kernel_traitsI13__nv_bfloat16S2_fS2_fjLj2560ELj1ELj1ELj4ELj8ENS_18Kernel_traits_baseILj2560ES2_S2_fS2_fjLj128EEEEELb1ELb1ELb0EEEvNS_9BwdParamsE,"ax",@progbits
	.align	128
        .global         _ZN10layer_norm31ln_parallel_residual_bwd_kernelINS_13Kernel_traitsI13__nv_bfloat16S2_fS2_fjLj2560ELj1ELj1ELj4ELj8ENS_18Kernel_traits_baseILj2560ES2_S2_fS2_fjLj128EEEEELb1ELb1ELb0EEEvNS_9BwdParamsE
        .type           _ZN10layer_norm31ln_parallel_residual_bwd_kernelINS_13Kernel_traitsI13__nv_bfloat16S2_fS2_fjLj2560ELj1ELj1ELj4ELj8ENS_18Kernel_traits_baseILj2560ES2_S2_fS2_fjLj128EEEEELb1ELb1ELb0EEEvNS_9BwdParamsE,@function
        .size           _ZN10layer_norm31ln_parallel_residual_bwd_kernelINS_13Kernel_traitsI13__nv_bfloat16S2_fS2_fjLj2560ELj1ELj1ELj4ELj8ENS_18Kernel_traits_baseILj2560ES2_S2_fS2_fjLj128EEEEELb1ELb1ELb0EEEvNS_9BwdParamsE,(.L_x_3921 - _ZN10layer_norm31ln_parallel_residual_bwd_kernelINS_13Kernel_traitsI13__nv_bfloat16S2_fS2_fjLj2560ELj1ELj1ELj4ELj8ENS_18Kernel_traits_baseILj2560ES2_S2_fS2_fjLj128EEEEELb1ELb1ELb0EEEvNS_9BwdParamsE)
        .other          _ZN10layer_norm31ln_parallel_residual_bwd_kernelINS_13Kernel_traitsI13__nv_bfloat16S2_fS2_fjLj2560ELj1ELj1ELj4ELj8ENS_18Kernel_traits_baseILj2560ES2_S2_fS2_fjLj128EEEEELb1ELb1ELb0EEEvNS_9BwdParamsE,@"STO_CUDA_ENTRY STV_DEFAULT"
_ZN10layer_norm31ln_parallel_residual_bwd_kernelINS_13Kernel_traitsI13__nv_bfloat16S2_fS2_fjLj2560ELj1ELj1ELj4ELj8ENS_18Kernel_traits_baseILj2560ES2_S2_fS2_fjLj128EEEEELb1ELb1ELb0EEEvNS_9BwdParamsE:
.text._ZN10layer_norm31ln_parallel_residual_bwd_kernelINS_13Kernel_traitsI13__nv_bfloat16S2_fS2_fjLj2560ELj1ELj1ELj4ELj8ENS_18Kernel_traits_baseILj2560ES2_S2_fS2_fjLj128EEEEELb1ELb1ELb0EEEvNS_9BwdParamsE:
        /* <DEDUP_REMOVED lines=71> */
[----:B-----5:R-:W-:Y:S01]  /*0470*/  SHF.R.U64 R23, R8, 0x10, R9 ;  /* 0x0000001008177819 */ /* 0x020fe20000001209 */
[----:B------:R-:W-:Y:S01]  /*0480*/  IMAD.MOV.U32 R18, RZ, RZ, R11 ;  /* 0x000000ffff127224 */ /* 0x000fe200078e000b */
[----:B------:R-:W-:Y:S01]  /*0490*/  MOV R22, R9 ;  /* 0x0000000900167202 */ /* 0x000fe20000000f00 */
[----:B------:R-:W-:Y:S01]  /*04a0*/  IMAD.MOV.U32 R20, RZ, RZ, R10 ;  /* 0x000000ffff147224 */ /* 0x000fe200078e000a */
[----:B------:R-:W-:Y:S01]  /*04b0*/  SHF.R.U32.HI R21, RZ, 0x10, R9 ;  /* 0x00000010ff157819 */ /* 0x000fe20000011609 */
[----:B------:R-:W-:Y:S01]  /*04c0*/  IMAD.MOV.U32 R14, RZ, RZ, R13 ;  /* 0x000000ffff0e7224 */ /* 0x000fe200078e000d */
[----:B------:R-:W-:Y:S01]  /*04d0*/  SHF.R.U64 R19, R10, 0x10, R11 ;  /* 0x000000100a137819 */ /* 0x000fe2000000120b */
[----:B------:R-:W-:Y:S01]  /*04e0*/  IMAD.MOV.U32 R98, RZ, RZ, R7 ;  /* 0x000000ffff627224 */ /* 0x000fe200078e0007 */
[----:B------:R-:W-:Y:S01]  /*04f0*/  SHF.R.U32.HI R3, RZ, 0x10, R11 ;  /* 0x00000010ff037819 */ /* 0x000fe2000001160b */
[----:B------:R-:W-:Y:S01]  /*0500*/  IMAD.MOV.U32 R96, RZ, RZ, R8 ;  /* 0x000000ffff607224 */ /* 0x000fe200078e0008 */
[----:B------:R-:W-:Y:S01]  /*0510*/  SHF.R.U64 R99, R6, 0x10, R7 ;  /* 0x0000001006637819 */ /* 0x000fe20000001207 */
[----:B------:R-:W-:Y:S01]  /*0520*/  IMAD.MOV.U32 R95, RZ, RZ, 0x1 ;  /* 0x00000001ff5f7424 */ /* 0x000fe200078e00ff */
[----:B------:R-:W-:Y:S01]  /*0530*/  MOV R0, R12 ;  /* 0x0000000c00007202 */ /* 0x000fe20000000f00 */
[----:B------:R-:W-:Y:S01]  /*0540*/  IMAD.MOV.U32 R61, RZ, RZ, RZ ;  /* 0x000000ffff3d7224 */ /* 0x000fe200078e00ff */
[----:B------:R-:W-:Y:S01]  /*0550*/  SHF.R.U64 R15, R12, 0x10, R13 ;  /* 0x000000100c0f7819 */ /* 0x000fe2000000120d */
[----:B------:R-:W-:Y:S01]  /*0560*/  IMAD.MOV.U32 R12, RZ, RZ, R16 ;  /* 0x000000ffff0c7224 */ /* 0x000fe200078e0010 */
[--C-:B------:R-:W-:Y:S01]  /*0570*/  SHF.R.U64 R11, R16, 0x10, R17.reuse ;  /* 0x00000010100b7819 */ /* 0x100fe20000001211 */
[----:B------:R-:W-:Y:S01]  /*0580*/  IMAD.U32 R99, R99, 0x10000, RZ ;  /* 0x0001000063637824 */ /* 0x000fe200078e00ff */
[----:B------:R-:W-:Y:S01]  /*0590*/  SHF.R.U32.HI R9, RZ, 0x10, R17 ;  /* 0x00000010ff097819 */ /* 0x000fe20000011611 */
[----:B------:R-:W-:Y:S01]  /*05a0*/  IMAD.U32 R98, R98, 0x10000, RZ ;  /* 0x0001000062627824 */ /* 0x000fe200078e00ff */
[----:B------:R-:W-:Y:S01]  /*05b0*/  MOV R100, R6 ;  /* 0x0000000600647202 */ /* 0x000fe20000000f00 */
[----:B------:R-:W-:Y:S01]  /*05c0*/  IMAD.U32 R96, R96, 0x10000, RZ ;  /* 0x0001000060607824 */ /* 0x000fe200078e00ff */
[----:B------:R-:W-:Y:S01]  /*05d0*/  SHF.R.U32.HI R97, RZ, 0x10, R7 ;  /* 0x00000010ff617819 */ /* 0x000fe20000011607 */
[----:B------:R-:W-:Y:S01]  /*05e0*/  IMAD.U32 R23, R23, 0x10000, RZ ;  /* 0x0001000017177824 */ /* 0x000fe200078e00ff */
[----:B------:R-:W-:Y:S01]  /*05f0*/  SHF.R.U32.HI R13, RZ, 0x10, R13 ;  /* 0x00000010ff0d7819 */ /* 0x000fe2000001160d */
[----:B------:R-:W-:Y:S01]  /*0600*/  IMAD.U32 R21, R21, 0x10000, RZ ;  /* 0x0001000015157824 */ /* 0x000fe200078e00ff */
[----:B------:R-:W-:Y:S01]  /*0610*/  MOV R10, R17 ;  /* 0x00000011000a7202 */ /* 0x000fe20000000f00 */
        /* <DEDUP_REMOVED lines=14> */
[----:B------:R-:W-:-:S07]  /*0700*/  IMAD.U32 R9, R9, 0x10000, RZ ;  /* 0x0001000009097824 */ /* 0x000fce00078e00ff */
.L_x_1535:
[----:B0123--:R-:W1:Y:S08]  /*0710*/  LDC.64 R90, c[0x0][0x250] ;  /* 0x00009400ff5a7b82 */ /* 0x00fe700000000a00 */
[----:B------:R-:W2:Y:S01]  /*0720*/  LDC.64 R88, c[0x0][0x258] ;  /* 0x00009600ff587b82 */ /* 0x000ea20000000a00 */
[----:B-1----:R-:W-:-:S05]  /*0730*/  IMAD.WIDE R90, R102, 0x4, R90 ;  /* 0x00000004665a7825 */ /* 0x002fca00078e025a */
[----:B------:R1:W5:Y:S01]  /*0740*/  LDG.E R94, desc[UR4][R90.64] ;  /* 0x000000045a5e7981 */ /* 0x000362000c1e1900 */
        /* <DEDUP_REMOVED lines=8> */
[----:B------:R-:W-:Y:S02]  /*07d0*/  CS2R R124, SRZ ;  /* 0x00000000007c7805 */ /* 0x000fe4000001ff00 */
[----:B------:R-:W-:Y:S01]  /*07e0*/  MOV R156, R7 ;  /* 0x00000007009c7202 */ /* 0x000fe20000000f00 */
[----:B-1----:R-:W-:Y:S06]  /*07f0*/  @!P2 BRA `(.L_x_1511) ;  /* 0x0000000000f4a947 */ /* 0x002fec0003800000 */
[----:B------:R-:W1:Y:S01]  /*0800*/  LDC.64 R90, c[0x0][0x2b8] ;  /* 0x0000ae00ff5a7b82 */ /* 0x000e620000000a00 */
[C---:B------:R-:W-:Y:S02]  /*0810*/  LEA R88, P1, R7.reuse, UR10, 0x4 ;  /* 0x0000000a07587c11 */ /* 0x040fe4000f8220ff */
[----:B------:R-:W-:Y:S02]  /*0820*/  ISETP.NE.U32.AND P0, PT, RZ, UR14, PT ;  /* 0x0000000eff007c0c */ /* 0x000fe4000bf05070 */
[----:B------:R-:W-:Y:S02]  /*0830*/  LEA.HI.X R89, R7, UR11, RZ, 0x4, P1 ;  /* 0x0000000b07597c11 */ /* 0x000fe400088f24ff */
[----:B------:R-:W-:-:S13]  /*0840*/  ISETP.NE.AND.EX P0, PT, RZ, UR15, PT, P0 ;  /* 0x0000000fff007c0c */ /* 0x000fda000bf05300 */
[----:B------:R-:W2:Y:S01]  /*0850*/  @P0 LDC.64 R92, c[0x0][0x248] ;  /* 0x00009200ff5c0b82 */ /* 0x000ea20000000a00 */
[C---:B-1----:R-:W-:Y:S02]  /*0860*/  IMAD.WIDE.U32 R124, R7.reuse, 0x8, R90 ;  /* 0x00000008077c7825 */ /* 0x042fe400078e005a */
[----:B------:R-:W3:Y:S04]  /*0870*/  LDG.E.128 R88, desc[UR4][R88.64] ;  /* 0x0000000458587981 */ /* 0x000ee8000c1e1d00 */
[----:B------:R-:W4:Y:S01]  /*0880*/  LDG.E.64 R124, desc[UR4][R124.64] ;  /* 0x000000047c7c7981 */ /* 0x000f22000c1e1b00 */
[C---:B------:R-:W-:Y:S01]  /*0890*/  IMAD.SHL.U32 R153, R7.reuse, 0x4, RZ ;  /* 0x0000000407997824 */ /* 0x040fe200078e00ff */
[----:B------:R-:W-:-:S04]  /*08a0*/  SHF.L.U64.HI R114, R7, 0x2, RZ ;  /* 0x0000000207727819 */ /* 0x000fc800000102ff */
[----:B------:R-:W-:-:S04]  /*08b0*/  IADD3 R150, P1, R153, UR12, RZ ;  /* 0x0000000c99967c10 */ /* 0x000fc8000ff3e0ff */
[----:B------:R-:W-:Y:S02]  /*08c0*/  IADD3.X R151, R114, UR13, RZ, P1, !PT ;  /* 0x0000000d72977c10 */ /* 0x000fe40008ffe4ff */
[----:B--2---:R-:W-:-:S05]  /*08d0*/  @P0 IADD3 R92, P1, R153, R92, RZ ;  /* 0x0000005c995c0210 */ /* 0x004fca0007f3e0ff */
[----:B------:R-:W-:Y:S01]  /*08e0*/  @P0 IMAD.X R93, R114, 0x1, R93, P1 ;  /* 0x00000001725d0824 */ /* 0x000fe200008e065d */
[----:B------:R-:W-:Y:S01]  /*08f0*/  ISETP.NE.U32.AND P1, PT, RZ, UR8, PT ;  /* 0x00000008ff007c0c */ /* 0x000fe2000bf25070 */
[----:B------:R-:W5:Y:S03]  /*0900*/  LDG.E R114, desc[UR4][R150.64] ;  /* 0x0000000496727981 */ /* 0x000f66000c1e1900 */
[----:B------:R-:W-:Y:S01]  /*0910*/  ISETP.NE.AND.EX P1, PT, RZ, UR9, PT, P1 ;  /* 0x00000009ff007c0c */ /* 0x000fe2000bf25310 */
[----:B------:R1:W5:-:S12]  /*0920*/  @P0 LDG.E R6, desc[UR4][R92.64] ;  /* 0x000000045c060981 */ /* 0x000358000c1e1900 */
[----:B------:R-:W-:-:S04]  /*0930*/  @P1 LEA R152, P0, R7, UR8, 0x4 ;  /* 0x0000000807981c11 */ /* 0x000fc8000f8020ff */
[----:B------:R-:W-:Y:S02]  /*0940*/  @P1 LEA.HI.X R153, R7, UR9, RZ, 0x4, P0 ;  /* 0x0000000907991c11 */ /* 0x000fe400080f24ff */
[----:B0-----:R-:W-:-:S03]  /*0950*/  ISETP.NE.AND P0, PT, R101, RZ, PT ;  /* 0x000000ff6500720c */ /* 0x001fc60003f05270 */
[----:B------:R0:W5:Y:S02]  /*0960*/  @P1 LDG.E.128 R64, desc[UR4][R152.64] ;  /* 0x0000000498401981 */ /* 0x000164000c1e1d00 */
[----:B-----5:R-:W-:-:S05]  /*0970*/  FSEL R155, R94, RZ, !P0 ;  /* 0x000000ff5e9b7208 */ /* 0x020fca0004000000 */
[----:B---3--:R-:W-:Y:S01]  /*0980*/  FADD.FTZ R157, R88, -R155 ;  /* 0x8000009b589d7221 */ /* 0x008fe20000010000 */
[----:B----4-:R-:W-:Y:S01]  /*0990*/  MOV R148, R124 ;  /* 0x0000007c00947202 */ /* 0x010fe20000000f00 */
[--C-:B------:R-:W-:Y:S01]  /*09a0*/  IMAD.MOV.U32 R154, RZ, RZ, R125.reuse ;  /* 0x000000ffff9a7224 */ /* 0x100fe200078e007d */
[----:B------:R-:W-:Y:S01]  /*09b0*/  SHF.R.U64 R156, R124, 0x10, R125 ;  /* 0x000000107c9c7819 */ /* 0x000fe2000000127d */
[----:B------:R-:W-:Y:S01]  /*09c0*/  FADD.FTZ R89, R89, -R155 ;  /* 0x8000009b59597221 */ /* 0x000fe20000010000 */
[----:B------:R-:W-:Y:S01]  /*09d0*/  SHF.R.U32.HI R124, RZ, 0x10, R125 ;  /* 0x00000010ff7c7819 */ /* 0x000fe2000001167d */
[--C-:B-1----:R-:W-:Y:S01]  /*09e0*/  FADD.FTZ R93, R90, -R155.reuse ;  /* 0x8000009b5a5d7221 */ /* 0x102fe20000010000 */
[----:B------:R-:W-:Y:S01]  /*09f0*/  FADD.FTZ R125, R91, -R155 ;  /* 0x8000009b5b7d7221 */ /* 0x000fe20000010000 */
[----:B------:R-:W-:Y:S02]  /*0a00*/  IMAD.U32 R155, R148, 0x10000, RZ ;  /* 0x00010000949b7824 */ /* 0x000fe400078e00ff */
[----:B------:R-:W-:Y:S01]  /*0a10*/  FMUL.FTZ R157, R8, R157 ;  /* 0x0000009d089d7220 */ /* 0x000fe20000410000 */
[----:B0-----:R-:W-:Y:S01]  /*0a20*/  SHF.L.U32 R152, R156, 0x10, RZ ;  /* 0x000000109c987819 */ /* 0x001fe200000006ff */
[----:B------:R-:W-:-:S02]  /*0a30*/  IMAD.U32 R151, R154, 0x10000, RZ ;  /* 0x000100009a977824 */ /* 0x000fc400078e00ff */
[----:B------:R-:W-:Y:S01]  /*0a40*/  FMUL.FTZ R154, R8, R89 ;  /* 0x00000059089a7220 */ /* 0x000fe20000410000 */
[----:B------:R-:W-:Y:S01]  /*0a50*/  FADD.FTZ R40, R40, R155 ;  /* 0x0000009b28287221 */ /* 0x000fe20000010000 */
[-C--:B------:R-:W-:Y:S01]  /*0a60*/  FFMA.FTZ R60, R157, R155.reuse, R60 ;  /* 0x0000009b9d3c7223 */ /* 0x080fe2000001003c */
[----:B------:R-:W-:Y:S01]  /*0a70*/  FMUL.FTZ R155, R100, R155 ;  /* 0x0000009b649b7220 */ /* 0x000fe20000410000 */
[----:B------:R-:W-:Y:S01]  /*0a80*/  FADD.FTZ R41, R41, R152 ;  /* 0x0000009829297221 */ /* 0x000fe20000010000 */
[-C--:B------:R-:W-:Y:S01]  /*0a90*/  FFMA.FTZ R61, R154, R152.reuse, R61 ;  /* 0x000000989a3d7223 */ /* 0x080fe2000001003d */
[----:B------:R-:W-:Y:S01]  /*0aa0*/  FMUL.FTZ R153, R8, R93 ;  /* 0x0000005d08997220 */ /* 0x000fe20000410000 */
[----:B------:R-:W-:Y:S01]  /*0ab0*/  FMUL.FTZ R152, R99, R152 ;  /* 0x0000009863987220 */ /* 0x000fe20000410000 */
[----:B------:R-:W-:Y:S01]  /*0ac0*/  FADD.FTZ R89, RZ, R155 ;  /* 0x0000009bff597221 */ /* 0x000fe20000010000 */
[----:B------:R-:W-:Y:S01]  /*0ad0*/  FFMA.FTZ R91, R157, R155, RZ ;  /* 0x0000009b9d5b7223 */ /* 0x000fe200000100ff */
[----:B------:R-:W-:Y:S01]  /*0ae0*/  FADD.FTZ R42, R42, R151 ;  /* 0x000000972a2a7221 */ /* 0x000fe20000010000 */
[----:B------:R-:W-:Y:S01]  /*0af0*/  FFMA.FTZ R62, R153, R151, R62 ;  /* 0x00000097993e7223 */ /* 0x000fe2000001003e */
[----:B------:R-:W-:-:S02]  /*0b00*/  IMAD.U32 R92, R124, 0x10000, RZ ;  /* 0x000100007c5c7824 */ /* 0x000fc400078e00ff */
        /* <DEDUP_REMOVED lines=8> */
[C---:B------:R-:W-:Y:S01]  /*0b90*/  FFMA.FTZ R63, R150.reuse, R92, R63 ;  /* 0x0000005c963f7223 */ /* 0x040fe2000001003f */
[----:B------:R-:W-:Y:S01]  /*0ba0*/  FADD.FTZ R125, R125, R148 ;  /* 0x000000947d7d7221 */ /* 0x000fe20000010000 */
[----:B------:R-:W-:Y:S01]  /*0bb0*/  FFMA.FTZ R124, R150, R148, R89 ;  /* 0x00000094967c7223 */ /* 0x000fe20000010059 */
[----:B------:R-:W-:-:S07]  /*0bc0*/  IADD3 R156, R7, 0x80, RZ ;  /* 0x00000080079c7810 */ /* 0x000fce0007ffe0ff */
.L_x_1511:
[----:B------:R-:W-:Y:S05]  /*0bd0*/  BSYNC B0 ;  /* 0x0000000000007941 */ /* 0x000fea0003800000 */
.L_x_1510:
[----:B------:R-:W-:Y:S04]  /*0be0*/  BSSY B0, `(.L_x_1512) ;  /* 0x000003f000007945 */ /* 0x000fe80003800000 */
[----:B------:R-:W-:Y:S05]  /*0bf0*/  @!P3 BRA `(.L_x_1513) ;  /* 0x0000000000f4b947 */ /* 0x000fea0003800000 */
[----:B------:R-:W-:Y:S01]  /*0c00*/  ISETP.NE.U32.AND P0, PT, RZ, UR14, PT ;  /* 0x0000000eff007c0c */ /* 0x000fe2000bf05070 */
[----:B------:R-:W1:Y:S01]  /*0c10*/  LDC.64 R144, c[0x0][0x2b8] ;  /* 0x0000ae00ff907b82 */ /* 0x000e620000000a00 */
[----:B------:R-:W-:Y:S02]  /*0c20*/  LEA R88, P1, R156, UR10, 0x4 ;  /* 0x0000000a9c587c11 */ /* 0x000fe4000f8220ff */
[----:B------:R-:W-:-:S13]  /*0c30*/  ISETP.NE.AND.EX P0, PT, RZ, UR15, PT, P0 ;  /* 0x0000000fff007c0c */ /* 0x000fda000bf05300 */
[----:B------:R-:W2:Y:S01]  /*0c40*/  @P0 LDC.64 R92, c[0x0][0x248] ;  /* 0x00009200ff5c0b82 */ /* 0x000ea20000000a00 */
[C---:B------:R-:W-:Y:S01]  /*0c50*/  IMAD.SHL.U32 R113, R156.reuse, 0x4, RZ ;  /* 0x000000049c717824 */ /* 0x040fe200078e00ff */
[C---:B------:R-:W-:Y:S02]  /*0c60*/  LEA.HI.X R89, R156.reuse, UR11, RZ, 0x4, P1 ;  /* 0x0000000b9c597c11 */ /* 0x040fe400088f24ff */
[C---:B------:R-:W-:Y:S02]  /*0c70*/  SHF.L.U64.HI R158, R156.reuse, 0x2, RZ ;  /* 0x000000029c9e7819 */ /* 0x040fe400000102ff */
[----:B------:R-:W-:Y:S01]  /*0c80*/  IADD3 R146, P1, R113, UR12, RZ ;  /* 0x0000000c71927c10 */ /* 0x000fe2000ff3e0ff */
[----:B-1----:R-:W-:Y:S01]  /*0c90*/  IMAD.WIDE.U32 R144, R156, 0x8, R144 ;  /* 0x000000089c907825 */ /* 0x002fe200078e0090 */
[----:B------:R-:W3:Y:S02]  /*0ca0*/  LDG.E.128 R88, desc[UR4][R88.64] ;  /* 0x0000000458587981 */ /* 0x000ee4000c1e1d00 */
[----:B------:R-:W-:-:S03]  /*0cb0*/  IADD3.X R147, R158, UR13, RZ, P1, !PT ;  /* 0x0000000d9e937c10 */ /* 0x000fc60008ffe4ff */
[----:B------:R-:W4:Y:S01]  /*0cc0*/  LDG.E.64 R144, desc[UR4][R144.64] ;  /* 0x0000000490907981 */ /* 0x000f22000c1e1b00 */
[----:B--2---:R-:W-:-:S03]  /*0cd0*/  @P0 IADD3 R92, P1, R113, R92, RZ ;  /* 0x0000005c715c0210 */ /* 0x004fc60007f3e0ff */
[----:B------:R1:W5:Y:S02]  /*0ce0*/  LDG.E R113, desc[UR4][R146.64] ;  /* 0x0000000492717981 */ /* 0x000364000c1e1900 */
[----:B------:R-:W-:Y:S01]  /*0cf0*/  @P0 IMAD.X R93, R158, 0x1, R93, P1 ;  /* 0x000000019e5d0824 */ /* 0x000fe200008e065d */
[----:B------:R-:W-:-:S04]  /*0d00*/  ISETP.NE.U32.AND P1, PT, RZ, UR8, PT ;  /* 0x00000008ff007c0c */ /* 0x000fc8000bf25070 */
[----:B------:R-:W-:Y:S01]  /*0d10*/  ISETP.NE.AND.EX P1, PT, RZ, UR9, PT, P1 ;  /* 0x00000009ff007c0c */ /* 0x000fe2000bf25310 */
[----:B------:R2:W5:-:S12]  /*0d20*/  @P0 LDG.E R5, desc[UR4][R92.64] ;  /* 0x000000045c050981 */ /* 0x000558000c1e1900 */
[----:B------:R-:W-:-:S04]  /*0d30*/  @P1 LEA R158, P0, R156, UR8, 0x4 ;  /* 0x000000089c9e1c11 */ /* 0x000fc8000f8020ff */
[----:B------:R-:W-:-:S05]  /*0d40*/  @P1 LEA.HI.X R159, R156, UR9, RZ, 0x4, P0 ;  /* 0x000000099c9f1c11 */ /* 0x000fca00080f24ff */
[----:B------:R1:W5:Y:S01]  /*0d50*/  @P1 LDG.E.128 R68, desc[UR4][R158.64] ;  /* 0x000000049e441981 */ /* 0x000362000c1e1d00 */
[----:B0-----:R-:W-:Y:S02]  /*0d60*/  ISETP.NE.AND P0, PT, R101, RZ, PT ;  /* 0x000000ff6500720c */ /* 0x001fe40003f05270 */
[----:B------:R-:W-:Y:S02]  /*0d70*/  IADD3 R156, R156, 0x80, RZ ;  /* 0x000000809c9c7810 */ /* 0x000fe40007ffe0ff */
[----:B----4-:R-:W-:Y:S01]  /*0d80*/  MOV R123, R144 ;  /* 0x00000090007b7202 */ /* 0x010fe20000000f00 */
[--C-:B------:R-:W-:Y:S01]  /*0d90*/  IMAD.MOV.U32 R141, RZ, RZ, R145.reuse ;  /* 0x000000ffff8d7224 */ /* 0x100fe200078e0091 */
[--C-:B------:R-:W-:Y:S02]  /*0da0*/  SHF.R.U64 R160, R144, 0x10, R145.reuse ;  /* 0x0000001090a07819 */ /* 0x100fe40000001291 */
[----:B------:R-:W-:Y:S02]  /*0db0*/  SHF.R.U32.HI R144, RZ, 0x10, R145 ;  /* 0x00000010ff907819 */ /* 0x000fe40000011691 */
[----:B-----5:R-:W-:Y:S01]  /*0dc0*/  FSEL R145, R94, RZ, !P0 ;  /* 0x000000ff5e917208 */ /* 0x020fe20004000000 */
[----:B------:R-:W-:-:S04]  /*0dd0*/  IMAD.U32 R123, R123, 0x10000, RZ ;  /* 0x000100007b7b7824 */ /* 0x000fc800078e00ff */
[C---:B---3--:R-:W-:Y:S01]  /*0de0*/  FADD.FTZ R89, -R145.reuse, R89 ;  /* 0x0000005991597221 */ /* 0x048fe20000010100 */
[C---:B------:R-:W-:Y:S01]  /*0df0*/  FADD.FTZ R149, -R145.reuse, R88 ;  /* 0x0000005891957221 */ /* 0x040fe20000010100 */
[----:B------:R-:W-:Y:S01]  /*0e00*/  SHF.L.U32 R88, R160, 0x10, RZ ;  /* 0x00000010a0587819 */ /* 0x000fe200000006ff */
[C---:B------:R-:W-:Y:S01]  /*0e10*/  FADD.FTZ R143, -R145.reuse, R90 ;  /* 0x0000005a918f7221 */ /* 0x040fe20000010100 */
[C---:B-1----:R-:W-:Y:S01]  /*0e20*/  FMUL.FTZ R146, R8.reuse, R89 ;  /* 0x0000005908927220 */ /* 0x042fe20000410000 */
[----:B------:R-:W-:Y:S01]  /*0e30*/  FMUL.FTZ R149, R8, R149 ;  /* 0x0000009508957220 */ /* 0x000fe20000410000 */
[----:B------:R-:W-:Y:S01]  /*0e40*/  FMUL.FTZ R147, R96, R123 ;  /* 0x0000007b60937220 */ /* 0x000fe20000410000 */
[----:B------:R-:W-:Y:S01]  /*0e50*/  FADD.FTZ R91, -R145, R91 ;  /* 0x0000005b915b7221 */ /* 0x000fe20000010100 */
[----:B------:R-:W-:Y:S02]  /*0e60*/  IMAD.U32 R141, R141, 0x10000, RZ ;  /* 0x000100008d8d7824 */ /* 0x000fe400078e00ff */
[----:B------:R-:W-:Y:S01]  /*0e70*/  FMUL.FTZ R143, R8, R143 ;  /* 0x0000008f088f7220 */ /* 0x000fe20000410000 */
[----:B------:R-:W-:Y:S01]  /*0e80*/  FADD.FTZ R37, R37, R88 ;  /* 0x0000005825257221 */ /* 0x000fe20000010000 */
[-C--:B------:R-:W-:Y:S01]  /*0e90*/  FFMA.FTZ R57, R146, R88.reuse, R57 ;  /* 0x0000005892397223 */ /* 0x080fe20000010039 */
[----:B------:R-:W-:Y:S01]  /*0ea0*/  FMUL.FTZ R145, R23, R88 ;  /* 0x0000005817917220 */ /* 0x000fe20000410000 */
[----:B------:R-:W-:Y:S01]  /*0eb0*/  FADD.FTZ R88, R125, R147 ;  /* 0x000000937d587221 */ /* 0x000fe20000010000 */
[----:B------:R-:W-:Y:S01]  /*0ec0*/  FFMA.FTZ R89, R149, R147, R124 ;  /* 0x0000009395597223 */ /* 0x000fe2000001007c */
[----:B------:R-:W-:Y:S01]  /*0ed0*/  FADD.FTZ R38, R38, R141 ;  /* 0x0000008d26267221 */ /* 0x000fe20000010000 */
[----:B------:R-:W-:Y:S01]  /*0ee0*/  FFMA.FTZ R58, R143, R141, R58 ;  /* 0x0000008d8f3a7223 */ /* 0x000fe2000001003a */
[----:B--2---:R-:W-:-:S02]  /*0ef0*/  IMAD.U32 R92, R144, 0x10000, RZ ;  /* 0x00010000905c7824 */ /* 0x004fc400078e00ff */
[----:B------:R-:W-:Y:S01]  /*0f00*/  FMUL.FTZ R141, R22, R141 ;  /* 0x0000008d168d7220 */ /* 0x000fe20000410000 */
[----:B------:R-:W-:Y:S01]  /*0f10*/  FADD.FTZ R88, R88, R145 ;  /* 0x0000009158587221 */ /* 0x000fe20000010000 */
[----:B------:R-:W-:Y:S01]  /*0f20*/  FFMA.FTZ R90, R146, R145, R89 ;  /* 0x00000091925a7223 */ /* 0x000fe20000010059 */
        /* <DEDUP_REMOVED lines=9> */
[----:B------:R-:W-:-:S07]  /*0fc0*/  FFMA.FTZ R124, R144, R123, R89 ;  /* 0x0000007b907c7223 */ /* 0x000fce0000010059 */
.L_x_1513:
[----:B------:R-:W-:Y:S05]  /*0fd0*/  BSYNC B0 ;  /* 0x0000000000007941 */ /* 0x000fea0003800000 */
.L_x_1512:
[----:B------:R-:W-:Y:S04]  /*0fe0*/  BSSY B0, `(.L_x_1514) ;  /* 0x000003f000007945 */ /* 0x000fe80003800000 */
[----:B------:R-:W-:Y:S05]  /*0ff0*/  @!P4 BRA `(.L_x_1515) ;  /* 0x0000000000f4c947 */ /* 0x000fea0003800000 */
[----:B------:R-:W1:Y:S01]  /*1000*/  LDC.64 R116, c[0x0][0x2b8] ;  /* 0x0000ae00ff747b82 */ /* 0x000e620000000a00 */
[C---:B------:R-:W-:Y:S02]  /*1010*/  LEA R88, P1, R156.reuse, UR10, 0x4 ;  /* 0x0000000a9c587c11 */ /* 0x040fe4000f8220ff */
[----:B------:R-:W-:Y:S02]  /*1020*/  ISETP.NE.U32.AND P0, PT, RZ, UR14, PT ;  /* 0x0000000eff007c0c */ /* 0x000fe4000bf05070 */
[----:B------:R-:W-:Y:S02]  /*1030*/  LEA.HI.X R89, R156, UR11, RZ, 0x4, P1 ;  /* 0x0000000b9c597c11 */ /* 0x000fe400088f24ff */
[----:B------:R-:W-:-:S04]  /*1040*/  ISETP.NE.AND.EX P0, PT, RZ, UR15, PT, P0 ;  /* 0x0000000fff007c0c */ /* 0x000fc8000bf05300 */
[----:B------:R-:W2:Y:S09]  /*1050*/  LDG.E.128 R88, desc[UR4][R88.64] ;  /* 0x0000000458587981 */ /* 0x000eb2000c1e1d00 */
[----:B------:R-:W3:Y:S01]  /*1060*/  @P0 LDC.64 R92, c[0x0][0x248] ;  /* 0x00009200ff5c0b82 */ /* 0x000ee20000000a00 */
[----:B-1----:R-:W-:-:S06]  /*1070*/  IMAD.WIDE.U32 R116, R156, 0x8, R116 ;  /* 0x000000089c747825 */ /* 0x002fcc00078e0074 */
[----:B------:R-:W4:Y:S01]  /*1080*/  LDG.E.64 R116, desc[UR4][R116.64] ;  /* 0x0000000474747981 */ /* 0x000f22000c1e1b00 */
[C---:B------:R-:W-:Y:S01]  /*1090*/  IMAD.SHL.U32 R115, R156.reuse, 0x4, RZ ;  /* 0x000000049c737824 */ /* 0x040fe200078e00ff */
[----:B------:R-:W-:-:S04]  /*10a0*/  SHF.L.U64.HI R112, R156, 0x2, RZ ;  /* 0x000000029c707819 */ /* 0x000fc800000102ff */
        /* <DEDUP_REMOVED lines=12> */
[----:B-----5:R-:W-:Y:S02]  /*1170*/  FSEL R160, R94, RZ, !P0 ;  /* 0x000000ff5ea07208 */ /* 0x020fe40004000000 */
[----:B------:R-:W-:-:S03]  /*1180*/  IADD3 R156, R156, 0x80, RZ ;  /* 0x000000809c9c7810 */ /* 0x000fc60007ffe0ff */
[C---:B--2---:R-:W-:Y:S01]  /*1190*/  FADD.FTZ R93, -R160.reuse, R88 ;  /* 0x00000058a05d7221 */ /* 0x044fe20000010100 */
[C---:B------:R-:W-:Y:S01]  /*11a0*/  FADD.FTZ R159, -R160.reuse, R90 ;  /* 0x0000005aa09f7221 */ /* 0x040fe20000010100 */
[----:B0-----:R-:W-:Y:S01]  /*11b0*/  FADD.FTZ R121, -R160, R91 ;  /* 0x0000005ba0797221 */ /* 0x001fe20000010100 */
[----:B----4-:R-:W-:Y:S02]  /*11c0*/  MOV R115, R116 ;  /* 0x0000007400737202 */ /* 0x010fe40000000f00 */
[--C-:B------:R-:W-:Y:S01]  /*11d0*/  SHF.R.U64 R158, R116, 0x10, R117.reuse ;  /* 0x00000010749e7819 */ /* 0x100fe20000001275 */
[--C-:B------:R-:W-:Y:S01]  /*11e0*/  IMAD.MOV.U32 R122, RZ, RZ, R117.reuse ;  /* 0x000000ffff7a7224 */ /* 0x100fe200078e0075 */
[----:B------:R-:W-:Y:S01]  /*11f0*/  SHF.R.U32.HI R116, RZ, 0x10, R117 ;  /* 0x00000010ff747819 */ /* 0x000fe20000011675 */
[----:B------:R-:W-:Y:S01]  /*1200*/  FADD.FTZ R117, -R160, R89 ;  /* 0x00000059a0757221 */ /* 0x000fe20000010100 */
[----:B------:R-:W-:Y:S01]  /*1210*/  IMAD.U32 R89, R115, 0x10000, RZ ;  /* 0x0001000073597824 */ /* 0x000fe200078e00ff */
[----:B------:R-:W-:-:S02]  /*1220*/  SHF.L.U32 R88, R158, 0x10, RZ ;  /* 0x000000109e587819 */ /* 0x000fc400000006ff */
[----:B------:R-:W-:Y:S02]  /*1230*/  IMAD.U32 R90, R116, 0x10000, RZ ;  /* 0x00010000745a7824 */ /* 0x000fe400078e00ff */
[C---:B------:R-:W-:Y:S01]  /*1240*/  FMUL.FTZ R116, R8.reuse, R117 ;  /* 0x0000007508747220 */ /* 0x040fe20000410000 */
[----:B------:R-:W-:Y:S01]  /*1250*/  FMUL.FTZ R115, R8, R93 ;  /* 0x0000005d08737220 */ /* 0x000fe20000410000 */
[----:B------:R-:W-:Y:S01]  /*1260*/  FMUL.FTZ R118, R20, R89 ;  /* 0x0000005914767220 */ /* 0x000fe20000410000 */
        /* <DEDUP_REMOVED lines=21> */
[----:B------:R-:W-:-:S07]  /*13c0*/  FFMA.FTZ R124, R122, R121, R89 ;  /* 0x000000797a7c7223 */ /* 0x000fce0000010059 */
.L_x_1515:
[----:B------:R-:W-:Y:S05]  /*13d0*/  BSYNC B0 ;  /* 0x0000000000007941 */ /* 0x000fea0003800000 */
.L_x_1514:
        /* <DEDUP_REMOVED lines=15> */
[----:B---3--:R-:W-:-:S03]  /*14d0*/  @P0 IADD3 R92, P1, R111, R92, RZ ;  /* 0x0000005c6f5c0210 */ /* 0x008fc60007f3e0ff */
[----:B------:R-:W5:Y:S02]  /*14e0*/  LDG.E R111, desc[UR4][R128.64] ;  /* 0x00000004806f7981 */ /* 0x000f64000c1e1900 */
[----:B------:R-:W-:Y:S01]  /*14f0*/  @P0 IMAD.X R93, R130, 0x1, R93, P1 ;  /* 0x00000001825d0824 */ /* 0x000fe200008e065d */
[----:B------:R-:W-:-:S04]  /*1500*/  ISETP.NE.U32.AND P1, PT, RZ, UR8, PT ;  /* 0x00000008ff007c0c */ /* 0x000fc8000bf25070 */
        /* <DEDUP_REMOVED lines=10> */
[----:B------:R-:W-:Y:S01]  /*15b0*/  FADD.FTZ R91, -R160, R91 ;  /* 0x0000005ba05b7221 */ /* 0x000fe20000010100 */
[----:B----4-:R-:W-:Y:S02]  /*15c0*/  MOV R132, R126 ;  /* 0x0000007e00847202 */ /* 0x010fe40000000f00 */
[--C-:B------:R-:W-:Y:S02]  /*15d0*/  SHF.R.U64 R158, R126, 0x10, R127.reuse ;  /* 0x000000107e9e7819 */ /* 0x100fe4000000127f */
[--C-:B------:R-:W-:Y:S01]  /*15e0*/  SHF.R.U32.HI R126, RZ, 0x10, R127.reuse ;  /* 0x00000010ff7e7819 */ /* 0x100fe2000001167f */
[----:B------:R-:W-:Y:S02]  /*15f0*/  IMAD.MOV.U32 R133, RZ, RZ, R127 ;  /* 0x000000ffff857224 */ /* 0x000fe400078e007f */
[----:B------:R-:W-:Y:S01]  /*1600*/  FADD.FTZ R127, -R160, R88 ;  /* 0x00000058a07f7221 */ /* 0x000fe20000010100 */
[----:B------:R-:W-:Y:S01]  /*1610*/  IMAD.U32 R89, R132, 0x10000, RZ ;  /* 0x0001000084597824 */ /* 0x000fe200078e00ff */
[----:B------:R-:W-:Y:S01]  /*1620*/  SHF.L.U32 R88, R158, 0x10, RZ ;  /* 0x000000109e587819 */ /* 0x000fe200000006ff */
[----:B------:R-:W-:-:S02]  /*1630*/  IMAD.U32 R90, R126, 0x10000, RZ ;  /* 0x000100007e5a7824 */ /* 0x000fc400078e00ff */
[C---:B------:R-:W-:Y:S01]  /*1640*/  FMUL.FTZ R126, R8.reuse, R93 ;  /* 0x0000005d087e7220 */ /* 0x040fe20000410000 */
[----:B------:R-:W-:Y:S01]  /*1650*/  FMUL.FTZ R127, R8, R127 ;  /* 0x0000007f087f7220 */ /* 0x000fe20000410000 */
[-C--:B------:R-:W-:Y:S01]  /*1660*/  FMUL.FTZ R128, R16, R89.reuse ;  /* 0x0000005910807220 */ /* 0x080fe20000410000 */
[----:B------:R-:W-:Y:S01]  /*1670*/  FADD.FTZ R29, R29, R88 ;  /* 0x000000581d1d7221 */ /* 0x000fe20000010000 */
[-C--:B------:R-:W-:Y:S01]  /*1680*/  FFMA.FTZ R49, R126, R88.reuse, R49 ;  /* 0x000000587e317223 */ /* 0x080fe20000010031 */
[----:B0-----:R-:W-:Y:S01]  /*1690*/  FMUL.FTZ R131, R15, R88 ;  /* 0x000000580f837220 */ /* 0x001fe20000410000 */
[----:B------:R-:W-:Y:S01]  /*16a0*/  FADD.FTZ R28, R28, R89 ;  /* 0x000000591c1c7221 */ /* 0x000fe20000010000 */
[----:B------:R-:W-:Y:S01]  /*16b0*/  FFMA.FTZ R48, R127, R89, R48 ;  /* 0x000000597f307223 */ /* 0x000fe20000010030 */
[----:B------:R-:W-:Y:S01]  /*16c0*/  FADD.FTZ R88, R125, R128 ;  /* 0x000000807d587221 */ /* 0x000fe20000010000 */
[----:B------:R-:W-:Y:S02]  /*16d0*/  IMAD.U32 R133, R133, 0x10000, RZ ;  /* 0x0001000085857824 */ /* 0x000fe400078e00ff */
        /* <DEDUP_REMOVED lines=15> */
.L_x_1517:
[----:B------:R-:W-:Y:S05]  /*17d0*/  BSYNC B0 ;  /* 0x0000000000007941 */ /* 0x000fea0003800000 */
.L_x_1516:
        /* <DEDUP_REMOVED lines=11> */
[----:B------:R-:W1:Y:S02]  /*1890*/  @P0 LDC.64 R88, c[0x0][0x248] ;  /* 0x00009200ff580b82 */ /* 0x000e640000000a00 */
[----:B-1----:R-:W-:-:S05]  /*18a0*/  @P0 IADD3 R92, P1, R93, R88, RZ ;  /* 0x000000585d5c0210 */ /* 0x002fca0007f3e0ff */
[----:B------:R-:W-:Y:S01]  /*18b0*/  @P0 IMAD.X R93, R110, 0x1, R89, P1 ;  /* 0x000000016e5d0824 */ /* 0x000fe200008e0659 */
[----:B------:R-:W-:Y:S01]  /*18c0*/  ISETP.NE.U32.AND P1, PT, RZ, UR8, PT ;  /* 0x00000008ff007c0c */ /* 0x000fe2000bf25070 */
[----:B------:R-:W1:Y:S01]  /*18d0*/  LDC.64 R88, c[0x0][0x2b8] ;  /* 0x0000ae00ff587b82 */ /* 0x000e620000000a00 */
[----:B------:R-:W5:Y:S02]  /*18e0*/  LDG.E R110, desc[UR4][R134.64] ;  /* 0x00000004866e7981 */ /* 0x000f64000c1e1900 */
[----:B------:R-:W-:Y:S02]  /*18f0*/  ISETP.NE.AND.EX P1, PT, RZ, UR9, PT, P1 ;  /* 0x00000009ff007c0c */ /* 0x000fe4000bf25310 */
[----:B------:R2:W5:Y:S01]  /*1900*/  @P0 LDG.E R0, desc[UR4][R92.64] ;  /* 0x000000045c000981 */ /* 0x000562000c1e1900 */
[----:B-1----:R-:W-:-:S10]  /*1910*/  IMAD.WIDE.U32 R138, R156, 0x8, R88 ;  /* 0x000000089c8a7825 */ /* 0x002fd400078e0058 */
[C---:B------:R-:W-:Y:S01]  /*1920*/  @P1 LEA R136, P6, R156.reuse, UR8, 0x4 ;  /* 0x000000089c881c11 */ /* 0x040fe2000f8c20ff */
[----:B------:R-:W3:Y:S01]  /*1930*/  LDG.E.128 R88, desc[UR4][R90.64] ;  /* 0x000000045a587981 */ /* 0x000ee2000c1e1d00 */
[----:B0-----:R-:W-:Y:S02]  /*1940*/  ISETP.NE.AND P0, PT, R101, RZ, PT ;  /* 0x000000ff6500720c */ /* 0x001fe40003f05270 */
[----:B------:R-:W-:Y:S01]  /*1950*/  @P1 LEA.HI.X R137, R156, UR9, RZ, 0x4, P6 ;  /* 0x000000099c891c11 */ /* 0x000fe2000b0f24ff */
[----:B------:R-:W4:Y:S01]  /*1960*/  LDG.E.64 R138, desc[UR4][R138.64] ;  /* 0x000000048a8a7981 */ /* 0x000f22000c1e1b00 */
[----:B-----5:R-:W-:-:S03]  /*1970*/  FSEL R161, R94, RZ, !P0 ;  /* 0x000000ff5ea17208 */ /* 0x020fc60004000000 */
[----:B------:R0:W5:Y:S02]  /*1980*/  @P1 LDG.E.128 R80, desc[UR4][R136.64] ;  /* 0x0000000488501981 */ /* 0x000164000c1e1d00 */
[C---:B---3--:R-:W-:Y:S01]  /*1990*/  FADD.FTZ R159, -R161.reuse, R89 ;  /* 0x00000059a19f7221 */ /* 0x048fe20000010100 */
[----:B----4-:R-:W-:Y:S01]  /*19a0*/  MOV R94, R138 ;  /* 0x0000008a005e7202 */ /* 0x010fe20000000f00 */
[--C-:B------:R-:W-:Y:S01]  /*19b0*/  IMAD.MOV.U32 R140, RZ, RZ, R139.reuse ;  /* 0x000000ffff8c7224 */ /* 0x100fe200078e008b */
[--C-:B------:R-:W-:Y:S02]  /*19c0*/  SHF.R.U64 R156, R138, 0x10, R139.reuse ;  /* 0x000000108a9c7819 */ /* 0x100fe4000000128b */
[----:B------:R-:W-:Y:S01]  /*19d0*/  SHF.R.U32.HI R142, RZ, 0x10, R139 ;  /* 0x00000010ff8e7819 */ /* 0x000fe2000001168b */
[C---:B------:R-:W-:Y:S01]  /*19e0*/  FADD.FTZ R139, -R161.reuse, R88 ;  /* 0x00000058a18b7221 */ /* 0x040fe20000010100 */
[----:B------:R-:W-:Y:S01]  /*19f0*/  IMAD.U32 R89, R94, 0x10000, RZ ;  /* 0x000100005e597824 */ /* 0x000fe200078e00ff */
[----:B------:R-:W-:Y:S01]  /*1a00*/  SHF.L.U32 R88, R156, 0x10, RZ ;  /* 0x000000109c587819 */ /* 0x000fe200000006ff */
[C---:B--2---:R-:W-:Y:S01]  /*1a10*/  FADD.FTZ R93, -R161.reuse, R90 ;  /* 0x0000005aa15d7221 */ /* 0x044fe20000010100 */
[C---:B------:R-:W-:Y:S01]  /*1a20*/  FMUL.FTZ R134, R8.reuse, R159 ;  /* 0x0000009f08867220 */ /* 0x040fe20000410000 */
[----:B------:R-:W-:Y:S01]  /*1a30*/  FMUL.FTZ R135, R8, R139 ;  /* 0x0000008b08877220 */ /* 0x000fe20000410000 */
[----:B0-----:R-:W-:Y:S01]  /*1a40*/  FMUL.FTZ R136, R12, R89 ;  /* 0x000000590c887220 */ /* 0x001fe20000410000 */
[----:B------:R-:W-:Y:S01]  /*1a50*/  FADD.FTZ R161, -R161, R91 ;  /* 0x0000005ba1a17221 */ /* 0x000fe20000010100 */
[----:B------:R-:W-:-:S02]  /*1a60*/  IMAD.U32 R91, R140, 0x10000, RZ ;  /* 0x000100008c5b7824 */ /* 0x000fc400078e00ff */
        /* <DEDUP_REMOVED lines=14> */
[----:B------:R-:W-:Y:S01]  /*1b50*/  FMUL.FTZ R142, R8, R161 ;  /* 0x000000a1088e7220 */ /* 0x000fe20000410000 */
[----:B------:R-:W-:Y:S01]  /*1b60*/  FADD.FTZ R91, R91, R138 ;  /* 0x0000008a5b5b7221 */ /* 0x000fe20000010000 */
[----:B------:R-:W-:Y:S01]  /*1b70*/  FMUL.FTZ R140, R9, R90 ;  /* 0x0000005a098c7220 */ /* 0x000fe20000410000 */
[----:B------:R-:W-:Y:S01]  /*1b80*/  FFMA.FTZ R89, R139, R138, R88 ;  /* 0x0000008a8b597223 */ /* 0x000fe20000010058 */
[----:B------:R-:W-:Y:S01]  /*1b90*/  FADD.FTZ R27, R27, R90 ;  /* 0x0000005a1b1b7221 */ /* 0x000fe20000010000 */
[C---:B------:R-:W-:Y:S01]  /*1ba0*/  FFMA.FTZ R47, R142.reuse, R90, R47 ;  /* 0x0000005a8e2f7223 */ /* 0x040fe2000001002f */
[----:B------:R-:W-:Y:S01]  /*1bb0*/  FADD.FTZ R125, R91, R140 ;  /* 0x0000008c5b7d7221 */ /* 0x000fe20000010000 */
[----:B------:R-:W-:-:S07]  /*1bc0*/  FFMA.FTZ R124, R142, R140, R89 ;  /* 0x0000008c8e7c7223 */ /* 0x000fce0000010059 */
.L_x_1519:
[----:B------:R-:W-:Y:S05]  /*1bd0*/  BSYNC B0 ;  /* 0x0000000000007941 */ /* 0x000fea0003800000 */
.L_x_1518:
        /* <DEDUP_REMOVED lines=15> */
[----:B-----5:R-:W1:Y:S04]  /*1cd0*/  SHFL.DOWN PT, R94, R93, 0x4, 0x1f ;  /* 0x08801f005d5e7f89 */ /* 0x020e6800000e0000 */
        /* <DEDUP_REMOVED lines=9> */
.L_x_1546:
[----:B------:R-:W4:Y:S01]  /*1d70*/  S2R R93, SR_CgaCtaId ;  /* 0x00000000005d7919 */ /* 0x000f220000008800 */
[----:B------:R-:W-:Y:S01]  /*1d80*/  @!P0 LOP3.LUT R89, R89, 0x3, RZ, 0xc0, !PT ;  /* 0x0000000359598812 */ /* 0x000fe200078ec0ff */
[----:B--2---:R-:W-:Y:S01]  /*1d90*/  FADD.FTZ R124, R125, R124 ;  /* 0x0000007c7d7c7221 */ /* 0x004fe20000010000 */
[----:B------:R-:W-:Y:S01]  /*1da0*/  MOV R92, 0x400 ;  /* 0x00000400005c7802 */ /* 0x000fe20000000f00 */
[----:B-1-3--:R-:W-:Y:S01]  /*1db0*/  FADD.FTZ R125, R90, R91 ;  /* 0x0000005b5a7d7221 */ /* 0x00afe20000010000 */
[----:B------:R-:W-:Y:S05]  /*1dc0*/  WARPSYNC.ALL ;  /* 0x0000000000007948 */ /* 0x000fea0003800000 */
[----:B------:R-:W-:Y:S01]  /*1dd0*/  @!P0 IMAD.IADD R89, R88, 0x1, R89 ;  /* 0x0000000158598824 */ /* 0x000fe200078e0259 */
[----:B------:R-:W-:Y:S01]  /*1de0*/  BSSY B0, `(.L_x_1521) ;  /* 0x0000063000007945 */ /* 0x000fe20003800000 */
[----:B----4-:R-:W-:-:S04]  /*1df0*/  LEA R92, R93, R92, 0x18 ;  /* 0x0000005c5d5c7211 */ /* 0x010fc800078ec0ff */
[----:B------:R-:W-:Y:S01]  /*1e00*/  LEA R158, R88, R92, 0x3 ;  /* 0x0000005c589e7211 */ /* 0x000fe200078e18ff */
[----:B------:R-:W-:-:S05]  /*1e10*/  @!P0 IMAD R156, R89, 0x8, R92 ;  /* 0x00000008599c8824 */ /* 0x000fca00078e025c */
[----:B------:R-:W-:Y:S01]  /*1e20*/  @!P0 STS.64 [R156+0x2800], R124 ;  /* 0x0028007c9c008388 */ /* 0x000fe20000000a00 */
[----:B------:R-:W-:Y:S01]  /*1e30*/  BAR.SYNC.DEFER_BLOCKING 0x0 ;  /* 0x0000000000007b1d */ /* 0x000fe20000010000 */
[----:B0-----:R-:W-:-:S05]  /*1e40*/  ISETP.NE.AND P0, PT, R101, RZ, PT ;  /* 0x000000ff6500720c */ /* 0x001fca0003f05270 */
        /* <DEDUP_REMOVED lines=16> */
[-CC-:B------:R-:W-:Y:S01]  /*1f50*/  FFMA.FTZ R125, R150, R92.reuse, R93.reuse ;  /* 0x0000005c967d7223 */ /* 0x180fe2000001005d */
[----:B------:R-:W-:Y:S01]  /*1f60*/  LOP3.LUT P6, RZ, R114, 0xff, RZ, 0xc0, !PT ;  /* 0x000000ff72ff7812 */ /* 0x000fe200078cc0ff */
[----:B------:R-:W-:Y:S01]  /*1f70*/  FADD.FTZ R89, R155, -R88 ;  /* 0x800000589b597221 */ /* 0x000fe20000010000 */
[----:B------:R-:W-:Y:S01]  /*1f80*/  ISETP.NE.AND.EX P0, PT, RZ, UR9, PT, P0 ;  /* 0x00000009ff007c0c */ /* 0x000fe2000bf05300 */
[-C--:B------:R-:W-:Y:S01]  /*1f90*/  FFMA.FTZ R88, R153, R92.reuse, R93 ;  /* 0x0000005c99587223 */ /* 0x080fe2000001005d */
[----:B------:R-:W-:Y:S01]  /*1fa0*/  FADD.FTZ R159, R148, -R125 ;  /* 0x8000007d949f7221 */ /* 0x000fe20000010000 */
[----:B------:R-:W-:Y:S01]  /*1fb0*/  FMUL.FTZ R91, R8, R89 ;  /* 0x00000059085b7220 */ /* 0x000fe20000410000 */
        /* <DEDUP_REMOVED lines=11> */
[----:B------:R-:W-:-:S03]  /*2070*/  FMUL.FTZ R124, R91, UR17 ;  /* 0x000000115b7c7c20 */ /* 0x000fc60008410000 */
[----:B------:R-:W-:Y:S02]  /*2080*/  ISETP.NE.AND.EX P0, PT, RZ, UR7, PT, P0 ;  /* 0x00000007ff007c0c */ /* 0x000fe4000bf05300 */
[----:B------:R-:W-:Y:S02]  /*2090*/  FSEL R94, R124, RZ, P6 ;  /* 0x000000ff7c5e7208 */ /* 0x000fe40003000000 */
[----:B------:R-:W-:Y:S02]  /*20a0*/  SEL R84, R91, R84, P0 ;  /* 0x000000545b547207 */ /* 0x000fe40000000000 */
[C---:B------:R-:W-:Y:S01]  /*20b0*/  SEL R85, R90.reuse, R85, P0 ;  /* 0x000000555a557207 */ /* 0x040fe20000000000 */
[----:B------:R-:W-:Y:S01]  /*20c0*/  FMUL.FTZ R90, R90, UR17 ;  /* 0x000000115a5a7c20 */ /* 0x000fe20008410000 */
[C---:B------:R-:W-:Y:S01]  /*20d0*/  SEL R86, R125.reuse, R86, P0 ;  /* 0x000000567d567207 */ /* 0x040fe20000000000 */
[----:B------:R-:W-:Y:S01]  /*20e0*/  FMUL.FTZ R125, R125, UR17 ;  /* 0x000000117d7d7c20 */ /* 0x000fe20008410000 */
[C---:B------:R-:W-:Y:S01]  /*20f0*/  SEL R87, R156.reuse, R87, P0 ;  /* 0x000000579c577207 */ /* 0x040fe20000000000 */
[----:B------:R-:W-:Y:S01]  /*2100*/  FMUL.FTZ R156, R156, UR17 ;  /* 0x000000119c9c7c20 */ /* 0x000fe20008410000 */
[----:B------:R-:W-:Y:S01]  /*2110*/  F2F.BF16.F32 R163, R94 ;  /* 0x0000005e00a37304 */ /* 0x000fe20000202000 */
        /* <DEDUP_REMOVED lines=39> */
[----:B------:R-:W-:-:S03]  /*2390*/  PRMT R91, R108, 0x5410, R109 ;  /* 0x000054106c5b7816 */ /* 0x000fc6000000006d */
[----:B------:R-:W-:-:S03]  /*23a0*/  IMAD.WIDE.U32 R88, R88, 0x10000, RZ ;  /* 0x0001000058587825 */ /* 0x000fc600078e00ff */
[----:B------:R-:W-:Y:S02]  /*23b0*/  LOP3.LUT R90, R88, 0xffff, R106, 0xf8, !PT ;  /* 0x0000ffff585a7812 */ /* 0x000fe400078ef86a */
[----:B------:R-:W-:Y:S02]  /*23c0*/  LEA R88, P0, R7, UR14, 0x3 ;  /* 0x0000000e07587c11 */ /* 0x000fe4000f8018ff */
[----:B------:R-:W-:Y:S02]  /*23d0*/  LOP3.LUT R91, R91, R89, RZ, 0xfc, !PT ;  /* 0x000000595b5b7212 */ /* 0x000fe400078efcff */
[----:B------:R-:W-:-:S05]  /*23e0*/  LEA.HI.X R89, R7, UR15, RZ, 0x3, P0 ;  /* 0x0000000f07597c11 */ /* 0x000fca00080f1cff */
[----:B------:R1:W-:Y:S04]  /*23f0*/  STG.E.64 desc[UR4][R88.64], R90 ;  /* 0x0000005a58007986 */ /* 0x0003e8000c101b04 */
.L_x_1523:
[----:B------:R-:W-:-:S07]  /*2400*/  VIADD R7, R7, 0x80 ;  /* 0x0000008007077836 */ /* 0x000fce0000000000 */
.L_x_1522:
[----:B------:R-:W-:Y:S05]  /*2410*/  BSYNC B0 ;  /* 0x0000000000007941 */ /* 0x000fea0003800000 */
.L_x_1521:
[----:B------:R-:W-:Y:S04]  /*2420*/  BSSY B0, `(.L_x_1524) ;  /* 0x0000050000007945 */ /* 0x000fe80003800000 */
[----:B------:R-:W-:Y:S05]  /*2430*/  @!P3 BRA `(.L_x_1525) ;  /* 0x000000040038b947 */ /* 0x000fea0003800000 */
[----:B------:R-:W-:Y:S01]  /*2440*/  ISETP.NE.U32.AND P0, PT, RZ, UR8, PT ;  /* 0x00000008ff007c0c */ /* 0x000fe2000bf05070 */
[-CC-:B01----:R-:W-:Y:S01]  /*2450*/  FFMA.FTZ R88, R149, R92.reuse, R93.reuse ;  /* 0x0000005c95587223 */ /* 0x183fe2000001005d */
[-CC-:B------:R-:W-:Y:S01]  /*2460*/  FFMA.FTZ R90, R143, R92.reuse, R93.reuse ;  /* 0x0000005c8f5a7223 */ /* 0x180fe2000001005d */
[-CC-:B------:R-:W-:Y:S01]  /*2470*/  FFMA.FTZ R124, R144, R92.reuse, R93.reuse ;  /* 0x0000005c907c7223 */ /* 0x180fe2000001005d */
        /* <DEDUP_REMOVED lines=9> */
[----:B------:R-:W-:Y:S01]  /*2510*/  LOP3.LUT P6, RZ, R113, 0xff, RZ, 0xc0, !PT ;  /* 0x000000ff71ff7812 */ /* 0x000fe200078cc0ff */
[----:B------:R-:W-:-:S03]  /*2520*/  FMUL.FTZ R90, R8, R89 ;  /* 0x00000059085a7220 */ /* 0x000fc60000410000 */
        /* <DEDUP_REMOVED lines=49> */
[----:B------:R-:W-:Y:S02]  /*2840*/  @P0 PRMT R109, R156, 0x7610, R109 ;  /* 0x000076109c6d0816 */ /* 0x000fe4000000006d */
[----:B0-----:R-:W-:-:S04]  /*2850*/  SHF.L.U32 R161, R160, 0x10, RZ ;  /* 0x00000010a0a17819 */ /* 0x001fc800000006ff */
[----:B------:R-:W-:-:S05]  /*2860*/  LOP3.LUT R91, R91, R161, R159, 0xfe, !PT ;  /* 0x000000a15b5b7212 */ /* 0x000fca00078efe9f */
[----:B------:R0:W-:Y:S01]  /*2870*/  STG.E.64 desc[UR4][R88.64], R90 ;  /* 0x0000005a58007986 */ /* 0x0001e2000c101b04 */
[----:B------:R-:W-:Y:S05]  /*2880*/  @!P0 BRA `(.L_x_1526) ;  /* 0x0000000000208947 */ /* 0x000fea0003800000 */
[----:B0-----:R-:W-:Y:S02]  /*2890*/  LOP3.LUT R88, R107, 0xffff, RZ, 0xc0, !PT ;  /* 0x0000ffff6b587812 */ /* 0x001fe400078ec0ff */
[----:B------:R-:W-:Y:S02]  /*28a0*/  PRMT R91, R108, 0x5410, R109 ;  /* 0x000054106c5b7816 */ /* 0x000fe4000000006d */
[----:B------:R-:W-:Y:S01]  /*28b0*/  LEA R90, P0, R7, UR14, 0x3 ;  /* 0x0000000e075a7c11 */ /* 0x000fe2000f8018ff */
[----:B------:R-:W-:-:S05]  /*28c0*/  IMAD.WIDE.U32 R88, R88, 0x10000, RZ ;  /* 0x0001000058587825 */ /* 0x000fca00078e00ff */
[----:B------:R-:W-:Y:S02]  /*28d0*/  LOP3.LUT R89, R91, R89, RZ, 0xfc, !PT ;  /* 0x000000595b597212 */ /* 0x000fe400078efcff */
[----:B------:R-:W-:Y:S02]  /*28e0*/  LOP3.LUT R88, R88, 0xffff, R106, 0xf8, !PT ;  /* 0x0000ffff58587812 */ /* 0x000fe400078ef86a */
[----:B------:R-:W-:-:S05]  /*28f0*/  LEA.HI.X R91, R7, UR15, RZ, 0x3, P0 ;  /* 0x0000000f075b7c11 */ /* 0x000fca00080f1cff */
[----:B------:R1:W-:Y:S02]  /*2900*/  STG.E.64 desc[UR4][R90.64], R88 ;  /* 0x000000585a007986 */ /* 0x0003e4000c101b04 */
.L_x_1526:
[----:B------:R-:W-:-:S07]  /*2910*/  VIADD R7, R7, 0x80 ;  /* 0x0000008007077836 */ /* 0x000fce0000000000 */
.L_x_1525:
[----:B------:R-:W-:Y:S05]  /*2920*/  BSYNC B0 ;  /* 0x0000000000007941 */ /* 0x000fea0003800000 */
.L_x_1524:
[----:B------:R-:W-:Y:S04]  /*2930*/  BSSY B0, `(.L_x_1527) ;  /* 0x0000050000007945 */ /* 0x000fe80003800000 */
[----:B------:R-:W-:Y:S05]  /*2940*/  @!P4 BRA `(.L_x_1528) ;  /* 0x000000040038c947 */ /* 0x000fea0003800000 */
[----:B------:R-:W-:Y:S01]  /*2950*/  ISETP.NE.U32.AND P0, PT, RZ, UR8, PT ;  /* 0x00000008ff007c0c */ /* 0x000fe2000bf05070 */
[-CC-:B01----:R-:W-:Y:S01]  /*2960*/  FFMA.FTZ R89, R115, R92.reuse, R93.reuse ;  /* 0x0000005c73597223 */ /* 0x183fe2000001005d */
[-CC-:B------:R-:W-:Y:S01]  /*2970*/  FFMA.FTZ R88, R116, R92.reuse, R93.reuse ;  /* 0x0000005c74587223 */ /* 0x180fe2000001005d */
[-C--:B------:R-:W-:Y:S01]  /*2980*/  FFMA.FTZ R95, R117, R92.reuse, R93 ;  /* 0x0000005c755f7223 */ /* 0x080fe2000001005d */
[----:B------:R-:W-:Y:S01]  /*2990*/  ISETP.NE.AND.EX P0, PT, RZ, UR9, PT, P0 ;  /* 0x00000009ff007c0c */ /* 0x000fe2000bf05300 */
[----:B------:R-:W-:Y:S01]  /*29a0*/  FADD.FTZ R89, R118, -R89 ;  /* 0x8000005976597221 */ /* 0x000fe20000010000 */
[----:B------:R-:W-:Y:S01]  /*29b0*/  FFMA.FTZ R90, R122, R92, R93 ;  /* 0x0000005c7a5a7223 */ /* 0x000fe2000001005d */
[----:B------:R-:W-:Y:S01]  /*29c0*/  FADD.FTZ R95, R120, -R95 ;  /* 0x8000005f785f7221 */ /* 0x000fe20000010000 */
[----:B------:R-:W-:Y:S01]  /*29d0*/  LOP3.LUT P6, RZ, R112, 0xff, RZ, 0xc0, !PT ;  /* 0x000000ff70ff7812 */ /* 0x000fe200078cc0ff */
[C---:B------:R-:W-:Y:S01]  /*29e0*/  FMUL.FTZ R91, R8.reuse, R89 ;  /* 0x00000059085b7220 */ /* 0x040fe20000410000 */
[----:B------:R-:W-:Y:S01]  /*29f0*/  FADD.FTZ R89, R119, -R88 ;  /* 0x8000005877597221 */ /* 0x000fe20000010000 */
[----:B------:R-:W-:Y:S01]  /*2a00*/  FADD.FTZ R159, R121, -R90 ;  /* 0x8000005a799f7221 */ /* 0x000fe20000010000 */
[----:B------:R-:W-:-:S02]  /*2a10*/  FMUL.FTZ R125, R8, R95 ;  /* 0x0000005f087d7220 */ /* 0x000fc40000410000 */
[C---:B------:R-:W-:Y:S01]  /*2a20*/  FMUL.FTZ R90, R8.reuse, R89 ;  /* 0x00000059085a7220 */ /* 0x040fe20000410000 */
[----:B------:R-:W-:Y:S02]  /*2a30*/  FMUL.FTZ R156, R8, R159 ;  /* 0x0000009f089c7220 */ /* 0x000fe40000410000 */
        /* <DEDUP_REMOVED lines=62> */
.L_x_1529:
[----:B------:R-:W-:-:S07]  /*2e20*/  IADD3 R7, R7, 0x80, RZ ;  /* 0x0000008007077810 */ /* 0x000fce0007ffe0ff */
.L_x_1528:
[----:B------:R-:W-:Y:S05]  /*2e30*/  BSYNC B0 ;  /* 0x0000000000007941 */ /* 0x000fea0003800000 */
.L_x_1527:
        /* <DEDUP_REMOVED lines=79> */
.L_x_1532:
[----:B------:R-:W-:-:S07]  /*3330*/  VIADD R7, R7, 0x80 ;  /* 0x0000008007077836 */ /* 0x000fce0000000000 */
.L_x_1531:
[----:B------:R-:W-:Y:S05]  /*3340*/  BSYNC B0 ;  /* 0x0000000000007941 */ /* 0x000fea0003800000 */
.L_x_1530:
[----:B------:R-:W-:Y:S01]  /*3350*/  ISETP.NE.AND P0, PT, R2, RZ, PT ;  /* 0x000000ff0200720c */ /* 0x000fe20003f05270 */
[----:B------:R-:W-:-:S12]  /*3360*/  BSSY B0, `(.L_x_1533) ;  /* 0x000004f000007945 */ /* 0x000fd80003800000 */
        /* <DEDUP_REMOVED lines=10> */
[----:B------:R-:W-:Y:S01]  /*3410*/  FMUL.FTZ R91, R8, R89 ;  /* 0x00000059085b7220 */ /* 0x000fe20000410000 */
        /* <DEDUP_REMOVED lines=10> */
[----:B------:R-:W-:Y:S01]  /*34c0*/  FMUL.FTZ R124, R91, UR17 ;  /* 0x000000115b7c7c20 */ /* 0x000fe20008410000 */
[----:B------:R-:W-:Y:S02]  /*34d0*/  FMUL.FTZ R93, R95, UR17 ;  /* 0x000000115f5d7c20 */ /* 0x000fe40008410000 */
[----:B------:R-:W-:-:S02]  /*34e0*/  ISETP.NE.AND.EX P0, PT, RZ, UR7, PT, P0 ;  /* 0x00000007ff007c0c */ /* 0x000fc4000bf05300 */
[----:B------:R-:W-:Y:S02]  /*34f0*/  FSEL R94, R124, RZ, P6 ;  /* 0x000000ff7c5e7208 */ /* 0x000fe40003000000 */
[----:B------:R-:W-:Y:S02]  /*3500*/  SEL R84, R91, R84, P0 ;  /* 0x000000545b547207 */ /* 0x000fe40000000000 */
[C---:B------:R-:W-:Y:S01]  /*3510*/  SEL R85, R90.reuse, R85, P0 ;  /* 0x000000555a557207 */ /* 0x040fe20000000000 */
[----:B------:R-:W-:Y:S01]  /*3520*/  FMUL.FTZ R90, R90, UR17 ;  /* 0x000000115a5a7c20 */ /* 0x000fe20008410000 */
[----:B------:R-:W-:Y:S01]  /*3530*/  SEL R86, R95, R86, P0 ;  /* 0x000000565f567207 */ /* 0x000fe20000000000 */
[C---:B------:R-:W-:Y:S01]  /*3540*/  FMUL.FTZ R95, R156.reuse, UR17 ;  /* 0x000000119c5f7c20 */ /* 0x040fe20008410000 */
[----:B------:R-:W-:Y:S01]  /*3550*/  SEL R87, R156, R87, P0 ;  /* 0x000000579c577207 */ /* 0x000fe20000000000 */
[----:B------:R-:W-:Y:S02]  /*3560*/  F2F.BF16.F32 R161, R94 ;  /* 0x0000005e00a17304 */ /* 0x000fe40000202000 */
        /* <DEDUP_REMOVED lines=38> */
[----:B--2---:R-:W-:Y:S02]  /*37d0*/  LOP3.LUT R88, R107, 0xffff, RZ, 0xc0, !PT ;  /* 0x0000ffff6b587812 */ /* 0x004fe400078ec0ff */
[C---:B------:R-:W-:Y:S02]  /*37e0*/  LEA R90, P0, R7.reuse, UR14, 0x3 ;  /* 0x0000000e075a7c11 */ /* 0x040fe4000f8018ff */
[----:B------:R-:W-:Y:S01]  /*37f0*/  PRMT R93, R108, 0x5410, R109 ;  /* 0x000054106c5d7816 */ /* 0x000fe2000000006d */
[----:B------:R-:W-:Y:S01]  /*3800*/  IMAD.WIDE.U32 R88, R88, 0x10000, RZ ;  /* 0x0001000058587825 */ /* 0x000fe200078e00ff */
[----:B------:R-:W-:-:S04]  /*3810*/  LEA.HI.X R91, R7, UR15, RZ, 0x3, P0 ;  /* 0x0000000f075b7c11 */ /* 0x000fc800080f1cff */
[----:B------:R-:W-:Y:S02]  /*3820*/  LOP3.LUT R89, R93, R89, RZ, 0xfc, !PT ;  /* 0x000000595d597212 */ /* 0x000fe400078efcff */
[----:B------:R-:W-:-:S05]  /*3830*/  LOP3.LUT R88, R88, 0xffff, R106, 0xf8, !PT ;  /* 0x0000ffff58587812 */ /* 0x000fca00078ef86a */
[----:B------:R3:W-:Y:S02]  /*3840*/  STG.E.64 desc[UR4][R90.64], R88 ;  /* 0x000000585a007986 */ /* 0x0007e4000c101b04 */
.L_x_1534:
[----:B------:R-:W-:Y:S05]  /*3850*/  BSYNC B0 ;  /* 0x0000000000007941 */ /* 0x000fea0003800000 */
.L_x_1533:
[----:B------:R-:W-:Y:S01]  /*3860*/  VIADD R102, R102, UR18 ;  /* 0x0000001266667c36 */ /* 0x000fe20008000000 */
[----:B------:R-:W-:-:S04]  /*3870*/  SEL R95, RZ, 0x1, P1 ;  /* 0x00000001ff5f7807 */ /* 0x000fc80000800000 */
[----:B------:R-:W-:-:S13]  /*3880*/  ISETP.GE.AND P0, PT, R102, UR19, PT ;  /* 0x0000001366007c0c */ /* 0x000fda000bf06270 */
[----:B------:R-:W-:Y:S05]  /*3890*/  @!P0 BRA `(.L_x_1535) ;  /* 0xffffffcc009c8947 */ /* 0x000fea000383ffff */
.L_x_1509:
[----:B------:R-:W4:Y:S01]  /*38a0*/  S2R R0, SR_TID.X ;  /* 0x0000000000007919 */ /* 0x000f220000002100 */
[----:B------:R-:W4:Y:S01]  /*38b0*/  S2UR UR20, SR_CTAID.X ;  /* 0x00000000001479c3 */ /* 0x000f220000002500 */
[----:B------:R-:W-:-:S07]  /*38c0*/  ISETP.NE.AND P0, PT, R2, RZ, PT ;  /* 0x000000ff0200720c */ /* 0x000fce0003f05270 */
[----:B------:R-:W0:Y:S08]  /*38d0*/  @P2 LDC.64 R2, c[0x0][0x2d0] ;  /* 0x0000b400ff022b82 */ /* 0x000e300000000a00 */
[----:B------:R-:W1:Y:S08]  /*38e0*/  @P2 LDC.64 R4, c[0x0][0x2d8] ;  /* 0x0000b600ff042b82 */ /* 0x000e700000000a00 */
[----:B-----5:R-:W2:Y:S01]  /*38f0*/  @P3 LDC.64 R6, c[0x0][0x2d0] ;  /* 0x0000b400ff063b82 */ /* 0x020ea20000000a00 */
[----:B----4-:R-:W-:-:S07]  /*3900*/  LEA.HI R10, R0, UR20, RZ, 0x19 ;  /* 0x00000014000a7c11 */ /* 0x010fce000f8fc8ff */
[----:B------:R-:W4:Y:S01]  /*3910*/  @P3 LDC.64 R8, c[0x0][0x2d8] ;  /* 0x0000b600ff083b82 */ /* 0x000f220000000a00 */
[----:B------:R-:W-:Y:S01]  /*3920*/  LOP3.LUT R0, R0, 0x7f, RZ, 0xc0, !PT ;  /* 0x0000007f00007812 */ /* 0x000fe200078ec0ff */
[----:B------:R-:W-:-:S06]  /*3930*/  IMAD R105, R10, R105, RZ ;  /* 0x000000690a697224 */ /* 0x000fcc00078e02ff */
[----:B------:R-:W3:Y:S01]  /*3940*/  @P4 LDC.64 R10, c[0x0][0x2d0] ;  /* 0x0000b400ff0a4b82 */ /* 0x000ee20000000a00 */
[----:B------:R-:W-:-:S05]  /*3950*/  LEA.HI R105, R105, R0, RZ, 0x1e ;  /* 0x0000000069697211 */ /* 0x000fca00078ff0ff */
[C---:B0-----:R-:W-:Y:S02]  /*3960*/  @P2 IMAD.WIDE.U32 R2, R105.reuse, 0x10, R2 ;  /* 0x0000001069022825 */ /* 0x041fe400078e0002 */
[----:B------:R-:W0:Y:S02]  /*3970*/  @P4 LDC.64 R12, c[0x0][0x2d8] ;  /* 0x0000b600ff0c4b82 */ /* 0x000e240000000a00 */
[C---:B-1----:R-:W-:Y:S01]  /*3980*/  @P2 IMAD.WIDE.U32 R4, R105.reuse, 0x10, R4 ;  /* 0x0000001069042825 */ /* 0x042fe200078e0004 */
[----:B------:R1:W-:Y:S03]  /*3990*/  @P2 STG.E.128 desc[UR4][R2.64], R40 ;  /* 0x0000002802002986 */ /* 0x0003e6000c101d04 */
[----:B------:R-:W-:Y:S01]  /*39a0*/  @P2 VIADD R105, R105, 0x80 ;  /* 0x0000008069692836 */ /* 0x000fe20000000000 */
[----:B------:R1:W-:Y:S01]  /*39b0*/  @P2 STG.E.128 desc[UR4][R4.64], R60 ;  /* 0x0000003c04002986 */ /* 0x0003e2000c101d04 */
[----:B------:R-:W1:Y:S02]  /*39c0*/  @P5 LDC.64 R14, c[0x0][0x2d0] ;  /* 0x0000b400ff0e5b82 */ /* 0x000e640000000a00 */
[----:B--2---:R-:W-:-:S04]  /*39d0*/  @P3 IMAD.WIDE.U32 R6, R105, 0x10, R6 ;  /* 0x0000001069063825 */ /* 0x004fc800078e0006 */
[C---:B----4-:R-:W-:Y:S01]  /*39e0*/  @P3 IMAD.WIDE.U32 R8, R105.reuse, 0x10, R8 ;  /* 0x0000001069083825 */ /* 0x050fe200078e0008 */
[----:B------:R-:W-:Y:S01]  /*39f0*/  @P3 IADD3 R105, R105, 0x80, RZ ;  /* 0x0000008069693810 */ /* 0x000fe20007ffe0ff */
[----:B------:R-:W2:Y:S01]  /*3a00*/  @P5 LDC.64 R16, c[0x0][0x2d8] ;  /* 0x0000b600ff105b82 */ /* 0x000ea20000000a00 */
[----:B------:R4:W-:Y:S03]  /*3a10*/  @P3 STG.E.128 desc[UR4][R6.64], R36 ;  /* 0x0000002406003986 */ /* 0x0009e6000c101d04 */
[C---:B---3--:R-:W-:Y:S01]  /*3a20*/  @P4 IMAD.WIDE.U32 R10, R105.reuse, 0x10, R10 ;  /* 0x00000010690a4825 */ /* 0x048fe200078e000a */
[----:B------:R4:W-:Y:S03]  /*3a30*/  @P3 STG.E.128 desc[UR4][R8.64], R56 ;  /* 0x0000003808003986 */ /* 0x0009e6000c101d04 */
[C---:B0-----:R-:W-:Y:S01]  /*3a40*/  @P4 IMAD.WIDE.U32 R12, R105.reuse, 0x10, R12 ;  /* 0x00000010690c4825 */ /* 0x041fe200078e000c */
[----:B------:R4:W-:Y:S03]  /*3a50*/  @P4 STG.E.128 desc[UR4][R10.64], R32 ;  /* 0x000000200a004986 */ /* 0x0009e6000c101d04 */
[----:B------:R-:W-:Y:S01]  /*3a60*/  @P4 VIADD R105, R105, 0x80 ;  /* 0x0000008069694836 */ /* 0x000fe20000000000 */
[----:B------:R4:W-:Y:S03]  /*3a70*/  @P4 STG.E.128 desc[UR4][R12.64], R52 ;  /* 0x000000340c004986 */ /* 0x0009e6000c101d04 */
[----:B-1----:R-:W-:-:S05]  /*3a80*/  @P5 IMAD.WIDE.U32 R14, R105, 0x10, R14 ;  /* 0x00000010690e5825 */ /* 0x002fca00078e000e */
[----:B------:R4:W-:Y:S01]  /*3a90*/  @P5 STG.E.128 desc[UR4][R14.64], R28 ;  /* 0x0000001c0e005986 */ /* 0x0009e2000c101d04 */
[----:B--2---:R-:W-:-:S05]  /*3aa0*/  @P5 IMAD.WIDE.U32 R16, R105, 0x10, R16 ;  /* 0x0000001069105825 */ /* 0x004fca00078e0010 */
[----:B------:R4:W-:Y:S01]  /*3ab0*/  @P5 STG.E.128 desc[UR4][R16.64], R48 ;  /* 0x0000003010005986 */ /* 0x0009e2000c101d04 */
[----:B------:R-:W-:Y:S05]  /*3ac0*/  @!P0 EXIT ;  /* 0x000000000000894d */ /* 0x000fea0003800000 */
[----:B------:R-:W0:Y:S01]  /*3ad0*/  LDC.64 R2, c[0x0][0x2d0] ;  /* 0x0000b400ff027b82 */ /* 0x000e220000000a00 */
[----:B------:R-:W-:-:S07]  /*3ae0*/  @P5 VIADD R105, R105, 0x80 ;  /* 0x0000008069695836 */ /* 0x000fce0000000000 */
[----:B------:R-:W1:Y:S01]  /*3af0*/  LDC.64 R4, c[0x0][0x2d8] ;  /* 0x0000b600ff047b82 */ /* 0x000e620000000a00 */
[----:B0-----:R-:W-:-:S05]  /*3b00*/  IMAD.WIDE.U32 R2, R105, 0x10, R2 ;  /* 0x0000001069027825 */ /* 0x001fca00078e0002 */
[----:B------:R-:W-:Y:S01]  /*3b10*/  STG.E.128 desc[UR4][R2.64], R24 ;  /* 0x0000001802007986 */ /* 0x000fe2000c101d04 */
[----:B-1----:R-:W-:-:S05]  /*3b20*/  IMAD.WIDE.U32 R4, R105, 0x10, R4 ;  /* 0x0000001069047825 */ /* 0x002fca00078e0004 */
[----:B------:R-:W-:Y:S01]  /*3b30*/  STG.E.128 desc[UR4][R4.64], R44 ;  /* 0x0000002c04007986 */ /* 0x000fe2000c101d04 */
[----:B------:R-:W-:Y:S05]  /*3b40*/  EXIT ;  /* 0x000000000000794d */ /* 0x000fea0003800000 */
.L_x_1520:
[----:B------:R-:W-:Y:S01]  /*3b50*/  MOV R159, R125 ;  /* 0x0000007d009f7202 */ /* 0x000fe20000000f00 */
[----:B------:R-:W-:Y:S01]  /*3b60*/  IMAD.MOV.U32 R160, RZ, RZ, 0x10 ;  /* 0x00000010ffa07424 */ /* 0x000fe200078e00ff */
[----:B------:R-:W-:Y:S01]  /*3b70*/  MOV R156, 0xffffffff ;  /* 0xffffffff009c7802 */ /* 0x000fe20000000f00 */
[----:B------:R-:W-:-:S07]  /*3b80*/  IMAD.MOV.U32 R161, RZ, RZ, 0x1f ;  /* 0x0000001fffa17424 */ /* 0x000fce00078e00ff */
[----:B0----5:R-:W-:Y:S05]  /*3b90*/  WARPSYNC.COLLECTIVE R156, `(.L_x_1536) ;  /* 0x000000009c087348 */ /* 0x021fea0003c00000 */
[----:B------:R1:W2:Y:S02]  /*3ba0*/  SHFL.DOWN P6, R158, R159, R160, R161 ;  /* 0x080000a09f9e7389 */ /* 0x0002a400000c00a1 */
[----:B012--5:R-:W-:Y:S01]  /*3bb0*/  ENDCOLLECTIVE ;  /* 0x000000000000791b */ /* 0x027fe20003800000 */
.L_x_1536:
[----:B------:R-:W-:Y:S02]  /*3bc0*/  IMAD.MOV.U32 R159, RZ, RZ, R124 ;  /* 0x000000ffff9f7224 */ /* 0x000fe400078e007c */
[----:B------:R-:W-:-:S07]  /*3bd0*/  IMAD.MOV.U32 R90, RZ, RZ, R158 ;  /* 0x000000ffff5a7224 */ /* 0x000fce00078e009e */
[----:B------:R-:W-:Y:S05]  /*3be0*/  WARPSYNC.COLLECTIVE R156, `(.L_x_1537) ;  /* 0x000000009c087348 */ /* 0x000fea0003c00000 */
[----:B------:R0:W1:Y:S02]  /*3bf0*/  SHFL.DOWN P6, R158, R159, R160, R161 ;  /* 0x080000a09f9e7389 */ /* 0x00006400000c00a1 */
[----:B01----:R-:W-:Y:S01]  /*3c00*/  ENDCOLLECTIVE ;  /* 0x000000000000791b */ /* 0x003fe20003800000 */
.L_x_1537:
[----:B------:R-:W-:-:S04]  /*3c10*/  FADD.FTZ R90, R90, R125 ;  /* 0x0000007d5a5a7221 */ /* 0x000fc80000010000 */
[----:B------:R-:W-:Y:S02]  /*3c20*/  IMAD.MOV.U32 R159, RZ, RZ, R90 ;  /* 0x000000ffff9f7224 */ /* 0x000fe400078e005a */
[----:B------:R-:W-:Y:S01]  /*3c30*/  IMAD.MOV.U32 R160, RZ, RZ, 0x8 ;  /* 0x00000008ffa07424 */ /* 0x000fe200078e00ff */
[----:B------:R-:W-:-:S07]  /*3c40*/  MOV R91, R158 ;  /* 0x0000009e005b7202 */ /* 0x000fce0000000f00 */
[----:B------:R-:W-:Y:S05]  /*3c50*/  WARPSYNC.COLLECTIVE R156, `(.L_x_1538) ;  /* 0x000000009c087348 */ /* 0x000fea0003c00000 */
[----:B------:R0:W1:Y:S02]  /*3c60*/  SHFL.DOWN P6, R158, R159, R160, R161 ;  /* 0x080000a09f9e7389 */ /* 0x00006400000c00a1 */
[----:B01----:R-:W-:Y:S01]  /*3c70*/  ENDCOLLECTIVE ;  /* 0x000000000000791b */ /* 0x003fe20003800000 */
.L_x_1538:
[----:B------:R-:W-:-:S04]  /*3c80*/  FADD.FTZ R91, R91, R124 ;  /* 0x0000007c5b5b7221 */ /* 0x000fc80000010000 */
[----:B------:R-:W-:Y:S01]  /*3c90*/  IMAD.MOV.U32 R159, RZ, RZ, R91 ;  /* 0x000000ffff9f7224 */ /* 0x000fe200078e005b */
[----:B------:R-:W-:-:S07]  /*3ca0*/  MOV R93, R158 ;  /* 0x0000009e005d7202 */ /* 0x000fce0000000f00 */
[----:B------:R-:W-:Y:S05]  /*3cb0*/  WARPSYNC.COLLECTIVE R156, `(.L_x_1539) ;  /* 0x000000009c087348 */ /* 0x000fea0003c00000 */
[----:B------:R0:W1:Y:S02]  /*3cc0*/  SHFL.DOWN P6, R158, R159, R160, R161 ;  /* 0x080000a09f9e7389 */ /* 0x00006400000c00a1 */
[----:B01----:R-:W-:Y:S01]  /*3cd0*/  ENDCOLLECTIVE ;  /* 0x000000000000791b */ /* 0x003fe20003800000 */
.L_x_1539:
[----:B------:R-:W-:-:S05]  /*3ce0*/  FADD.FTZ R93, R90, R93 ;  /* 0x0000005d5a5d7221 */ /* 0x000fca0000010000 */
[----:B------:R-:W-:Y:S01]  /*3cf0*/  MOV R159, R93 ;  /* 0x0000005d009f7202 */ /* 0x000fe20000000f00 */
[----:B------:R-:W-:Y:S02]  /*3d00*/  IMAD.MOV.U32 R160, RZ, RZ, 0x4 ;  /* 0x00000004ffa07424 */ /* 0x000fe400078e00ff */
[----:B------:R-:W-:-:S07]  /*3d10*/  IMAD.MOV.U32 R92, RZ, RZ, R158 ;  /* 0x000000ffff5c7224 */ /* 0x000fce00078e009e */
[----:B------:R-:W-:Y:S05]  /*3d20*/  WARPSYNC.COLLECTIVE R156, `(.L_x_1540) ;  /* 0x000000009c087348 */ /* 0x000fea0003c00000 */
[----:B------:R0:W1:Y:S02]  /*3d30*/  SHFL.DOWN P6, R158, R159, R160, R161 ;  /* 0x080000a09f9e7389 */ /* 0x00006400000c00a1 */
[----:B01----:R-:W-:Y:S01]  /*3d40*/  ENDCOLLECTIVE ;  /* 0x000000000000791b */ /* 0x003fe20003800000 */
.L_x_1540:
[----:B------:R-:W-:-:S05]  /*3d50*/  FADD.FTZ R92, R91, R92 ;  /* 0x0000005c5b5c7221 */ /* 0x000fca0000010000 */
[----:B------:R-:W-:Y:S01]  /*3d60*/  MOV R159, R92 ;  /* 0x0000005c009f7202 */ /* 0x000fe20000000f00 */
[----:B------:R-:W-:-:S07]  /*3d70*/  IMAD.MOV.U32 R94, RZ, RZ, R158 ;  /* 0x000000ffff5e7224 */ /* 0x000fce00078e009e */
[----:B------:R-:W-:Y:S05]  /*3d80*/  WARPSYNC.COLLECTIVE R156, `(.L_x_1541) ;  /* 0x000000009c087348 */ /* 0x000fea0003c00000 */
[----:B------:R0:W1:Y:S02]  /*3d90*/  SHFL.DOWN P6, R158, R159, R160, R161 ;  /* 0x080000a09f9e7389 */ /* 0x00006400000c00a1 */
[----:B01----:R-:W-:Y:S01]  /*3da0*/  ENDCOLLECTIVE ;  /* 0x000000000000791b */ /* 0x003fe20003800000 */
.L_x_1541:
[----:B------:R-:W-:Y:S01]  /*3db0*/  FADD.FTZ R94, R93, R94 ;  /* 0x0000005e5d5e7221 */ /* 0x000fe20000010000 */
[----:B------:R-:W-:-:S03]  /*3dc0*/  HFMA2.MMA R160, -RZ, RZ, 0, 1.1920928955078125e-07 ;  /* 0x00000002ffa07435 */ /* 0x000fc600000001ff */
[----:B------:R-:W-:Y:S02]  /*3dd0*/  IMAD.MOV.U32 R159, RZ, RZ, R94 ;  /* 0x000000ffff9f7224 */ /* 0x000fe400078e005e */
[----:B------:R-:W-:-:S07]  /*3de0*/  IMAD.MOV.U32 R95, RZ, RZ, R158 ;  /* 0x000000ffff5f7224 */ /* 0x000fce00078e009e */
[----:B------:R-:W-:Y:S05]  /*3df0*/  WARPSYNC.COLLECTIVE R156, `(.L_x_1542) ;  /* 0x000000009c087348 */ /* 0x000fea0003c00000 */
[----:B------:R0:W1:Y:S02]  /*3e00*/  SHFL.DOWN P6, R158, R159, R160, R161 ;  /* 0x080000a09f9e7389 */ /* 0x00006400000c00a1 */
[----:B01----:R-:W-:Y:S01]  /*3e10*/  ENDCOLLECTIVE ;  /* 0x000000000000791b */ /* 0x003fe20003800000 */
.L_x_1542:
[----:B------:R-:W-:-:S05]  /*3e20*/  FADD.FTZ R95, R92, R95 ;  /* 0x0000005f5c5f7221 */ /* 0x000fca0000010000 */
[----:B------:R-:W-:Y:S01]  /*3e30*/  MOV R159, R95 ;  /* 0x0000005f009f7202 */ /* 0x000fe20000000f00 */
[----:B------:R-:W-:-:S07]  /*3e40*/  IMAD.MOV.U32 R125, RZ, RZ, R158 ;  /* 0x000000ffff7d7224 */ /* 0x000fce00078e009e */
[----:B------:R-:W-:Y:S05]  /*3e50*/  WARPSYNC.COLLECTIVE R156, `(.L_x_1543) ;  /* 0x000000009c087348 */ /* 0x000fea0003c00000 */
[----:B------:R0:W1:Y:S02]  /*3e60*/  SHFL.DOWN P6, R158, R159, R160, R161 ;  /* 0x080000a09f9e7389 */ /* 0x00006400000c00a1 */
[----:B01----:R-:W-:Y:S01]  /*3e70*/  ENDCOLLECTIVE ;  /* 0x000000000000791b */ /* 0x003fe20003800000 */
.L_x_1543:
[----:B------:R-:W-:-:S05]  /*3e80*/  FADD.FTZ R125, R94, R125 ;  /* 0x0000007d5e7d7221 */ /* 0x000fca0000010000 */
[----:B------:R-:W-:Y:S01]  /*3e90*/  MOV R159, R125 ;  /* 0x0000007d009f7202 */ /* 0x000fe20000000f00 */
[----:B------:R-:W-:Y:S02]  /*3ea0*/  IMAD.MOV.U32 R160, RZ, RZ, 0x1 ;  /* 0x00000001ffa07424 */ /* 0x000fe400078e00ff */
[----:B------:R-:W-:-:S07]  /*3eb0*/  IMAD.MOV.U32 R124, RZ, RZ, R158 ;  /* 0x000000ffff7c7224 */ /* 0x000fce00078e009e */
[----:B------:R-:W-:Y:S05]  /*3ec0*/  WARPSYNC.COLLECTIVE R156, `(.L_x_1544) ;  /* 0x000000009c087348 */ /* 0x000fea0003c00000 */
[----:B------:R0:W1:Y:S02]  /*3ed0*/  SHFL.DOWN P6, R158, R159, R160, R161 ;  /* 0x080000a09f9e7389 */ /* 0x00006400000c00a1 */
[----:B01----:R-:W-:Y:S01]  /*3ee0*/  ENDCOLLECTIVE ;  /* 0x000000000000791b */ /* 0x003fe20003800000 */
.L_x_1544:
[----:B------:R-:W-:-:S04]  /*3ef0*/  FADD.FTZ R90, R95, R124 ;  /* 0x0000007c5f5a7221 */ /* 0x000fc80000010000 */
[----:B------:R-:W-:Y:S01]  /*3f00*/  IMAD.MOV.U32 R159, RZ, RZ, R90 ;  /* 0x000000ffff9f7224 */ /* 0x000fe200078e005a */
[----:B------:R-:W-:-:S07]  /*3f10*/  MOV R124, R158 ;  /* 0x0000009e007c7202 */ /* 0x000fce0000000f00 */
[----:B------:R-:W-:Y:S05]  /*3f20*/  WARPSYNC.COLLECTIVE R156, `(.L_x_1545) ;  /* 0x000000009c087348 */ /* 0x000fea0003c00000 */
[----:B------:R0:W1:Y:S02]  /*3f30*/  SHFL.DOWN P6, R158, R159, R160, R161 ;  /* 0x080000a09f9e7389 */ /* 0x00006400000c00a1 */
[----:B01----:R-:W-:Y:S01]  /*3f40*/  ENDCOLLECTIVE ;  /* 0x000000000000791b */ /* 0x003fe20003800000 */
.L_x_1545:
[----:B------:R-:W-:Y:S01]  /*3f50*/  MOV R91, R158 ;  /* 0x0000009e005b7202 */ /* 0x000fe20000000f00 */
[----:B------:R-:W-:Y:S06]  /*3f60*/  BRA `(.L_x_1546) ;  /* 0xffffffdc00807947 */ /* 0x000fec000383ffff */
.L_x_1547:
        /* <DEDUP_REMOVED lines=9> */
.L_x_3921:


//--------------------- .text._ZN10layer_norm22ln_bwd_finalize_kernelINS_22Kernel_traits_finalizeILj2560E13__nv_bfloat16S2_fS2_fjLb0ELj1024ELj4ENS_18Kernel_traits_baseILj2560ES2_S2_fS2_fjLj1024EEEEELb0ELb1EEEvNS_9BwdParamsE --------------------------
	.section	.text._ZN10layer_norm22ln_bwd_finalize_kernelINS_22Kernel_traits_finalizeILj2560E13__nv_bfloat16S2_fS2_fjLb0ELj1024ELj4ENS_18Kernel_traits_baseILj2560ES2_S2_fS2_fjLj1024EEEEELb0ELb1EEEvNS_9BwdParamsE,"ax",@progbits
	.align	128
        .global         _ZN10layer_norm22ln_bwd_finalize_kernelINS_22Kernel_traits_finalizeILj2560E13__nv_bfloat16S2_fS2_fjLb0ELj1024ELj4ENS_18Kernel_traits_baseILj2560ES2_S2_fS2_fjLj1024EEEEELb0ELb1EEEvNS_9BwdParamsE
        .type           _ZN10layer_norm22ln_bwd_finalize_kernelINS_22Kernel_traits_finalizeILj2560E13__nv_bfloat16S2_fS2_fjLb0ELj1024ELj4ENS_18Kernel_traits_baseILj2560ES2_S2_fS2_fjLj1024EEEEELb0ELb1EEEvNS_9BwdParamsE,@function
        .size           _ZN10layer_norm22ln_bwd_finalize_kernelINS_22Kernel_traits_finalizeILj2560E13__nv_bfloat16S2_fS2_fjLb0ELj1024ELj4ENS_18Kernel_traits_baseILj2560ES2_S2_fS2_fjLj1024EEEEELb0ELb1EEEvNS_9BwdParamsE,(.L_x_3922 - _ZN10layer_norm22ln_bwd_finalize_kernelINS_22Kernel_traits_finalizeILj2560E13__nv_bfloat16S2_fS2_fjLb0ELj1024ELj4ENS_18Kernel_traits_baseILj2560ES2_S2_fS2_fjLj1024EEEEELb0ELb1EEEvNS_9BwdParamsE)
        .other          _ZN10layer_norm22ln_bwd_finalize_kernelINS_22Kernel_traits_finalizeILj2560E13__nv_bfloat16S2_fS2_fjLb0ELj1024ELj4ENS_18Kernel_traits_baseILj2560ES2_S2_fS2_fjLj1024EEEEELb0ELb1EEEvNS_9BwdParamsE,@"STO_CUDA_ENTRY STV_DEFAULT"
_ZN10layer_norm22ln_bwd_finalize_kernelINS_22Kernel_traits_finalizeILj2560E13__nv_bfloat16S2_fS2_fjLb0ELj1024ELj4ENS_18Kernel_traits_baseILj2560ES2_S2_fS2_fjLj1024EEEEELb0ELb1EEEvNS_9BwdParamsE:
.text._ZN10layer_norm22ln_bwd_finalize_kernelINS_22Kernel_traits_finalizeILj2560E13__nv_bfloat16S2_fS2_fjLb0ELj1024ELj4ENS_18Kernel_traits_baseILj2560ES2_S2_fS2_fjLj1024EEEEELb0ELb1EEEvNS_9BwdParamsE:
        /* <DEDUP_REMOVED lines=26> */
.L_x_1559:
        /* <DEDUP_REMOVED lines=31> */
.L_x_1552:
        /* <DEDUP_REMOVED lines=34> */
.L_x_1551:
[----:B------:R-:W-:Y:S05]  /*05b0*/  BSYNC B1 ;  /* 0x0000000000017941 */ /* 0x000fea0003800000 */
.L_x_1550:
        /* <DEDUP_REMOVED lines=25> */
.L_x_1554:
[----:B------:R-:W-:Y:S05]  /*0750*/  BSYNC B1 ;  /* 0x0000000000017941 */ /* 0x000fea0003800000 */
.L_x_1553:
        /* <DEDUP_REMOVED lines=12> */
.L_x_1549:
[----:B------:R-:W-:Y:S05]  /*0820*/  BSYNC B0 ;  /* 0x0000000000007941 */ /* 0x000fea0003800000 */
.L_x_1548:
        /* <DEDUP_REMOVED lines=29> */
.L_x_1570:
[----:B------:R-:W-:Y:S01]  /*0a00*/  @!P1 SHF.R.U32.HI R12, RZ, 0x3, R0 ;  /* 0x00000003ff0c9819 */ /* 0x000fe20000011600 */
[----:B----4-:R-:W-:Y:S01]  /*0a10*/  FADD.FTZ R14, R9, R14 ;  /* 0x0000000e090e7221 */ /* 0x010fe20000010000 */
[----:B---3--:R-:W-:Y:S02]  /*0a20*/  FADD.FTZ R11, R10, R11 ;  /* 0x0000000b0a0b7221 */ /* 0x008fe40000010000 */
[----:B------:R-:W-:-:S05]  /*0a30*/  @!P1 LOP3.LUT R12, R12, 0x1ffffffc, RZ, 0xc0, !PT ;  /* 0x1ffffffc0c0c9812 */ /* 0x000fca00078ec0ff */
[----:B------:R3:W-:Y:S04]  /*0a40*/  @!P1 STS [R12+UR4+0x2000], R14 ;  /* 0x0020000e0c009988 */ /* 0x0007e80008000804 */
[----:B------:R3:W-:Y:S02]  /*0a50*/  @!P1 STS [R12+UR4+0x2080], R11 ;  /* 0x0020800b0c009988 */ /* 0x0007e40008000804 */
.L_x_1555:
        /* <DEDUP_REMOVED lines=14> */
.L_x_1558:
[----:B------:R-:W-:Y:S05]  /*0b40*/  BSYNC B0 ;  /* 0x0000000000007941 */ /* 0x000fea0003800000 */
.L_x_1557:
[C---:B------:R-:W-:Y:S02]  /*0b50*/  ISETP.GT.U32.AND P1, PT, R3.reuse, -0xa01, PT ;  /* 0xfffff5ff0300780c */ /* 0x040fe40003f24070 */
[----:B------:R-:W-:Y:S02]  /*0b60*/  IADD3 R3, R3, 0xa00, RZ ;  /* 0x00000a0003037810 */ /* 0x000fe40007ffe0ff */
[----:B------:R-:W-:-:S09]  /*0b70*/  IADD3 R4, R4, 0x500, RZ ;  /* 0x0000050004047810 */ /* 0x000fd20007ffe0ff */
[----:B------:R-:W-:Y:S05]  /*0b80*/  @P1 BRA `(.L_x_1559) ;  /* 0xfffffff400841947 */ /* 0x000fea000383ffff */
[----:B------:R-:W-:Y:S05]  /*0b90*/  EXIT ;  /* 0x000000000000794d */ /* 0x000fea0003800000 */
.L_x_1556:
[----:B------:R-:W-:Y:S01]  /*0ba0*/  HFMA2.MMA R22, -RZ, RZ, 0, 1.847743988037109375e-06 ;  /* 0x0000001fff167435 */ /* 0x000fe200000001ff */
[----:B0--3--:R-:W-:Y:S01]  /*0bb0*/  MOV R20, R10 ;  /* 0x0000000a00147202 */ /* 0x009fe20000000f00 */
[----:B------:R-:W-:Y:S01]  /*0bc0*/  IMAD.MOV.U32 R19, RZ, RZ, 0x1 ;  /* 0x00000001ff137424 */ /* 0x000fe200078e00ff */
[----:B------:R-:W-:-:S08]  /*0bd0*/  MOV R17, 0xffffffff ;  /* 0xffffffff00117802 */ /* 0x000fd00000000f00 */
[----:B-12---:R-:W-:Y:S05]  /*0be0*/  WARPSYNC.COLLECTIVE R17, `(.L_x_1560) ;  /* 0x0000000011087348 */ /* 0x006fea0003c00000 */
[----:B------:R0:W3:Y:S02]  /*0bf0*/  SHFL.BFLY P2, R18, R20, R19, R22 ;  /* 0x0c00001314127389 */ /* 0x0000e40000040016 */
[----:B0123--:R-:W-:Y:S01]  /*0c00*/  ENDCOLLECTIVE ;  /* 0x000000000000791b */ /* 0x00ffe20003800000 */
.L_x_1560:
[----:B------:R-:W-:Y:S01]  /*0c10*/  HFMA2.MMA R19, -RZ, RZ, 0, 1.1920928955078125e-07 ;  /* 0x00000002ff137435 */ /* 0x000fe200000001ff */
[----:B------:R-:W-:-:S05]  /*0c20*/  MOV R11, R18 ;  /* 0x00000012000b7202 */ /* 0x000fca0000000f00 */
[----:B------:R-:W-:-:S04]  /*0c30*/  FADD.FTZ R11, R10, R11 ;  /* 0x0000000b0a0b7221 */ /* 0x000fc80000010000 */
[----:B------:R-:W-:-:S07]  /*0c40*/  IMAD.MOV.U32 R20, RZ, RZ, R11 ;  /* 0x000000ffff147224 */ /* 0x000fce00078e000b */
[----:B------:R-:W-:Y:S05]  /*0c50*/  WARPSYNC.COLLECTIVE R17, `(.L_x_1561) ;  /* 0x0000000011087348 */ /* 0x000fea0003c00000 */
[----:B------:R0:W1:Y:S02]  /*0c60*/  SHFL.BFLY P2, R18, R20, R19, R22 ;  /* 0x0c00001314127389 */ /* 0x0000640000040016 */
[----:B01----:R-:W-:Y:S01]  /*0c70*/  ENDCOLLECTIVE ;  /* 0x000000000000791b */ /* 0x003fe20003800000 */
.L_x_1561:
[----:B------:R-:W-:Y:S01]  /*0c80*/  IMAD.MOV.U32 R19, RZ, RZ, 0x4 ;  /* 0x00000004ff137424 */ /* 0x000fe200078e00ff */
[----:B------:R-:W-:-:S05]  /*0c90*/  MOV R12, R18 ;  /* 0x00000012000c7202 */ /* 0x000fca0000000f00 */
[----:B------:R-:W-:-:S05]  /*0ca0*/  FADD.FTZ R12, R11, R12 ;  /* 0x0000000c0b0c7221 */ /* 0x000fca0000010000 */
[----:B------:R-:W-:-:S07]  /*0cb0*/  MOV R20, R12 ;  /* 0x0000000c00147202 */ /* 0x000fce0000000f00 */
[----:B------:R-:W-:Y:S05]  /*0cc0*/  WARPSYNC.COLLECTIVE R17, `(.L_x_1562) ;  /* 0x0000000011087348 */ /* 0x000fea0003c00000 */
[----:B------:R0:W1:Y:S02]  /*0cd0*/  SHFL.BFLY P2, R18, R20, R19, R22 ;  /* 0x0c00001314127389 */ /* 0x0000640000040016 */
[----:B01----:R-:W-:Y:S01]  /*0ce0*/  ENDCOLLECTIVE ;  /* 0x000000000000791b */ /* 0x003fe20003800000 */
.L_x_1562:
[----:B------:R-:W-:Y:S01]  /*0cf0*/  HFMA2.MMA R19, -RZ, RZ, 0, 4.76837158203125e-07 ;  /* 0x00000008ff137435 */ /* 0x000fe200000001ff */
[----:B------:R-:W-:-:S05]  /*0d00*/  MOV R13, R18 ;  /* 0x00000012000d7202 */ /* 0x000fca0000000f00 */
[----:B------:R-:W-:-:S05]  /*0d10*/  FADD.FTZ R13, R12, R13 ;  /* 0x0000000d0c0d7221 */ /* 0x000fca0000010000 */
[----:B------:R-:W-:-:S07]  /*0d20*/  MOV R20, R13 ;  /* 0x0000000d00147202 */ /* 0x000fce0000000f00 */
[----:B------:R-:W-:Y:S05]  /*0d30*/  WARPSYNC.COLLECTIVE R17, `(.L_x_1563) ;  /* 0x0000000011087348 */ /* 0x000fea0003c00000 */
[----:B------:R0:W1:Y:S02]  /*0d40*/  SHFL.BFLY P2, R18, R20, R19, R22 ;  /* 0x0c00001314127389 */ /* 0x0000640000040016 */
[----:B01----:R-:W-:Y:S01]  /*0d50*/  ENDCOLLECTIVE ;  /* 0x000000000000791b */ /* 0x003fe20003800000 */
.L_x_1563:
[----:B------:R-:W-:Y:S01]  /*0d60*/  HFMA2.MMA R19, -RZ, RZ, 0, 9.5367431640625e-07 ;  /* 0x00000010ff137435 */ /* 0x000fe200000001ff */
[----:B------:R-:W-:-:S04]  /*0d70*/  IMAD.MOV.U32 R10, RZ, RZ, R18 ;  /* 0x000000ffff0a7224 */ /* 0x000fc800078e0012 */
[----:B------:R-:W-:-:S05]  /*0d80*/  FADD.FTZ R10, R13, R10 ;  /* 0x0000000a0d0a7221 */ /* 0x000fca0000010000 */
[----:B------:R-:W-:-:S07]  /*0d90*/  MOV R20, R10 ;  /* 0x0000000a00147202 */ /* 0x000fce0000000f00 */
[----:B------:R-:W-:Y:S05]  /*0da0*/  WARPSYNC.COLLECTIVE R17, `(.L_x_1564) ;  /* 0x0000000011087348 */ /* 0x000fea0003c00000 */
[----:B------:R0:W1:Y:S02]  /*0db0*/  SHFL.BFLY P2, R18, R20, R19, R22 ;  /* 0x0c00001314127389 */ /* 0x0000640000040016 */
[----:B01----:R-:W-:Y:S01]  /*0dc0*/  ENDCOLLECTIVE ;  /* 0x000000000000791b */ /* 0x003fe20003800000 */
.L_x_1564:
[----:B------:R-:W-:Y:S01]  /*0dd0*/  HFMA2.MMA R19, -RZ, RZ, 0, 5.9604644775390625e-08 ;  /* 0x00000001ff137435 */ /* 0x000fe200000001ff */
[----:B------:R-:W-:Y:S01]  /*0de0*/  IMAD.MOV.U32 R20, RZ, RZ, R9 ;  /* 0x000000ffff147224 */ /* 0x000fe200078e0009 */
[----:B------:R-:W-:-:S09]  /*0df0*/  MOV R11, R18 ;  /* 0x00000012000b7202 */ /* 0x000fd20000000f00 */
[----:B------:R-:W-:Y:S05]  /*0e00*/  WARPSYNC.COLLECTIVE R17, `(.L_x_1565) ;  /* 0x0000000011087348 */ /* 0x000fea0003c00000 */
[----:B------:R0:W1:Y:S02]  /*0e10*/  SHFL.BFLY P2, R18, R20, R19, R22 ;  /* 0x0c00001314127389 */ /* 0x0000640000040016 */
[----:B01----:R-:W-:Y:S01]  /*0e20*/  ENDCOLLECTIVE ;  /* 0x000000000000791b */ /* 0x003fe20003800000 */
.L_x_1565:
[----:B------:R-:W-:Y:S01]  /*0e30*/  HFMA2.MMA R19, -RZ, RZ, 0, 1.1920928955078125e-07 ;  /* 0x00000002ff137435 */ /* 0x000fe200000001ff */
[----:B------:R-:W-:-:S05]  /*0e40*/  MOV R12, R18 ;  /* 0x00000012000c7202 */ /* 0x000fca0000000f00 */
[----:B------:R-:W-:-:S05]  /*0e50*/  FADD.FTZ R14, R9, R12 ;  /* 0x0000000c090e7221 */ /* 0x000fca0000010000 */
[----:B------:R-:W-:-:S07]  /*0e60*/  MOV R20, R14 ;  /* 0x0000000e00147202 */ /* 0x000fce0000000f00 */
[----:B------:R-:W-:Y:S05]  /*0e70*/  WARPSYNC.COLLECTIVE R17, `(.L_x_1566) ;  /* 0x0000000011087348 */ /* 0x000fea0003c00000 */
[----:B------:R0:W1:Y:S02]  /*0e80*/  SHFL.BFLY P2, R18, R20, R19, R22 ;  /* 0x0c00001314127389 */ /* 0x0000640000040016 */
[----:B01----:R-:W-:Y:S01]  /*0e90*/  ENDCOLLECTIVE ;  /* 0x000000000000791b */ /* 0x003fe20003800000 */
.L_x_1566:
[----:B------:R-:W-:Y:S01]  /*0ea0*/  HFMA2.MMA R19, -RZ, RZ, 0, 2.384185791015625e-07 ;  /* 0x00000004ff137435 */ /* 0x000fe200000001ff */
[----:B------:R-:W-:-:S04]  /*0eb0*/  IMAD.MOV.U32 R13, RZ, RZ, R18 ;  /* 0x000000ffff0d7224 */ /* 0x000fc800078e0012 */
[----:B------:R-:W-:-:S05]  /*0ec0*/  FADD.FTZ R15, R14, R13 ;  /* 0x0000000d0e0f7221 */ /* 0x000fca0000010000 */
[----:B------:R-:W-:-:S07]  /*0ed0*/  MOV R20, R15 ;  /* 0x0000000f00147202 */ /* 0x000fce0000000f00 */
[----:B------:R-:W-:Y:S05]  /*0ee0*/  WARPSYNC.COLLECTIVE R17, `(.L_x_1567) ;  /* 0x0000000011087348 */ /* 0x000fea0003c00000 */
[----:B------:R0:W1:Y:S02]  /*0ef0*/  SHFL.BFLY P2, R18, R20, R19, R22 ;  /* 0x0c00001314127389 */ /* 0x0000640000040016 */
[----:B01----:R-:W-:Y:S01]  /*0f00*/  ENDCOLLECTIVE ;  /* 0x000000000000791b */ /* 0x003fe20003800000 */
.L_x_1567:
[----:B------:R-:W-:Y:S01]  /*0f10*/  IMAD.MOV.U32 R19, RZ, RZ, 0x8 ;  /* 0x00000008ff137424 */ /* 0x000fe200078e00ff */
[----:B------:R-:W-:-:S05]  /*0f20*/  MOV R16, R18 ;  /* 0x0000001200107202 */ /* 0x000fca0000000f00 */
[----:B------:R-:W-:-:S05]  /*0f30*/  FADD.FTZ R16, R15, R16 ;  /* 0x000000100f107221 */ /* 0x000fca0000010000 */
[----:B------:R-:W-:-:S07]  /*0f40*/  MOV R20, R16 ;  /* 0x0000001000147202 */ /* 0x000fce0000000f00 */
[----:B------:R-:W-:Y:S05]  /*0f50*/  WARPSYNC.COLLECTIVE R17, `(.L_x_1568) ;  /* 0x0000000011087348 */ /* 0x000fea0003c00000 */
[----:B------:R0:W1:Y:S02]  /*0f60*/  SHFL.BFLY P2, R18, R20, R19, R22 ;  /* 0x0c00001314127389 */ /* 0x0000640000040016 */
[----:B01----:R-:W-:Y:S01]  /*0f70*/  ENDCOLLECTIVE ;  /* 0x000000000000791b */ /* 0x003fe20003800000 */
.L_x_1568:
[----:B------:R-:W-:Y:S01]  /*0f80*/  HFMA2.MMA R19, -RZ, RZ, 0, 9.5367431640625e-07 ;  /* 0x00000010ff137435 */ /* 0x000fe200000001ff */
[----:B------:R-:W-:-:S05]  /*0f90*/  MOV R9, R18 ;  /* 0x0000001200097202 */ /* 0x000fca0000000f00 */
[----:B------:R-:W-:-:S05]  /*0fa0*/  FADD.FTZ R9, R16, R9 ;  /* 0x0000000910097221 */ /* 0x000fca0000010000 */
[----:B------:R-:W-:-:S07]  /*0fb0*/  MOV R20, R9 ;  /* 0x0000000900147202 */ /* 0x000fce0000000f00 */
[----:B------:R-:W-:Y:S05]  /*0fc0*/  WARPSYNC.COLLECTIVE R17, `(.L_x_1569) ;  /* 0x0000000011087348 */ /* 0x000fea0003c00000 */
[----:B------:R0:W1:Y:S02]  /*0fd0*/  SHFL.BFLY P2, R18, R20, R19, R22 ;  /* 0x0c00001314127389 */ /* 0x0000640000040016 */
[----:B01----:R-:W-:Y:S01]  /*0fe0*/  ENDCOLLECTIVE ;  /* 0x000000000000791b */ /* 0x003fe20003800000 */
.L_x_1569:
[----:B------:R-:W-:Y:S01]  /*0ff0*/  MOV R14, R18 ;  /* 0x00000012000e7202 */ /* 0x000fe20000000f00 */
[----:B------:R-:W-:Y:S06]  /*1000*/  BRA `(.L_x_1570) ;  /* 0xfffffff8007c7947 */ /* 0x000fec000383ffff */
.L_x_1571:
        /* <DEDUP_REMOVED lines=15> */
.L_x_3922:


//--------------------- .text._ZN10layer_norm40ln_parallel_residual_bwd_finalize_kernelINS_22Kernel_traits_finalizeILj2560E13__nv_bfloat16S2_fS2_fjLb0ELj1024ELj4ENS_18Kernel_traits_baseILj2560ES2_S2_fS2_fjLj1024EEEEELb1EEEvNS_9BwdParamsE --------------------------
	.section	.text._ZN10layer_norm40ln_parallel_residual_bwd_finalize_kernelINS_22Kernel_traits_finalizeILj2560E13__nv_bfloat16S2_fS2_fjLb0ELj1024ELj4ENS_18Kernel_traits_baseILj2560ES2_S2_fS2_fjLj1024EEEEELb1EEEvNS_9BwdParamsE,"ax",@progbits
	.align	128
        .global         _ZN10layer_norm40ln_parallel_residual_bwd_finalize_kernelINS_22Kernel_traits_finalizeILj2560E13__nv_bfloat16S2_fS2_fjLb0ELj1024ELj4ENS_18Kernel_traits_baseILj2560ES2_S2_fS2_fjLj1024EEEEELb1EEEvNS_9BwdParamsE
        .type           _ZN10layer_norm40ln_parallel_residual_bwd_finalize_kernelINS_22Kernel_traits_finalizeILj2560E13__nv_bfloat16S2_fS2_fjLb0ELj1024ELj4ENS_18Kernel_traits_baseILj2560ES2_S2_fS2_fjLj1024EEEEELb1EEEvNS_9BwdParamsE,@function
        .size           _ZN10layer_norm40ln_parallel_residual_bwd_finalize_kernelINS_22Kernel_traits_finalizeILj2560E13__nv_bfloat16S2_fS2_fjLb0ELj1024ELj4ENS_18Kernel_traits_baseILj2560ES2_S2_fS2_fjLj1024EEEEELb1EEEvNS_9BwdParamsE,(.L_x_3923 - _ZN10layer_norm40ln_parallel_residual_bwd_finalize_kernelINS_22Kernel_traits_finalizeILj2560E13__nv_bfloat16S2_fS2_fjLb0ELj1024ELj4ENS_18Kernel_traits_baseILj2560ES2_S2_fS2_fjLj1024EEEEELb1EEEvNS_9BwdParamsE)
        .other          _ZN10layer_norm40ln_parallel_residual_bwd_finalize_kernelINS_22Kernel_traits_finalizeILj2560E13__nv_bfloat16S2_fS2_fjLb0ELj1024ELj4ENS_18Kernel_traits_baseILj2560ES2_S2_fS2_fjLj1024EEEEELb1EEEvNS_9BwdParamsE,@"STO_CUDA_ENTRY STV_DEFAULT"
_ZN10layer_norm40ln_parallel_residual_bwd_finalize_kernelINS_22Kernel_traits_finalizeILj2560E13__nv_bfloat16S2_fS2_fjLb0ELj1024ELj4ENS_18Kernel_traits_baseILj2560ES2_S2_fS2_fjLj1024EEEEELb1EEEvNS_9BwdParamsE:
.text._ZN10layer_norm40ln_parallel_residual_bwd_finalize_kernelINS_22Kernel_traits_finalizeILj2560E13__nv_bfloat16S2_fS2_fjLb0ELj1024ELj4ENS_18Kernel_traits_baseILj2560ES2_S2_fS2_fjLj1024EEEEELb1EEEvNS_9BwdParamsE:
        /* <DEDUP_REMOVED lines=23> */
.L_x_1583:
        /* <DEDUP_REMOVED lines=41> */
.L_x_1576:
        /* <DEDUP_REMOVED lines=62> */
.L_x_1575:
[----:B------:R-:W-:Y:S05]  /*07e0*/  BSYNC B1 ;  /* 0x0000000000017941 */ /* 0x000fea0003800000 */
.L_x_1574:
        /* <DEDUP_REMOVED lines=39> */
.L_x_1578:
[----:B------:R-:W-:Y:S05]  /*0a60*/  BSYNC B1 ;  /* 0x0000000000017941 */ /* 0x000fea0003800000 */
.L_x_1577:
        /* <DEDUP_REMOVED lines=20> */
.L_x_1573:
[----:B------:R-:W-:Y:S05]  /*0bb0*/  BSYNC B0 ;  /* 0x0000000000007941 */ /* 0x000fea0003800000 */
.L_x_1572:
        /* <DEDUP_REMOVED lines=54> */
.L_x_1604:
        /* <DEDUP_REMOVED lines=10> */
.L_x_1579:
        /* <DEDUP_REMOVED lines=26> */
.L_x_1582:
[----:B------:R-:W-:Y:S05]  /*1160*/  BSYNC B0 ;  /* 0x0000000000007941 */ /* 0x000fea0003800000 */
.L_x_1581:
[C---:B------:R-:W-:Y:S02]  /*1170*/  ISETP.GT.U32.AND P1, PT, R4.reuse, -0xa01, PT ;  /* 0xfffff5ff0400780c */ /* 0x040fe40003f24070 */
[----:B------:R-:W-:Y:S02]  /*1180*/  IADD3 R4, R4, 0xa00, RZ ;  /* 0x00000a0004047810 */ /* 0x000fe40007ffe0ff */
[----:B------:R-:W-:-:S09]  /*1190*/  IADD3 R5, R5, 0x500, RZ ;  /* 0x0000050005057810 */ /* 0x000fd20007ffe0ff */
[----:B------:R-:W-:Y:S05]  /*11a0*/  @P1 BRA `(.L_x_1583) ;  /* 0xffffffec00f01947 */ /* 0x000fea000383ffff */
[----:B------:R-:W-:Y:S05]  /*11b0*/  EXIT ;  /* 0x000000000000794d */ /* 0x000fea0003800000 */
.L_x_1580:
[----:B------:R-:W-:Y:S01]  /*11c0*/  HFMA2.MMA R13, -RZ, RZ, 0, 5.9604644775390625e-08 ;  /* 0x00000001ff0d7435 */ /* 0x000fe200000001ff */
[----:B0-----:R-:W-:Y:S02]  /*11d0*/  MOV R26, R9 ;  /* 0x00000009001a7202 */ /* 0x001fe40000000f00 */
[----:B------:R-:W-:Y:S02]  /*11e0*/  MOV R12, 0x1f ;  /* 0x0000001f000c7802 */ /* 0x000fe40000000f00 */
[----:B------:R-:W-:-:S07]  /*11f0*/  MOV R11, 0xffffffff ;  /* 0xffffffff000b7802 */ /* 0x000fce0000000f00 */
[----:B-1234-:R-:W-:Y:S05]  /*1200*/  WARPSYNC.COLLECTIVE R11, `(.L_x_1584) ;  /* 0x000000000b087348 */ /* 0x01efea0003c00000 */
[----:B------:R0:W0:Y:S02]  /*1210*/  SHFL.BFLY P2, R16, R26, R13, R12 ;  /* 0x0c00000d1a107389 */ /* 0x000024000004000c */
[----:B01234-:R-:W-:Y:S01]  /*1220*/  ENDCOLLECTIVE ;  /* 0x000000000000791b */ /* 0x01ffe20003800000 */
.L_x_1584:
[----:B------:R-:W-:Y:S01]  /*1230*/  HFMA2.MMA R13, -RZ, RZ, 0, 1.1920928955078125e-07 ;  /* 0x00000002ff0d7435 */ /* 0x000fe200000001ff */
[----:B------:R-:W-:-:S05]  /*1240*/  FADD.FTZ R10, R9, R16 ;  /* 0x00000010090a7221 */ /* 0x000fca0000010000 */
[----:B------:R-:W-:-:S07]  /*1250*/  MOV R26, R10 ;  /* 0x0000000a001a7202 */ /* 0x000fce0000000f00 */
[----:B------:R-:W-:Y:S05]  /*1260*/  WARPSYNC.COLLECTIVE R11, `(.L_x_1585) ;  /* 0x000000000b087348 */ /* 0x000fea0003c00000 */
[----:B------:R0:W1:Y:S02]  /*1270*/  SHFL.BFLY P2, R16, R26, R13, R12 ;  /* 0x0c00000d1a107389 */ /* 0x000064000004000c */
[----:B01----:R-:W-:Y:S01]  /*1280*/  ENDCOLLECTIVE ;  /* 0x000000000000791b */ /* 0x003fe20003800000 */
.L_x_1585:
[----:B------:R-:W-:Y:S01]  /*1290*/  HFMA2.MMA R13, -RZ, RZ, 0, 2.384185791015625e-07 ;  /* 0x00000004ff0d7435 */ /* 0x000fe200000001ff */
[----:B------:R-:W-:-:S05]  /*12a0*/  FADD.FTZ R9, R10, R16 ;  /* 0x000000100a097221 */ /* 0x000fca0000010000 */
[----:B------:R-:W-:-:S07]  /*12b0*/  MOV R26, R9 ;  /* 0x00000009001a7202 */ /* 0x000fce0000000f00 */
[----:B------:R-:W-:Y:S05]  /*12c0*/  WARPSYNC.COLLECTIVE R11, `(.L_x_1586) ;  /* 0x000000000b087348 */ /* 0x000fea0003c00000 */
[----:B------:R0:W1:Y:S02]  /*12d0*/  SHFL.BFLY P2, R16, R26, R13, R12 ;  /* 0x0c00000d1a107389 */ /* 0x000064000004000c */
[----:B01----:R-:W-:Y:S01]  /*12e0*/  ENDCOLLECTIVE ;  /* 0x000000000000791b */ /* 0x003fe20003800000 */
.L_x_1586:
[----:B------:R-:W-:Y:S01]  /*12f0*/  HFMA2.MMA R13, -RZ, RZ, 0, 4.76837158203125e-07 ;  /* 0x00000008ff0d7435 */ /* 0x000fe200000001ff */
[----:B------:R-:W-:-:S05]  /*1300*/  FADD.FTZ R18, R9, R16 ;  /* 0x0000001009127221 */ /* 0x000fca0000010000 */
[----:B------:R-:W-:-:S07]  /*1310*/  MOV R26, R18 ;  /* 0x00000012001a7202 */ /* 0x000fce0000000f00 */
[----:B------:R-:W-:Y:S05]  /*1320*/  WARPSYNC.COLLECTIVE R11, `(.L_x_1587) ;  /* 0x000000000b087348 */ /* 0x000fea0003c00000 */
[----:B------:R0:W1:Y:S02]  /*1330*/  SHFL.BFLY P2, R16, R26, R13, R12 ;  /* 0x0c00000d1a107389 */ /* 0x000064000004000c */
[----:B01----:R-:W-:Y:S01]  /*1340*/  ENDCOLLECTIVE ;  /* 0x000000000000791b */ /* 0x003fe20003800000 */
.L_x_1587:
[----:B------:R-:W-:Y:S01]  /*1350*/  HFMA2.MMA R13, -RZ, RZ, 0, 9.5367431640625e-07 ;  /* 0x00000010ff0d7435 */ /* 0x000fe200000001ff */
[----:B------:R-:W-:-:S05]  /*1360*/  FADD.FTZ R10, R18, R16 ;  /* 0x00000010120a7221 */ /* 0x000fca0000010000 */
[----:B------:R-:W-:-:S07]  /*1370*/  MOV R26, R10 ;  /* 0x0000000a001a7202 */ /* 0x000fce0000000f00 */
[----:B------:R-:W-:Y:S05]  /*1380*/  WARPSYNC.COLLECTIVE R11, `(.L_x_1588) ;  /* 0x000000000b087348 */ /* 0x000fea0003c00000 */
[----:B------:R0:W1:Y:S02]  /*1390*/  SHFL.BFLY P2, R16, R26, R13, R12 ;  /* 0x0c00000d1a107389 */ /* 0x000064000004000c */
[----:B01----:R-:W-:Y:S01]  /*13a0*/  ENDCOLLECTIVE ;  /* 0x000000000000791b */ /* 0x003fe20003800000 */
.L_x_1588:
[----:B------:R-:W-:Y:S01]  /*13b0*/  MOV R26, R14 ;  /* 0x0000000e001a7202 */ /* 0x000fe20000000f00 */
[----:B------:R-:W-:Y:S01]  /*13c0*/  IMAD.MOV.U32 R13, RZ, RZ, 0x1 ;  /* 0x00000001ff0d7424 */ /* 0x000fe200078e00ff */
[----:B------:R-:W-:-:S07]  /*13d0*/  MOV R9, R16 ;  /* 0x0000001000097202 */ /* 0x000fce0000000f00 */
[----:B------:R-:W-:Y:S05]  /*13e0*/  WARPSYNC.COLLECTIVE R11, `(.L_x_1589) ;  /* 0x000000000b087348 */ /* 0x000fea0003c00000 */
[----:B------:R0:W1:Y:S02]  /*13f0*/  SHFL.BFLY P2, R16, R26, R13, R12 ;  /* 0x0c00000d1a107389 */ /* 0x000064000004000c */
[----:B01----:R-:W-:Y:S01]  /*1400*/  ENDCOLLECTIVE ;  /* 0x000000000000791b */ /* 0x003fe20003800000 */
.L_x_1589:
[----:B------:R-:W-:Y:S01]  /*1410*/  HFMA2.MMA R13, -RZ, RZ, 0, 1.1920928955078125e-07 ;  /* 0x00000002ff0d7435 */ /* 0x000fe200000001ff */
[----:B------:R-:W-:-:S05]  /*1420*/  MOV R15, R16 ;  /* 0x00000010000f7202 */ /* 0x000fca0000000f00 */
[----:B------:R-:W-:-:S05]  /*1430*/  FADD.FTZ R15, R14, R15 ;  /* 0x0000000f0e0f7221 */ /* 0x000fca0000010000 */
[----:B------:R-:W-:-:S07]  /*1440*/  MOV R26, R15 ;  /* 0x0000000f001a7202 */ /* 0x000fce0000000f00 */
[----:B------:R-:W-:Y:S05]  /*1450*/  WARPSYNC.COLLECTIVE R11, `(.L_x_1590) ;  /* 0x000000000b087348 */ /* 0x000fea0003c00000 */
[----:B------:R0:W1:Y:S02]  /*1460*/  SHFL.BFLY P2, R16, R26, R13, R12 ;  /* 0x0c00000d1a107389 */ /* 0x000064000004000c */
[----:B01----:R-:W-:Y:S01]  /*1470*/  ENDCOLLECTIVE ;  /* 0x000000000000791b */ /* 0x003fe20003800000 */
.L_x_1590:
[----:B------:R-:W-:Y:S01]  /*1480*/  HFMA2.MMA R13, -RZ, RZ, 0, 2.384185791015625e-07 ;  /* 0x00000004ff0d7435 */ /* 0x000fe200000001ff */
[----:B------:R-:W-:-:S05]  /*1490*/  MOV R18, R16 ;  /* 0x0000001000127202 */ /* 0x000fca0000000f00 */
[----:B------:R-:W-:-:S05]  /*14a0*/  FADD.FTZ R14, R15, R18 ;  /* 0x000000120f0e7221 */ /* 0x000fca0000010000 */
[----:B------:R-:W-:-:S07]  /*14b0*/  MOV R26, R14 ;  /* 0x0000000e001a7202 */ /* 0x000fce0000000f00 */
[----:B------:R-:W-:Y:S05]  /*14c0*/  WARPSYNC.COLLECTIVE R11, `(.L_x_1591) ;  /* 0x000000000b087348 */ /* 0x000fea0003c00000 */
[----:B------:R0:W1:Y:S02]  /*14d0*/  SHFL.BFLY P2, R16, R26, R13, R12 ;  /* 0x0c00000d1a107389 */ /* 0x000064000004000c */
[----:B01----:R-:W-:Y:S01]  /*14e0*/  ENDCOLLECTIVE ;  /* 0x000000000000791b */ /* 0x003fe20003800000 */
.L_x_1591:
[----:B------:R-:W-:Y:S01]  /*14f0*/  HFMA2.MMA R13, -RZ, RZ, 0, 4.76837158203125e-07 ;  /* 0x00000008ff0d7435 */ /* 0x000fe200000001ff */
[----:B------:R-:W-:-:S05]  /*1500*/  MOV R17, R16 ;  /* 0x0000001000117202 */ /* 0x000fca0000000f00 */
[----:B------:R-:W-:-:S05]  /*1510*/  FADD.FTZ R19, R14, R17 ;  /* 0x000000110e137221 */ /* 0x000fca0000010000 */
[----:B------:R-:W-:-:S07]  /*1520*/  MOV R26, R19 ;  /* 0x00000013001a7202 */ /* 0x000fce0000000f00 */
[----:B------:R-:W-:Y:S05]  /*1530*/  WARPSYNC.COLLECTIVE R11, `(.L_x_1592) ;  /* 0x000000000b087348 */ /* 0x000fea0003c00000 */
[----:B------:R0:W1:Y:S02]  /*1540*/  SHFL.BFLY P2, R16, R26, R13, R12 ;  /* 0x0c00000d1a107389 */ /* 0x000064000004000c */
[----:B01----:R-:W-:Y:S01]  /*1550*/  ENDCOLLECTIVE ;  /* 0x000000000000791b */ /* 0x003fe20003800000 */
.L_x_1592:
[----:B------:R-:W-:Y:S01]  /*1560*/  HFMA2.MMA R13, -RZ, RZ, 0, 9.5367431640625e-07 ;  /* 0x00000010ff0d7435 */ /* 0x000fe200000001ff */
[----:B------:R-:W-:-:S05]  /*1570*/  MOV R20, R16 ;  /* 0x0000001000147202 */ /* 0x000fca0000000f00 */
[----:B------:R-:W-:-:S05]  /*1580*/  FADD.FTZ R15, R19, R20 ;  /* 0x00000014130f7221 */ /* 0x000fca0000010000 */
[----:B------:R-:W-:-:S07]  /*1590*/  MOV R26, R15 ;  /* 0x0000000f001a7202 */ /* 0x000fce0000000f00 */
[----:B------:R-:W-:Y:S05]  /*15a0*/  WARPSYNC.COLLECTIVE R11, `(.L_x_1593) ;  /* 0x000000000b087348 */ /* 0x000fea0003c00000 */
[----:B------:R0:W1:Y:S02]  /*15b0*/  SHFL.BFLY P2, R16, R26, R13, R12 ;  /* 0x0c00000d1a107389 */ /* 0x000064000004000c */
[----:B01----:R-:W-:Y:S01]  /*15c0*/  ENDCOLLECTIVE ;  /* 0x000000000000791b */ /* 0x003fe20003800000 */
.L_x_1593:
[----:B------:R-:W-:Y:S01]  /*15d0*/  HFMA2.MMA R13, -RZ, RZ, 0, 5.9604644775390625e-08 ;  /* 0x00000001ff0d7435 */ /* 0x000fe200000001ff */
[----:B------:R-:W-:Y:S02]  /*15e0*/  MOV R26, R8 ;  /* 0x00000008001a7202 */ /* 0x000fe40000000f00 */
[----:B------:R-:W-:-:S08]  /*15f0*/  MOV R14, R16 ;  /* 0x00000010000e7202 */ /* 0x000fd00000000f00 */
[----:B------:R-:W-:Y:S05]  /*1600*/  WARPSYNC.COLLECTIVE R11, `(.L_x_1594) ;  /* 0x000000000b087348 */ /* 0x000fea0003c00000 */
[----:B------:R0:W1:Y:S02]  /*1610*/  SHFL.BFLY P2, R16, R26, R13, R12 ;  /* 0x0c00000d1a107389 */ /* 0x000064000004000c */
[----:B01----:R-:W-:Y:S01]  /*1620*/  ENDCOLLECTIVE ;  /* 0x000000000000791b */ /* 0x003fe20003800000 */
.L_x_1594:
[----:B------:R-:W-:Y:S01]  /*1630*/  HFMA2.MMA R13, -RZ, RZ, 0, 1.1920928955078125e-07 ;  /* 0x00000002ff0d7435 */ /* 0x000fe200000001ff */
[----:B------:R-:W-:-:S05]  /*1640*/  MOV R17, R16 ;  /* 0x0000001000117202 */ /* 0x000fca0000000f00 */
[----:B------:R-:W-:-:S05]  /*1650*/  FADD.FTZ R19, R8, R17 ;  /* 0x0000001108137221 */ /* 0x000fca0000010000 */
[----:B------:R-:W-:-:S07]  /*1660*/  MOV R26, R19 ;  /* 0x00000013001a7202 */ /* 0x000fce0000000f00 */
[----:B------:R-:W-:Y:S05]  /*1670*/  WARPSYNC.COLLECTIVE R11, `(.L_x_1595) ;  /* 0x000000000b087348 */ /* 0x000fea0003c00000 */
[----:B------:R0:W1:Y:S02]  /*1680*/  SHFL.BFLY P2, R16, R26, R13, R12 ;  /* 0x0c00000d1a107389 */ /* 0x000064000004000c */
[----:B01----:R-:W-:Y:S01]  /*1690*/  ENDCOLLECTIVE ;  /* 0x000000000000791b */ /* 0x003fe20003800000 */
.L_x_1595:
[----:B------:R-:W-:Y:S01]  /*16a0*/  IMAD.MOV.U32 R13, RZ, RZ, 0x4 ;  /* 0x00000004ff0d7424 */ /* 0x000fe200078e00ff */
[----:B------:R-:W-:-:S05]  /*16b0*/  MOV R20, R16 ;  /* 0x0000001000147202 */ /* 0x000fca0000000f00 */
[----:B------:R-:W-:-:S05]  /*16c0*/  FADD.FTZ R8, R19, R20 ;  /* 0x0000001413087221 */ /* 0x000fca0000010000 */
[----:B------:R-:W-:-:S07]  /*16d0*/  MOV R26, R8 ;  /* 0x00000008001a7202 */ /* 0x000fce0000000f00 */
[----:B------:R-:W-:Y:S05]  /*16e0*/  WARPSYNC.COLLECTIVE R11, `(.L_x_1596) ;  /* 0x000000000b087348 */ /* 0x000fea0003c00000 */
[----:B------:R0:W1:Y:S02]  /*16f0*/  SHFL.BFLY P2, R16, R26, R13, R12 ;  /* 0x0c00000d1a107389 */ /* 0x000064000004000c */
[----:B01----:R-:W-:Y:S01]  /*1700*/  ENDCOLLECTIVE ;  /* 0x000000000000791b */ /* 0x003fe20003800000 */
.L_x_1596:
[----:B------:R-:W-:Y:S01]  /*1710*/  HFMA2.MMA R13, -RZ, RZ, 0, 4.76837158203125e-07 ;  /* 0x00000008ff0d7435 */ /* 0x000fe200000001ff */
[----:B------:R-:W-:-:S05]  /*1720*/  MOV R21, R16 ;  /* 0x0000001000157202 */ /* 0x000fca0000000f00 */
[----:B------:R-:W-:-:S05]  /*1730*/  FADD.FTZ R21, R8, R21 ;  /* 0x0000001508157221 */ /* 0x000fca0000010000 */
[----:B------:R-:W-:-:S07]  /*1740*/  MOV R26, R21 ;  /* 0x00000015001a7202 */ /* 0x000fce0000000f00 */
[----:B------:R-:W-:Y:S05]  /*1750*/  WARPSYNC.COLLECTIVE R11, `(.L_x_1597) ;  /* 0x000000000b087348 */ /* 0x000fea0003c00000 */
[----:B------:R0:W1:Y:S02]  /*1760*/  SHFL.BFLY P2, R16, R26, R13, R12 ;  /* 0x0c00000d1a107389 */ /* 0x000064000004000c */
[----:B01----:R-:W-:Y:S01]  /*1770*/  ENDCOLLECTIVE ;  /* 0x000000000000791b */ /* 0x003fe20003800000 */
.L_x_1597:
[----:B------:R-:W-:Y:S01]  /*1780*/  HFMA2.MMA R13, -RZ, RZ, 0, 9.5367431640625e-07 ;  /* 0x00000010ff0d7435 */ /* 0x000fe200000001ff */
[----:B------:R-:W-:-:S05]  /*1790*/  MOV R22, R16 ;  /* 0x0000001000167202 */ /* 0x000fca0000000f00 */
[----:B------:R-:W-:-:S05]  /*17a0*/  FADD.FTZ R17, R21, R22 ;  /* 0x0000001615117221 */ /* 0x000fca0000010000 */
[----:B------:R-:W-:-:S07]  /*17b0*/  MOV R26, R17 ;  /* 0x00000011001a7202 */ /* 0x000fce0000000f00 */
[----:B------:R-:W-:Y:S05]  /*17c0*/  WARPSYNC.COLLECTIVE R11, `(.L_x_1598) ;  /* 0x000000000b087348 */ /* 0x000fea0003c00000 */
[----:B------:R0:W1:Y:S02]  /*17d0*/  SHFL.BFLY P2, R16, R26, R13, R12 ;  /* 0x0c00000d1a107389 */ /* 0x000064000004000c */
[----:B01----:R-:W-:Y:S01]  /*17e0*/  ENDCOLLECTIVE ;  /* 0x000000000000791b */ /* 0x003fe20003800000 */
.L_x_1598:
[----:B------:R-:W-:Y:S01]  /*17f0*/  HFMA2.MMA R13, -RZ, RZ, 0, 5.9604644775390625e-08 ;  /* 0x00000001ff0d7435 */ /* 0x000fe200000001ff */
[----:B------:R-:W-:Y:S02]  /*1800*/  MOV R26, R7 ;  /* 0x00000007001a7202 */ /* 0x000fe40000000f00 */
[----:B------:R-:W-:-:S08]  /*1810*/  MOV R8, R16 ;  /* 0x0000001000087202 */ /* 0x000fd00000000f00 */
[----:B------:R-:W-:Y:S05]  /*1820*/  WARPSYNC.COLLECTIVE R11, `(.L_x_1599) ;  /* 0x000000000b087348 */ /* 0x000fea0003c00000 */
[----:B------:R0:W1:Y:S02]  /*1830*/  SHFL.BFLY P2, R16, R26, R13, R12 ;  /* 0x0c00000d1a107389 */ /* 0x000064000004000c */
[----:B01----:R-:W-:Y:S01]  /*1840*/  ENDCOLLECTIVE ;  /* 0x000000000000791b */ /* 0x003fe20003800000 */
.L_x_1599:
[----:B------:R-:W-:Y:S01]  /*1850*/  HFMA2.MMA R13, -RZ, RZ, 0, 1.1920928955078125e-07 ;  /* 0x00000002ff0d7435 */ /* 0x000fe200000001ff */
[----:B------:R-:W-:-:S05]  /*1860*/  MOV R18, R16 ;  /* 0x0000001000127202 */ /* 0x000fca0000000f00 */
[----:B------:R-:W-:-:S05]  /*1870*/  FADD.FTZ R22, R7, R18 ;  /* 0x0000001207167221 */ /* 0x000fca0000010000 */
[----:B------:R-:W-:-:S07]  /*1880*/  MOV R26, R22 ;  /* 0x00000016001a7202 */ /* 0x000fce0000000f00 */
[----:B------:R-:W-:Y:S05]  /*1890*/  WARPSYNC.COLLECTIVE R11, `(.L_x_1600) ;  /* 0x000000000b087348 */ /* 0x000fea0003c00000 */
[----:B------:R0:W1:Y:S02]  /*18a0*/  SHFL.BFLY P2, R16, R26, R13, R12 ;  /* 0x0c00000d1a107389 */ /* 0x000064000004000c */
[----:B01----:R-:W-:Y:S01]  /*18b0*/  ENDCOLLECTIVE ;  /* 0x000000000000791b */ /* 0x003fe20003800000 */
.L_x_1600:
[----:B------:R-:W-:Y:S01]  /*18c0*/  HFMA2.MMA R13, -RZ, RZ, 0, 2.384185791015625e-07 ;  /* 0x00000004ff0d7435 */ /* 0x000fe200000001ff */
[----:B------:R-:W-:-:S05]  /*18d0*/  MOV R21, R16 ;  /* 0x0000001000157202 */ /* 0x000fca0000000f00 */
[----:B------:R-:W-:-:S05]  /*18e0*/  FADD.FTZ R7, R22, R21 ;  /* 0x0000001516077221 */ /* 0x000fca0000010000 */
[----:B------:R-:W-:-:S07]  /*18f0*/  MOV R26, R7 ;  /* 0x00000007001a7202 */ /* 0x000fce0000000f00 */
[----:B------:R-:W-:Y:S05]  /*1900*/  WARPSYNC.COLLECTIVE R11, `(.L_x_1601) ;  /* 0x000000000b087348 */ /* 0x000fea0003c00000 */
[----:B------:R0:W1:Y:S02]  /*1910*/  SHFL.BFLY P2, R16, R26, R13, R12 ;  /* 0x0c00000d1a107389 */ /* 0x000064000004000c */
[----:B01----:R-:W-:Y:S01]  /*1920*/  ENDCOLLECTIVE ;  /* 0x000000000000791b */ /* 0x003fe20003800000 */
.L_x_1601:
[----:B------:R-:W-:Y:S01]  /*1930*/  HFMA2.MMA R13, -RZ, RZ, 0, 4.76837158203125e-07 ;  /* 0x00000008ff0d7435 */ /* 0x000fe200000001ff */
[----:B------:R-:W-:-:S05]  /*1940*/  MOV R20, R16 ;  /* 0x0000001000147202 */ /* 0x000fca0000000f00 */
[----:B------:R-:W-:-:S05]  /*1950*/  FADD.FTZ R23, R7, R20 ;  /* 0x0000001407177221 */ /* 0x000fca0000010000 */
[----:B------:R-:W-:-:S07]  /*1960*/  MOV R26, R23 ;  /* 0x00000017001a7202 */ /* 0x000fce0000000f00 */
[----:B------:R-:W-:Y:S05]  /*1970*/  WARPSYNC.COLLECTIVE R11, `(.L_x_1602) ;  /* 0x000000000b087348 */ /* 0x000fea0003c00000 */
[----:B------:R0:W1:Y:S02]  /*1980*/  SHFL.BFLY P2, R16, R26, R13, R12 ;  /* 0x0c00000d1a107389 */ /* 0x000064000004000c */
[----:B01----:R-:W-:Y:S01]  /*1990*/  ENDCOLLECTIVE ;  /* 0x000000000000791b */ /* 0x003fe20003800000 */
.L_x_1602:
[----:B------:R-:W-:Y:S01]  /*19a0*/  HFMA2.MMA R13, -RZ, RZ, 0, 9.5367431640625e-07 ;  /* 0x00000010ff0d7435 */ /* 0x000fe200000001ff */
[----:B------:R-:W-:-:S05]  /*19b0*/  MOV R24, R16 ;  /* 0x0000001000187202 */ /* 0x000fca0000000f00 */
[----:B------:R-:W-:-:S05]  /*19c0*/  FADD.FTZ R24, R23, R24 ;  /* 0x0000001817187221 */ /* 0x000fca0000010000 */
[----:B------:R-:W-:-:S07]  /*19d0*/  MOV R26, R24 ;  /* 0x00000018001a7202 */ /* 0x000fce0000000f00 */
[----:B------:R-:W-:Y:S05]  /*19e0*/  WARPSYNC.COLLECTIVE R11, `(.L_x_1603) ;  /* 0x000000000b087348 */ /* 0x000fea0003c00000 */
[----:B------:R0:W1:Y:S02]  /*19f0*/  SHFL.BFLY P2, R16, R26, R13, R12 ;  /* 0x0c00000d1a107389 */ /* 0x000064000004000c */
[----:B01----:R-:W-:Y:S01]  /*1a00*/  ENDCOLLECTIVE ;  /* 0x000000000000791b */ /* 0x003fe20003800000 */
.L_x_1603:
[----:B------:R-:W-:Y:S05]  /*1a10*/  BRA `(.L_x_1604) ;  /* 0xfffffff400407947 */ /* 0x000fea000383ffff */
.L_x_1605:
        /* <DEDUP_REMOVED lines=14> */
.L_x_3923:


//--------------------- .text._ZN10layer_norm31ln_parallel_residual_bwd_kernelINS_13Kernel_traitsI13__nv_bfloat16S2_fS2_fjLj2560ELj1ELj1ELj4ELj8ENS_18Kernel_traits_baseILj2560ES2_S2_fS2_fjLj128EEEEELb1ELb1ELb1EEEvNS_9BwdParamsE --------------------------
	.section	.text._ZN10layer_norm31ln_parallel_residual_bwd_kernelINS_13Kernel_traitsI13__nv_bfloat16S2_fS2_fjLj2560ELj1ELj1ELj4ELj8ENS_18Kernel_traits_baseILj2560ES2_S2_fS2_fjLj128EEEEELb1ELb1ELb1EEEvNS_9BwdParamsE,"ax",@progbits
	.align	128
        .global         _ZN10layer_norm31ln_parallel_residual_bwd_kernelINS_13Kernel_traitsI13__nv_bfloat16S2_fS2_fjLj2560ELj1ELj1ELj4ELj8ENS_18Kernel_traits_baseILj2560ES2_S2_fS2_fjLj128EEEEELb1ELb1ELb1EEEvNS_9BwdParamsE
        .type           _ZN10layer_norm31ln_parallel_residual_bwd_kernelINS_13Kernel_traitsI13__nv_bfloat16S2_fS2_fjLj2560ELj1ELj1ELj4ELj8ENS_18Kernel_traits_baseILj2560ES2_S2_fS2_fjLj128EEEEELb1ELb1ELb1EEEvNS_9BwdParamsE,@function
        .size           _ZN10layer_norm31ln_parallel_residual_bwd_kernelINS_13Kernel_traitsI13__nv_bfloat16S2_fS2_fjLj2560ELj1ELj1ELj4ELj8ENS_18Kernel_traits_baseILj2560ES2_S2_fS2_fjLj128EEEEELb1ELb1ELb1EEEvNS_9BwdParamsE,(.L_x_3924 - _ZN10layer_norm31ln_parallel_residual_bwd_kernelINS_13Kernel_traitsI13__nv_bfloat16S2_fS2_fjLj2560ELj1ELj1ELj4ELj8ENS_18Kernel_traits_baseILj2560ES2_S2_fS2_fjLj128EEEEELb1ELb1ELb1EEEvNS_9BwdParamsE)
        .other          _ZN10layer_norm31ln_parallel_residual_bwd_kernelINS_13Kernel_traitsI13__nv_bfloat16S2_fS2_fjLj2560ELj1ELj1ELj4ELj8ENS_18Kernel_traits_baseILj2560ES2_S2_fS2_fjLj128EEEEELb1ELb1ELb1EEEvNS_9BwdParamsE,@"STO_CUDA_ENTRY STV_DEFAULT"
_ZN10layer_norm31ln_parallel_residual_bwd_kernelINS_13Kernel_traitsI13__nv_bfloat16S2_fS2_fjLj2560ELj1ELj1ELj4ELj8ENS_18Kernel_traits_baseILj2560ES2_S2_fS2_fjLj128EEEEELb1ELb1ELb1EEEvNS_9BwdParamsE:
.text._ZN10layer_norm31ln_parallel_residual_bwd_kernelINS_13Kernel_traitsI13__nv_bfloat16S2_fS2_fjLj2560ELj1ELj1ELj4ELj8ENS_18Kernel_traits_baseILj2560ES2_S2_fS2_fjLj128EEEEELb1ELb1ELb1EEEvNS_9BwdParamsE:
        /* <DEDUP_REMOVED lines=39> */
.L_x_1606:
        /* <DEDUP_REMOVED lines=15> */
[----:B------:R-:W-:Y:S02]  /*0360*/  ISETP.NE.AND.EX P0, PT, RZ, UR5, PT, P0 ;  /* 0x00000005ff007c0c */ /* 0x000fe4000bf05300 */
[----:B------:R-:W-:Y:S01]  /*0370*/  CS2R R20, SRZ ;  /* 0x0000000000147805 */ /* 0x000fe2000001ff00 */
[----:B------:R-:W-:Y:S01]  /*0380*/  IMAD.MOV.U32 R85, RZ, RZ, RZ ;  /* 0x000000ffff557224 */ /* 0x000fe200078e00ff */
[----:B------:R-:W-:Y:S01]  /*0390*/  CS2R R86, SRZ ;  /* 0x0000000000567805 */ /* 0x000fe2000001ff00 */
[----:B------:R-:W-:Y:S01]  /*03a0*/  IMAD.MOV.U32 R125, RZ, RZ, RZ ;  /* 0x000000ffff7d7224 */ /* 0x000fe200078e00ff */
[----:B0-----:R-:W-:Y:S01]  /*03b0*/  HFMA2.MMA R3, -RZ, RZ, 0, 0 ;  /* 0x00000000ff037435 */ /* 0x001fe200000001ff */
[----:B------:R-:W-:Y:S01]  /*03c0*/  IMAD.MOV.U32 R122, RZ, RZ, RZ ;  /* 0x000000ffff7a7224 */ /* 0x000fe200078e00ff */
        /* <DEDUP_REMOVED lines=12> */
[----:B------:R-:W-:Y:S01]  /*0490*/  LOP3.LUT R165, R164, 0x7f, RZ, 0xc0, !PT ;  /* 0x0000007fa4a57812 */ /* 0x000fe200078ec0ff */
[----:B------:R-:W-:Y:S02]  /*04a0*/  IMAD.MOV.U32 R90, RZ, RZ, RZ ;  /* 0x000000ffff5a7224 */ /* 0x000fe400078e00ff */
[----:B------:R-:W-:Y:S01]  /*04b0*/  IMAD.MOV.U32 R82, RZ, RZ, RZ ;  /* 0x000000ffff527224 */ /* 0x000fe200078e00ff */
[----:B--2---:R-:W-:-:S02]  /*04c0*/  SHF.R.U64 R162, R160, 0x10, R161 ;  /* 0x00000010a0a27819 */ /* 0x004fc400000012a1 */
[----:B------:R-:W-:Y:S02]  /*04d0*/  SHF.L.U32 R163, R160, 0x10, RZ ;  /* 0x00000010a0a37819 */ /* 0x000fe400000006ff */
[----:B------:R-:W-:Y:S01]  /*04e0*/  SHF.R.U32.HI R160, RZ, 0x10, R161 ;  /* 0x00000010ffa07819 */ /* 0x000fe200000116a1 */
[C---:B---3--:R-:W-:Y:S01]  /*04f0*/  IMAD.U32 R159, R156.reuse, 0x10000, RZ ;  /* 0x000100009c9f7824 */ /* 0x048fe200078e00ff */
[----:B------:R-:W-:Y:S01]  /*0500*/  SHF.R.U64 R158, R156, 0x10, R157 ;  /* 0x000000109c9e7819 */ /* 0x000fe2000000129d */
[----:B------:R-:W-:Y:S01]  /*0510*/  IMAD.U32 R161, R161, 0x10000, RZ ;  /* 0x00010000a1a17824 */ /* 0x000fe200078e00ff */
[C-C-:B----4-:R-:W-:Y:S01]  /*0520*/  SHF.R.U64 R154, R4.reuse, 0x10, R5.reuse ;  /* 0x00000010049a7819 */ /* 0x150fe20000001205 */
[----:B------:R-:W-:Y:S01]  /*0530*/  IMAD.U32 R155, R4, 0x10000, RZ ;  /* 0x00010000049b7824 */ /* 0x000fe200078e00ff */
[----:B------:R-:W-:Y:S01]  /*0540*/  SHF.R.U32.HI R135, RZ, 0x10, R5 ;  /* 0x00000010ff877819 */ /* 0x000fe20000011605 */
[----:B------:R-:W-:Y:S01]  /*0550*/  IMAD.U32 R152, R5, 0x10000, RZ ;  /* 0x0001000005987824 */ /* 0x000fe200078e00ff */
[----:B-----5:R-:W-:Y:S01]  /*0560*/  SHF.R.U32.HI R131, RZ, 0x10, R7 ;  /* 0x00000010ff837819 */ /* 0x020fe20000011607 */
[----:B------:R-:W-:Y:S01]  /*0570*/  IMAD.U32 R132, R7, 0x10000, RZ ;  /* 0x0001000007847824 */ /* 0x000fe200078e00ff */
[----:B------:R-:W-:-:S02]  /*0580*/  SHF.R.U32.HI R156, RZ, 0x10, R157 ;  /* 0x00000010ff9c7819 */ /* 0x000fc4000001169d */
[----:B------:R-:W-:Y:S02]  /*0590*/  CS2R R4, SRZ ;  /* 0x0000000000047805 */ /* 0x000fe4000001ff00 */
[C---:B------:R-:W-:Y:S01]  /*05a0*/  SHF.R.U64 R129, R8.reuse, 0x10, R9 ;  /* 0x0000001008817819 */ /* 0x040fe20000001209 */
[----:B------:R-:W-:Y:S01]  /*05b0*/  IMAD.U32 R130, R8, 0x10000, RZ ;  /* 0x0001000008827824 */ /* 0x000fe200078e00ff */
[----:B------:R-:W-:Y:S01]  /*05c0*/  SHF.R.U64 R133, R6, 0x10, R7 ;  /* 0x0000001006857819 */ /* 0x000fe20000001207 */
[----:B------:R-:W-:Y:S01]  /*05d0*/  IMAD.U32 R160, R160, 0x10000, RZ ;  /* 0x00010000a0a07824 */ /* 0x000fe200078e00ff */
[----:B------:R-:W-:Y:S01]  /*05e0*/  SHF.R.U32.HI R127, RZ, 0x10, R9 ;  /* 0x00000010ff7f7819 */ /* 0x000fe20000011609 */
[----:B------:R-:W-:Y:S01]  /*05f0*/  IMAD.U32 R158, R158, 0x10000, RZ ;  /* 0x000100009e9e7824 */ /* 0x000fe200078e00ff */
[----:B------:R-:W-:Y:S02]  /*0600*/  SHF.L.U32 R134, R6, 0x10, RZ ;  /* 0x0000001006867819 */ /* 0x000fe400000006ff */
[----:B------:R-:W-:-:S02]  /*0610*/  CS2R R6, SRZ ;  /* 0x0000000000067805 */ /* 0x000fc4000001ff00 */
[----:B------:R-:W-:Y:S01]  /*0620*/  SHF.L.U32 R128, R9, 0x10, RZ ;  /* 0x0000001009807819 */ /* 0x000fe200000006ff */
[----:B------:R-:W-:Y:S01]  /*0630*/  IMAD.MOV.U32 R9, RZ, RZ, RZ ;  /* 0x000000ffff097224 */ /* 0x000fe200078e00ff */
        /* <DEDUP_REMOVED lines=8> */
[----:B------:R-:W-:-:S07]  /*06c0*/  SHF.L.U32 R127, R127, 0x10, RZ ;  /* 0x000000107f7f7819 */ /* 0x000fce00000006ff */
.L_x_1615:
[----:B0-----:R-:W0:Y:S01]  /*06d0*/  LDC.64 R102, c[0x0][0x2b8] ;  /* 0x0000ae00ff667b82 */ /* 0x001e220000000a00 */
[----:B------:R-:W-:-:S05]  /*06e0*/  IMAD R15, R84, UR8, RZ ;  /* 0x00000008540f7c24 */ /* 0x000fca000f8e02ff */
[----:B------:R-:W-:Y:S02]  /*06f0*/  SHF.R.S32.HI R16, RZ, 0x1f, R15 ;  /* 0x0000001fff107819 */ /* 0x000fe4000001140f */
[----:B-1----:R-:W1:Y:S02]  /*0700*/  LDC.64 R58, c[0x0][0x250] ;  /* 0x00009400ff3a7b82 */ /* 0x002e640000000a00 */
[----:B------:R-:W-:-:S04]  /*0710*/  LEA.HI R16, R16, R15, RZ, 0x2 ;  /* 0x0000000f10107211 */ /* 0x000fc800078f10ff */
[----:B------:R-:W-:Y:S02]  /*0720*/  LEA.HI.SX32 R119, R16, R165, 0x1e ;  /* 0x000000a510777211 */ /* 0x000fe400078ff2ff */
[----:B------:R-:W2:Y:S02]  /*0730*/  LDC.64 R104, c[0x0][0x258] ;  /* 0x00009600ff687b82 */ /* 0x000ea40000000a00 */
[C---:B------:R-:W-:Y:S01]  /*0740*/  LEA R56, P1, R119.reuse, UR12, 0x4 ;  /* 0x0000000c77387c11 */ /* 0x040fe2000f8220ff */
[C---:B------:R-:W-:Y:S01]  /*0750*/  VIADD R112, R119.reuse, 0x80 ;  /* 0x0000008077707836 */ /* 0x040fe20000000000 */
[C---:B------:R-:W-:Y:S01]  /*0760*/  IADD3 R15, R119.reuse, 0x180, RZ ;  /* 0x00000180770f7810 */ /* 0x040fe20007ffe0ff */
[C---:B------:R-:W-:Y:S01]  /*0770*/  VIADD R91, R119.reuse, 0x100 ;  /* 0x00000100775b7836 */ /* 0x040fe20000000000 */
[C---:B------:R-:W-:Y:S01]  /*0780*/  LEA.HI.X R57, R119.reuse, UR13, RZ, 0x4, P1 ;  /* 0x0000000d77397c11 */ /* 0x040fe200088f24ff */
[--C-:B0-----:R-:W-:Y:S01]  /*0790*/  IMAD.WIDE.U32 R94, R119, 0x8, R102.reuse ;  /* 0x00000008775e7825 */ /* 0x101fe200078e0066 */
[C---:B------:R-:W-:Y:S01]  /*07a0*/  LEA R60, P1, R112.reuse, UR12, 0x4 ;  /* 0x0000000c703c7c11 */ /* 0x040fe2000f8220ff */
[----:B------:R-:W0:Y:S02]  /*07b0*/  LDC.64 R92, c[0x0][0x300] ;  /* 0x0000c000ff5c7b82 */ /* 0x000e240000000a00 */
[----:B------:R-:W-:-:S04]  /*07c0*/  IMAD.WIDE.U32 R96, R112, 0x8, R102 ;  /* 0x0000000870607825 */ /* 0x000fc800078e0066 */
[--C-:B------:R-:W-:Y:S01]  /*07d0*/  IMAD.WIDE.U32 R98, R91, 0x8, R102.reuse ;  /* 0x000000085b627825 */ /* 0x100fe200078e0066 */
[----:B------:R-:W3:Y:S03]  /*07e0*/  LDG.E.64 R94, desc[UR6][R94.64] ;  /* 0x000000065e5e7981 */ /* 0x000ee6000c1e1b00 */
[----:B------:R-:W-:Y:S01]  /*07f0*/  IMAD.WIDE.U32 R100, R15, 0x8, R102 ;  /* 0x000000080f647825 */ /* 0x000fe200078e0066 */
[----:B------:R-:W4:Y:S01]  /*0800*/  LDG.E.64 R96, desc[UR6][R96.64] ;  /* 0x0000000660607981 */ /* 0x000f22000c1e1b00 */
[----:B------:R-:W-:Y:S02]  /*0810*/  LEA.HI.X R61, R112, UR13, RZ, 0x4, P1 ;  /* 0x0000000d703d7c11 */ /* 0x000fe400088f24ff */
[----:B-1----:R-:W-:Y:S01]  /*0820*/  IMAD.WIDE R58, R84, 0x4, R58 ;  /* 0x00000004543a7825 */ /* 0x002fe200078e023a */
[----:B------:R-:W-:Y:S01]  /*0830*/  LEA R64, P2, R91, UR12, 0x4 ;  /* 0x0000000c5b407c11 */ /* 0x000fe2000f8420ff */
[----:B------:R-:W4:Y:S01]  /*0840*/  LDG.E.64 R98, desc[UR6][R98.64] ;  /* 0x0000000662627981 */ /* 0x000f22000c1e1b00 */
[----:B------:R-:W-:Y:S01]  /*0850*/  LEA R68, P1, R15, UR12, 0x4 ;  /* 0x0000000c0f447c11 */ /* 0x000fe2000f8220ff */
[----:B------:R-:W-:-:S02]  /*0860*/  VIADD R16, R119, 0x200 ;  /* 0x0000020077107836 */ /* 0x000fc40000000000 */
[----:B------:R-:W4:Y:S01]  /*0870*/  LDG.E.64 R100, desc[UR6][R100.64] ;  /* 0x0000000664647981 */ /* 0x000f22000c1e1b00 */
[----:B------:R-:W-:Y:S02]  /*0880*/  LEA.HI.X R65, R91, UR13, RZ, 0x4, P2 ;  /* 0x0000000d5b417c11 */ /* 0x000fe400090f24ff */
[----:B------:R-:W-:Y:S01]  /*0890*/  LEA.HI.X R69, R15, UR13, RZ, 0x4, P1 ;  /* 0x0000000d0f457c11 */ /* 0x000fe200088f24ff */
[----:B------:R-:W4:Y:S01]  /*08a0*/  LDG.E R123, desc[UR6][R58.64] ;  /* 0x000000063a7b7981 */ /* 0x000f22000c1e1900 */
[----:B------:R-:W-:Y:S01]  /*08b0*/  LEA R72, P2, R16, UR12, 0x4 ;  /* 0x0000000c10487c11 */ /* 0x000fe2000f8420ff */
[----:B--2---:R-:W-:Y:S02]  /*08c0*/  IMAD.WIDE R104, R84, 0x4, R104 ;  /* 0x0000000454687825 */ /* 0x004fe400078e0268 */
[----:B------:R-:W2:Y:S01]  /*08d0*/  LDG.E.128 R60, desc[UR6][R60.64] ;  /* 0x000000063c3c7981 */ /* 0x000ea2000c1e1d00 */
[C---:B------:R-:W-:Y:S01]  /*08e0*/  LEA.HI.X R73, R16.reuse, UR13, RZ, 0x4, P2 ;  /* 0x0000000d10497c11 */ /* 0x040fe200090f24ff */
[----:B------:R-:W-:-:S02]  /*08f0*/  IMAD.WIDE.U32 R102, R16, 0x8, R102 ;  /* 0x0000000810667825 */ /* 0x000fc400078e0066 */
[----:B------:R-:W2:Y:S04]  /*0900*/  LDG.E.128 R68, desc[UR6][R68.64] ;  /* 0x0000000644447981 */ /* 0x000ea8000c1e1d00 */
[----:B------:R-:W2:Y:S04]  /*0910*/  LDG.E.128 R56, desc[UR6][R56.64] ;  /* 0x0000000638387981 */ /* 0x000ea8000c1e1d00 */
[----:B------:R-:W2:Y:S04]  /*0920*/  LDG.E.128 R64, desc[UR6][R64.64] ;  /* 0x0000000640407981 */ /* 0x000ea8000c1e1d00 */
[----:B------:R1:W2:Y:S04]  /*0930*/  LDG.E R113, desc[UR6][R104.64] ;  /* 0x0000000668717981 */ /* 0x0002a8000c1e1900 */
[----:B------:R-:W2:Y:S04]  /*0940*/  LDG.E.128 R72, desc[UR6][R72.64] ;  /* 0x0000000648487981 */ /* 0x000ea8000c1e1d00 */
[----:B------:R-:W2:Y:S01]  /*0950*/  LDG.E.64 R102, desc[UR6][R102.64] ;  /* 0x0000000666667981 */ /* 0x000ea2000c1e1b00 */
[----:B0-----:R-:W-:-:S04]  /*0960*/  ISETP.NE.U32.AND P1, PT, R92, RZ, PT ;  /* 0x000000ff5c00720c */ /* 0x001fc80003f25070 */
[----:B------:R-:W-:-:S13]  /*0970*/  ISETP.NE.AND.EX P1, PT, R93, RZ, PT, P1 ;  /* 0x000000ff5d00720c */ /* 0x000fda0003f25310 */
[----:B-1----:R-:W0:Y:S08]  /*0980*/  @P1 LDC.64 R104, c[0x0][0x248] ;  /* 0x00009200ff681b82 */ /* 0x002e300000000a00 */
[----:B------:R-:W1:Y:S08]  /*0990*/  @P1 LDC.64 R106, c[0x0][0x248] ;  /* 0x00009200ff6a1b82 */ /* 0x000e700000000a00 */
[----:B------:R-:W1:Y:S01]  /*09a0*/  @P1 LDC.64 R108, c[0x0][0x248] ;  /* 0x00009200ff6c1b82 */ /* 0x000e620000000a00 */
[----:B------:R-:W-:Y:S01]  /*09b0*/  IMAD.SHL.U32 R139, R119, 0x4, RZ ;  /* 0x00000004778b7824 */ /* 0x000fe200078e00ff */
[----:B------:R-:W-:-:S02]  /*09c0*/  SHF.L.U32 R137, R112, 0x2, RZ ;  /* 0x0000000270897819 */ /* 0x000fc400000006ff */
[----:B------:R-:W-:Y:S02]  /*09d0*/  SHF.R.U32.HI R136, RZ, 0x1e, R119 ;  /* 0x0000001eff887819 */ /* 0x000fe40000011677 */
[----:B0-----:R-:W-:Y:S02]  /*09e0*/  @P1 IADD3 R104, P2, R139, R104, RZ ;  /* 0x000000688b681210 */ /* 0x001fe40007f5e0ff */
[----:B------:R-:W0:Y:S01]  /*09f0*/  @P1 LDC.64 R110, c[0x0][0x248] ;  /* 0x00009200ff6e1b82 */ /* 0x000e220000000a00 */
[----:B------:R-:W-:Y:S01]  /*0a00*/  SHF.R.U32.HI R116, RZ, 0x1e, R112 ;  /* 0x0000001eff747819 */ /* 0x000fe20000011670 */
[----:B------:R-:W-:Y:S02]  /*0a10*/  IMAD.SHL.U32 R114, R91, 0x4, RZ ;  /* 0x000000045b727824 */ /* 0x000fe400078e00ff */
[----:B------:R-:W-:Y:S01]  /*0a20*/  @P1 IMAD.X R105, R136, 0x1, R105, P2 ;  /* 0x0000000188691824 */ /* 0x000fe200010e0669 */
[----:B-1----:R-:W-:-:S04]  /*0a30*/  @P1 IADD3 R106, P3, R137, R106, RZ ;  /* 0x0000006a896a1210 */ /* 0x002fc80007f7e0ff */
[----:B------:R1:W5:Y:S01]  /*0a40*/  @P1 LDG.E R17, desc[UR6][R104.64] ;  /* 0x0000000668111981 */ /* 0x000362000c1e1900 */
[----:B------:R-:W-:Y:S02]  /*0a50*/  @P1 IADD3.X R107, R116, R107, RZ, P3, !PT ;  /* 0x0000006b746b1210 */ /* 0x000fe40001ffe4ff */
[----:B------:R-:W-:Y:S02]  /*0a60*/  SHF.R.U32.HI R115, RZ, 0x1e, R91 ;  /* 0x0000001eff737819 */ /* 0x000fe4000001165b */
[----:B------:R-:W-:Y:S01]  /*0a70*/  @P1 IADD3 R108, P2, R114, R108, RZ ;  /* 0x0000006c726c1210 */ /* 0x000fe20007f5e0ff */
[----:B------:R1:W5:Y:S02]  /*0a80*/  @P1 LDG.E R18, desc[UR6][R106.64] ;  /* 0x000000066a121981 */ /* 0x000364000c1e1900 */
[----:B-1----:R-:W1:Y:S02]  /*0a90*/  @P1 LDC.64 R104, c[0x0][0x248] ;  /* 0x00009200ff681b82 */ /* 0x002e640000000a00 */
[----:B------:R-:W-:-:S05]  /*0aa0*/  @P1 IMAD.X R109, R115, 0x1, R109, P2 ;  /* 0x00000001736d1824 */ /* 0x000fca00010e066d */
[----:B------:R0:W5:Y:S01]  /*0ab0*/  @P1 LDG.E R2, desc[UR6][R108.64] ;  /* 0x000000066c021981 */ /* 0x000162000c1e1900 */
[----:B------:R-:W1:Y:S01]  /*0ac0*/  @P0 LDC.64 R106, c[0x0][0x2c8] ;  /* 0x0000b200ff6a0b82 */ /* 0x000e620000000a00 */
[----:B------:R-:W-:Y:S01]  /*0ad0*/  IMAD.SHL.U32 R138, R15, 0x4, RZ ;  /* 0x000000040f8a7824 */ /* 0x000fe200078e00ff */
[----:B0-----:R-:W-:-:S04]  /*0ae0*/  IADD3 R108, P2, R139, UR14, RZ ;  /* 0x0000000e8b6c7c10 */ /* 0x001fc8000ff5e0ff */
[----:B------:R-:W-:Y:S01]  /*0af0*/  IADD3.X R109, R136, UR15, RZ, P2, !PT ;  /* 0x0000000f886d7c10 */ /* 0x000fe200097fe4ff */
[----:B------:R-:W-:Y:S01]  /*0b00*/  IMAD.SHL.U32 R140, R16, 0x4, RZ ;  /* 0x00000004108c7824 */ /* 0x000fe200078e00ff */
[----:B------:R-:W-:Y:S02]  /*0b10*/  @P1 IADD3 R110, P3, R138, R110, RZ ;  /* 0x0000006e8a6e1210 */ /* 0x000fe40007f7e0ff */
[----:B------:R-:W-:Y:S01]  /*0b20*/  SHF.R.U32.HI R117, RZ, 0x1e, R15 ;  /* 0x0000001eff757819 */ /* 0x000fe2000001160f */
[----:B------:R0:W5:Y:S01]  /*0b30*/  LDG.E R136, desc[UR6][R108.64] ;  /* 0x000000066c887981 */ /* 0x000162000c1e1900 */
[----:B------:R-:W-:Y:S02]  /*0b40*/  SHF.R.U32.HI R139, RZ, 0x1e, R16 ;  /* 0x0000001eff8b7819 */ /* 0x000fe40000011610 */
[----:B------:R-:W-:Y:S02]  /*0b50*/  @P1 IADD3.X R111, R117, R111, RZ, P3, !PT ;  /* 0x0000006f756f1210 */ /* 0x000fe40001ffe4ff */
[----:B-1----:R-:W-:-:S03]  /*0b60*/  @P1 IADD3 R104, P3, R140, R104, RZ ;  /* 0x000000688c681210 */ /* 0x002fc60007f7e0ff */
[----:B------:R1:W5:Y:S01]  /*0b70*/  @P1 LDG.E R0, desc[UR6][R110.64] ;  /* 0x000000066e001981 */ /* 0x000362000c1e1900 */
[----:B0-----:R-:W-:-:S04]  /*0b80*/  IADD3 R108, P2, R137, UR14, RZ ;  /* 0x0000000e896c7c10 */ /* 0x001fc8000ff5e0ff */
[----:B------:R-:W-:Y:S02]  /*0b90*/  IADD3.X R109, R116, UR15, RZ, P2, !PT ;  /* 0x0000000f746d7c10 */ /* 0x000fe400097fe4ff */
[----:B------:R-:W-:Y:S01]  /*0ba0*/  @P0 LEA R106, P2, R119, R106, 0x4 ;  /* 0x0000006a776a0211 */ /* 0x000fe200078420ff */
[----:B------:R-:W-:Y:S01]  /*0bb0*/  @P1 IMAD.X R105, R139, 0x1, R105, P3 ;  /* 0x000000018b691824 */ /* 0x000fe200018e0669 */
[----:B-1----:R-:W0:Y:S01]  /*0bc0*/  @P0 LDC.64 R110, c[0x0][0x2c8] ;  /* 0x0000b200ff6e0b82 */ /* 0x002e220000000a00 */
[----:B------:R1:W5:Y:S01]  /*0bd0*/  LDG.E R137, desc[UR6][R108.64] ;  /* 0x000000066c897981 */ /* 0x000362000c1e1900 */
[----:B------:R-:W-:-:S03]  /*0be0*/  @P0 LEA.HI.X R107, R119, R107, RZ, 0x4, P2 ;  /* 0x0000006b776b0211 */ /* 0x000fc600010f24ff */
[----:B------:R1:W5:Y:S04]  /*0bf0*/  @P1 LDG.E R19, desc[UR6][R104.64] ;  /* 0x0000000668131981 */ /* 0x000368000c1e1900 */
[----:B------:R1:W5:Y:S02]  /*0c00*/  @P0 LDG.E.128 R32, desc[UR6][R106.64] ;  /* 0x000000066a200981 */ /* 0x000364000c1e1d00 */
[----:B-1----:R-:W1:Y:S01]  /*0c10*/  @P0 LDC.64 R108, c[0x0][0x2c8] ;  /* 0x0000b200ff6c0b82 */ /* 0x002e620000000a00 */
[----:B------:R-:W-:-:S07]  /*0c20*/  IADD3 R114, P2, R114, UR14, RZ ;  /* 0x0000000e72727c10 */ /* 0x000fce000ff5e0ff */
[----:B------:R-:W1:Y:S01]  /*0c30*/  @P0 LDC.64 R104, c[0x0][0x2c8] ;  /* 0x0000b200ff680b82 */ /* 0x000e620000000a00 */
[----:B------:R-:W-:-:S07]  /*0c40*/  IADD3.X R115, R115, UR15, RZ, P2, !PT ;  /* 0x0000000f73737c10 */ /* 0x000fce00097fe4ff */
[----:B------:R-:W1:Y:S01]  /*0c50*/  @P0 LDC.64 R106, c[0x0][0x2c8] ;  /* 0x0000b200ff6a0b82 */ /* 0x000e620000000a00 */
[----:B------:R-:W-:Y:S02]  /*0c60*/  IADD3 R116, P3, R138, UR14, RZ ;  /* 0x0000000e8a747c10 */ /* 0x000fe4000ff7e0ff */
[----:B------:R0:W5:Y:S02]  /*0c70*/  LDG.E R138, desc[UR6][R114.64] ;  /* 0x00000006728a7981 */ /* 0x000164000c1e1900 */
[----:B0-----:R-:W-:-:S04]  /*0c80*/  IADD3 R114, P2, R140, UR14, RZ ;  /* 0x0000000e8c727c10 */ /* 0x001fc8000ff5e0ff */
[----:B------:R-:W-:Y:S02]  /*0c90*/  IADD3.X R115, R139, UR15, RZ, P2, !PT ;  /* 0x0000000f8b737c10 */ /* 0x000fe400097fe4ff */
[C---:B------:R-:W-:Y:S02]  /*0ca0*/  @P0 LEA R110, P2, R112.reuse, R110, 0x4 ;  /* 0x0000006e706e0211 */ /* 0x040fe400078420ff */
[----:B------:R-:W-:Y:S01]  /*0cb0*/  IADD3.X R117, R117, UR15, RZ, P3, !PT ;  /* 0x0000000f75757c10 */ /* 0x000fe20009ffe4ff */
[----:B------:R-:W5:Y:S01]  /*0cc0*/  LDG.E R114, desc[UR6][R114.64] ;  /* 0x0000000672727981 */ /* 0x000f62000c1e1900 */
[----:B------:R-:W-:Y:S02]  /*0cd0*/  @P0 LEA.HI.X R111, R112, R111, RZ, 0x4, P2 ;  /* 0x0000006f706f0211 */ /* 0x000fe400010f24ff */
[----:B-1----:R-:W-:Y:S01]  /*0ce0*/  @P0 LEA R104, P2, R91, R104, 0x4 ;  /* 0x000000685b680211 */ /* 0x002fe200078420ff */
[----:B------:R-:W5:Y:S01]  /*0cf0*/  LDG.E R116, desc[UR6][R116.64] ;  /* 0x0000000674747981 */ /* 0x000f62000c1e1900 */
[----:B------:R-:W-:-:S02]  /*0d00*/  @P0 LEA R106, P3, R15, R106, 0x4 ;  /* 0x0000006a0f6a0211 */ /* 0x000fc400078620ff */
[C---:B------:R-:W-:Y:S01]  /*0d10*/  @P0 LEA R108, P4, R16.reuse, R108, 0x4 ;  /* 0x0000006c106c0211 */ /* 0x040fe200078820ff */
[----:B------:R0:W5:Y:S01]  /*0d20*/  @P0 LDG.E.128 R36, desc[UR6][R110.64] ;  /* 0x000000066e240981 */ /* 0x000162000c1e1d00 */
[----:B------:R-:W-:Y:S02]  /*0d30*/  @P0 LEA.HI.X R105, R91, R105, RZ, 0x4, P2 ;  /* 0x000000695b690211 */ /* 0x000fe400010f24ff */
[----:B------:R-:W-:Y:S02]  /*0d40*/  @P0 LEA.HI.X R107, R15, R107, RZ, 0x4, P3 ;  /* 0x0000006b0f6b0211 */ /* 0x000fe400018f24ff */
[----:B------:R-:W-:Y:S01]  /*0d50*/  @P0 LEA.HI.X R109, R16, R109, RZ, 0x4, P4 ;  /* 0x0000006d106d0211 */ /* 0x000fe200020f24ff */
[----:B------:R1:W5:Y:S01]  /*0d60*/  @P0 LDG.E.128 R40, desc[UR6][R104.64] ;  /* 0x0000000668280981 */ /* 0x000362000c1e1d00 */
[----:B------:R-:W-:Y:S02]  /*0d70*/  LOP3.LUT P2, RZ, R124, 0xff, RZ, 0xc0, !PT ;  /* 0x000000ff7cff7812 */ /* 0x000fe4000784c0ff */
[----:B------:R-:W-:Y:S01]  /*0d80*/  ISETP.NE.AND P4, PT, RZ, UR9, PT ;  /* 0x00000009ff007c0c */ /* 0x000fe2000bf85270 */
[----:B------:R1:W5:Y:S04]  /*0d90*/  @P0 LDG.E.128 R44, desc[UR6][R106.64] ;  /* 0x000000066a2c0981 */ /* 0x000368000c1e1d00 */
[----:B------:R1:W5:Y:S01]  /*0da0*/  @P0 LDG.E.128 R48, desc[UR6][R108.64] ;  /* 0x000000066c300981 */ /* 0x000362000c1e1d00 */
[----:B---3--:R-:W-:Y:S01]  /*0db0*/  MOV R139, R94 ;  /* 0x0000005e008b7202 */ /* 0x008fe20000000f00 */
[--C-:B0-----:R-:W-:Y:S01]  /*0dc0*/  IMAD.MOV.U32 R111, RZ, RZ, R95.reuse ;  /* 0x000000ffff6f7224 */ /* 0x101fe200078e005f */
[----:B------:R-:W-:-:S02]  /*0dd0*/  SHF.R.U64 R117, R94, 0x10, R95 ;  /* 0x000000105e757819 */ /* 0x000fc4000000125f */
[----:B------:R-:W-:Y:S01]  /*0de0*/  SHF.R.U32.HI R124, RZ, 0x10, R95 ;  /* 0x00000010ff7c7819 */ /* 0x000fe2000001165f */
[----:B----4-:R-:W-:Y:S01]  /*0df0*/  IMAD.MOV.U32 R94, RZ, RZ, R96 ;  /* 0x000000ffff5e7224 */ /* 0x010fe200078e0060 */
[----:B------:R-:W-:Y:S02]  /*0e00*/  SHF.R.U64 R95, R96, 0x10, R97 ;  /* 0x00000010605f7819 */ /* 0x000fe40000001261 */
[----:B------:R-:W-:Y:S01]  /*0e10*/  MOV R96, R97 ;  /* 0x0000006100607202 */ /* 0x000fe20000000f00 */
[----:B-1----:R-:W-:Y:S01]  /*0e20*/  IMAD.MOV.U32 R104, RZ, RZ, R99 ;  /* 0x000000ffff687224 */ /* 0x002fe200078e0063 */
[----:B------:R-:W-:Y:S02]  /*0e30*/  SHF.R.U32.HI R105, RZ, 0x10, R97 ;  /* 0x00000010ff697819 */ /* 0x000fe40000011661 */
[--C-:B------:R-:W-:Y:S02]  /*0e40*/  SHF.R.U64 R97, R98, 0x10, R99.reuse ;  /* 0x0000001062617819 */ /* 0x100fe40000001263 */
[----:B------:R-:W-:-:S02]  /*0e50*/  SHF.R.U32.HI R107, RZ, 0x10, R99 ;  /* 0x00000010ff6b7819 */ /* 0x000fc40000011663 */
[----:B------:R-:W-:Y:S02]  /*0e60*/  MOV R108, R100 ;  /* 0x00000064006c7202 */ /* 0x000fe40000000f00 */
[--C-:B------:R-:W-:Y:S01]  /*0e70*/  SHF.R.U64 R99, R100, 0x10, R101.reuse ;  /* 0x0000001064637819 */ /* 0x100fe20000001265 */
[--C-:B------:R-:W-:Y:S01]  /*0e80*/  IMAD.MOV.U32 R100, RZ, RZ, R101.reuse ;  /* 0x000000ffff647224 */ /* 0x100fe200078e0065 */
[----:B------:R-:W-:Y:S02]  /*0e90*/  SHF.R.U32.HI R110, RZ, 0x10, R101 ;  /* 0x00000010ff6e7819 */ /* 0x000fe40000011665 */
[----:B------:R-:W-:Y:S01]  /*0ea0*/  FSEL R101, R123, RZ, !P4 ;  /* 0x000000ff7b657208 */ /* 0x000fe20006000000 */
[----:B------:R-:W-:Y:S01]  /*0eb0*/  IMAD.MOV.U32 R106, RZ, RZ, R98 ;  /* 0x000000ffff6a7224 */ /* 0x000fe200078e0062 */
[----:B------:R-:W-:-:S03]  /*0ec0*/  SHF.L.U32 R117, R117, 0x10, RZ ;  /* 0x0000001075757819 */ /* 0x000fc600000006ff */
[--C-:B--2---:R-:W-:Y:S01]  /*0ed0*/  FADD.FTZ R141, R59, -R101.reuse ;  /* 0x800000653b8d7221 */ /* 0x104fe20000010000 */
[--C-:B------:R-:W-:Y:S01]  /*0ee0*/  FADD.FTZ R146, R57, -R101.reuse ;  /* 0x8000006539927221 */ /* 0x100fe20000010000 */
[----:B------:R-:W-:Y:S01]  /*0ef0*/  FADD.FTZ R59, -R101, R68 ;  /* 0x00000044653b7221 */ /* 0x000fe20000010100 */
[----:B------:R-:W-:Y:S02]  /*0f00*/  IMAD.U32 R68, R139, 0x10000, RZ ;  /* 0x000100008b447824 */ /* 0x000fe400078e00ff */
[----:B------:R-:W-:Y:S01]  /*0f10*/  FADD.FTZ R144, R56, -R101 ;  /* 0x8000006538907221 */ /* 0x000fe20000010000 */
[C---:B------:R-:W-:Y:S01]  /*0f20*/  FADD.FTZ R140, -R101.reuse, R60 ;  /* 0x0000003c658c7221 */ /* 0x040fe20000010100 */
[C---:B------:R-:W-:Y:S01]  /*0f30*/  FADD.FTZ R147, -R101.reuse, R61 ;  /* 0x0000003d65937221 */ /* 0x040fe20000010100 */
[C---:B------:R-:W-:Y:S01]  /*0f40*/  FADD.FTZ R142, -R101.reuse, R62 ;  /* 0x0000003e658e7221 */ /* 0x040fe20000010100 */
[----:B------:R-:W-:Y:S01]  /*0f50*/  FADD.FTZ R143, R58, -R101 ;  /* 0x800000653a8f7221 */ /* 0x000fe20000010000 */
[C---:B------:R-:W-:Y:S01]  /*0f60*/  FADD.FTZ R62, -R101.reuse, R64 ;  /* 0x00000040653e7221 */ /* 0x040fe20000010100 */
[C---:B------:R-:W-:Y:S01]  /*0f70*/  FADD.FTZ R61, -R101.reuse, R65 ;  /* 0x00000041653d7221 */ /* 0x040fe20000010100 */
[----:B------:R-:W-:Y:S01]  /*0f80*/  FADD.FTZ R60, -R101, R66 ;  /* 0x00000042653c7221 */ /* 0x000fe20000010100 */
        /* <DEDUP_REMOVED lines=10> */
[----:B------:R-:W-:Y:S01]  /*1030*/  MOV R123, R103 ;  /* 0x00000067007b7202 */ /* 0x000fe20000000f00 */
[----:B------:R-:W-:Y:S01]  /*1040*/  FADD.FTZ R101, -R101, R75 ;  /* 0x0000004b65657221 */ /* 0x000fe20000010100 */
[----:B------:R-:W-:Y:S01]  /*1050*/  FMUL.FTZ R64, R113, R144 ;  /* 0x0000009071407220 */ /* 0x000fe20000410000 */
[----:B------:R-:W-:-:S02]  /*1060*/  IMAD.U32 R72, R111, 0x10000, RZ ;  /* 0x000100006f487824 */ /* 0x000fc400078e00ff */
[----:B------:R-:W-:Y:S01]  /*1070*/  FADD.FTZ R22, R117, R22 ;  /* 0x0000001675167221 */ /* 0x000fe20000010000 */
[----:B------:R-:W-:Y:S02]  /*1080*/  IMAD.U32 R75, R107, 0x10000, RZ ;  /* 0x000100006b4b7824 */ /* 0x000fe400078e00ff */
[C---:B------:R-:W-:Y:S01]  /*1090*/  FMUL.FTZ R143, R113.reuse, R143 ;  /* 0x0000008f718f7220 */ /* 0x040fe20000410000 */
[-C--:B------:R-:W-:Y:S01]  /*10a0*/  FFMA.FTZ R23, R146, R117.reuse, R23 ;  /* 0x0000007592177223 */ /* 0x080fe20000010017 */
[----:B------:R-:W-:Y:S01]  /*10b0*/  FMUL.FTZ R144, R162, R117 ;  /* 0x00000075a2907220 */ /* 0x000fe20000410000 */
[----:B------:R-:W-:Y:S02]  /*10c0*/  IMAD.U32 R111, R106, 0x10000, RZ ;  /* 0x000100006a6f7824 */ /* 0x000fe400078e00ff */
[C---:B------:R-:W-:Y:S01]  /*10d0*/  FMUL.FTZ R107, R113.reuse, R62 ;  /* 0x0000003e716b7220 */ /* 0x040fe20000410000 */
[----:B------:R-:W-:Y:S01]  /*10e0*/  FMUL.FTZ R69, R113, R61 ;  /* 0x0000003d71457220 */ /* 0x000fe20000410000 */
[----:B------:R-:W-:Y:S01]  /*10f0*/  SHF.L.U32 R117, R105, 0x10, RZ ;  /* 0x0000001069757819 */ /* 0x000fe200000006ff */
[----:B------:R-:W-:Y:S01]  /*1100*/  FMUL.FTZ R71, R113, R63 ;  /* 0x0000003f71477220 */ /* 0x000fe20000410000 */
[----:B------:R-:W-:Y:S01]  /*1110*/  FADD.FTZ R61, RZ, R145 ;  /* 0x00000091ff3d7221 */ /* 0x000fe20000010000 */
[----:B------:R-:W-:-:S02]  /*1120*/  IMAD.U32 R105, R97, 0x10000, RZ ;  /* 0x0001000061697824 */ /* 0x000fc400078e00ff */
[----:B------:R-:W-:Y:S01]  /*1130*/  FFMA.FTZ R63, R64, R145, RZ ;  /* 0x00000091403f7223 */ /* 0x000fe200000100ff */
[----:B------:R-:W-:Y:S01]  /*1140*/  FADD.FTZ R13, R68, R13 ;  /* 0x0000000d440d7221 */ /* 0x000fe20000010000 */
[----:B------:R-:W-:Y:S01]  /*1150*/  FFMA.FTZ R21, R64, R68, R21 ;  /* 0x0000004440157223 */ /* 0x000fe20000010015 */
[----:B------:R-:W-:Y:S02]  /*1160*/  IMAD.U32 R97, R123, 0x10000, RZ ;  /* 0x000100007b617824 */ /* 0x000fe400078e00ff */
[----:B------:R-:W-:Y:S01]  /*1170*/  FADD.FTZ R24, R72, R24 ;  /* 0x0000001848187221 */ /* 0x000fe20000010000 */
[----:B------:R-:W-:Y:S02]  /*1180*/  IMAD.U32 R124, R124, 0x10000, RZ ;  /* 0x000100007c7c7824 */ /* 0x000fe400078e00ff */
[----:B------:R-:W-:Y:S01]  /*1190*/  FMUL.FTZ R73, R113, R141 ;  /* 0x0000008d71497220 */ /* 0x000fe20000410000 */
[----:B------:R-:W-:Y:S01]  /*11a0*/  FFMA.FTZ R25, R143, R72, R25 ;  /* 0x000000488f197223 */ /* 0x000fe20000010019 */
[----:B------:R-:W-:Y:S01]  /*11b0*/  SHF.L.U32 R68, R94, 0x10, RZ ;  /* 0x000000105e447819 */ /* 0x000fe200000006ff */
[----:B------:R-:W-:Y:S01]  /*11c0*/  FADD.FTZ R79, R111, R79 ;  /* 0x0000004f6f4f7221 */ /* 0x000fe20000010000 */
[-C--:B------:R-:W-:Y:S01]  /*11d0*/  FFMA.FTZ R80, R107, R111.reuse, R80 ;  /* 0x0000006f6b507223 */ /* 0x080fe20000010050 */
[----:B------:R-:W-:Y:S01]  /*11e0*/  FMUL.FTZ R123, R155, R111 ;  /* 0x0000006f9b7b7220 */ /* 0x000fe20000410000 */
[----:B------:R-:W-:-:S02]  /*11f0*/  IMAD.MOV.U32 R115, RZ, RZ, R102 ;  /* 0x000000ffff737224 */ /* 0x000fc400078e0066 */
[----:B------:R-:W-:Y:S01]  /*1200*/  FMUL.FTZ R72, R161, R72 ;  /* 0x00000048a1487220 */ /* 0x000fe20000410000 */
[----:B------:R-:W-:Y:S02]  /*1210*/  IMAD.U32 R94, R100, 0x10000, RZ ;  /* 0x00010000645e7824 */ /* 0x000fe400078e00ff */
[----:B------:R-:W-:Y:S01]  /*1220*/  FMUL.FTZ R111, R113, R60 ;  /* 0x0000003c716f7220 */ /* 0x000fe20000410000 */
[----:B------:R-:W-:Y:S01]  /*1230*/  FADD.FTZ R61, R61, R144 ;  /* 0x000000903d3d7221 */ /* 0x000fe20000010000 */
[----:B------:R-:W-:Y:S02]  /*1240*/  IMAD.U32 R100, R110, 0x10000, RZ ;  /* 0x000100006e647824 */ /* 0x000fe400078e00ff */
[----:B------:R-:W-:Y:S01]  /*1250*/  FFMA.FTZ R60, R146, R144, R63 ;  /* 0x00000090923c7223 */ /* 0x000fe2000001003f */
[----:B------:R-:W-:Y:S01]  /*1260*/  FMUL.FTZ R110, R113, R67 ;  /* 0x00000043716e7220 */ /* 0x000fe20000410000 */
[----:B------:R-:W-:Y:S01]  /*1270*/  FADD.FTZ R26, R124, R26 ;  /* 0x0000001a7c1a7221 */ /* 0x000fe20000010000 */
[-C--:B------:R-:W-:Y:S01]  /*1280*/  FFMA.FTZ R9, R73, R124.reuse, R9 ;  /* 0x0000007c49097223 */ /* 0x080fe20000010009 */
[----:B------:R-:W-:Y:S01]  /*1290*/  FMUL.FTZ R141, R160, R124 ;  /* 0x0000007ca08d7220 */ /* 0x000fe20000410000 */
[----:B------:R-:W-:Y:S01]  /*12a0*/  FMUL.FTZ R70, R113, R140 ;  /* 0x0000008c71467220 */ /* 0x000fe20000410000 */
[----:B------:R-:W-:-:S02]  /*12b0*/  IMAD.U32 R124, R96, 0x10000, RZ ;  /* 0x00010000607c7824 */ /* 0x000fc400078e00ff */
[----:B------:R-:W-:Y:S01]  /*12c0*/  FADD.FTZ R62, R61, R72 ;  /* 0x000000483d3e7221 */ /* 0x000fe20000010000 */
[----:B------:R-:W-:Y:S01]  /*12d0*/  SHF.L.U32 R96, R115, 0x10, RZ ;  /* 0x0000001073607819 */ /* 0x000fe200000006ff */
[----:B------:R-:W-:Y:S01]  /*12e0*/  FFMA.FTZ R60, R143, R72, R60 ;  /* 0x000000488f3c7223 */ /* 0x000fe2000001003c */
[----:B------:R-:W-:Y:S01]  /*12f0*/  FADD.FTZ R118, R75, R118 ;  /* 0x000000764b767221 */ /* 0x000fe20000010000 */
[-C--:B------:R-:W-:Y:S01]  /*1300*/  FFMA.FTZ R5, R110, R75.reuse, R5 ;  /* 0x0000004b6e057223 */ /* 0x080fe20000010005 */
[----:B------:R-:W-:Y:S01]  /*1310*/  FMUL.FTZ R115, R135, R75 ;  /* 0x0000004b87737220 */ /* 0x000fe20000410000 */
[----:B------:R-:W-:Y:S02]  /*1320*/  IMAD.U32 R65, R95, 0x10000, RZ ;  /* 0x000100005f417824 */ /* 0x000fe400078e00ff */
[----:B------:R-:W-:Y:S01]  /*1330*/  FADD.FTZ R12, R68, R12 ;  /* 0x0000000c440c7221 */ /* 0x000fe20000010000 */
[C---:B------:R-:W-:Y:S01]  /*1340*/  FMUL.FTZ R140, R113.reuse, R147 ;  /* 0x00000093718c7220 */ /* 0x040fe20000410000 */
[-C--:B------:R-:W-:Y:S01]  /*1350*/  FFMA.FTZ R28, R70, R68.reuse, R28 ;  /* 0x00000044461c7223 */ /* 0x080fe2000001001c */
[----:B------:R-:W-:Y:S01]  /*1360*/  FMUL.FTZ R75, R113, R59 ;  /* 0x0000003b714b7220 */ /* 0x000fe20000410000 */
[----:B------:R-:W-:Y:S01]  /*1370*/  FMUL.FTZ R68, R159, R68 ;  /* 0x000000449f447220 */ /* 0x000fe20000410000 */
[----:B------:R-:W-:Y:S01]  /*1380*/  FADD.FTZ R59, R62, R141 ;  /* 0x0000008d3e3b7221 */ /* 0x000fe20000010000 */
[----:B------:R-:W-:Y:S01]  /*1390*/  FFMA.FTZ R61, R73, R141, R60 ;  /* 0x0000008d493d7223 */ /* 0x000fe2000001003c */
[----:B------:R-:W-:-:S02]  /*13a0*/  IMAD.U32 R108, R108, 0x10000, RZ ;  /* 0x000100006c6c7824 */ /* 0x000fc400078e00ff */
[----:B------:R-:W-:Y:S01]  /*13b0*/  FADD.FTZ R29, R65, R29 ;  /* 0x0000001d411d7221 */ /* 0x000fe20000010000 */
[----:B------:R-:W-:Y:S01]  /*13c0*/  FMUL.FTZ R139, R113, R142 ;  /* 0x0000008e718b7220 */ /* 0x000fe20000410000 */
[-C--:B------:R-:W-:Y:S01]  /*13d0*/  FFMA.FTZ R30, R140, R65.reuse, R30 ;  /* 0x000000418c1e7223 */ /* 0x080fe2000001001e */
[----:B------:R-:W-:Y:S01]  /*13e0*/  FMUL.FTZ R65, R158, R65 ;  /* 0x000000419e417220 */ /* 0x000fe20000410000 */
[----:B------:R-:W-:Y:S01]  /*13f0*/  FADD.FTZ R60, R59, R68 ;  /* 0x000000443b3c7221 */ /* 0x000fe20000010000 */
[----:B------:R-:W-:Y:S01]  /*1400*/  FFMA.FTZ R59, R70, R68, R61 ;  /* 0x00000044463b7223 */ /* 0x000fe2000001003d */
[----:B------:R-:W-:Y:S01]  /*1410*/  SHF.L.U32 R106, R99, 0x10, RZ ;  /* 0x00000010636a7819 */ /* 0x000fe200000006ff */
        /* <DEDUP_REMOVED lines=14> */
[----:B------:R-:W-:-:S02]  /*1500*/  SHF.R.U64 R102, R102, 0x10, R103 ;  /* 0x0000001066667819 */ /* 0x000fc40000001267 */
[----:B------:R-:W-:Y:S01]  /*1510*/  FADD.FTZ R60, R60, R117 ;  /* 0x000000753c3c7221 */ /* 0x000fe20000010000 */
[----:B------:R-:W-:Y:S01]  /*1520*/  FFMA.FTZ R58, R71, R117, R58 ;  /* 0x00000075473a7223 */ /* 0x000fe2000001003a */
[----:B------:R-:W-:Y:S01]  /*1530*/  SHF.L.U32 R153, R104, 0x10, RZ ;  /* 0x0000001068997819 */ /* 0x000fe200000006ff */
[----:B------:R-:W-:Y:S02]  /*1540*/  IMAD.U32 R95, R102, 0x10000, RZ ;  /* 0x00010000665f7824 */ /* 0x000fe400078e00ff */
[----:B------:R-:W-:Y:S01]  /*1550*/  FMUL.FTZ R102, R154, R105 ;  /* 0x000000699a667220 */ /* 0x000fe20000410000 */
[----:B------:R-:W-:Y:S01]  /*1560*/  FADD.FTZ R59, R60, R123 ;  /* 0x0000007b3c3b7221 */ /* 0x000fe20000010000 */
[----:B------:R-:W-:Y:S01]  /*1570*/  FFMA.FTZ R58, R107, R123, R58 ;  /* 0x0000007b6b3a7223 */ /* 0x000fe2000001003a */
[----:B------:R-:W-:Y:S01]  /*1580*/  SHF.R.U32.HI R103, RZ, 0x10, R103 ;  /* 0x00000010ff677819 */ /* 0x000fe20000011667 */
[----:B------:R-:W-:Y:S01]  /*1590*/  FADD.FTZ R120, R153, R120 ;  /* 0x0000007899787221 */ /* 0x000fe20000010000 */
[----:B------:R-:W-:Y:S01]  /*15a0*/  FFMA.FTZ R7, R111, R153, R7 ;  /* 0x000000996f077223 */ /* 0x000fe20000010007 */
        /* <DEDUP_REMOVED lines=13> */
[----:B------:R-:W-:Y:S01]  /*1680*/  FFMA.FTZ R58, R110, R115, R57 ;  /* 0x000000736e3a7223 */ /* 0x000fe20000010039 */
        /* <DEDUP_REMOVED lines=26> */
[----:B------:R-:W-:-:S02]  /*1830*/  VIADD R84, R84, UR10 ;  /* 0x0000000a54547c36 */ /* 0x000fc40008000000 */
[----:B------:R-:W-:Y:S01]  /*1840*/  FMUL.FTZ R97, R128, R97 ;  /* 0x0000006180617220 */ /* 0x000fe20000410000 */
[----:B------:R-:W-:Y:S01]  /*1850*/  FMUL.FTZ R101, R113, R101 ;  /* 0x0000006571657220 */ /* 0x000fe20000410000 */
[----:B------:R-:W-:Y:S01]  /*1860*/  FADD.FTZ R56, R56, R95 ;  /* 0x0000005f38387221 */ /* 0x000fe20000010000 */
[----:B------:R-:W-:Y:S01]  /*1870*/  FFMA.FTZ R57, R96, R95, R57 ;  /* 0x0000005f60397223 */ /* 0x000fe20000010039 */
[----:B------:R-:W-:Y:S01]  /*1880*/  FADD.FTZ R20, R104, R20 ;  /* 0x0000001468147221 */ /* 0x000fe20000010000 */
[-C--:B------:R-:W-:Y:S01]  /*1890*/  FFMA.FTZ R11, R101, R104.reuse, R11 ;  /* 0x00000068650b7223 */ /* 0x080fe2000001000b */
[----:B------:R-:W-:Y:S01]  /*18a0*/  FADD.FTZ R59, R56, R97 ;  /* 0x00000061383b7221 */ /* 0x000fe20000010000 */
[----:B------:R-:W-:Y:S01]  /*18b0*/  UMOV UR4, 0xffffffff ;  /* 0xffffffff00047882 */ /* 0x000fe20000000000 */
[----:B------:R-:W-:Y:S01]  /*18c0*/  ISETP.GE.AND P5, PT, R84, UR11, PT ;  /* 0x0000000b54007c0c */ /* 0x000fe2000bfa6270 */
[----:B------:R-:W-:Y:S01]  /*18d0*/  FMUL.FTZ R104, R127, R104 ;  /* 0x000000687f687220 */ /* 0x000fe20000410000 */
[----:B------:R-:W-:Y:S01]  /*18e0*/  FFMA.FTZ R56, R98, R97, R57 ;  /* 0x0000006162387223 */ /* 0x000fe20000010039 */
[----:B------:R-:W-:Y:S01]  /*18f0*/  LOP3.LUT P3, RZ, R164, 0x1f, RZ, 0xc0, !PT ;  /* 0x0000001fa4ff7812 */ /* 0x000fe2000786c0ff */
[----:B------:R-:W-:Y:S01]  /*1900*/  FADD.FTZ R81, R105, R81 ;  /* 0x0000005169517221 */ /* 0x000fe20000010000 */
[----:B------:R-:W-:Y:S01]  /*1910*/  P2R R74, PR, RZ, 0x20 ;  /* 0x00000020ff4a7803 */ /* 0x000fe20000000000 */
[----:B------:R-:W-:Y:S01]  /*1920*/  FFMA.FTZ R82, R69, R105, R82 ;  /* 0x0000006945527223 */ /* 0x000fe20000010052 */
[----:B------:R-:W-:Y:S01]  /*1930*/  FADD.FTZ R59, R59, R104 ;  /* 0x000000683b3b7221 */ /* 0x000fe20000010000 */
[----:B------:R-:W-:Y:S01]  /*1940*/  FFMA.FTZ R56, R101, R104, R56 ;  /* 0x0000006865387223 */ /* 0x000fe20000010038 */
[----:B------:R-:W-:Y:S07]  /*1950*/  BRA.DIV UR4, `(.L_x_1608) ;  /* 0x0000001e048c7947 */ /* 0x000fee000b800000 */
        /* <DEDUP_REMOVED lines=18> */
.L_x_1626:
[----:B01----:R-:W-:Y:S01]  /*1a80*/  FADD.FTZ R56, R56, R59 ;  /* 0x0000003b38387221 */ /* 0x003fe20000010000 */
[----:B--2---:R-:W-:Y:S01]  /*1a90*/  FADD.FTZ R57, R57, R58 ;  /* 0x0000003a39397221 */ /* 0x004fe20000010000 */
        /* <DEDUP_REMOVED lines=10> */
.L_x_1609:
        /* <DEDUP_REMOVED lines=8> */
[----:B-----5:R-:W-:Y:S01]  /*1bc0*/  LOP3.LUT P3, RZ, R136, 0xff, RZ, 0xc0, !PT ;  /* 0x000000ff88ff7812 */ /* 0x020fe2000786c0ff */
[----:B------:R-:W-:Y:S01]  /*1bd0*/  @!P2 VIADD R56, R56, 0x4 ;  /* 0x000000043838a836 */ /* 0x000fe20000000000 */
[----:B------:R-:W-:Y:S01]  /*1be0*/  LOP3.LUT P6, RZ, R138, 0xff0000, RZ, 0xc0, !PT ;  /* 0x00ff00008aff7812 */ /* 0x000fe200078cc0ff */
        /* <DEDUP_REMOVED lines=30> */
[----:B------:R-:W-:Y:S01]  /*1dd0*/  @P5 FADD.FTZ R58, R34, R58 ;  /* 0x0000003a223a5221 */ /* 0x000fe20000010000 */
[----:B------:R-:W-:Y:S01]  /*1de0*/  FADD.FTZ R60, R141, -R60 ;  /* 0x8000003c8d3c7221 */ /* 0x000fe20000010000 */
[----:B------:R-:W-:Y:S01]  /*1df0*/  FMUL.FTZ R72, R56, UR17 ;  /* 0x0000001138487c20 */ /* 0x000fe20008410000 */
[----:B------:R-:W-:Y:S01]  /*1e00*/  FMUL.FTZ R59, R57, UR17 ;  /* 0x00000011393b7c20 */ /* 0x000fe20008410000 */
[----:B------:R-:W-:Y:S01]  /*1e10*/  FMUL.FTZ R65, R58, UR17 ;  /* 0x000000113a417c20 */ /* 0x000fe20008410000 */
[-CC-:B------:R-:W-:Y:S01]  /*1e20*/  FFMA.FTZ R139, R139, R142.reuse, R105.reuse ;  /* 0x0000008e8b8b7223 */ /* 0x180fe20000010069 */
[-CC-:B------:R-:W-:Y:S01]  /*1e30*/  FFMA.FTZ R61, R70, R142.reuse, R105.reuse ;  /* 0x0000008e463d7223 */ /* 0x180fe20000010069 */
[----:B------:R-:W-:Y:S01]  /*1e40*/  FSEL R143, R72, RZ, P3 ;  /* 0x000000ff488f7208 */ /* 0x000fe20001800000 */
[-C--:B------:R-:W-:Y:S01]  /*1e50*/  FFMA.FTZ R107, R107, R142.reuse, R105 ;  /* 0x0000008e6b6b7223 */ /* 0x080fe20000010069 */
[----:B------:R-:W-:Y:S01]  /*1e60*/  LOP3.LUT P3, RZ, R136, 0xff00, RZ, 0xc0, !PT ;  /* 0x0000ff0088ff7812 */ /* 0x000fe2000786c0ff */
[----:B------:R-:W-:Y:S01]  /*1e70*/  FADD.FTZ R64, R124, -R139 ;  /* 0x8000008b7c407221 */ /* 0x000fe20000010000 */
[----:B------:R-:W-:Y:S01]  /*1e80*/  @P1 FSEL R72, R72, RZ, P4 ;  /* 0x000000ff48481208 */ /* 0x000fe20002000000 */
[----:B------:R-:W-:Y:S01]  /*1e90*/  FFMA.FTZ R124, R71, R142, R105 ;  /* 0x0000008e477c7223 */ /* 0x000fe20000010069 */
[----:B------:R-:W-:Y:S01]  /*1ea0*/  FSEL R149, R59, RZ, P3 ;  /* 0x000000ff3b957208 */ /* 0x000fe20001800000 */
[----:B------:R-:W-:Y:S01]  /*1eb0*/  FADD.FTZ R68, R68, -R61 ;  /* 0x8000003d44447221 */ /* 0x000fe20000010000 */
[----:B------:R-:W-:Y:S01]  /*1ec0*/  LOP3.LUT P3, RZ, R136, 0xff0000, RZ, 0xc0, !PT ;  /* 0x00ff000088ff7812 */ /* 0x000fe2000786c0ff */
[----:B------:R-:W-:Y:S01]  /*1ed0*/  FADD.FTZ R124, R117, -R124 ;  /* 0x8000007c757c7221 */ /* 0x000fe20000010000 */
[----:B------:R-:W-:Y:S01]  /*1ee0*/  @P1 LOP3.LUT P4, RZ, R17, 0xff00, RZ, 0xc0, !PT ;  /* 0x0000ff0011ff1812 */ /* 0x000fe2000788c0ff */
[----:B------:R-:W-:Y:S01]  /*1ef0*/  FMUL.FTZ R117, R113, R64 ;  /* 0x0000004071757220 */ /* 0x000fe20000410000 */
[----:B------:R-:W-:Y:S01]  /*1f00*/  FSEL R150, R65, RZ, P3 ;  /* 0x000000ff41967208 */ /* 0x000fe20001800000 */
[----:B------:R-:W-:Y:S01]  /*1f10*/  FMUL.FTZ R68, R113, R68 ;  /* 0x0000004471447220 */ /* 0x000fe20000410000 */
[----:B------:R-:W-:Y:S01]  /*1f20*/  ISETP.NE.U32.AND P3, PT, RZ, UR18, PT ;  /* 0x00000012ff007c0c */ /* 0x000fe2000bf65070 */
[----:B------:R-:W-:Y:S01]  /*1f30*/  @P5 FADD.FTZ R117, R38, R117 ;  /* 0x0000007526755221 */ /* 0x000fe20000010000 */
[----:B------:R-:W-:Y:S01]  /*1f40*/  @P1 FSEL R73, R59, RZ, P4 ;  /* 0x000000ff3b491208 */ /* 0x000fe20002000000 */
[----:B------:R-:W-:Y:S01]  /*1f50*/  FMUL.FTZ R59, R113, R60 ;  /* 0x0000003c713b7220 */ /* 0x000fe20000410000 */
[----:B------:R-:W-:Y:S01]  /*1f60*/  ISETP.NE.AND.EX P3, PT, RZ, UR19, PT, P3 ;  /* 0x00000013ff007c0c */ /* 0x000fe2000bf65330 */
[----:B------:R-:W-:Y:S01]  /*1f70*/  FMUL.FTZ R70, R117, UR17 ;  /* 0x0000001175467c20 */ /* 0x000fe20008410000 */
[----:B------:R-:W-:Y:S01]  /*1f80*/  LOP3.LUT P4, RZ, R136, 0xff000000, RZ, 0xc0, !PT ;  /* 0xff00000088ff7812 */ /* 0x000fe2000788c0ff */
[----:B------:R-:W-:Y:S01]  /*1f90*/  @P5 FADD.FTZ R59, R35, R59 ;  /* 0x0000003b233b5221 */ /* 0x000fe20000010000 */
[----:B------:R-:W-:Y:S01]  /*1fa0*/  SHF.L.U32 R140, R119, 0x3, RZ ;  /* 0x00000003778c7819 */ /* 0x000fe200000006ff */
[----:B------:R-:W-:Y:S01]  /*1fb0*/  @P5 FADD.FTZ R68, R36, R68 ;  /* 0x0000004424445221 */ /* 0x000fe20000010000 */
[----:B------:R-:W-:Y:S01]  /*1fc0*/  SHF.R.U32.HI R139, RZ, 0x1d, R119 ;  /* 0x0000001dff8b7819 */ /* 0x000fe20000011677 */
[----:B------:R-:W-:Y:S01]  /*1fd0*/  FMUL.FTZ R71, R59, UR17 ;  /* 0x000000113b477c20 */ /* 0x000fe20008410000 */
[-C--:B------:R-:W-:Y:S01]  /*1fe0*/  FFMA.FTZ R136, R111, R142.reuse, R105 ;  /* 0x0000008e6f887223 */ /* 0x080fe20000010069 */
[----:B------:R-:W-:Y:S01]  /*1ff0*/  FMUL.FTZ R141, R68, UR17 ;  /* 0x00000011448d7c20 */ /* 0x000fe20008410000 */
[----:B------:R-:W-:Y:S01]  /*2000*/  FADD.FTZ R107, R123, -R107 ;  /* 0x8000006b7b6b7221 */ /* 0x000fe20000010000 */
[----:B------:R-:W-:Y:S01]  /*2010*/  FFMA.FTZ R110, R110, R142, R105 ;  /* 0x0000008e6e6e7223 */ /* 0x000fe20000010069 */
[----:B------:R-:W-:Y:S01]  /*2020*/  FSEL R151, R71, RZ, P4 ;  /* 0x000000ff47977208 */ /* 0x000fe20002000000 */
[----:B------:R-:W-:Y:S01]  /*2030*/  FADD.FTZ R136, R153, -R136 ;  /* 0x8000008899887221 */ /* 0x000fe20000010000 */
[----:B------:R-:W-:Y:S01]  /*2040*/  @P3 LEA R60, P4, R119, UR18, 0x4 ;  /* 0x00000012773c3c11 */ /* 0x000fe2000f8820ff */
[----:B------:R-:W-:Y:S01]  /*2050*/  FMUL.FTZ R107, R113, R107 ;  /* 0x0000006b716b7220 */ /* 0x000fe20000410000 */
[----:B------:R-:W-:Y:S01]  /*2060*/  FADD.FTZ R110, R115, -R110 ;  /* 0x8000006e736e7221 */ /* 0x000fe20000010000 */
[----:B------:R-:W-:Y:S01]  /*2070*/  FMUL.FTZ R111, R113, R136 ;  /* 0x00000088716f7220 */ /* 0x000fe20000410000 */
[----:B------:R-:W-:Y:S01]  /*2080*/  @P3 LEA.HI.X R61, R119, UR19, RZ, 0x4, P4 ;  /* 0x00000013773d3c11 */ /* 0x000fe2000a0f24ff */
[----:B------:R-:W-:Y:S01]  /*2090*/  FMUL.FTZ R119, R113, R62 ;  /* 0x0000003e71777220 */ /* 0x000fe20000410000 */
[----:B------:R-:W-:Y:S01]  /*20a0*/  IADD3 R62, P4, R140, UR20, RZ ;  /* 0x000000148c3e7c10 */ /* 0x000fe2000ff9e0ff */
[----:B------:R-:W-:Y:S01]  /*20b0*/  @P5 FADD.FTZ R111, R42, R111 ;  /* 0x0000006f2a6f5221 */ /* 0x000fe20000010000 */
[----:B------:R-:W-:Y:S01]  /*20c0*/  @P5 FADD.FTZ R107, R40, R107 ;  /* 0x0000006b286b5221 */ /* 0x000fe20000010000 */
[----:B------:R-:W-:Y:S01]  /*20d0*/  @P5 FADD.FTZ R119, R37, R119 ;  /* 0x0000007725775221 */ /* 0x000fe20000010000 */
[----:B------:R-:W-:Y:S01]  /*20e0*/  IADD3.X R63, R139, UR21, RZ, P4, !PT ;  /* 0x000000158b3f7c10 */ /* 0x000fe2000a7fe4ff */
[----:B------:R-:W-:Y:S01]  /*20f0*/  FMUL.FTZ R136, R111, UR17 ;  /* 0x000000116f887c20 */ /* 0x000fe20008410000 */
[----:B------:R-:W-:Y:S01]  /*2100*/  LOP3.LUT P4, RZ, R137, 0xff00, RZ, 0xc0, !PT ;  /* 0x0000ff0089ff7812 */ /* 0x000fe2000788c0ff */
[----:B------:R-:W-:Y:S01]  /*2110*/  FMUL.FTZ R64, R119, UR17 ;  /* 0x0000001177407c20 */ /* 0x000fe20008410000 */
[----:B------:R-:W-:Y:S01]  /*2120*/  F2F.BF16.F32 R151, R151 ;  /* 0x0000009700977304 */ /* 0x000fe20000202000 */
[----:B------:R-:W-:Y:S01]  /*2130*/  FMUL.FTZ R110, R113, R110 ;  /* 0x0000006e716e7220 */ /* 0x000fe20000410000 */
[----:B------:R-:W-:Y:S01]  /*2140*/  FMUL.FTZ R123, R107, UR17 ;  /* 0x000000116b7b7c20 */ /* 0x000fe20008410000 */
[-CC-:B------:R-:W-:Y:S01]  /*2150*/  FFMA.FTZ R96, R96, R142.reuse, R105.reuse ;  /* 0x0000008e60607223 */ /* 0x180fe20000010069 */
[----:B------:R-:W-:Y:S01]  /*2160*/  FSEL R144, R64, RZ, P4 ;  /* 0x000000ff40907208 */ /* 0x000fe20002000000 */
[----:B------:R-:W-:Y:S01]  /*2170*/  @P5 FADD.FTZ R110, R43, R110 ;  /* 0x0000006e2b6e5221 */ /* 0x000fe20000010000 */
[C---:B------:R-:W-:Y:S01]  /*2180*/  LOP3.LUT P4, RZ, R137.reuse, 0xff0000, RZ, 0xc0, !PT ;  /* 0x00ff000089ff7812 */ /* 0x040fe2000788c0ff */
[-CC-:B------:R-:W-:Y:S01]  /*2190*/  FFMA.FTZ R98, R98, R142.reuse, R105.reuse ;  /* 0x0000008e62627223 */ /* 0x180fe20000010069 */
[----:B------:R-:W-:Y:S01]  /*21a0*/  F2F.BF16.F32 R150, R150 ;  /* 0x0000009600967304 */ /* 0x000fe20000202000 */
[----:B------:R-:W-:Y:S01]  /*21b0*/  FMUL.FTZ R115, R110, UR17 ;  /* 0x000000116e737c20 */ /* 0x000fe20008410000 */
[----:B------:R-:W-:Y:S01]  /*21c0*/  FSEL R145, R70, RZ, P4 ;  /* 0x000000ff46917208 */ /* 0x000fe20002000000 */
[-CC-:B------:R-:W-:Y:S01]  /*21d0*/  FFMA.FTZ R66, R66, R142.reuse, R105.reuse ;  /* 0x0000008e42427223 */ /* 0x180fe20000010069 */
[----:B------:R-:W-:Y:S01]  /*21e0*/  LOP3.LUT P4, RZ, R137, 0xff, RZ, 0xc0, !PT ;  /* 0x000000ff89ff7812 */ /* 0x000fe2000788c0ff */
[-CC-:B------:R-:W-:Y:S01]  /*21f0*/  FFMA.FTZ R101, R101, R142.reuse, R105.reuse ;  /* 0x0000008e65657223 */ /* 0x180fe20000010069 */
[----:B------:R-:W-:Y:S01]  /*2200*/  FADD.FTZ R96, R95, -R96 ;  /* 0x800000605f607221 */ /* 0x000fe20000010000 */
[----:B------:R-:W-:Y:S01]  /*2210*/  FADD.FTZ R98, R97, -R98 ;  /* 0x8000006261627221 */ /* 0x000fe20000010000 */
[----:B------:R-:W-:Y:S01]  /*2220*/  FSEL R146, R141, RZ, P4 ;  /* 0x000000ff8d927208 */ /* 0x000fe20002000000 */
[----:B------:R-:W-:Y:S01]  /*2230*/  F2F.BF16.F32 R143, R143 ;  /* 0x0000008f008f7304 */ /* 0x000fe20000202000 */
[----:B------:R-:W-:Y:S01]  /*2240*/  LOP3.LUT P4, RZ, R137, 0xff000000, RZ, 0xc0, !PT ;  /* 0xff00000089ff7812 */ /* 0x000fe2000788c0ff */
[----:B------:R-:W-:Y:S01]  /*2250*/  FFMA.FTZ R137, R69, R142, R105 ;  /* 0x0000008e45897223 */ /* 0x000fe20000010069 */
[C---:B------:R-:W-:Y:S01]  /*2260*/  FMUL.FTZ R69, R113.reuse, R124 ;  /* 0x0000007c71457220 */ /* 0x040fe20000410000 */
[----:B------:R-:W-:Y:S01]  /*2270*/  FADD.FTZ R104, R104, -R101 ;  /* 0x8000006568687221 */ /* 0x000fe20000010000 */
[----:B------:R-:W-:Y:S01]  /*2280*/  FMUL.FTZ R96, R113, R96 ;  /* 0x0000006071607220 */ /* 0x000fe20000410000 */
[----:B------:R-:W-:Y:S01]  /*2290*/  FADD.FTZ R102, R102, -R137 ;  /* 0x8000008966667221 */ /* 0x000fe20000010000 */
[----:B------:R-:W-:Y:S01]  /*22a0*/  @P5 FADD.FTZ R69, R39, R69 ;  /* 0x0000004527455221 */ /* 0x000fe20000010000 */
[----:B------:R-:W-:Y:S01]  /*22b0*/  F2F.BF16.F32 R145, R145 ;  /* 0x0000009100917304 */ /* 0x000fe20000202000 */
[C---:B------:R-:W-:Y:S01]  /*22c0*/  FMUL.FTZ R98, R113.reuse, R98 ;  /* 0x0000006271627220 */ /* 0x040fe20000410000 */
[----:B------:R-:W-:Y:S01]  /*22d0*/  FMUL.FTZ R102, R113, R102 ;  /* 0x0000006671667220 */ /* 0x000fe20000410000 */
[----:B------:R-:W-:Y:S01]  /*22e0*/  FMUL.FTZ R137, R69, UR17 ;  /* 0x0000001145897c20 */ /* 0x000fe20008410000 */
[----:B------:R-:W-:Y:S01]  /*22f0*/  @P5 FADD.FTZ R96, R49, R96 ;  /* 0x0000006031605221 */ /* 0x000fe20000010000 */
[----:B------:R-:W-:Y:S01]  /*2300*/  @P5 FADD.FTZ R98, R50, R98 ;  /* 0x0000006232625221 */ /* 0x000fe20000010000 */
[----:B------:R-:W-:-:S02]  /*2310*/  @P5 FADD.FTZ R102, R41, R102 ;  /* 0x0000006629665221 */ /* 0x000fc40000010000 */
[----:B------:R-:W-:Y:S01]  /*2320*/  FSEL R147, R137, RZ, P4 ;  /* 0x000000ff89937208 */ /* 0x000fe20002000000 */
[----:B------:R-:W-:Y:S01]  /*2330*/  F2F.BF16.F32 R146, R146 ;  /* 0x0000009200927304 */ /* 0x000fe20000202000 */
[----:B------:R-:W-:Y:S01]  /*2340*/  FMUL.FTZ R124, R102, UR17 ;  /* 0x00000011667c7c20 */ /* 0x000fe20008410000 */
[----:B------:R-:W-:Y:S01]  /*2350*/  LOP3.LUT P4, RZ, R138, 0xff00, RZ, 0xc0, !PT ;  /* 0x0000ff008aff7812 */ /* 0x000fe2000788c0ff */
[----:B------:R-:W-:Y:S01]  /*2360*/  FMUL.FTZ R95, R96, UR17 ;  /* 0x00000011605f7c20 */ /* 0x000fe20008410000 */
[----:B------:R-:W-:Y:S02]  /*2370*/  FMUL.FTZ R97, R98, UR17 ;  /* 0x0000001162617c20 */ /* 0x000fe40008410000 */
[----:B------:R-:W-:Y:S02]  /*2380*/  FSEL R148, R124, RZ, P4 ;  /* 0x000000ff7c947208 */ /* 0x000fe40002000000 */
[----:B------:R-:W-:Y:S01]  /*2390*/  ISETP.NE.U32.AND P4, PT, RZ, UR18, PT ;  /* 0x00000012ff007c0c */ /* 0x000fe2000bf85070 */
[----:B------:R-:W0:Y:S03]  /*23a0*/  F2F.BF16.F32 R147, R147 ;  /* 0x0000009300937304 */ /* 0x000e260000202000 */
[----:B------:R-:W-:-:S04]  /*23b0*/  ISETP.NE.AND.EX P4, PT, RZ, UR19, PT, P4 ;  /* 0x00000013ff007c0c */ /* 0x000fc8000bf85340 */
[----:B------:R-:W-:Y:S01]  /*23c0*/  SEL R56, R56, R52, P4 ;  /* 0x0000003438387207 */ /* 0x000fe20002000000 */
[----:B------:R-:W-:Y:S01]  /*23d0*/  F2F.BF16.F32 R148, R148 ;  /* 0x0000009400947304 */ /* 0x000fe20000202000 */
[----:B------:R-:W-:Y:S02]  /*23e0*/  SEL R57, R57, R53, P4 ;  /* 0x0000003539397207 */ /* 0x000fe40002000000 */
[----:B------:R-:W-:Y:S02]  /*23f0*/  SEL R58, R58, R54, P4 ;  /* 0x000000363a3a7207 */ /* 0x000fe40002000000 */
[----:B------:R-:W-:Y:S01]  /*2400*/  SEL R59, R59, R55, P4 ;  /* 0x000000373b3b7207 */ /* 0x000fe20002000000 */
[----:B0-----:R-:W-:-:S04]  /*2410*/  IMAD.U32 R147, R147, 0x10000, RZ ;  /* 0x0001000093937824 */ /* 0x001fc800078e00ff */
[----:B------:R0:W-:Y:S02]  /*2420*/  @P3 STG.E.128 desc[UR6][R60.64], R56 ;  /* 0x000000383c003986 */ /* 0x0001e4000c101d06 */
[-CC-:B0-----:R-:W-:Y:S01]  /*2430*/  FFMA.FTZ R56, R109, R142.reuse, R105.reuse ;  /* 0x0000008e6d387223 */ /* 0x181fe20000010069 */
[-C--:B------:R-:W-:Y:S01]  /*2440*/  FFMA.FTZ R57, R108, R142.reuse, R105 ;  /* 0x0000008e6c397223 */ /* 0x080fe20000010069 */
[----:B------:R-:W-:Y:S02]  /*2450*/  FSEL R58, R136, RZ, P6 ;  /* 0x000000ff883a7208 */ /* 0x000fe40003000000 */
[----:B------:R-:W-:Y:S01]  /*2460*/  FADD.FTZ R56, R103, -R56 ;  /* 0x8000003867387221 */ /* 0x000fe20000010000 */
[----:B------:R-:W-:Y:S01]  /*2470*/  FADD.FTZ R106, R106, -R57 ;  /* 0x800000396a6a7221 */ /* 0x000fe20000010000 */
[----:B------:R-:W-:Y:S01]  /*2480*/  LOP3.LUT P6, RZ, R138, 0xff, RZ, 0xc0, !PT ;  /* 0x000000ff8aff7812 */ /* 0x000fe200078cc0ff */
[--C-:B------:R-:W-:Y:S01]  /*2490*/  FFMA.FTZ R57, R94, R142, R105.reuse ;  /* 0x0000008e5e397223 */ /* 0x100fe20000010069 */
[----:B------:R-:W-:Y:S01]  /*24a0*/  FMUL.FTZ R103, R113, R56 ;  /* 0x0000003871677220 */ /* 0x000fe20000410000 */
[----:B------:R-:W-:Y:S01]  /*24b0*/  FFMA.FTZ R56, R75, R142, R105 ;  /* 0x0000008e4b387223 */ /* 0x000fe20000010069 */
[----:B------:R-:W-:Y:S01]  /*24c0*/  FMUL.FTZ R106, R113, R106 ;  /* 0x0000006a716a7220 */ /* 0x000fe20000410000 */
[----:B------:R-:W-:Y:S01]  /*24d0*/  FSEL R59, R123, RZ, P6 ;  /* 0x000000ff7b3b7208 */ /* 0x000fe20003000000 */
[----:B------:R-:W-:Y:S01]  /*24e0*/  FADD.FTZ R100, R100, -R57 ;  /* 0x8000003964647221 */ /* 0x000fe20000010000 */
[----:B------:R-:W-:Y:S01]  /*24f0*/  FADD.FTZ R56, R99, -R56 ;  /* 0x8000003863387221 */ /* 0x000fe20000010000 */
[----:B------:R-:W-:Y:S01]  /*2500*/  LOP3.LUT P6, RZ, R138, 0xff000000, RZ, 0xc0, !PT ;  /* 0xff0000008aff7812 */ /* 0x000fe200078cc0ff */
[----:B------:R-:W-:Y:S01]  /*2510*/  @P5 FADD.FTZ R106, R45, R106 ;  /* 0x0000006a2d6a5221 */ /* 0x000fe20000010000 */
[----:B------:R-:W-:Y:S01]  /*2520*/  @P5 FADD.FTZ R103, R46, R103 ;  /* 0x000000672e675221 */ /* 0x000fe20000010000 */
[----:B------:R-:W-:Y:S01]  /*2530*/  FMUL.FTZ R99, R113, R56 ;  /* 0x0000003871637220 */ /* 0x000fe20000410000 */
[----:B------:R-:W-:Y:S01]  /*2540*/  FSEL R60, R115, RZ, P6 ;  /* 0x000000ff733c7208 */ /* 0x000fe20003000000 */
[----:B------:R0:W1:Y:S01]  /*2550*/  F2F.BF16.F32 R56, R149 ;  /* 0x0000009500387304 */ /* 0x0000620000202000 */
[----:B------:R-:W-:Y:S01]  /*2560*/  FMUL.FTZ R108, R106, UR17 ;  /* 0x000000116a6c7c20 */ /* 0x000fe20008410000 */
[----:B------:R-:W-:Y:S01]  /*2570*/  LOP3.LUT P6, RZ, R116, 0xff00, RZ, 0xc0, !PT ;  /* 0x0000ff0074ff7812 */ /* 0x000fe200078cc0ff */
[----:B------:R-:W-:Y:S01]  /*2580*/  FMUL.FTZ R109, R103, UR17 ;  /* 0x00000011676d7c20 */ /* 0x000fe20008410000 */
[----:B------:R-:W-:Y:S01]  /*2590*/  @P5 FADD.FTZ R99, R44, R99 ;  /* 0x000000632c635221 */ /* 0x000fe20000010000 */
[----:B------:R-:W-:Y:S01]  /*25a0*/  FMUL.FTZ R100, R113, R100 ;  /* 0x0000006471647220 */ /* 0x000fe20000410000 */
[----:B------:R-:W-:Y:S01]  /*25b0*/  FSEL R61, R108, RZ, P6 ;  /* 0x000000ff6c3d7208 */ /* 0x000fe20003000000 */
[----:B------:R-:W-:Y:S01]  /*25c0*/  FADD.FTZ R142, R67, -R66 ;  /* 0x80000042438e7221 */ /* 0x000fe20000010000 */
[----:B------:R-:W-:Y:S01]  /*25d0*/  LOP3.LUT P6, RZ, R116, 0xff0000, RZ, 0xc0, !PT ;  /* 0x00ff000074ff7812 */ /* 0x000fe200078cc0ff */
[----:B0-----:R-:W-:-:S02]  /*25e0*/  IMAD.U32 R149, R151, 0x10000, RZ ;  /* 0x0001000097957824 */ /* 0x001fc400078e00ff */
[----:B------:R-:W-:Y:S01]  /*25f0*/  FMUL.FTZ R75, R99, UR17 ;  /* 0x00000011634b7c20 */ /* 0x000fe20008410000 */
[----:B------:R-:W-:Y:S01]  /*2600*/  @P5 FADD.FTZ R100, R47, R100 ;  /* 0x000000642f645221 */ /* 0x000fe20000010000 */
[----:B------:R-:W-:Y:S01]  /*2610*/  FSEL R138, R109, RZ, P6 ;  /* 0x000000ff6d8a7208 */ /* 0x000fe20003000000 */
[----:B------:R-:W-:Y:S01]  /*2620*/  F2F.BF16.F32 R60, R60 ;  /* 0x0000003c003c7304 */ /* 0x000fe20000202000 */
[----:B------:R-:W-:Y:S01]  /*2630*/  LOP3.LUT P6, RZ, R116, 0xff, RZ, 0xc0, !PT ;  /* 0x000000ff74ff7812 */ /* 0x000fe200078cc0ff */
[----:B-1----:R-:W-:-:S04]  /*2640*/  IMAD.WIDE.U32 R56, R56, 0x10000, RZ ;  /* 0x0001000038387825 */ /* 0x002fc800078e00ff */
[----:B------:R-:W-:Y:S01]  /*2650*/  FMUL.FTZ R94, R100, UR17 ;  /* 0x00000011645e7c20 */ /* 0x000fe20008410000 */
[----:B------:R-:W-:Y:S01]  /*2660*/  FMUL.FTZ R101, R113, R142 ;  /* 0x0000008e71657220 */ /* 0x000fe20000410000 */
[----:B------:R-:W-:Y:S01]  /*2670*/  FSEL R153, R75, RZ, P6 ;  /* 0x000000ff4b997208 */ /* 0x000fe20003000000 */
[----:B------:R-:W-:Y:S01]  /*2680*/  FMUL.FTZ R113, R113, R104 ;  /* 0x0000006871717220 */ /* 0x000fe20000410000 */
[----:B------:R-:W-:Y:S01]  /*2690*/  LOP3.LUT R57, R57, R149, R150, 0xfe, !PT ;  /* 0x0000009539397212 */ /* 0x000fe200078efe96 */
[----:B------:R-:W-:Y:S01]  /*26a0*/  F2F.BF16.F32 R58, R58 ;  /* 0x0000003a003a7304 */ /* 0x000fe20000202000 */
[----:B------:R-:W-:Y:S01]  /*26b0*/  LOP3.LUT R56, R56, R143, RZ, 0xfc, !PT ;  /* 0x0000008f38387212 */ /* 0x000fe200078efcff */
[----:B------:R-:W-:Y:S01]  /*26c0*/  @P5 FADD.FTZ R113, R51, R113 ;  /* 0x0000007133715221 */ /* 0x000fe20000010000 */
[----:B------:R-:W-:Y:S01]  /*26d0*/  LOP3.LUT P6, RZ, R116, 0xff000000, RZ, 0xc0, !PT ;  /* 0xff00000074ff7812 */ /* 0x000fe200078cc0ff */
[----:B------:R-:W-:Y:S01]  /*26e0*/  @P5 FADD.FTZ R101, R48, R101 ;  /* 0x0000006530655221 */ /* 0x000fe20000010000 */
[----:B------:R-:W-:Y:S01]  /*26f0*/  LOP3.LUT P5, RZ, R114, 0xff000000, RZ, 0xc0, !PT ;  /* 0xff00000072ff7812 */ /* 0x000fe200078ac0ff */
[----:B------:R0:W-:Y:S01]  /*2700*/  STG.E.64 desc[UR6][R62.64], R56 ;  /* 0x000000383e007986 */ /* 0x0001e2000c101b06 */
[----:B------:R-:W-:Y:S01]  /*2710*/  FSEL R116, R94, RZ, P6 ;  /* 0x000000ff5e747208 */ /* 0x000fe20003000000 */
[----:B------:R-:W-:Y:S01]  /*2720*/  F2F.BF16.F32 R59, R59 ;  /* 0x0000003b003b7304 */ /* 0x000fe20000202000 */
[----:B------:R-:W-:Y:S01]  /*2730*/  FMUL.FTZ R104, R113, UR17 ;  /* 0x0000001171687c20 */ /* 0x000fe20008410000 */
[----:B------:R-:W-:Y:S01]  /*2740*/  FMUL.FTZ R105, R101, UR17 ;  /* 0x0000001165697c20 */ /* 0x000fe20008410000 */
[----:B------:R-:W-:-:S04]  /*2750*/  LOP3.LUT P6, RZ, R114, 0xff00, RZ, 0xc0, !PT ;  /* 0x0000ff0072ff7812 */ /* 0x000fc800078cc0ff */
[----:B------:R-:W-:Y:S01]  /*2760*/  FSEL R149, R95, RZ, P6 ;  /* 0x000000ff5f957208 */ /* 0x000fe20003000000 */
[----:B------:R-:W-:Y:S01]  /*2770*/  F2F.BF16.F32 R138, R138 ;  /* 0x0000008a008a7304 */ /* 0x000fe20000202000 */
[----:B------:R-:W-:-:S04]  /*2780*/  LOP3.LUT P6, RZ, R114, 0xff0000, RZ, 0xc0, !PT ;  /* 0x00ff000072ff7812 */ /* 0x000fc800078cc0ff */
[----:B------:R-:W-:-:S03]  /*2790*/  FSEL R143, R97, RZ, P6 ;  /* 0x000000ff618f7208 */ /* 0x000fc60003000000 */
[----:B0-----:R-:W0:Y:S08]  /*27a0*/  F2F.BF16.F32 R56, R144 ;  /* 0x0000009000387304 */ /* 0x001e300000202000 */
[----:B------:R1:W2:Y:S01]  /*27b0*/  F2F.BF16.F32 R62, R61 ;  /* 0x0000003d003e7304 */ /* 0x0002a20000202000 */
[----:B0-----:R-:W-:-:S07]  /*27c0*/  IMAD.WIDE.U32 R56, R56, 0x10000, RZ ;  /* 0x0001000038387825 */ /* 0x001fce00078e00ff */
[----:B------:R-:W0:Y:S01]  /*27d0*/  F2F.BF16.F32 R63, R116 ;  /* 0x00000074003f7304 */ /* 0x000e220000202000 */
[----:B-1----:R-:W-:Y:S02]  /*27e0*/  SHF.L.U32 R61, R60, 0x10, RZ ;  /* 0x000000103c3d7819 */ /* 0x002fe400000006ff */
[----:B------:R-:W-:Y:S02]  /*27f0*/  LOP3.LUT R67, R57, R147, R145, 0xfe, !PT ;  /* 0x0000009339437212 */ /* 0x000fe400078efe91 */
[----:B------:R-:W-:Y:S01]  /*2800*/  LOP3.LUT R66, R56, R146, RZ, 0xfc, !PT ;  /* 0x0000009238427212 */ /* 0x000fe200078efcff */
[----:B------:R-:W-:Y:S02]  /*2810*/  IMAD.WIDE.U32 R56, R148, 0x10000, RZ ;  /* 0x0001000094387825 */ /* 0x000fe400078e00ff */
[----:B------:R-:W1:Y:S03]  /*2820*/  F2F.BF16.F32 R153, R153 ;  /* 0x0000009900997304 */ /* 0x000e660000202000 */
[----:B------:R-:W-:-:S02]  /*2830*/  LOP3.LUT R61, R57, R61, R58, 0xfe, !PT ;  /* 0x0000003d393d7212 */ /* 0x000fc400078efe3a */
[----:B------:R-:W-:Y:S01]  /*2840*/  LOP3.LUT R60, R56, R59, RZ, 0xfc, !PT ;  /* 0x0000003b383c7212 */ /* 0x000fe200078efcff */
[----:B--2---:R-:W-:Y:S02]  /*2850*/  IMAD.WIDE.U32 R56, R62, 0x10000, RZ ;  /* 0x000100003e387825 */ /* 0x004fe400078e00ff */
[----:B------:R-:W2:Y:S02]  /*2860*/  F2F.BF16.F32 R149, R149 ;  /* 0x0000009500957304 */ /* 0x000ea40000202000 */
[----:B0-----:R-:W-:Y:S01]  /*2870*/  IMAD.U32 R63, R63, 0x10000, RZ ;  /* 0x000100003f3f7824 */ /* 0x001fe200078e00ff */
[----:B-1----:R-:W-:-:S05]  /*2880*/  LOP3.LUT R62, R56, R153, RZ, 0xfc, !PT ;  /* 0x00000099383e7212 */ /* 0x002fca00078efcff */
[----:B------:R-:W-:Y:S01]  /*2890*/  F2F.BF16.F32 R143, R143 ;  /* 0x0000008f008f7304 */ /* 0x000fe20000202000 */
[----:B------:R-:W-:Y:S02]  /*28a0*/  LOP3.LUT R63, R57, R63, R138, 0xfe, !PT ;  /* 0x0000003f393f7212 */ /* 0x000fe400078efe8a */
[----:B------:R-:W-:Y:S02]  /*28b0*/  FSEL R138, R104, RZ, P5 ;  /* 0x000000ff688a7208 */ /* 0x000fe40002800000 */
[----:B------:R-:W-:Y:S01]  /*28c0*/  LOP3.LUT P5, RZ, R114, 0xff, RZ, 0xc0, !PT ;  /* 0x000000ff72ff7812 */ /* 0x000fe200078ac0ff */
[----:B--2---:R-:W-:-:S03]  /*28d0*/  IMAD.WIDE.U32 R56, R149, 0x10000, RZ ;  /* 0x0001000095387825 */ /* 0x004fc600078e00ff */
[----:B------:R-:W-:Y:S01]  /*28e0*/  FSEL R116, R105, RZ, P5 ;  /* 0x000000ff69747208 */ /* 0x000fe20002800000 */
[----:B------:R-:W0:Y:S01]  /*28f0*/  F2F.BF16.F32 R138, R138 ;  /* 0x0000008a008a7304 */ /* 0x000e220000202000 */
[----:B------:R-:W-:-:S04]  /*2900*/  @P1 LOP3.LUT P5, RZ, R17, 0xff0000, RZ, 0xc0, !PT ;  /* 0x00ff000011ff1812 */ /* 0x000fc800078ac0ff */
[----:B------:R-:W-:Y:S02]  /*2910*/  @P1 FSEL R58, R65, RZ, P5 ;  /* 0x000000ff413a1208 */ /* 0x000fe40002800000 */
[----:B------:R-:W-:Y:S01]  /*2920*/  @P1 LOP3.LUT P5, RZ, R17, 0xff000000, RZ, 0xc0, !PT ;  /* 0xff00000011ff1812 */ /* 0x000fe200078ac0ff */
[----:B------:R1:W2:Y:S01]  /*2930*/  F2F.BF16.F32 R145, R116 ;  /* 0x0000007400917304 */ /* 0x0002a20000202000 */
[----:B------:R-:W-:Y:S02]  /*2940*/  @P1 F2FP.BF16.F32.PACK_AB R58, RZ, R58 ;  /* 0x0000003aff3a123e */ /* 0x000fe400000010ff */
[----:B------:R-:W-:Y:S02]  /*2950*/  @P1 FSEL R59, R71, RZ, P5 ;  /* 0x000000ff473b1208 */ /* 0x000fe40002800000 */
[----:B------:R-:W-:Y:S01]  /*2960*/  @P1 LOP3.LUT P5, RZ, R18, 0xff00, RZ, 0xc0, !PT ;  /* 0x0000ff0012ff1812 */ /* 0x000fe200078ac0ff */
[----:B0-----:R-:W-:Y:S01]  /*2970*/  IMAD.U32 R65, R138, 0x10000, RZ ;  /* 0x000100008a417824 */ /* 0x001fe200078e00ff */
[----:B------:R-:W-:-:S02]  /*2980*/  @P1 F2FP.BF16.F32.PACK_AB R59, RZ, R59 ;  /* 0x0000003bff3b123e */ /* 0x000fc400000010ff */
[----:B------:R-:W-:Y:S02]  /*2990*/  @P1 FSEL R114, R64, RZ, P5 ;  /* 0x000000ff40721208 */ /* 0x000fe40002800000 */
[----:B------:R-:W-:Y:S02]  /*29a0*/  @P1 LOP3.LUT P5, RZ, R18, 0xff0000, RZ, 0xc0, !PT ;  /* 0x00ff000012ff1812 */ /* 0x000fe400078ac0ff */
[----:B------:R-:W-:Y:S02]  /*29b0*/  LOP3.LUT R65, R57, R65, R143, 0xfe, !PT ;  /* 0x0000004139417212 */ /* 0x000fe400078efe8f */
[----:B-1----:R-:W-:Y:S02]  /*29c0*/  @P1 FSEL R116, R70, RZ, P5 ;  /* 0x000000ff46741208 */ /* 0x002fe40002800000 */
[----:B------:R-:W-:Y:S02]  /*29d0*/  @P3 LEA R70, P5, R112, UR18, 0x4 ;  /* 0x0000001270463c11 */ /* 0x000fe4000f8a20ff */
[----:B--2---:R-:W-:-:S02]  /*29e0*/  LOP3.LUT R64, R56, R145, RZ, 0xfc, !PT ;  /* 0x0000009138407212 */ /* 0x004fc400078efcff */
[----:B------:R-:W-:Y:S02]  /*29f0*/  @P3 LEA.HI.X R71, R112, UR19, RZ, 0x4, P5 ;  /* 0x0000001370473c11 */ /* 0x000fe4000a8f24ff */
[C---:B------:R-:W-:Y:S02]  /*2a00*/  @P1 LOP3.LUT P5, RZ, R18.reuse, 0xff, RZ, 0xc0, !PT ;  /* 0x000000ff12ff1812 */ /* 0x040fe400078ac0ff */
[----:B------:R-:W-:Y:S02]  /*2a10*/  @P1 F2FP.BF16.F32.PACK_AB R56, RZ, R72 ;  /* 0x00000048ff38123e */ /* 0x000fe400000010ff */
[----:B------:R-:W-:Y:S02]  /*2a20*/  @P1 FSEL R138, R141, RZ, P5 ;  /* 0x000000ff8d8a1208 */ /* 0x000fe40002800000 */
[----:B------:R-:W-:Y:S02]  /*2a30*/  @P1 LOP3.LUT P5, RZ, R18, 0xff000000, RZ, 0xc0, !PT ;  /* 0xff00000012ff1812 */ /* 0x000fe400078ac0ff */
[----:B------:R-:W-:-:S02]  /*2a40*/  SHF.L.U32 R141, R112, 0x3, RZ ;  /* 0x00000003708d7819 */ /* 0x000fc400000006ff */
[----:B------:R-:W-:Y:S02]  /*2a50*/  @P1 FSEL R137, R137, RZ, P5 ;  /* 0x000000ff89891208 */ /* 0x000fe40002800000 */
[----:B------:R-:W-:Y:S02]  /*2a60*/  SHF.R.U32.HI R112, RZ, 0x1d, R112 ;  /* 0x0000001dff707819 */ /* 0x000fe40000011670 */
[----:B------:R-:W-:Y:S02]  /*2a70*/  IADD3 R72, P5, R141, UR20, RZ ;  /* 0x000000148d487c10 */ /* 0x000fe4000ffbe0ff */
[----:B------:R-:W-:Y:S02]  /*2a80*/  @P1 F2FP.BF16.F32.PACK_AB R57, RZ, R73 ;  /* 0x00000049ff39123e */ /* 0x000fe400000010ff */
[----:B------:R-:W-:Y:S02]  /*2a90*/  IADD3.X R73, R112, UR21, RZ, P5, !PT ;  /* 0x0000001570497c10 */ /* 0x000fe4000affe4ff */
[----:B------:R-:W-:-:S02]  /*2aa0*/  @P1 LOP3.LUT P5, RZ, R2, 0xff00, RZ, 0xc0, !PT ;  /* 0x0000ff0002ff1812 */ /* 0x000fc400078ac0ff */
[----:B------:R-:W-:Y:S02]  /*2ab0*/  @P1 PRMT R10, R56, 0x7610, R10 ;  /* 0x00007610380a1816 */ /* 0x000fe4000000000a */
[----:B------:R-:W-:Y:S02]  /*2ac0*/  @P1 PRMT R14, R57, 0x7610, R14 ;  /* 0x00007610390e1816 */ /* 0x000fe4000000000e */
[----:B------:R-:W-:Y:S02]  /*2ad0*/  @P1 PRMT R83, R58, 0x7610, R83 ;  /* 0x000076103a531816 */ /* 0x000fe40000000053 */
[----:B------:R-:W-:Y:S01]  /*2ae0*/  @P1 PRMT R8, R59, 0x7610, R8 ;  /* 0x000076103b081816 */ /* 0x000fe20000000008 */
[----:B------:R-:W-:Y:S06]  /*2af0*/  @!P1 BRA `(.L_x_1610) ;  /* 0x0000000000209947 */ /* 0x000fec0003800000 */
[----:B------:R-:W-:Y:S02]  /*2b00*/  IADD3 R56, P6, R140, R92, RZ ;  /* 0x0000005c8c387210 */ /* 0x000fe40007fde0ff */
[----:B------:R-:W-:-:S03]  /*2b10*/  LOP3.LUT R58, R14, 0xffff, RZ, 0xc0, !PT ;  /* 0x0000ffff0e3a7812 */ /* 0x000fc600078ec0ff */
[----:B------:R-:W-:Y:S01]  /*2b20*/  IMAD.X R57, R139, 0x1, R93, P6 ;  /* 0x000000018b397824 */ /* 0x000fe200030e065d */
[----:B------:R-:W-:Y:S01]  /*2b30*/  PRMT R139, R83, 0x5410, R8 ;  /* 0x00005410538b7816 */ /* 0x000fe20000000008 */
[----:B------:R-:W-:-:S05]  /*2b40*/  IMAD.WIDE.U32 R58, R58, 0x10000, RZ ;  /* 0x000100003a3a7825 */ /* 0x000fca00078e00ff */
[----:B------:R-:W-:Y:S02]  /*2b50*/  LOP3.LUT R59, R139, R59, RZ, 0xfc, !PT ;  /* 0x0000003b8b3b7212 */ /* 0x000fe400078efcff */
[----:B------:R-:W-:-:S05]  /*2b60*/  LOP3.LUT R58, R58, 0xffff, R10, 0xf8, !PT ;  /* 0x0000ffff3a3a7812 */ /* 0x000fca00078ef80a */
[----:B------:R0:W-:Y:S02]  /*2b70*/  STG.E.64 desc[UR6][R56.64], R58 ;  /* 0x0000003a38007986 */ /* 0x0001e4000c101b06 */
.L_x_1610:
        /* <DEDUP_REMOVED lines=16> */
[----:B------:R-:W-:Y:S01]  /*2c80*/  @P1 FSEL R123, R123, RZ, P5 ;  /* 0x000000ff7b7b1208 */ /* 0x000fe20002800000 */
[----:B0-----:R-:W-:Y:S01]  /*2c90*/  IMAD.SHL.U32 R71, R91, 0x8, RZ ;  /* 0x000000085b477824 */ /* 0x001fe200078e00ff */
[----:B------:R-:W-:Y:S02]  /*2ca0*/  @P1 PRMT R14, R114, 0x7610, R14 ;  /* 0x00007610720e1816 */ /* 0x000fe4000000000e */
[----:B------:R-:W-:Y:S02]  /*2cb0*/  @P1 LOP3.LUT P5, RZ, R2, 0xff000000, RZ, 0xc0, !PT ;  /* 0xff00000002ff1812 */ /* 0x000fe400078ac0ff */
[----:B------:R-:W-:Y:S02]  /*2cc0*/  @P1 PRMT R83, R116, 0x7610, R83 ;  /* 0x0000761074531816 */ /* 0x000fe40000000053 */
[----:B------:R-:W-:-:S02]  /*2cd0*/  @P1 PRMT R10, R138, 0x7610, R10 ;  /* 0x000076108a0a1816 */ /* 0x000fc4000000000a */
[----:B------:R-:W-:Y:S01]  /*2ce0*/  @P1 PRMT R8, R137, 0x7610, R8 ;  /* 0x0000761089081816 */ /* 0x000fe20000000008 */
        /* <DEDUP_REMOVED lines=9> */
.L_x_1611:
        /* <DEDUP_REMOVED lines=16> */
[----:B------:R-:W-:Y:S02]  /*2e80*/  @P1 F2FP.BF16.F32.PACK_AB R123, RZ, R123 ;  /* 0x0000007bff7b123e */ /* 0x000fe400000010ff */
[----:B------:R-:W-:Y:S02]  /*2e90*/  @P1 F2FP.BF16.F32.PACK_AB R115, RZ, R115 ;  /* 0x00000073ff73123e */ /* 0x000fe400000010ff */
[----:B------:R-:W-:Y:S02]  /*2ea0*/  @P1 PRMT R14, R124, 0x7610, R14 ;  /* 0x000076107c0e1816 */ /* 0x000fe4000000000e */
[----:B------:R-:W-:-:S02]  /*2eb0*/  @P1 PRMT R83, R136, 0x7610, R83 ;  /* 0x0000761088531816 */ /* 0x000fc40000000053 */
[----:B0-----:R-:W-:Y:S02]  /*2ec0*/  @P3 LEA R68, P5, R15, UR18, 0x4 ;  /* 0x000000120f443c11 */ /* 0x001fe4000f8a20ff */
[----:B------:R-:W-:Y:S02]  /*2ed0*/  @P1 PRMT R10, R123, 0x7610, R10 ;  /* 0x000076107b0a1816 */ /* 0x000fe4000000000a */
[----:B------:R-:W-:Y:S02]  /*2ee0*/  @P3 LEA.HI.X R69, R15, UR19, RZ, 0x4, P5 ;  /* 0x000000130f453c11 */ /* 0x000fe4000a8f24ff */
[----:B------:R-:W-:Y:S02]  /*2ef0*/  @P1 PRMT R8, R115, 0x7610, R8 ;  /* 0x0000761073081816 */ /* 0x000fe40000000008 */
[----:B------:R-:W-:Y:S02]  /*2f00*/  @P1 LOP3.LUT P5, RZ, R0, 0xff, RZ, 0xc0, !PT ;  /* 0x000000ff00ff1812 */ /* 0x000fe400078ac0ff */
[----:B------:R-:W-:-:S02]  /*2f10*/  SEL R57, R106, R53, P4 ;  /* 0x000000356a397207 */ /* 0x000fc40002000000 */
        /* <DEDUP_REMOVED lines=12> */
.L_x_1612:
[----:B------:R-:W-:Y:S01]  /*2fe0*/  @P1 FSEL R75, R75, RZ, P5 ;  /* 0x000000ff4b4b1208 */ /* 0x000fe20002800000 */
[----:B0-----:R-:W-:Y:S01]  /*2ff0*/  IMAD.SHL.U32 R67, R15, 0x8, RZ ;  /* 0x000000080f437824 */ /* 0x001fe200078e00ff */
[----:B------:R-:W-:Y:S01]  /*3000*/  @P1 LOP3.LUT P5, RZ, R0, 0xff000000, RZ, 0xc0, !PT ;  /* 0xff00000000ff1812 */ /* 0x000fe200078ac0ff */
[----:B------:R0:W-:Y:S01]  /*3010*/  @P3 STG.E.128 desc[UR6][R68.64], R56 ;  /* 0x0000003844003986 */ /* 0x0001e2000c101d06 */
[----:B------:R-:W-:Y:S02]  /*3020*/  SHF.R.U32.HI R66, RZ, 0x1d, R15 ;  /* 0x0000001dff427819 */ /* 0x000fe4000001160f */
[----:B------:R-:W-:Y:S02]  /*3030*/  @P1 FSEL R94, R94, RZ, P5 ;  /* 0x000000ff5e5e1208 */ /* 0x000fe40002800000 */
[----:B------:R-:W-:Y:S02]  /*3040*/  SHF.L.U32 R15, R16, 0x3, RZ ;  /* 0x00000003100f7819 */ /* 0x000fe400000006ff */
[----:B------:R-:W-:-:S02]  /*3050*/  SEL R53, R96, R53, P4 ;  /* 0x0000003560357207 */ /* 0x000fc40002000000 */
[----:B------:R-:W-:Y:S02]  /*3060*/  SEL R54, R98, R54, P4 ;  /* 0x0000003662367207 */ /* 0x000fe40002000000 */
[----:B------:R-:W-:Y:S02]  /*3070*/  SEL R52, R101, R52, P4 ;  /* 0x0000003465347207 */ /* 0x000fe40002000000 */
[----:B------:R-:W-:Y:S02]  /*3080*/  SEL R55, R113, R55, P4 ;  /* 0x0000003771377207 */ /* 0x000fe40002000000 */
[----:B------:R-:W-:Y:S02]  /*3090*/  @P1 F2FP.BF16.F32.PACK_AB R108, RZ, R108 ;  /* 0x0000006cff6c123e */ /* 0x000fe400000010ff */
[----:B------:R-:W-:Y:S02]  /*30a0*/  @P1 F2FP.BF16.F32.PACK_AB R109, RZ, R109 ;  /* 0x0000006dff6d123e */ /* 0x000fe400000010ff */
[----:B0-----:R-:W-:-:S02]  /*30b0*/  IADD3 R56, P5, R67, UR20, RZ ;  /* 0x0000001443387c10 */ /* 0x001fc4000ffbe0ff */
[----:B------:R-:W-:Y:S02]  /*30c0*/  @P1 F2FP.BF16.F32.PACK_AB R75, RZ, R75 ;  /* 0x0000004bff4b123e */ /* 0x000fe400000010ff */
[----:B------:R-:W-:Y:S02]  /*30d0*/  IADD3.X R57, R66, UR21, RZ, P5, !PT ;  /* 0x0000001542397c10 */ /* 0x000fe4000affe4ff */
[----:B------:R-:W-:Y:S02]  /*30e0*/  @P1 F2FP.BF16.F32.PACK_AB R94, RZ, R94 ;  /* 0x0000005eff5e123e */ /* 0x000fe400000010ff */
[----:B------:R-:W-:Y:S01]  /*30f0*/  SHF.R.U32.HI R68, RZ, 0x1d, R16 ;  /* 0x0000001dff447819 */ /* 0x000fe20000011610 */
[----:B------:R0:W-:Y:S01]  /*3100*/  STG.E.64 desc[UR6][R56.64], R62 ;  /* 0x0000003e38007986 */ /* 0x0001e2000c101b06 */
        /* <DEDUP_REMOVED lines=17> */
.L_x_1613:
        /* <DEDUP_REMOVED lines=19> */
[----:B0-----:R-:W-:Y:S02]  /*3350*/  LOP3.LUT R56, R14, 0xffff, RZ, 0xc0, !PT ;  /* 0x0000ffff0e387812 */ /* 0x001fe400078ec0ff */
[----:B------:R-:W-:Y:S02]  /*3360*/  IADD3 R92, P1, R15, R92, RZ ;  /* 0x0000005c0f5c7210 */ /* 0x000fe40007f3e0ff */
[----:B------:R-:W-:Y:S01]  /*3370*/  PRMT R15, R83, 0x5410, R8 ;  /* 0x00005410530f7816 */ /* 0x000fe20000000008 */
[----:B------:R-:W-:-:S04]  /*3380*/  IMAD.WIDE.U32 R56, R56, 0x10000, RZ ;  /* 0x0001000038387825 */ /* 0x000fc800078e00ff */
[----:B------:R-:W-:Y:S01]  /*3390*/  IMAD.X R93, R68, 0x1, R93, P1 ;  /* 0x00000001445d7824 */ /* 0x000fe200008e065d */
[----:B------:R-:W-:Y:S02]  /*33a0*/  LOP3.LUT R57, R15, R57, RZ, 0xfc, !PT ;  /* 0x000000390f397212 */ /* 0x000fe400078efcff */
[----:B------:R-:W-:-:S05]  /*33b0*/  LOP3.LUT R56, R56, 0xffff, R10, 0xf8, !PT ;  /* 0x0000ffff38387812 */ /* 0x000fca00078ef80a */
[----:B------:R1:W-:Y:S02]  /*33c0*/  STG.E.64 desc[UR6][R92.64], R56 ;  /* 0x000000385c007986 */ /* 0x0003e4000c101b06 */
.L_x_1614:
[----:B------:R-:W-:Y:S02]  /*33d0*/  ISETP.NE.AND P1, PT, R74, RZ, PT ;  /* 0x000000ff4a00720c */ /* 0x000fe40003f25270 */
[----:B------:R-:W-:-:S11]  /*33e0*/  SEL R124, RZ, 0x1, P2 ;  /* 0x00000001ff7c7807 */ /* 0x000fd60001000000 */
[----:B------:R-:W-:Y:S05]  /*33f0*/  @!P1 BRA `(.L_x_1615) ;  /* 0xffffffd000b49947 */ /* 0x000fea000383ffff */
        /* <DEDUP_REMOVED lines=36> */
.L_x_1607:
        /* <DEDUP_REMOVED lines=21> */
.L_x_1608:
[----:B------:R-:W-:Y:S01]  /*3790*/  HFMA2.MMA R150, -RZ, RZ, 0, 1.847743988037109375e-06 ;  /* 0x0000001fff967435 */ /* 0x000fe200000001ff */
[----:B------:R-:W-:Y:S01]  /*37a0*/  MOV R148, R59 ;  /* 0x0000003b00947202 */ /* 0x000fe20000000f00 */
[----:B------:R-:W-:Y:S02]  /*37b0*/  IMAD.MOV.U32 R149, RZ, RZ, 0x10 ;  /* 0x00000010ff957424 */ /* 0x000fe400078e00ff */
[----:B------:R-:W-:-:S07]  /*37c0*/  IMAD.MOV.U32 R105, RZ, RZ, -0x1 ;  /* 0xffffffffff697424 */ /* 0x000fce00078e00ff */
[----:B-----5:R-:W-:Y:S05]  /*37d0*/  WARPSYNC.COLLECTIVE R105, `(.L_x_1616) ;  /* 0x0000000069087348 */ /* 0x020fea0003c00000 */
[----:B------:R0:W1:Y:S02]  /*37e0*/  SHFL.DOWN P5, R147, R148, R149, R150 ;  /* 0x0800009594937389 */ /* 0x00006400000a0096 */
[----:B01---5:R-:W-:Y:S01]  /*37f0*/  ENDCOLLECTIVE ;  /* 0x000000000000791b */ /* 0x023fe20003800000 */
.L_x_1616:
[----:B------:R-:W-:Y:S01]  /*3800*/  IMAD.MOV.U32 R148, RZ, RZ, R56 ;  /* 0x000000ffff947224 */ /* 0x000fe200078e0038 */
[----:B------:R-:W-:-:S07]  /*3810*/  MOV R58, R147 ;  /* 0x00000093003a7202 */ /* 0x000fce0000000f00 */
[----:B------:R-:W-:Y:S05]  /*3820*/  WARPSYNC.COLLECTIVE R105, `(.L_x_1617) ;  /* 0x0000000069087348 */ /* 0x000fea0003c00000 */
[----:B------:R0:W1:Y:S02]  /*3830*/  SHFL.DOWN P5, R147, R148, R149, R150 ;  /* 0x0800009594937389 */ /* 0x00006400000a0096 */
[----:B01----:R-:W-:Y:S01]  /*3840*/  ENDCOLLECTIVE ;  /* 0x000000000000791b */ /* 0x003fe20003800000 */
.L_x_1617:
[----:B------:R-:W-:Y:S01]  /*3850*/  FADD.FTZ R58, R59, R58 ;  /* 0x0000003a3b3a7221 */ /* 0x000fe20000010000 */
[----:B------:R-:W-:-:S03]  /*3860*/  HFMA2.MMA R149, -RZ, RZ, 0, 4.76837158203125e-07 ;  /* 0x00000008ff957435 */ /* 0x000fc600000001ff */
[----:B------:R-:W-:Y:S01]  /*3870*/  IMAD.MOV.U32 R148, RZ, RZ, R58 ;  /* 0x000000ffff947224 */ /* 0x000fe200078e003a */
[----:B------:R-:W-:-:S07]  /*3880*/  MOV R57, R147 ;  /* 0x0000009300397202 */ /* 0x000fce0000000f00 */
[----:B------:R-:W-:Y:S05]  /*3890*/  WARPSYNC.COLLECTIVE R105, `(.L_x_1618) ;  /* 0x0000000069087348 */ /* 0x000fea0003c00000 */
[----:B------:R0:W1:Y:S02]  /*38a0*/  SHFL.DOWN P5, R147, R148, R149, R150 ;  /* 0x0800009594937389 */ /* 0x00006400000a0096 */
[----:B01----:R-:W-:Y:S01]  /*38b0*/  ENDCOLLECTIVE ;  /* 0x000000000000791b */ /* 0x003fe20003800000 */
.L_x_1618:
[----:B------:R-:W-:-:S05]  /*38c0*/  FADD.FTZ R60, R56, R57 ;  /* 0x00000039383c7221 */ /* 0x000fca0000010000 */
[----:B------:R-:W-:Y:S01]  /*38d0*/  MOV R148, R60 ;  /* 0x0000003c00947202 */ /* 0x000fe20000000f00 */
[----:B------:R-:W-:-:S07]  /*38e0*/  IMAD.MOV.U32 R57, RZ, RZ, R147 ;  /* 0x000000ffff397224 */ /* 0x000fce00078e0093 */
[----:B------:R-:W-:Y:S05]  /*38f0*/  WARPSYNC.COLLECTIVE R105, `(.L_x_1619) ;  /* 0x0000000069087348 */ /* 0x000fea0003c00000 */
[----:B------:R0:W1:Y:S02]  /*3900*/  SHFL.DOWN P5, R147, R148, R149, R150 ;  /* 0x0800009594937389 */ /* 0x00006400000a0096 */
[----:B01----:R-:W-:Y:S01]  /*3910*/  ENDCOLLECTIVE ;  /* 0x000000000000791b */ /* 0x003fe20003800000 */
.L_x_1619:
[----:B------:R-:W-:-:S05]  /*3920*/  FADD.FTZ R62, R58, R57 ;  /* 0x000000393a3e7221 */ /* 0x000fca0000010000 */
[----:B------:R-:W-:Y:S01]  /*3930*/  MOV R148, R62 ;  /* 0x0000003e00947202 */ /* 0x000fe20000000f00 */
[----:B------:R-:W-:Y:S02]  /*3940*/  IMAD.MOV.U32 R149, RZ, RZ, 0x4 ;  /* 0x00000004ff957424 */ /* 0x000fe400078e00ff */
[----:B------:R-:W-:-:S07]  /*3950*/  IMAD.MOV.U32 R61, RZ, RZ, R147 ;  /* 0x000000ffff3d7224 */ /* 0x000fce00078e0093 */
[----:B------:R-:W-:Y:S05]  /*3960*/  WARPSYNC.COLLECTIVE R105, `(.L_x_1620) ;  /* 0x0000000069087348 */ /* 0x000fea0003c00000 */
[----:B------:R0:W1:Y:S02]  /*3970*/  SHFL.DOWN P5, R147, R148, R149, R150 ;  /* 0x0800009594937389 */ /* 0x00006400000a0096 */
[----:B01----:R-:W-:Y:S01]  /*3980*/  ENDCOLLECTIVE ;  /* 0x000000000000791b */ /* 0x003fe20003800000 */
.L_x_1620:
[----:B------:R-:W-:-:S04]  /*3990*/  FADD.FTZ R61, R60, R61 ;  /* 0x0000003d3c3d7221 */ /* 0x000fc80000010000 */
[----:B------:R-:W-:Y:S01]  /*39a0*/  IMAD.MOV.U32 R148, RZ, RZ, R61 ;  /* 0x000000ffff947224 */ /* 0x000fe200078e003d */
[----:B------:R-:W-:-:S07]  /*39b0*/  MOV R57, R147 ;  /* 0x0000009300397202 */ /* 0x000fce0000000f00 */
[----:B------:R-:W-:Y:S05]  /*39c0*/  WARPSYNC.COLLECTIVE R105, `(.L_x_1621) ;  /* 0x0000000069087348 */ /* 0x000fea0003c00000 */
[----:B------:R0:W1:Y:S02]  /*39d0*/  SHFL.DOWN P5, R147, R148, R149, R150 ;  /* 0x0800009594937389 */ /* 0x00006400000a0096 */
[----:B01----:R-:W-:Y:S01]  /*39e0*/  ENDCOLLECTIVE ;  /* 0x000000000000791b */ /* 0x003fe20003800000 */
.L_x_1621:
[----:B------:R-:W-:Y:S01]  /*39f0*/  FADD.FTZ R63, R62, R57 ;  /* 0x000000393e3f7221 */ /* 0x000fe20000010000 */
[----:B------:R-:W-:-:S03]  /*3a00*/  HFMA2.MMA R149, -RZ, RZ, 0, 1.1920928955078125e-07 ;  /* 0x00000002ff957435 */ /* 0x000fc600000001ff */
[----:B------:R-:W-:Y:S01]  /*3a10*/  IMAD.MOV.U32 R148, RZ, RZ, R63 ;  /* 0x000000ffff947224 */ /* 0x000fe200078e003f */
[----:B------:R-:W-:-:S07]  /*3a20*/  MOV R142, R147 ;  /* 0x00000093008e7202 */ /* 0x000fce0000000f00 */
[----:B------:R-:W-:Y:S05]  /*3a30*/  WARPSYNC.COLLECTIVE R105, `(.L_x_1622) ;  /* 0x0000000069087348 */ /* 0x000fea0003c00000 */
[----:B------:R0:W1:Y:S02]  /*3a40*/  SHFL.DOWN P5, R147, R148, R149, R150 ;  /* 0x0800009594937389 */ /* 0x00006400000a0096 */
[----:B01----:R-:W-:Y:S01]  /*3a50*/  ENDCOLLECTIVE ;  /* 0x000000000000791b */ /* 0x003fe20003800000 */
.L_x_1622:
[----:B------:R-:W-:-:S05]  /*3a60*/  FADD.FTZ R142, R61, R142 ;  /* 0x0000008e3d8e7221 */ /* 0x000fca0000010000 */
[----:B------:R-:W-:Y:S01]  /*3a70*/  MOV R148, R142 ;  /* 0x0000008e00947202 */ /* 0x000fe20000000f00 */
[----:B------:R-:W-:-:S07]  /*3a80*/  IMAD.MOV.U32 R56, RZ, RZ, R147 ;  /* 0x000000ffff387224 */ /* 0x000fce00078e0093 */
[----:B------:R-:W-:Y:S05]  /*3a90*/  WARPSYNC.COLLECTIVE R105, `(.L_x_1623) ;  /* 0x0000000069087348 */ /* 0x000fea0003c00000 */
[----:B------:R0:W1:Y:S02]  /*3aa0*/  SHFL.DOWN P5, R147, R148, R149, R150 ;  /* 0x0800009594937389 */ /* 0x00006400000a0096 */
[----:B01----:R-:W-:Y:S01]  /*3ab0*/  ENDCOLLECTIVE ;  /* 0x000000000000791b */ /* 0x003fe20003800000 */
.L_x_1623:
[----:B------:R-:W-:-:S05]  /*3ac0*/  FADD.FTZ R56, R63, R56 ;  /* 0x000000383f387221 */ /* 0x000fca0000010000 */
[----:B------:R-:W-:Y:S01]  /*3ad0*/  MOV R148, R56 ;  /* 0x0000003800947202 */ /* 0x000fe20000000f00 */
[----:B------:R-:W-:Y:S02]  /*3ae0*/  IMAD.MOV.U32 R149, RZ, RZ, 0x1 ;  /* 0x00000001ff957424 */ /* 0x000fe400078e00ff */
[----:B------:R-:W-:-:S07]  /*3af0*/  IMAD.MOV.U32 R57, RZ, RZ, R147 ;  /* 0x000000ffff397224 */ /* 0x000fce00078e0093 */
[----:B------:R-:W-:Y:S05]  /*3b00*/  WARPSYNC.COLLECTIVE R105, `(.L_x_1624) ;  /* 0x0000000069087348 */ /* 0x000fea0003c00000 */
[----:B------:R0:W1:Y:S02]  /*3b10*/  SHFL.DOWN P5, R147, R148, R149, R150 ;  /* 0x0800009594937389 */ /* 0x00006400000a0096 */
[----:B01----:R-:W-:Y:S01]  /*3b20*/  ENDCOLLECTIVE ;  /* 0x000000000000791b */ /* 0x003fe20003800000 */
.L_x_1624:
[----:B------:R-:W-:-:S04]  /*3b30*/  FADD.FTZ R57, R142, R57 ;  /* 0x000000398e397221 */ /* 0x000fc80000010000 */
[----:B------:R-:W-:Y:S01]  /*3b40*/  IMAD.MOV.U32 R148, RZ, RZ, R57 ;  /* 0x000000ffff947224 */ /* 0x000fe200078e0039 */
[----:B------:R-:W-:-:S07]  /*3b50*/  MOV R59, R147 ;  /* 0x00000093003b7202 */ /* 0x000fce0000000f00 */
[----:B------:R-:W-:Y:S05]  /*3b60*/  WARPSYNC.COLLECTIVE R105, `(.L_x_1625) ;  /* 0x0000000069087348 */ /* 0x000fea0003c00000 */
[----:B------:R0:W1:Y:S02]  /*3b70*/  SHFL.DOWN P5, R147, R148, R149, R150 ;  /* 0x0800009594937389 */ /* 0x00006400000a0096 */
[----:B01----:R-:W-:Y:S01]  /*3b80*/  ENDCOLLECTIVE ;  /* 0x000000000000791b */ /* 0x003fe20003800000 */
.L_x_1625:
[----:B------:R-:W-:Y:S01]  /*3b90*/  MOV R58, R147 ;  /* 0x00000093003a7202 */ /* 0x000fe20000000f00 */
[----:B------:R-:W-:Y:S06]  /*3ba0*/  BRA `(.L_x_1626) ;  /* 0xffffffdc00b47947 */ /* 0x000fec000383ffff */
.L_x_1627:
        /* <DEDUP_REMOVED lines=13> */
.L_x_3924:


//--------------------- .text._ZN10layer_norm31ln_parallel_residual_bwd_kernelINS_13Kernel_traitsIf13__nv_bfloat16fS2_fjLj2560ELj1ELj1ELj4ELj8ENS_18Kernel_traits_baseILj2560EfS2_fS2_fjLj128EEEEELb0ELb0ELb0EEEvNS_9BwdParamsE --------------------------
	.section	.text._ZN10layer_norm31ln_parallel_residual_bwd_kernelINS_13Kernel_traitsIf13__nv_bfloat16fS2_fjLj2560ELj1ELj1ELj4ELj8ENS_18Kernel_traits_baseILj2560EfS2_fS2_fjLj128EEEEELb0ELb0ELb0EEEvNS_9BwdParamsE,"ax",@progbits
	.align	128
        .global         _ZN10layer_norm31ln_parallel_residual_bwd_kernelINS_13Kernel_traitsIf13__nv_bfloat16fS2_fjLj2560ELj1ELj1ELj4ELj8ENS_18Kernel_traits_baseILj2560EfS2_fS2_fjLj128EEEEELb0ELb0ELb0EEEvNS_9BwdParamsE
        .type           _ZN10layer_norm31ln_parallel_residual_bwd_kernelINS_13Kernel_traitsIf13__nv_bfloat16fS2_fjLj2560ELj1ELj1ELj4ELj8ENS_18Kernel_traits_baseILj2560EfS2_fS2_fjLj128EEEEELb0ELb0ELb0EEEvNS_9BwdParamsE,@function
        .size           _ZN10layer_norm31ln_parallel_residual_bwd_kernelINS_13Kernel_traitsIf13__nv_bfloat16fS2_fjLj2560ELj1ELj1ELj4ELj8ENS_18Kernel_traits_baseILj2560EfS2_fS2_fjLj128EEEEELb0ELb0ELb0EEEvNS_9BwdParamsE,(.L_x_3925 - _ZN10layer_norm31ln_parallel_residual_bwd_kernelINS_13Kernel_traitsIf13__nv_bfloat16fS2_fjLj2560ELj1ELj1ELj4ELj8ENS_18Kernel_traits_baseILj2560EfS2_fS2_fjLj128EEEEELb0ELb0ELb0EEEvNS_9BwdParamsE)
        .other          _ZN10layer_norm31ln_parallel_residual_bwd_kernelINS_13Kernel_traitsIf13__nv_bfloat16fS2_fjLj2560ELj1ELj1ELj4ELj8ENS_18Kernel_traits_baseILj2560EfS2_fS2_fjLj128EEEEELb0ELb0ELb0EEEvNS_9BwdParamsE,@"STO_CUDA_ENTRY STV_DEFAULT"
_ZN10layer_norm31ln_parallel_residual_bwd_kernelINS_13Kernel_traitsIf13__nv_bfloat16fS2_fjLj2560ELj1ELj1ELj4ELj8ENS_18Kernel_traits_baseILj2560EfS2_fS2_fjLj128EEEEELb0ELb0ELb0EEEvNS_9BwdParamsE:
.text._ZN10layer_norm31ln_parallel_residual_bwd_kernelINS_13Kernel_traitsIf13__nv_bfloat16fS2_fjLj2560ELj1ELj1ELj4ELj8ENS_18Kernel_traits_baseILj2560EfS2_fS2_fjLj128EEEEELb0ELb0ELb0EEEvNS_9BwdParamsE:
        /* <DEDUP_REMOVED lines=43> */
[----:B------:R2:W5:Y:S02]  /*02b0*/  @P3 LDG.E.128 R136, desc[UR4][R18.64] ;  /* 0x0000000412883981 */ /* 0x000564000c1e1d00 */
[----:B------:R-:W0:Y:S01]  /*02c0*/  @P1 LDC.64 R26, c[0x0][0x260] ;  /* 0x00009800ff1a1b82 */ /* 0x000e220000000a00 */
[C---:B-1----:R-:W-:Y:S01]  /*02d0*/  @P3 IMAD.WIDE.U32 R20, R5.reuse, 0x10, R20 ;  /* 0x0000001005143825 */ /* 0x042fe200078e0014 */
[----:B------:R-:W-:-:S04]  /*02e0*/  @P3 IADD3 R5, R5, 0x80, RZ ;  /* 0x0000008005053810 */ /* 0x000fc80007ffe0ff */
[----:B------:R2:W5:Y:S02]  /*02f0*/  @P3 LDG.E.128 R132, desc[UR4][R20.64] ;  /* 0x0000000414843981 */ /* 0x000564000c1e1d00 */
[----:B------:R-:W1:Y:S01]  /*0300*/  @P1 LDC.64 R28, c[0x0][0x268] ;  /* 0x00009a00ff1c1b82 */ /* 0x000e620000000a00 */
[----:B---3--:R-:W-:-:S05]  /*0310*/  @P2 IMAD.WIDE.U32 R22, R5, 0x10, R22 ;  /* 0x0000001005162825 */ /* 0x008fca00078e0016 */
[----:B------:R2:W5:Y:S01]  /*0320*/  @P2 LDG.E.128 R128, desc[UR4][R22.64] ;  /* 0x0000000416802981 */ /* 0x000562000c1e1d00 */
[C---:B----4-:R-:W-:Y:S01]  /*0330*/  @P2 IMAD.WIDE.U32 R24, R5.reuse, 0x10, R24 ;  /* 0x0000001005182825 */ /* 0x050fe200078e0018 */
[----:B------:R-:W-:-:S04]  /*0340*/  @P2 IADD3 R5, R5, 0x80, RZ ;  /* 0x0000008005052810 */ /* 0x000fc80007ffe0ff */
[----:B------:R2:W5:Y:S01]  /*0350*/  @P2 LDG.E.128 R124, desc[UR4][R24.64] ;  /* 0x00000004187c2981 */ /* 0x000562000c1e1d00 */
[----:B0-----:R-:W-:-:S05]  /*0360*/  @P1 IMAD.WIDE.U32 R10, R5, 0x10, R26 ;  /* 0x00000010050a1825 */ /* 0x001fca00078e001a */
[----:B------:R2:W5:Y:S01]  /*0370*/  @P1 LDG.E.128 R120, desc[UR4][R10.64] ;  /* 0x000000040a781981 */ /* 0x000562000c1e1d00 */
[----:B-1----:R-:W-:-:S05]  /*0380*/  @P1 IMAD.WIDE.U32 R12, R5, 0x10, R28 ;  /* 0x00000010050c1825 */ /* 0x002fca00078e001c */
[----:B------:R2:W5:Y:S01]  /*0390*/  @P1 LDG.E.128 R116, desc[UR4][R12.64] ;  /* 0x000000040c741981 */ /* 0x000562000c1e1d00 */
[----:B------:R-:W-:-:S04]  /*03a0*/  LEA.HI R6, R2, UR6, RZ, 0x19 ;  /* 0x0000000602067c11 */ /* 0x000fc8000f8fc8ff */
        /* <DEDUP_REMOVED lines=45> */
[----:B------:R-:W-:-:S10]  /*0680*/  MOV R113, RZ ;  /* 0x000000ff00717202 */ /* 0x000fd40000000f00 */
.L_x_1654:
[----:B01----:R-:W1:Y:S08]  /*0690*/  LDC.64 R172, c[0x0][0x250] ;  /* 0x00009400ffac7b82 */ /* 0x003e700000000a00 */
        /* <DEDUP_REMOVED lines=14> */
[----:B-1----:R-:W-:Y:S06]  /*0780*/  @!P5 BRA `(.L_x_1630) ;  /* 0x000000040024d947 */ /* 0x002fec0003800000 */
[----:B------:R-:W1:Y:S01]  /*0790*/  LDC.64 R14, c[0x0][0x2c0] ;  /* 0x0000b000ff0e7b82 */ /* 0x000e620000000a00 */
[----:B------:R-:W-:-:S04]  /*07a0*/  LEA R16, P0, R8, UR10, 0x4 ;  /* 0x0000000a08107c11 */ /* 0x000fc8000f8020ff */
[----:B------:R-:W-:-:S03]  /*07b0*/  LEA.HI.X R17, R8, UR11, RZ, 0x4, P0 ;  /* 0x0000000b08117c11 */ /* 0x000fc600080f24ff */
[----:B------:R-:W2:Y:S03]  /*07c0*/  LDC.64 R172, c[0x0][0x2b8] ;  /* 0x0000ae00ffac7b82 */ /* 0x000ea60000000a00 */
[----:B------:R-:W3:Y:S01]  /*07d0*/  LDG.E.128 R16, desc[UR4][R16.64] ;  /* 0x0000000410107981 */ /* 0x000ee2000c1e1d00 */
        /* <DEDUP_REMOVED lines=8> */
[----:B------:R1:W5:Y:S01]  /*0860*/  @P0 LDG.E.128 R32, desc[UR4][R174.64] ;  /* 0x00000004ae200981 */ /* 0x000362000c1e1d00 */
[----:B0-----:R-:W-:-:S04]  /*0870*/  ISETP.NE.AND P0, PT, R5, RZ, PT ;  /* 0x000000ff0500720c */ /* 0x001fc80003f05270 */
[----:B-----5:R-:W-:-:S05]  /*0880*/  FSEL R0, R177, RZ, !P0 ;  /* 0x000000ffb1007208 */ /* 0x020fca0004000000 */
[C---:B---3--:R-:W-:Y:S01]  /*0890*/  FADD.FTZ R178, -R0.reuse, R16 ;  /* 0x0000001000b27221 */ /* 0x048fe20000010100 */
[C---:B------:R-:W-:Y:S01]  /*08a0*/  FADD.FTZ R208, -R0.reuse, R18 ;  /* 0x0000001200d07221 */ /* 0x040fe20000010100 */
[C---:B------:R-:W-:Y:S01]  /*08b0*/  FADD.FTZ R204, -R0.reuse, R17 ;  /* 0x0000001100cc7221 */ /* 0x040fe20000010100 */
[----:B------:R-:W-:Y:S01]  /*08c0*/  FADD.FTZ R210, -R0, R19 ;  /* 0x0000001300d27221 */ /* 0x000fe20000010100 */
[----:B----4-:R-:W-:Y:S02]  /*08d0*/  MOV R13, R14 ;  /* 0x0000000e000d7202 */ /* 0x010fe40000000f00 */
[----:B------:R-:W-:Y:S02]  /*08e0*/  SHF.R.U64 R206, R14, 0x10, R15 ;  /* 0x000000100ece7819 */ /* 0x000fe4000000120f */
[----:B------:R-:W-:Y:S02]  /*08f0*/  MOV R17, R15 ;  /* 0x0000000f00117202 */ /* 0x000fe40000000f00 */
[----:B------:R-:W-:-:S02]  /*0900*/  SHF.L.U32 R206, R206, 0x10, RZ ;  /* 0x00000010cece7819 */ /* 0x000fc400000006ff */
[--C-:B--2---:R-:W-:Y:S02]  /*0910*/  SHF.R.U64 R18, R172, 0x10, R173.reuse ;  /* 0x00000010ac127819 */ /* 0x104fe400000012ad */
[----:B------:R-:W-:Y:S02]  /*0920*/  MOV R16, R173 ;  /* 0x000000ad00107202 */ /* 0x000fe40000000f00 */
[----:B------:R-:W-:Y:S02]  /*0930*/  SHF.R.U32.HI R205, RZ, 0x10, R173 ;  /* 0x00000010ffcd7819 */ /* 0x000fe400000116ad */
[----:B------:R-:W-:Y:S02]  /*0940*/  MOV R0, R172 ;  /* 0x000000ac00007202 */ /* 0x000fe40000000f00 */
[----:B------:R-:W-:Y:S02]  /*0950*/  SHF.L.U32 R173, R13, 0x10, RZ ;  /* 0x000000100dad7819 */ /* 0x000fe400000006ff */
[----:B-1----:R-:W-:Y:S01]  /*0960*/  SHF.R.U32.HI R174, RZ, 0x10, R15 ;  /* 0x00000010ffae7819 */ /* 0x002fe2000001160f */
[----:B------:R-:W-:Y:S01]  /*0970*/  FMUL.FTZ R13, R7, R178 ;  /* 0x000000b2070d7220 */ /* 0x000fe20000410000 */
[----:B------:R-:W-:Y:S01]  /*0980*/  SHF.L.U32 R15, R0, 0x10, RZ ;  /* 0x00000010000f7819 */ /* 0x000fe200000006ff */
[----:B------:R-:W-:Y:S01]  /*0990*/  FMUL.FTZ R19, R148, R173 ;  /* 0x000000ad94137220 */ /* 0x000fe20000410000 */
[----:B------:R-:W-:Y:S01]  /*09a0*/  SHF.L.U32 R18, R18, 0x10, RZ ;  /* 0x0000001012127819 */ /* 0x000fe200000006ff */
[----:B------:R-:W-:Y:S01]  /*09b0*/  FMUL.FTZ R172, R149, R206 ;  /* 0x000000ce95ac7220 */ /* 0x000fe20000410000 */
[----:B------:R-:W-:-:S02]  /*09c0*/  SHF.L.U32 R179, R17, 0x10, RZ ;  /* 0x0000001011b37819 */ /* 0x000fc400000006ff */
[----:B------:R-:W-:Y:S01]  /*09d0*/  SHF.L.U32 R178, R174, 0x10, RZ ;  /* 0x00000010aeb27819 */ /* 0x000fe200000006ff */
[----:B------:R-:W-:Y:S01]  /*09e0*/  FADD.FTZ R92, R92, R15 ;  /* 0x0000000f5c5c7221 */ /* 0x000fe20000010000 */
[-C--:B------:R-:W-:Y:S01]  /*09f0*/  FFMA.FTZ R0, R152, R15.reuse, R19 ;  /* 0x0000000f98007223 */ /* 0x080fe20000010013 */
[----:B------:R-:W-:Y:S01]  /*0a00*/  FFMA.FTZ R112, R13, R15, R112 ;  /* 0x0000000f0d707223 */ /* 0x000fe20000010070 */
[----:B------:R-:W-:Y:S01]  /*0a10*/  FMUL.FTZ R14, R7, R204 ;  /* 0x000000cc070e7220 */ /* 0x000fe20000410000 */
        /* <DEDUP_REMOVED lines=32> */
.L_x_1630:
[----:B------:R-:W-:Y:S05]  /*0c20*/  BSYNC B0 ;  /* 0x0000000000007941 */ /* 0x000fea0003800000 */
.L_x_1629:
[----:B------:R-:W-:Y:S04]  /*0c30*/  BSSY B0, `(.L_x_1631) ;  /* 0x000004b000007945 */ /* 0x000fe80003800000 */
[----:B------:R-:W-:Y:S05]  /*0c40*/  @!P4 BRA `(.L_x_1632) ;  /* 0x000000040024c947 */ /* 0x000fea0003800000 */
        /* <DEDUP_REMOVED lines=15> */
[----:B-----5:R-:W-:Y:S02]  /*0d40*/  FSEL R212, R177, RZ, !P0 ;  /* 0x000000ffb1d47208 */ /* 0x020fe40004000000 */
[----:B------:R-:W-:-:S03]  /*0d50*/  IADD3 R204, R204, 0x80, RZ ;  /* 0x00000080cccc7810 */ /* 0x000fc60007ffe0ff */
[C---:B---3--:R-:W-:Y:S01]  /*0d60*/  FADD.FTZ R206, -R212.reuse, R21 ;  /* 0x00000015d4ce7221 */ /* 0x048fe20000010100 */
[C---:B------:R-:W-:Y:S01]  /*0d70*/  FADD.FTZ R178, -R212.reuse, R20 ;  /* 0x00000014d4b27221 */ /* 0x040fe20000010100 */
[C---:B------:R-:W-:Y:S01]  /*0d80*/  FADD.FTZ R210, -R212.reuse, R22 ;  /* 0x00000016d4d27221 */ /* 0x040fe20000010100 */
[----:B------:R-:W-:Y:S01]  /*0d90*/  FADD.FTZ R212, -R212, R23 ;  /* 0x00000017d4d47221 */ /* 0x000fe20000010100 */
[----:B----4-:R-:W-:Y:S02]  /*0da0*/  MOV R21, R26 ;  /* 0x0000001a00157202 */ /* 0x010fe40000000f00 */
[----:B------:R-:W-:Y:S02]  /*0db0*/  SHF.R.U64 R208, R26, 0x10, R27 ;  /* 0x000000101ad07819 */ /* 0x000fe4000000121b */
[----:B-1----:R-:W-:Y:S02]  /*0dc0*/  SHF.L.U32 R173, R21, 0x10, RZ ;  /* 0x0000001015ad7819 */ /* 0x002fe400000006ff */
[----:B------:R-:W-:-:S02]  /*0dd0*/  SHF.L.U32 R208, R208, 0x10, RZ ;  /* 0x00000010d0d07819 */ /* 0x000fc400000006ff */
[----:B--2---:R-:W-:Y:S02]  /*0de0*/  MOV R20, R24 ;  /* 0x0000001800147202 */ /* 0x004fe40000000f00 */
[----:B------:R-:W-:Y:S02]  /*0df0*/  SHF.R.U64 R22, R24, 0x10, R25 ;  /* 0x0000001018167819 */ /* 0x000fe40000001219 */
[----:B------:R-:W-:Y:S02]  /*0e00*/  MOV R24, R27 ;  /* 0x0000001b00187202 */ /* 0x000fe40000000f00 */
[----:B------:R-:W-:Y:S01]  /*0e10*/  SHF.R.U32.HI R175, RZ, 0x10, R27 ;  /* 0x00000010ffaf7819 */ /* 0x000fe2000001161b */
[----:B------:R-:W-:Y:S01]  /*0e20*/  FMUL.FTZ R21, R7, R178 ;  /* 0x000000b207157220 */ /* 0x000fe20000410000 */
[----:B------:R-:W-:Y:S02]  /*0e30*/  MOV R174, R25 ;  /* 0x0000001900ae7202 */ /* 0x000fe40000000f00 */
[----:B------:R-:W-:Y:S01]  /*0e40*/  SHF.R.U32.HI R209, RZ, 0x10, R25 ;  /* 0x00000010ffd17819 */ /* 0x000fe20000011619 */
[----:B------:R-:W-:Y:S01]  /*0e50*/  FMUL.FTZ R25, R140, R173 ;  /* 0x000000ad8c197220 */ /* 0x000fe20000410000 */
[----:B------:R-:W-:Y:S01]  /*0e60*/  SHF.L.U32 R23, R20, 0x10, RZ ;  /* 0x0000001014177819 */ /* 0x000fe200000006ff */
[----:B------:R-:W-:Y:S01]  /*0e70*/  FMUL.FTZ R172, R141, R208 ;  /* 0x000000d08dac7220 */ /* 0x000fe20000410000 */
[----:B------:R-:W-:-:S02]  /*0e80*/  SHF.L.U32 R26, R22, 0x10, RZ ;  /* 0x00000010161a7819 */ /* 0x000fc400000006ff */
[----:B------:R-:W-:Y:S02]  /*0e90*/  SHF.L.U32 R179, R24, 0x10, RZ ;  /* 0x0000001018b37819 */ /* 0x000fe400000006ff */
        /* <DEDUP_REMOVED lines=36> */
.L_x_1632:
[----:B------:R-:W-:Y:S05]  /*10e0*/  BSYNC B0 ;  /* 0x0000000000007941 */ /* 0x000fea0003800000 */
.L_x_1631:
        /* <DEDUP_REMOVED lines=25> */
[----:B------:R-:W-:Y:S02]  /*1280*/  SHF.L.U32 R209, R174, 0x10, RZ ;  /* 0x00000010aed17819 */ /* 0x000fe400000006ff */
[----:B------:R-:W-:-:S02]  /*1290*/  SHF.L.U32 R178, R178, 0x10, RZ ;  /* 0x00000010b2b27819 */ /* 0x000fc400000006ff */
[----:B--2---:R-:W-:Y:S02]  /*12a0*/  MOV R172, R180 ;  /* 0x000000b400ac7202 */ /* 0x004fe40000000f00 */
[----:B------:R-:W-:Y:S02]  /*12b0*/  SHF.R.U64 R180, R180, 0x10, R181 ;  /* 0x00000010b4b47819 */ /* 0x000fe400000012b5 */
[----:B------:R-:W-:Y:S02]  /*12c0*/  MOV R175, R179 ;  /* 0x000000b300af7202 */ /* 0x000fe40000000f00 */
[----:B------:R-:W-:Y:S01]  /*12d0*/  SHF.R.U32.HI R210, RZ, 0x10, R179 ;  /* 0x00000010ffd27819 */ /* 0x000fe200000116b3 */
[----:B-1----:R-:W-:Y:S01]  /*12e0*/  FMUL.FTZ R183, R132, R209 ;  /* 0x000000d184b77220 */ /* 0x002fe20000410000 */
[----:B------:R-:W-:Y:S01]  /*12f0*/  SHF.L.U32 R179, R172, 0x10, RZ ;  /* 0x00000010acb37819 */ /* 0x000fe200000006ff */
[----:B------:R-:W-:Y:S01]  /*1300*/  FMUL.FTZ R174, R133, R178 ;  /* 0x000000b285ae7220 */ /* 0x000fe20000410000 */
[----:B------:R-:W-:-:S02]  /*1310*/  MOV R173, R181 ;  /* 0x000000b500ad7202 */ /* 0x000fc40000000f00 */
[----:B------:R-:W-:Y:S01]  /*1320*/  SHF.R.U32.HI R185, RZ, 0x10, R181 ;  /* 0x00000010ffb97819 */ /* 0x000fe200000116b5 */
[C---:B------:R-:W-:Y:S01]  /*1330*/  FMUL.FTZ R181, R7.reuse, R184 ;  /* 0x000000b807b57220 */ /* 0x040fe20000410000 */
[----:B------:R-:W-:Y:S01]  /*1340*/  SHF.L.U32 R172, R180, 0x10, RZ ;  /* 0x00000010b4ac7819 */ /* 0x000fe200000006ff */
[----:B------:R-:W-:Y:S01]  /*1350*/  FMUL.FTZ R180, R7, R186 ;  /* 0x000000ba07b47220 */ /* 0x000fe20000410000 */
[----:B------:R-:W-:Y:S01]  /*1360*/  SHF.L.U32 R210, R210, 0x10, RZ ;  /* 0x00000010d2d27819 */ /* 0x000fe200000006ff */
[-C--:B------:R-:W-:Y:S01]  /*1370*/  FFMA.FTZ R182, R136, R179.reuse, R183 ;  /* 0x000000b388b67223 */ /* 0x080fe200000100b7 */
[----:B------:R-:W-:Y:S01]  /*1380*/  FADD.FTZ R84, R84, R179 ;  /* 0x000000b354547221 */ /* 0x000fe20000010000 */
        /* <DEDUP_REMOVED lines=33> */
.L_x_1634:
[----:B------:R-:W-:Y:S05]  /*15a0*/  BSYNC B0 ;  /* 0x0000000000007941 */ /* 0x000fea0003800000 */
.L_x_1633:
        /* <DEDUP_REMOVED lines=75> */
.L_x_1636:
[----:B------:R-:W-:Y:S05]  /*1a60*/  BSYNC B0 ;  /* 0x0000000000007941 */ /* 0x000fea0003800000 */
.L_x_1635:
[----:B------:R-:W-:Y:S04]  /*1a70*/  BSSY B0, `(.L_x_1637) ;  /* 0x000004a000007945 */ /* 0x000fe80003800000 */
[----:B------:R-:W-:Y:S05]  /*1a80*/  @!P1 BRA `(.L_x_1638) ;  /* 0x0000000400209947 */ /* 0x000fea0003800000 */
[----:B------:R-:W1:Y:S01]  /*1a90*/  LDC.64 R196, c[0x0][0x2c0] ;  /* 0x0000b000ffc47b82 */ /* 0x000e620000000a00 */
[----:B------:R-:W-:-:S07]  /*1aa0*/  LEA R172, P0, R204, UR10, 0x4 ;  /* 0x0000000accac7c11 */ /* 0x000fce000f8020ff */
[----:B------:R-:W2:Y:S01]  /*1ab0*/  LDC.64 R178, c[0x0][0x2b8] ;  /* 0x0000ae00ffb27b82 */ /* 0x000ea20000000a00 */
[----:B------:R-:W-:-:S06]  /*1ac0*/  LEA.HI.X R173, R204, UR11, RZ, 0x4, P0 ;  /* 0x0000000bccad7c11 */ /* 0x000fcc00080f24ff */
        /* <DEDUP_REMOVED lines=13> */
[C---:B-1----:R-:W-:Y:S01]  /*1ba0*/  FADD.FTZ R198, -R204.reuse, R173 ;  /* 0x000000adccc67221 */ /* 0x042fe20000010100 */
[C---:B------:R-:W-:Y:S01]  /*1bb0*/  FADD.FTZ R202, -R204.reuse, R174 ;  /* 0x000000aeccca7221 */ /* 0x040fe20000010100 */
[----:B------:R-:W-:Y:S01]  /*1bc0*/  FADD.FTZ R204, -R204, R175 ;  /* 0x000000afcccc7221 */ /* 0x000fe20000010100 */
[----:B----4-:R-:W-:Y:S02]  /*1bd0*/  MOV R177, R196 ;  /* 0x000000c400b17202 */ /* 0x010fe40000000f00 */
[----:B------:R-:W-:Y:S02]  /*1be0*/  SHF.R.U64 R196, R196, 0x10, R197 ;  /* 0x00000010c4c47819 */ /* 0x000fe400000012c5 */
[----:B------:R-:W-:Y:S02]  /*1bf0*/  SHF.L.U32 R177, R177, 0x10, RZ ;  /* 0x00000010b1b17819 */ /* 0x000fe400000006ff */
[----:B--2---:R-:W-:-:S03]  /*1c00*/  MOV R200, R178 ;  /* 0x000000b200c87202 */ /* 0x004fc60000000f00 */
[----:B------:R-:W-:Y:S01]  /*1c10*/  FMUL.FTZ R175, R116, R177 ;  /* 0x000000b174af7220 */ /* 0x000fe20000410000 */
[--C-:B------:R-:W-:Y:S02]  /*1c20*/  SHF.R.U64 R206, R178, 0x10, R179.reuse ;  /* 0x00000010b2ce7819 */ /* 0x100fe400000012b3 */
[----:B------:R-:W-:Y:S02]  /*1c30*/  SHF.L.U32 R173, R200, 0x10, RZ ;  /* 0x00000010c8ad7819 */ /* 0x000fe400000006ff */
[----:B------:R-:W-:Y:S02]  /*1c40*/  MOV R178, R197 ;  /* 0x000000c500b27202 */ /* 0x000fe40000000f00 */
[----:B------:R-:W-:Y:S02]  /*1c50*/  SHF.L.U32 R174, R196, 0x10, RZ ;  /* 0x00000010c4ae7819 */ /* 0x000fe400000006ff */
[----:B------:R-:W-:Y:S02]  /*1c60*/  MOV R201, R179 ;  /* 0x000000b300c97202 */ /* 0x000fe40000000f00 */
[----:B------:R-:W-:Y:S01]  /*1c70*/  SHF.R.U32.HI R203, RZ, 0x10, R179 ;  /* 0x00000010ffcb7819 */ /* 0x000fe200000116b3 */
[-C--:B------:R-:W-:Y:S01]  /*1c80*/  FFMA.FTZ R196, R120, R173.reuse, R175 ;  /* 0x000000ad78c47223 */ /* 0x080fe200000100af */
[----:B------:R-:W-:Y:S01]  /*1c90*/  SHF.R.U32.HI R179, RZ, 0x10, R197 ;  /* 0x00000010ffb37819 */ /* 0x000fe200000116c5 */
[----:B------:R-:W-:Y:S01]  /*1ca0*/  FMUL.FTZ R197, R7, R172 ;  /* 0x000000ac07c57220 */ /* 0x000fe20000410000 */
[----:B------:R-:W-:Y:S01]  /*1cb0*/  SHF.L.U32 R172, R206, 0x10, RZ ;  /* 0x00000010ceac7819 */ /* 0x000fe200000006ff */
[----:B------:R-:W-:Y:S01]  /*1cc0*/  FMUL.FTZ R200, R117, R174 ;  /* 0x000000ae75c87220 */ /* 0x000fe20000410000 */
[----:B------:R-:W-:Y:S01]  /*1cd0*/  SHF.L.U32 R175, R178, 0x10, RZ ;  /* 0x00000010b2af7819 */ /* 0x000fe200000006ff */
[----:B------:R-:W-:Y:S01]  /*1ce0*/  FMUL.FTZ R198, R7, R198 ;  /* 0x000000c607c67220 */ /* 0x000fe20000410000 */
        /* <DEDUP_REMOVED lines=10> */
[----:B------:R-:W-:Y:S01]  /*1d90*/  FMUL.FTZ R201, R7, R202 ;  /* 0x000000ca07c97220 */ /* 0x000fe20000410000 */
[----:B------:R-:W-:Y:S01]  /*1da0*/  FADD.FTZ R172, R205, R196 ;  /* 0x000000c4cdac7221 */ /* 0x000fe20000010000 */
[----:B------:R-:W-:Y:S01]  /*1db0*/  FFMA.FTZ R207, R197, R196, R207 ;  /* 0x000000c4c5cf7223 */ /* 0x000fe200000100cf */
[----:B------:R-:W-:Y:S01]  /*1dc0*/  FADD.FTZ R37, R37, R174 ;  /* 0x000000ae25257221 */ /* 0x000fe20000010000 */
[----:B------:R-:W-:Y:S01]  /*1dd0*/  FFMA.FTZ R57, R198, R174, R57 ;  /* 0x000000aec6397223 */ /* 0x000fe20000010039 */
[----:B------:R-:W-:Y:S01]  /*1de0*/  SHF.L.U32 R174, R203, 0x10, RZ ;  /* 0x00000010cbae7819 */ /* 0x000fe200000006ff */
        /* <DEDUP_REMOVED lines=18> */
.L_x_1638:
[----:B------:R-:W-:Y:S05]  /*1f10*/  BSYNC B0 ;  /* 0x0000000000007941 */ /* 0x000fea0003800000 */
.L_x_1637:
        /* <DEDUP_REMOVED lines=8> */
[----:B------:R-:W1:Y:S04]  /*1fa0*/  SHFL.DOWN PT, R174, R205, 0x10, 0x1f ;  /* 0x0a001f00cdae7f89 */ /* 0x000e6800000e0000 */
[----:B------:R-:W2:Y:S01]  /*1fb0*/  SHFL.DOWN PT, R176, R207, 0x10, 0x1f ;  /* 0x0a001f00cfb07f89 */ /* 0x000ea200000e0000 */
[----:B-1----:R-:W-:Y:S01]  /*1fc0*/  FADD.FTZ R174, R174, R205 ;  /* 0x000000cdaeae7221 */ /* 0x002fe20000010000 */
[----:B--2---:R-:W-:-:S04]  /*1fd0*/  FADD.FTZ R176, R176, R207 ;  /* 0x000000cfb0b07221 */ /* 0x004fc80000010000 */
[----:B------:R-:W1:Y:S04]  /*1fe0*/  SHFL.DOWN PT, R175, R174, 0x8, 0x1f ;  /* 0x09001f00aeaf7f89 */ /* 0x000e6800000e0000 */
[----:B-----5:R-:W2:Y:S01]  /*1ff0*/  SHFL.DOWN PT, R177, R176, 0x8, 0x1f ;  /* 0x09001f00b0b17f89 */ /* 0x020ea200000e0000 */
        /* <DEDUP_REMOVED lines=12> */
.L_x_1673:
[----:B------:R-:W4:Y:S01]  /*20c0*/  S2R R178, SR_CgaCtaId ;  /* 0x0000000000b27919 */ /* 0x000f220000008800 */
[----:B------:R-:W-:Y:S01]  /*20d0*/  LOP3.LUT P6, RZ, R2, 0x1f, RZ, 0xc0, !PT ;  /* 0x0000001f02ff7812 */ /* 0x000fe200078cc0ff */
[----:B--2---:R-:W-:Y:S01]  /*20e0*/  FADD.FTZ R204, R179, R174 ;  /* 0x000000aeb3cc7221 */ /* 0x004fe20000010000 */
[----:B------:R-:W-:Y:S01]  /*20f0*/  MOV R175, 0x400 ;  /* 0x0000040000af7802 */ /* 0x000fe20000000f00 */
[----:B-1-3--:R-:W-:Y:S01]  /*2100*/  FADD.FTZ R205, R205, R176 ;  /* 0x000000b0cdcd7221 */ /* 0x00afe20000010000 */
[----:B------:R-:W-:Y:S05]  /*2110*/  WARPSYNC.ALL ;  /* 0x0000000000007948 */ /* 0x000fea0003800000 */
[----:B------:R-:W-:Y:S04]  /*2120*/  BSSY B0, `(.L_x_1640) ;  /* 0x000004d000007945 */ /* 0x000fe80003800000 */
[----:B------:R-:W-:-:S04]  /*2130*/  @!P6 LOP3.LUT R172, R172, 0x3, RZ, 0xc0, !PT ;  /* 0x00000003acace812 */ /* 0x000fc800078ec0ff */
[----:B------:R-:W-:Y:S02]  /*2140*/  @!P6 IADD3 R172, R173, R172, RZ ;  /* 0x000000acadace210 */ /* 0x000fe40007ffe0ff */
[----:B----4-:R-:W-:-:S04]  /*2150*/  LEA R175, R178, R175, 0x18 ;  /* 0x000000afb2af7211 */ /* 0x010fc800078ec0ff */
[-C--:B------:R-:W-:Y:S02]  /*2160*/  @!P6 LEA R206, R172, R175.reuse, 0x3 ;  /* 0x000000afaccee211 */ /* 0x080fe400078e18ff */
[----:B------:R-:W-:-:S03]  /*2170*/  LEA R207, R173, R175, 0x3 ;  /* 0x000000afadcf7211 */ /* 0x000fc600078e18ff */
        /* <DEDUP_REMOVED lines=70> */
.L_x_1642:
[----:B------:R-:W-:-:S07]  /*25e0*/  IADD3 R8, R8, 0x80, RZ ;  /* 0x0000008008087810 */ /* 0x000fce0007ffe0ff */
.L_x_1641:
[----:B------:R-:W-:Y:S05]  /*25f0*/  BSYNC B0 ;  /* 0x0000000000007941 */ /* 0x000fea0003800000 */
.L_x_1640:
        /* <DEDUP_REMOVED lines=55> */
.L_x_1645:
[----:B------:R-:W-:-:S07]  /*2970*/  IADD3 R8, R8, 0x80, RZ ;  /* 0x0000008008087810 */ /* 0x000fce0007ffe0ff */
.L_x_1644:
[----:B------:R-:W-:Y:S05]  /*2980*/  BSYNC B0 ;  /* 0x0000000000007941 */ /* 0x000fea0003800000 */
.L_x_1643:
        /* <DEDUP_REMOVED lines=55> */
.L_x_1648:
[----:B------:R-:W-:-:S07]  /*2d00*/  IADD3 R8, R8, 0x80, RZ ;  /* 0x0000008008087810 */ /* 0x000fce0007ffe0ff */
.L_x_1647:
[----:B------:R-:W-:Y:S05]  /*2d10*/  BSYNC B0 ;  /* 0x0000000000007941 */ /* 0x000fea0003800000 */
.L_x_1646:
        /* <DEDUP_REMOVED lines=55> */
.L_x_1651:
[----:B------:R-:W-:-:S07]  /*3090*/  IADD3 R8, R8, 0x80, RZ ;  /* 0x0000008008087810 */ /* 0x000fce0007ffe0ff */
.L_x_1650:
[----:B------:R-:W-:Y:S05]  /*30a0*/  BSYNC B0 ;  /* 0x0000000000007941 */ /* 0x000fea0003800000 */
.L_x_1649:
        /* <DEDUP_REMOVED lines=55> */
.L_x_1653:
[----:B------:R-:W-:Y:S05]  /*3420*/  BSYNC B0 ;  /* 0x0000000000007941 */ /* 0x000fea0003800000 */
.L_x_1652:
[----:B------:R-:W-:Y:S02]  /*3430*/  IADD3 R6, R6, UR16, RZ ;  /* 0x0000001006067c10 */ /* 0x000fe4000fffe0ff */
[----:B------:R-:W-:Y:S02]  /*3440*/  SEL R176, RZ, 0x1, P0 ;  /* 0x00000001ffb07807 */ /* 0x000fe40000000000 */
[----:B------:R-:W-:-:S13]  /*3450*/  ISETP.GE.AND P6, PT, R6, UR17, PT ;  /* 0x0000001106007c0c */ /* 0x000fda000bfc6270 */
[----:B------:R-:W-:Y:S05]  /*3460*/  @!P6 BRA `(.L_x_1654) ;  /* 0xffffffd00088e947 */ /* 0x000fea000383ffff */
.L_x_1628:
[----:B------:R-:W2:Y:S01]  /*3470*/  S2R R0, SR_TID.X ;  /* 0x0000000000007919 */ /* 0x000ea20000002100 */
[----:B------:R-:W2:Y:S01]  /*3480*/  S2UR UR13, SR_CTAID.X ;  /* 0x00000000000d79c3 */ /* 0x000ea20000002500 */
[----:B------:R-:W-:Y:S01]  /*3490*/  BSSY B0, `(.L_x_1655) ;  /* 0x0000013000007945 */ /* 0x000fe20003800000 */
[C---:B--2---:R-:W-:Y:S02]  /*34a0*/  LEA.HI R2, R0.reuse, UR13, RZ, 0x19 ;  /* 0x0000000d00027c11 */ /* 0x044fe4000f8fc8ff */
[----:B------:R-:W-:-:S03]  /*34b0*/  LOP3.LUT R0, R0, 0x7f, RZ, 0xc0, !PT ;  /* 0x0000007f00007812 */ /* 0x000fc600078ec0ff */
[----:B------:R-:W-:-:S05]  /*34c0*/  IMAD R3, R2, R3, RZ ;  /* 0x0000000302037224 */ /* 0x000fca00078e02ff */
[----:B------:R-:W-:Y:S01]  /*34d0*/  LEA.HI R11, R3, R0, RZ, 0x1e ;  /* 0x00000000030b7211 */ /* 0x000fe200078ff0ff */
[----:B------:R-:W-:Y:S06]  /*34e0*/  @!P5 BRA `(.L_x_1656) ;  /* 0x000000000034d947 */ /* 0x000fec0003800000 */
[----:B------:R-:W2:Y:S08]  /*34f0*/  LDC.64 R2, c[0x0][0x2d0] ;  /* 0x0000b400ff027b82 */ /* 0x000eb00000000a00 */
[----:B------:R-:W3:Y:S08]  /*3500*/  LDC.64 R4, c[0x0][0x2d8] ;  /* 0x0000b600ff047b82 */ /* 0x000ef00000000a00 */
[----:B------:R-:W4:Y:S08]  /*3510*/  LDC.64 R6, c[0x0][0x2e0] ;  /* 0x0000b800ff067b82 */ /* 0x000f300000000a00 */
[----:B------:R-:W0:Y:S01]  /*3520*/  LDC.64 R8, c[0x0][0x2e8] ;  /* 0x0000ba00ff087b82 */ /* 0x000e220000000a00 */
[----:B--2---:R-:W-:-:S05]  /*3530*/  IMAD.WIDE.U32 R2, R11, 0x10, R2 ;  /* 0x000000100b027825 */ /* 0x004fca00078e0002 */
[----:B------:R2:W-:Y:S01]  /*3540*/  STG.E.128 desc[UR4][R2.64], R92 ;  /* 0x0000005c02007986 */ /* 0x0005e2000c101d04 */
[----:B---3--:R-:W-:-:S05]  /*3550*/  IMAD.WIDE.U32 R4, R11, 0x10, R4 ;  /* 0x000000100b047825 */ /* 0x008fca00078e0004 */
[----:B------:R2:W-:Y:S01]  /*3560*/  STG.E.128 desc[UR4][R4.64], R112 ;  /* 0x0000007004007986 */ /* 0x0005e2000c101d04 */
[----:B----4-:R-:W-:-:S05]  /*3570*/  IMAD.WIDE.U32 R6, R11, 0x10, R6 ;  /* 0x000000100b067825 */ /* 0x010fca00078e0006 */
[----:B------:R2:W-:Y:S01]  /*3580*/  STG.E.128 desc[UR4][R6.64], R52 ;  /* 0x0000003406007986 */ /* 0x0005e2000c101d04 */
[C---:B0-----:R-:W-:Y:S01]  /*3590*/  IMAD.WIDE.U32 R8, R11.reuse, 0x10, R8 ;  /* 0x000000100b087825 */ /* 0x041fe200078e0008 */
[----:B------:R-:W-:-:S04]  /*35a0*/  IADD3 R11, R11, 0x80, RZ ;  /* 0x000000800b0b7810 */ /* 0x000fc80007ffe0ff */
[----:B------:R2:W-:Y:S03]  /*35b0*/  STG.E.128 desc[UR4][R8.64], R72 ;  /* 0x0000004808007986 */ /* 0x0005e6000c101d04 */
.L_x_1656:
[----:B------:R-:W-:Y:S05]  /*35c0*/  BSYNC B0 ;  /* 0x0000000000007941 */ /* 0x000fea0003800000 */
.L_x_1655:
[----:B------:R-:W-:Y:S04]  /*35d0*/  BSSY B0, `(.L_x_1657) ;  /* 0x000000f000007945 */ /* 0x000fe80003800000 */
[----:B------:R-:W-:Y:S05]  /*35e0*/  @!P4 BRA `(.L_x_1658) ;  /* 0x000000000034c947 */ /* 0x000fea0003800000 */
[----:B--2---:R-:W2:Y:S08]  /*35f0*/  LDC.64 R2, c[0x0][0x2d0] ;  /* 0x0000b400ff027b82 */ /* 0x004eb00000000a00 */
        /* <DEDUP_REMOVED lines=12> */
.L_x_1658:
[----:B------:R-:W-:Y:S05]  /*36c0*/  BSYNC B0 ;  /* 0x0000000000007941 */ /* 0x000fea0003800000 */
.L_x_1657:
        /* <DEDUP_REMOVED lines=15> */
.L_x_1660:
[----:B------:R-:W-:Y:S05]  /*37c0*/  BSYNC B0 ;  /* 0x0000000000007941 */ /* 0x000fea0003800000 */
.L_x_1659:
        /* <DEDUP_REMOVED lines=15> */
.L_x_1662:
[----:B------:R-:W-:Y:S05]  /*38c0*/  BSYNC B0 ;  /* 0x0000000000007941 */ /* 0x000fea0003800000 */
.L_x_1661:
[----:B------:R-:W-:Y:S05]  /*38d0*/  @!P1 EXIT ;  /* 0x000000000000994d */ /* 0x000fea0003800000 */
[----:B--2---:R-:W2:Y:S08]  /*38e0*/  LDC.64 R2, c[0x0][0x2d0] ;  /* 0x0000b400ff027b82 */ /* 0x004eb00000000a00 */
[----:B------:R-:W3:Y:S08]  /*38f0*/  LDC.64 R4, c[0x0][0x2d8] ;  /* 0x0000b600ff047b82 */ /* 0x000ef00000000a00 */
[----:B------:R-:W4:Y:S08]  /*3900*/  LDC.64 R6, c[0x0][0x2e0] ;  /* 0x0000b800ff067b82 */ /* 0x000f300000000a00 */
[----:B------:R-:W0:Y:S01]  /*3910*/  LDC.64 R8, c[0x0][0x2e8] ;  /* 0x0000ba00ff087b82 */ /* 0x000e220000000a00 */
[----:B--2---:R-:W-:-:S05]  /*3920*/  IMAD.WIDE.U32 R2, R11, 0x10, R2 ;  /* 0x000000100b027825 */ /* 0x004fca00078e0002 */
[----:B------:R-:W-:Y:S01]  /*3930*/  STG.E.128 desc[UR4][R2.64], R76 ;  /* 0x0000004c02007986 */ /* 0x000fe2000c101d04 */
[----:B---3--:R-:W-:-:S05]  /*3940*/  IMAD.WIDE.U32 R4, R11, 0x10, R4 ;  /* 0x000000100b047825 */ /* 0x008fca00078e0004 */
[----:B------:R-:W-:Y:S01]  /*3950*/  STG.E.128 desc[UR4][R4.64], R96 ;  /* 0x0000006004007986 */ /* 0x000fe2000c101d04 */
[----:B----4-:R-:W-:-:S05]  /*3960*/  IMAD.WIDE.U32 R6, R11, 0x10, R6 ;  /* 0x000000100b067825 */ /* 0x010fca00078e0006 */
[----:B------:R-:W-:Y:S01]  /*3970*/  STG.E.128 desc[UR4][R6.64], R36 ;  /* 0x0000002406007986 */ /* 0x000fe2000c101d04 */
[----:B0-----:R-:W-:-:S05]  /*3980*/  IMAD.WIDE.U32 R8, R11, 0x10, R8 ;  /* 0x000000100b087825 */ /* 0x001fca00078e0008 */
[----:B------:R-:W-:Y:S01]  /*3990*/  STG.E.128 desc[UR4][R8.64], R56 ;  /* 0x0000003808007986 */ /* 0x000fe2000c101d04 */
[----:B------:R-:W-:Y:S05]  /*39a0*/  EXIT ;  /* 0x000000000000794d */ /* 0x000fea0003800000 */
.L_x_1639:
[----:B------:R-:W-:Y:S01]  /*39b0*/  HFMA2.MMA R210, -RZ, RZ, 0, 9.5367431640625e-07 ;  /* 0x00000010ffd27435 */ /* 0x000fe200000001ff */
[----:B------:R-:W-:Y:S02]  /*39c0*/  MOV R209, R205 ;  /* 0x000000cd00d17202 */ /* 0x000fe40000000f00 */
[----:B------:R-:W-:Y:S02]  /*39d0*/  MOV R211, 0x1f ;  /* 0x0000001f00d37802 */ /* 0x000fe40000000f00 */
[----:B------:R-:W-:-:S07]  /*39e0*/  MOV R206, 0xffffffff ;  /* 0xffffffff00ce7802 */ /* 0x000fce0000000f00 */
[----:B0----5:R-:W-:Y:S05]  /*39f0*/  WARPSYNC.COLLECTIVE R206, `(.L_x_1663) ;  /* 0x00000000ce087348 */ /* 0x021fea0003c00000 */
[----:B------:R1:W2:Y:S02]  /*3a00*/  SHFL.DOWN P6, R208, R209, R210, R211 ;  /* 0x080000d2d1d07389 */ /* 0x0002a400000c00d3 */
[----:B012--5:R-:W-:Y:S01]  /*3a10*/  ENDCOLLECTIVE ;  /* 0x000000000000791b */ /* 0x027fe20003800000 */
.L_x_1663:
[----:B------:R-:W-:Y:S02]  /*3a20*/  MOV R209, R207 ;  /* 0x000000cf00d17202 */ /* 0x000fe40000000f00 */
[----:B------:R-:W-:-:S07]  /*3a30*/  MOV R174, R208 ;  /* 0x000000d000ae7202 */ /* 0x000fce0000000f00 */
[----:B------:R-:W-:Y:S05]  /*3a40*/  WARPSYNC.COLLECTIVE R206, `(.L_x_1664) ;  /* 0x00000000ce087348 */ /* 0x000fea0003c00000 */
[----:B------:R0:W1:Y:S02]  /*3a50*/  SHFL.DOWN P6, R208, R209, R210, R211 ;  /* 0x080000d2d1d07389 */ /* 0x00006400000c00d3 */
[----:B01----:R-:W-:Y:S01]  /*3a60*/  ENDCOLLECTIVE ;  /* 0x000000000000791b */ /* 0x003fe20003800000 */
.L_x_1664:
[----:B------:R-:W-:Y:S01]  /*3a70*/  FADD.FTZ R174, R174, R205 ;  /* 0x000000cdaeae7221 */ /* 0x000fe20000010000 */
[----:B------:R-:W-:-:S04]  /*3a80*/  HFMA2.MMA R210, -RZ, RZ, 0, 4.76837158203125e-07 ;  /* 0x00000008ffd27435 */ /* 0x000fc800000001ff */
[----:B------:R-:W-:Y:S02]  /*3a90*/  MOV R209, R174 ;  /* 0x000000ae00d17202 */ /* 0x000fe40000000f00 */
[----:B------:R-:W-:-:S07]  /*3aa0*/  MOV R176, R208 ;  /* 0x000000d000b07202 */ /* 0x000fce0000000f00 */
[----:B------:R-:W-:Y:S05]  /*3ab0*/  WARPSYNC.COLLECTIVE R206, `(.L_x_1665) ;  /* 0x00000000ce087348 */ /* 0x000fea0003c00000 */
[----:B------:R0:W1:Y:S02]  /*3ac0*/  SHFL.DOWN P6, R208, R209, R210, R211 ;  /* 0x080000d2d1d07389 */ /* 0x00006400000c00d3 */
[----:B01----:R-:W-:Y:S01]  /*3ad0*/  ENDCOLLECTIVE ;  /* 0x000000000000791b */ /* 0x003fe20003800000 */
.L_x_1665:
[----:B------:R-:W-:-:S05]  /*3ae0*/  FADD.FTZ R176, R176, R207 ;  /* 0x000000cfb0b07221 */ /* 0x000fca0000010000 */
[----:B------:R-:W-:Y:S02]  /*3af0*/  MOV R209, R176 ;  /* 0x000000b000d17202 */ /* 0x000fe40000000f00 */
[----:B------:R-:W-:-:S07]  /*3b00*/  MOV R175, R208 ;  /* 0x000000d000af7202 */ /* 0x000fce0000000f00 */
[----:B------:R-:W-:Y:S05]  /*3b10*/  WARPSYNC.COLLECTIVE R206, `(.L_x_1666) ;  /* 0x00000000ce087348 */ /* 0x000fea0003c00000 */
[----:B------:R0:W1:Y:S02]  /*3b20*/  SHFL.DOWN P6, R208, R209, R210, R211 ;  /* 0x080000d2d1d07389 */ /* 0x00006400000c00d3 */
[----:B01----:R-:W-:Y:S01]  /*3b30*/  ENDCOLLECTIVE ;  /* 0x000000000000791b */ /* 0x003fe20003800000 */
.L_x_1666:
[----:B------:R-:W-:Y:S01]  /*3b40*/  FADD.FTZ R175, R174, R175 ;  /* 0x000000afaeaf7221 */ /* 0x000fe20000010000 */
[----:B------:R-:W-:-:S04]  /*3b50*/  HFMA2.MMA R210, -RZ, RZ, 0, 2.384185791015625e-07 ;  /* 0x00000004ffd27435 */ /* 0x000fc800000001ff */
[----:B------:R-:W-:Y:S02]  /*3b60*/  MOV R209, R175 ;  /* 0x000000af00d17202 */ /* 0x000fe40000000f00 */
[----:B------:R-:W-:-:S07]  /*3b70*/  MOV R177, R208 ;  /* 0x000000d000b17202 */ /* 0x000fce0000000f00 */
[----:B------:R-:W-:Y:S05]  /*3b80*/  WARPSYNC.COLLECTIVE R206, `(.L_x_1667) ;  /* 0x00000000ce087348 */ /* 0x000fea0003c00000 */
[----:B------:R0:W1:Y:S02]  /*3b90*/  SHFL.DOWN P6, R208, R209, R210, R211 ;  /* 0x080000d2d1d07389 */ /* 0x00006400000c00d3 */
[----:B01----:R-:W-:Y:S01]  /*3ba0*/  ENDCOLLECTIVE ;  /* 0x000000000000791b */ /* 0x003fe20003800000 */
.L_x_1667:
[----:B------:R-:W-:-:S05]  /*3bb0*/  FADD.FTZ R177, R176, R177 ;  /* 0x000000b1b0b17221 */ /* 0x000fca0000010000 */
[----:B------:R-:W-:Y:S02]  /*3bc0*/  MOV R209, R177 ;  /* 0x000000b100d17202 */ /* 0x000fe40000000f00 */
[----:B------:R-:W-:-:S07]  /*3bd0*/  MOV R178, R208 ;  /* 0x000000d000b27202 */ /* 0x000fce0000000f00 */
[----:B------:R-:W-:Y:S05]  /*3be0*/  WARPSYNC.COLLECTIVE R206, `(.L_x_1668) ;  /* 0x00000000ce087348 */ /* 0x000fea0003c00000 */
[----:B------:R0:W1:Y:S02]  /*3bf0*/  SHFL.DOWN P6, R208, R209, R210, R211 ;  /* 0x080000d2d1d07389 */ /* 0x00006400000c00d3 */
[----:B01----:R-:W-:Y:S01]  /*3c00*/  ENDCOLLECTIVE ;  /* 0x000000000000791b */ /* 0x003fe20003800000 */
.L_x_1668:
[----:B------:R-:W-:Y:S01]  /*3c10*/  FADD.FTZ R178, R175, R178 ;  /* 0x000000b2afb27221 */ /* 0x000fe20000010000 */
[----:B------:R-:W-:-:S04]  /*3c20*/  HFMA2.MMA R210, -RZ, RZ, 0, 1.1920928955078125e-07 ;  /* 0x00000002ffd27435 */ /* 0x000fc800000001ff */
[----:B------:R-:W-:Y:S02]  /*3c30*/  MOV R209, R178 ;  /* 0x000000b200d17202 */ /* 0x000fe40000000f00 */
[----:B------:R-:W-:-:S07]  /*3c40*/  MOV R204, R208 ;  /* 0x000000d000cc7202 */ /* 0x000fce0000000f00 */
[----:B------:R-:W-:Y:S05]  /*3c50*/  WARPSYNC.COLLECTIVE R206, `(.L_x_1669) ;  /* 0x00000000ce087348 */ /* 0x000fea0003c00000 */
[----:B------:R0:W1:Y:S02]  /*3c60*/  SHFL.DOWN P6, R208, R209, R210, R211 ;  /* 0x080000d2d1d07389 */ /* 0x00006400000c00d3 */
[----:B01----:R-:W-:Y:S01]  /*3c70*/  ENDCOLLECTIVE ;  /* 0x000000000000791b */ /* 0x003fe20003800000 */
.L_x_1669:
[----:B------:R-:W-:-:S05]  /*3c80*/  FADD.FTZ R204, R177, R204 ;  /* 0x000000ccb1cc7221 */ /* 0x000fca0000010000 */
[----:B------:R-:W-:Y:S02]  /*3c90*/  MOV R209, R204 ;  /* 0x000000cc00d17202 */ /* 0x000fe40000000f00 */
[----:B------:R-:W-:-:S07]  /*3ca0*/  MOV R179, R208 ;  /* 0x000000d000b37202 */ /* 0x000fce0000000f00 */
[----:B------:R-:W-:Y:S05]  /*3cb0*/  WARPSYNC.COLLECTIVE R206, `(.L_x_1670) ;  /* 0x00000000ce087348 */ /* 0x000fea0003c00000 */
[----:B------:R0:W1:Y:S02]  /*3cc0*/  SHFL.DOWN P6, R208, R209, R210, R211 ;  /* 0x080000d2d1d07389 */ /* 0x00006400000c00d3 */
[----:B01----:R-:W-:Y:S01]  /*3cd0*/  ENDCOLLECTIVE ;  /* 0x000000000000791b */ /* 0x003fe20003800000 */
.L_x_1670:
[----:B------:R-:W-:Y:S01]  /*3ce0*/  FADD.FTZ R179, R178, R179 ;  /* 0x000000b3b2b37221 */ /* 0x000fe20000010000 */
[----:B------:R-:W-:-:S04]  /*3cf0*/  HFMA2.MMA R210, -RZ, RZ, 0, 5.9604644775390625e-08 ;  /* 0x00000001ffd27435 */ /* 0x000fc800000001ff */
[----:B------:R-:W-:Y:S02]  /*3d00*/  MOV R209, R179 ;  /* 0x000000b300d17202 */ /* 0x000fe40000000f00 */
[----:B------:R-:W-:-:S07]  /*3d10*/  MOV R205, R208 ;  /* 0x000000d000cd7202 */ /* 0x000fce0000000f00 */
[----:B------:R-:W-:Y:S05]  /*3d20*/  WARPSYNC.COLLECTIVE R206, `(.L_x_1671) ;  /* 0x00000000ce087348 */ /* 0x000fea0003c00000 */
[----:B------:R0:W1:Y:S02]  /*3d30*/  SHFL.DOWN P6, R208, R209, R210, R211 ;  /* 0x080000d2d1d07389 */ /* 0x00006400000c00d3 */
[----:B01----:R-:W-:Y:S01]  /*3d40*/  ENDCOLLECTIVE ;  /* 0x000000000000791b */ /* 0x003fe20003800000 */
.L_x_1671:
[----:B------:R-:W-:-:S05]  /*3d50*/  FADD.FTZ R205, R204, R205 ;  /* 0x000000cdcccd7221 */ /* 0x000fca0000010000 */
[----:B------:R-:W-:Y:S02]  /*3d60*/  MOV R209, R205 ;  /* 0x000000cd00d17202 */ /* 0x000fe40000000f00 */
[----:B------:R-:W-:-:S07]  /*3d70*/  MOV R174, R208 ;  /* 0x000000d000ae7202 */ /* 0x000fce0000000f00 */
[----:B------:R-:W-:Y:S05]  /*3d80*/  WARPSYNC.COLLECTIVE R206, `(.L_x_1672) ;  /* 0x00000000ce087348 */ /* 0x000fea0003c00000 */
[----:B------:R0:W1:Y:S02]  /*3d90*/  SHFL.DOWN P6, R208, R209, R210, R211 ;  /* 0x080000d2d1d07389 */ /* 0x00006400000c00d3 */
[----:B01----:R-:W-:Y:S01]  /*3da0*/  ENDCOLLECTIVE ;  /* 0x000000000000791b */ /* 0x003fe20003800000 */
.L_x_1672:
[----:B------:R-:W-:Y:S01]  /*3db0*/  MOV R176, R208 ;  /* 0x000000d000b07202 */ /* 0x000fe20000000f00 */
[----:B------:R-:W-:Y:S06]  /*3dc0*/  BRA `(.L_x_1673) ;  /* 0xffffffe000bc7947 */ /* 0x000fec000383ffff */
.L_x_1674:
        /* <DEDUP_REMOVED lines=11> */
.L_x_3925:


//--------------------- .text._ZN10layer_norm31ln_parallel_residual_bwd_kernelINS_13Kernel_traitsIf13__nv_bfloat16fS2_fjLj2560ELj1ELj1ELj4ELj8ENS_18Kernel_traits_baseILj2560EfS2_fS2_fjLj128EEEEELb0ELb0ELb1EEEvNS_9BwdParamsE --------------------------
	.section	.text._ZN10layer_norm31ln_parallel_residual_bwd_kernelINS_13Kernel_traitsIf13__nv_bfloat16fS2_fjLj2560ELj1ELj1ELj4ELj8ENS_18Kernel_traits_baseILj2560EfS2_fS2_fjLj128EEEEELb0ELb0ELb1EEEvNS_9BwdParamsE,"ax",@progbits
	.align	128
        .global         _ZN10layer_norm31ln_parallel_residual_bwd_kernelINS_13Kernel_traitsIf13__nv_bfloat16fS2_fjLj2560ELj1ELj1ELj4ELj8ENS_18Kernel_traits_baseILj2560EfS2_fS2_fjLj128EEEEELb0ELb0ELb1EEEvNS_9BwdParamsE
        .type           _ZN10layer_norm31ln_parallel_residual_bwd_kernelINS_13Kernel_traitsIf13__nv_bfloat16fS2_fjLj2560ELj1ELj1ELj4ELj8ENS_18Kernel_traits_baseILj2560EfS2_fS2_fjLj128EEEEELb0ELb0ELb1EEEvNS_9BwdParamsE,@function
        .size           _ZN10layer_norm31ln_parallel_residual_bwd_kernelINS_13Kernel_traitsIf13__nv_bfloat16fS2_fjLj2560ELj1ELj1ELj4ELj8ENS_18Kernel_traits_baseILj2560EfS2_fS2_fjLj128EEEEELb0ELb0ELb1EEEvNS_9BwdParamsE,(.L_x_3926 - _ZN10layer_norm31ln_parallel_residual_bwd_kernelINS_13Kernel_traitsIf13__nv_bfloat16fS2_fjLj2560ELj1ELj1ELj4ELj8ENS_18Kernel_traits_baseILj2560EfS2_fS2_fjLj128EEEEELb0ELb0ELb1EEEvNS_9BwdParamsE)
        .other          _ZN10layer_norm31ln_parallel_residual_bwd_kernelINS_13Kernel_traitsIf13__nv_bfloat16fS2_fjLj2560ELj1ELj1ELj4ELj8ENS_18Kernel_traits_baseILj2560EfS2_fS2_fjLj128EEEEELb0ELb0ELb1EEEvNS_9BwdParamsE,@"STO_CUDA_ENTRY STV_DEFAULT"
_ZN10layer_norm31ln_parallel_residual_bwd_kernelINS_13Kernel_traitsIf13__nv_bfloat16fS2_fjLj2560ELj1ELj1ELj4ELj8ENS_18Kernel_traits_baseILj2560EfS2_fS2_fjLj128EEEEELb0ELb0ELb1EEEvNS_9BwdParamsE:
.text._ZN10layer_norm31ln_parallel_residual_bwd_kernelINS_13Kernel_traitsIf13__nv_bfloat16fS2_fjLj2560ELj1ELj1ELj4ELj8ENS_18Kernel_traits_baseILj2560EfS2_fS2_fjLj128EEEEELb0ELb0ELb1EEEvNS_9BwdParamsE:
        /* <DEDUP_REMOVED lines=56> */
.L_x_1675:
[----:B------:R-:W-:Y:S01]  /*0380*/  SHF.L.U32 R0, R133, 0x4, RZ ;  /* 0x0000000485007819 */ /* 0x000fe200000006ff */
[----:B------:R-:W-:Y:S01]  /*0390*/  ULDC.64 UR4, c[0x0][0x260] ;  /* 0x0000980000047ab9 */ /* 0x000fe20000000a00 */
[----:B------:R-:W-:Y:S02]  /*03a0*/  ULDC.64 UR8, c[0x0][0x268] ;  /* 0x00009a0000087ab9 */ /* 0x000fe40000000a00 */
[----:B------:R-:W-:-:S04]  /*03b0*/  LOP3.LUT R0, R0, 0x7f0, RZ, 0xc0, !PT ;  /* 0x000007f000007812 */ /* 0x000fc800078ec0ff */
[C---:B------:R-:W-:Y:S02]  /*03c0*/  IADD3 R2, P0, R0.reuse, UR4, RZ ;  /* 0x0000000400027c10 */ /* 0x040fe4000ff1e0ff */
[----:B------:R-:W-:Y:S02]  /*03d0*/  IADD3 R4, P1, R0, UR8, RZ ;  /* 0x0000000800047c10 */ /* 0x000fe4000ff3e0ff */
[----:B------:R-:W-:Y:S01]  /*03e0*/  IADD3.X R3, RZ, UR5, RZ, P0, !PT ;  /* 0x00000005ff037c10 */ /* 0x000fe200087fe4ff */
[----:B------:R-:W-:Y:S01]  /*03f0*/  ULDC.64 UR4, c[0x0][0x2c8] ;  /* 0x0000b20000047ab9 */ /* 0x000fe20000000a00 */
[----:B------:R-:W-:Y:S02]  /*0400*/  IADD3.X R5, RZ, UR9, RZ, P1, !PT ;  /* 0x00000009ff057c10 */ /* 0x000fe40008ffe4ff */
[----:B------:R-:W-:Y:S01]  /*0410*/  ISETP.NE.U32.AND P0, PT, RZ, UR4, PT ;  /* 0x00000004ff007c0c */ /* 0x000fe2000bf05070 */
[----:B------:R-:W-:Y:S01]  /*0420*/  ULDC.U8 UR4, c[0x0][0x2a0] ;  /* 0x0000a80000047ab9 */ /* 0x000fe20000000000 */
[----:B------:R-:W-:Y:S01]  /*0430*/  HFMA2.MMA R210, -RZ, RZ, 0, 5.9604644775390625e-08 ;  /* 0x00000001ffd27435 */ /* 0x000fe200000001ff */
[----:B------:R-:W5:Y:S01]  /*0440*/  LDG.E.128 R80, desc[UR6][R2.64] ;  /* 0x0000000602507981 */ /* 0x000f62000c1e1d00 */
[----:B------:R-:W-:-:S02]  /*0450*/  HFMA2.MMA R194, -RZ, RZ, 0, 0 ;  /* 0x00000000ffc27435 */ /* 0x000fc400000001ff */
[----:B------:R-:W-:Y:S01]  /*0460*/  HFMA2.MMA R201, -RZ, RZ, 0, 0 ;  /* 0x00000000ffc97435 */ /* 0x000fe200000001ff */
[----:B------:R-:W5:Y:S01]  /*0470*/  LDG.E.128 R76, desc[UR6][R2.64+0x800] ;  /* 0x00080006024c7981 */ /* 0x000f62000c1e1d00 */
[----:B------:R-:W-:Y:S02]  /*0480*/  ISETP.NE.AND.EX P0, PT, RZ, UR5, PT, P0 ;  /* 0x00000005ff007c0c */ /* 0x000fe4000bf05300 */
[----:B------:R-:W-:Y:S02]  /*0490*/  CS2R R130, SRZ ;  /* 0x0000000000827805 */ /* 0x000fe4000001ff00 */
[----:B------:R-:W-:Y:S01]  /*04a0*/  MOV R132, RZ ;  /* 0x000000ff00847202 */ /* 0x000fe20000000f00 */
[----:B------:R-:W5:Y:S01]  /*04b0*/  LDG.E.128 R72, desc[UR6][R2.64+0x1000] ;  /* 0x0010000602487981 */ /* 0x000f62000c1e1d00 */
[----:B------:R-:W-:Y:S02]  /*04c0*/  CS2R R128, SRZ ;  /* 0x0000000000807805 */ /* 0x000fe4000001ff00 */
        /* <DEDUP_REMOVED lines=26> */
[----:B------:R0:W5:Y:S01]  /*0670*/  LDG.E.128 R44, desc[UR6][R4.64+0x2000] ;  /* 0x00200006042c7981 */ /* 0x000162000c1e1d00 */
        /* <DEDUP_REMOVED lines=14> */
[----:B0-----:R-:W-:Y:S02]  /*0760*/  CS2R R4, SRZ ;  /* 0x0000000000047805 */ /* 0x001fe4000001ff00 */
[----:B------:R-:W-:Y:S02]  /*0770*/  CS2R R2, SRZ ;  /* 0x0000000000027805 */ /* 0x000fe4000001ff00 */
[----:B------:R-:W-:-:S02]  /*0780*/  MOV R0, RZ ;  /* 0x000000ff00007202 */ /* 0x000fc40000000f00 */
[----:B------:R-:W-:Y:S02]  /*0790*/  LOP3.LUT R200, R133, 0x7f, RZ, 0xc0, !PT ;  /* 0x0000007f85c87812 */ /* 0x000fe400078ec0ff */
[----:B------:R-:W-:-:S07]  /*07a0*/  MOV R206, UR4 ;  /* 0x0000000400ce7c02 */ /* 0x000fce0008000f00 */
.L_x_1684:
        /* <DEDUP_REMOVED lines=16> */
[----:B---3--:R-:W-:Y:S02]  /*08b0*/  IMAD.WIDE.U32 R156, R209, 0x8, R170 ;  /* 0x00000008d19c7825 */ /* 0x008fe400078e00aa */
[----:B------:R-:W3:Y:S04]  /*08c0*/  @P0 LDC.64 R178, c[0x0][0x2c8] ;  /* 0x0000b200ffb20b82 */ /* 0x000ee80000000a00 */
[----:B------:R-:W2:Y:S01]  /*08d0*/  LDG.E.64 R156, desc[UR6][R156.64] ;  /* 0x000000069c9c7981 */ /* 0x000ea2000c1e1b00 */
[----:B0-----:R-:W-:-:S03]  /*08e0*/  IMAD.WIDE R118, R202, 0x4, R118 ;  /* 0x00000004ca767825 */ /* 0x001fc600078e0276 */
[----:B------:R-:W0:Y:S02]  /*08f0*/  @P0 LDC.64 R176, c[0x0][0x2c8] ;  /* 0x0000b200ffb00b82 */ /* 0x000e240000000a00 */
[----:B------:R-:W2:Y:S01]  /*0900*/  LDG.E R204, desc[UR6][R118.64] ;  /* 0x0000000676cc7981 */ /* 0x000ea2000c1e1900 */
[----:B------:R-:W-:-:S05]  /*0910*/  IADD3 R207, R209, 0x80, RZ ;  /* 0x00000080d1cf7810 */ /* 0x000fca0007ffe0ff */
[----:B------:R-:W0:Y:S01]  /*0920*/  @P0 LDC.64 R182, c[0x0][0x2c8] ;  /* 0x0000b200ffb60b82 */ /* 0x000e220000000a00 */
[----:B------:R-:W-:-:S04]  /*0930*/  IMAD.WIDE.U32 R112, R207, 0x10, R124 ;  /* 0x00000010cf707825 */ /* 0x000fc800078e007c */
[C---:B------:R-:W-:Y:S02]  /*0940*/  IMAD.WIDE.U32 R158, R207.reuse, 0x8, R172 ;  /* 0x00000008cf9e7825 */ /* 0x040fe400078e00ac */
[----:B------:R-:W2:Y:S01]  /*0950*/  LDG.E.128 R112, desc[UR6][R112.64] ;  /* 0x0000000670707981 */ /* 0x000ea2000c1e1d00 */
[----:B------:R-:W0:Y:S01]  /*0960*/  @P0 LDC.64 R180, c[0x0][0x2c8] ;  /* 0x0000b200ffb40b82 */ /* 0x000e220000000a00 */
        /* <DEDUP_REMOVED lines=9> */
[----:B------:R-:W2:Y:S01]  /*0a00*/  LDG.E.128 R116, desc[UR6][R116.64] ;  /* 0x0000000674747981 */ /* 0x000ea2000c1e1d00 */
[----:B------:R-:W-:-:S05]  /*0a10*/  IADD3 R199, R209, 0x180, RZ ;  /* 0x00000180d1c77810 */ /* 0x000fca0007ffe0ff */
[----:B------:R-:W-:-:S04]  /*0a20*/  IMAD.WIDE.U32 R168, R199, 0x8, R170 ;  /* 0x00000008c7a87825 */ /* 0x000fc800078e00aa */
[C---:B------:R-:W-:Y:S02]  /*0a30*/  IMAD.WIDE.U32 R120, R199.reuse, 0x10, R124 ;  /* 0x00000010c7787825 */ /* 0x040fe400078e007c */
[----:B------:R-:W2:Y:S02]  /*0a40*/  LDG.E.64 R168, desc[UR6][R168.64] ;  /* 0x00000006a8a87981 */ /* 0x000ea4000c1e1b00 */
[----:B------:R-:W-:Y:S02]  /*0a50*/  IMAD.WIDE.U32 R166, R199, 0x8, R172 ;  /* 0x00000008c7a67825 */ /* 0x000fe400078e00ac */
[----:B------:R-:W2:Y:S01]  /*0a60*/  LDG.E.128 R120, desc[UR6][R120.64] ;  /* 0x0000000678787981 */ /* 0x000ea2000c1e1d00 */
[----:B------:R-:W-:-:S03]  /*0a70*/  IADD3 R203, R209, 0x200, RZ ;  /* 0x00000200d1cb7810 */ /* 0x000fc60007ffe0ff */
[----:B------:R-:W2:Y:S02]  /*0a80*/  LDG.E.64 R166, desc[UR6][R166.64] ;  /* 0x00000006a6a67981 */ /* 0x000ea4000c1e1b00 */
[----:B------:R-:W-:-:S04]  /*0a90*/  IMAD.WIDE.U32 R170, R203, 0x8, R170 ;  /* 0x00000008cbaa7825 */ /* 0x000fc800078e00aa */
[C---:B------:R-:W-:Y:S02]  /*0aa0*/  IMAD.WIDE.U32 R172, R203.reuse, 0x8, R172 ;  /* 0x00000008cbac7825 */ /* 0x040fe400078e00ac */
[----:B------:R-:W2:Y:S02]  /*0ab0*/  LDG.E.64 R170, desc[UR6][R170.64] ;  /* 0x00000006aaaa7981 */ /* 0x000ea4000c1e1b00 */
[----:B------:R-:W-:Y:S02]  /*0ac0*/  IMAD.WIDE.U32 R124, R203, 0x10, R124 ;  /* 0x00000010cb7c7825 */ /* 0x000fe400078e007c */
[----:B------:R-:W2:Y:S04]  /*0ad0*/  LDG.E.64 R172, desc[UR6][R172.64] ;  /* 0x00000006acac7981 */ /* 0x000ea8000c1e1b00 */
[----:B------:R-:W2:Y:S01]  /*0ae0*/  LDG.E.128 R124, desc[UR6][R124.64] ;  /* 0x000000067c7c7981 */ /* 0x000ea2000c1e1d00 */
[----:B------:R-:W-:Y:S01]  /*0af0*/  ISETP.NE.AND P2, PT, R206, RZ, PT ;  /* 0x000000ffce00720c */ /* 0x000fe20003f45270 */
[----:B-1----:R-:W-:-:S04]  /*0b00*/  @P0 IMAD.WIDE.U32 R174, R209, 0x10, R174 ;  /* 0x00000010d1ae0825 */ /* 0x002fc800078e00ae */
[----:B---3--:R-:W-:Y:S01]  /*0b10*/  @P0 IMAD.WIDE.U32 R178, R207, 0x10, R178 ;  /* 0x00000010cfb20825 */ /* 0x008fe200078e00b2 */
[----:B-----5:R1:W5:Y:S03]  /*0b20*/  @P0 LDG.E.128 R84, desc[UR6][R174.64] ;  /* 0x00000006ae540981 */ /* 0x020366000c1e1d00 */
[----:B0-----:R-:W-:Y:S01]  /*0b30*/  @P0 IMAD.WIDE.U32 R176, R203, 0x10, R176 ;  /* 0x00000010cbb00825 */ /* 0x001fe200078e00b0 */
[----:B------:R0:W5:Y:S04]  /*0b40*/  @P0 LDG.E.128 R88, desc[UR6][R178.64] ;  /* 0x00000006b2580981 */ /* 0x000168000c1e1d00 */
[----:B------:R3:W5:Y:S01]  /*0b50*/  @P0 LDG.E.128 R100, desc[UR6][R176.64] ;  /* 0x00000006b0640981 */ /* 0x000762000c1e1d00 */
[----:B------:R-:W-:-:S04]  /*0b60*/  @P0 IMAD.WIDE.U32 R182, R205, 0x10, R182 ;  /* 0x00000010cdb60825 */ /* 0x000fc800078e00b6 */
[----:B------:R-:W-:Y:S01]  /*0b70*/  @P0 IMAD.WIDE.U32 R180, R199, 0x10, R180 ;  /* 0x00000010c7b40825 */ /* 0x000fe200078e00b4 */
[----:B------:R3:W5:Y:S04]  /*0b80*/  @P0 LDG.E.128 R92, desc[UR6][R182.64] ;  /* 0x00000006b65c0981 */ /* 0x000768000c1e1d00 */
[----:B------:R3:W5:Y:S01]  /*0b90*/  @P0 LDG.E.128 R96, desc[UR6][R180.64] ;  /* 0x00000006b4600981 */ /* 0x000762000c1e1d00 */
[----:B----4-:R-:W-:-:S05]  /*0ba0*/  FSEL R208, R208, RZ, !P2 ;  /* 0x000000ffd0d07208 */ /* 0x010fca0005000000 */
[C---:B------:R-:W-:Y:S01]  /*0bb0*/  FADD.FTZ R211, -R208.reuse, R108 ;  /* 0x0000006cd0d37221 */ /* 0x040fe20000010100 */
[C---:B------:R-:W-:Y:S01]  /*0bc0*/  FADD.FTZ R213, -R208.reuse, R109 ;  /* 0x0000006dd0d57221 */ /* 0x040fe20000010100 */
[----:B------:R-:W-:Y:S01]  /*0bd0*/  FADD.FTZ R215, -R208, R110 ;  /* 0x0000006ed0d77221 */ /* 0x000fe20000010100 */
[----:B--2---:R-:W-:Y:S02]  /*0be0*/  MOV R108, R154 ;  /* 0x0000009a006c7202 */ /* 0x004fe40000000f00 */
[--C-:B-1----:R-:W-:Y:S02]  /*0bf0*/  SHF.R.U64 R175, R154, 0x10, R155.reuse ;  /* 0x000000109aaf7819 */ /* 0x102fe4000000129b */
[----:B------:R-:W-:Y:S02]  /*0c00*/  MOV R109, R155 ;  /* 0x0000009b006d7202 */ /* 0x000fe40000000f00 */
[----:B0-----:R-:W-:Y:S02]  /*0c10*/  SHF.R.U32.HI R179, RZ, 0x10, R155 ;  /* 0x00000010ffb37819 */ /* 0x001fe4000001169b */
[----:B------:R-:W-:Y:S01]  /*0c20*/  SHF.R.U64 R155, R156, 0x10, R157 ;  /* 0x000000109c9b7819 */ /* 0x000fe2000000129d */
[----:B------:R-:W-:Y:S01]  /*0c30*/  IMAD.MOV.U32 R110, RZ, RZ, R156 ;  /* 0x000000ffff6e7224 */ /* 0x000fe200078e009c */
[----:B---3--:R-:W-:-:S02]  /*0c40*/  SHF.L.U32 R177, R108, 0x10, RZ ;  /* 0x000000106cb17819 */ /* 0x008fc400000006ff */
[----:B------:R-:W-:Y:S01]  /*0c50*/  SHF.L.U32 R108, R155, 0x10, RZ ;  /* 0x000000109b6c7819 */ /* 0x000fe200000006ff */
[----:B------:R-:W-:Y:S01]  /*0c60*/  FMUL.FTZ R178, R204, R213 ;  /* 0x000000d5ccb27220 */ /* 0x000fe20000410000 */
[----:B------:R-:W-:-:S03]  /*0c70*/  SHF.L.U32 R175, R175, 0x10, RZ ;  /* 0x00000010afaf7819 */ /* 0x000fc600000006ff */
[----:B------:R-:W-:Y:S01]  /*0c80*/  FADD.FTZ R188, R108, R188 ;  /* 0x000000bc6cbc7221 */ /* 0x000fe20000010000 */
[----:B------:R-:W-:Y:S01]  /*0c90*/  SHF.L.U32 R110, R110, 0x10, RZ ;  /* 0x000000106e6e7819 */ /* 0x000fe200000006ff */
[-C--:B------:R-:W-:Y:S01]  /*0ca0*/  FFMA.FTZ R189, R178, R108.reuse, R189 ;  /* 0x0000006cb2bd7223 */ /* 0x080fe200000100bd */
[----:B------:R-:W-:Y:S01]  /*0cb0*/  FMUL.FTZ R108, R61, R108 ;  /* 0x0000006c3d6c7220 */ /* 0x000fe20000410000 */
[----:B------:R-:W-:Y:S01]  /*0cc0*/  SHF.R.U32.HI R156, RZ, 0x10, R157 ;  /* 0x00000010ff9c7819 */ /* 0x000fe2000001169d */
[----:B------:R-:W-:Y:S01]  /*0cd0*/  FADD.FTZ R217, -R208, R111 ;  /* 0x0000006fd0d97221 */ /* 0x000fe20000010100 */
[----:B------:R-:W-:Y:S01]  /*0ce0*/  FMUL.FTZ R154, R204, R211 ;  /* 0x000000d3cc9a7220 */ /* 0x000fe20000410000 */
[-C--:B------:R-:W-:Y:S01]  /*0cf0*/  FFMA.FTZ R191, R178, R175.reuse, R191 ;  /* 0x000000afb2bf7223 */ /* 0x080fe200000100bf */
[----:B------:R-:W-:Y:S01]  /*0d00*/  FADD.FTZ R190, R175, R190 ;  /* 0x000000beafbe7221 */ /* 0x000fe20000010000 */
[----:B------:R-:W-:Y:S01]  /*0d10*/  FMUL.FTZ R155, R60, R110 ;  /* 0x0000006e3c9b7220 */ /* 0x000fe20000410000 */
[----:B------:R-:W-:Y:S01]  /*0d20*/  FFMA.FTZ R175, R81, R175, R108 ;  /* 0x000000af51af7223 */ /* 0x000fe2000001006c */
[----:B------:R-:W-:Y:S01]  /*0d30*/  SHF.L.U32 R108, R156, 0x10, RZ ;  /* 0x000000109c6c7819 */ /* 0x000fe200000006ff */
[----:B------:R-:W-:Y:S01]  /*0d40*/  FMUL.FTZ R174, R204, R217 ;  /* 0x000000d9ccae7220 */ /* 0x000fe20000410000 */
[-C--:B------:R-:W-:Y:S01]  /*0d50*/  FFMA.FTZ R201, R154, R177.reuse, R201 ;  /* 0x000000b19ac97223 */ /* 0x080fe200000100c9 */
[----:B------:R-:W-:Y:S01]  /*0d60*/  FADD.FTZ R194, R177, R194 ;  /* 0x000000c2b1c27221 */ /* 0x000fe20000010000 */
[----:B------:R-:W-:Y:S01]  /*0d70*/  FFMA.FTZ R177, R80, R177, R155 ;  /* 0x000000b150b17223 */ /* 0x000fe2000001009b */
[----:B------:R-:W-:Y:S01]  /*0d80*/  SHF.L.U32 R155, R179, 0x10, RZ ;  /* 0x00000010b39b7819 */ /* 0x000fe200000006ff */
[-C--:B------:R-:W-:Y:S01]  /*0d90*/  FFMA.FTZ R151, R174, R108.reuse, R151 ;  /* 0x0000006cae977223 */ /* 0x080fe20000010097 */
[----:B------:R-:W-:Y:S01]  /*0da0*/  FADD.FTZ R150, R108, R150 ;  /* 0x000000966c967221 */ /* 0x000fe20000010000 */
[----:B------:R-:W-:Y:S01]  /*0db0*/  FMUL.FTZ R108, R63, R108 ;  /* 0x0000006c3f6c7220 */ /* 0x000fe20000410000 */
[----:B------:R-:W-:Y:S01]  /*0dc0*/  MOV R111, R157 ;  /* 0x0000009d006f7202 */ /* 0x000fe20000000f00 */
[-C--:B------:R-:W-:Y:S01]  /*0dd0*/  FFMA.FTZ R153, R174, R155.reuse, R153 ;  /* 0x0000009bae997223 */ /* 0x080fe20000010099 */
[----:B------:R-:W-:Y:S01]  /*0de0*/  FADD.FTZ R152, R155, R152 ;  /* 0x000000989b987221 */ /* 0x000fe20000010000 */
[----:B------:R-:W-:Y:S01]  /*0df0*/  FFMA.FTZ R155, R83, R155, R108 ;  /* 0x0000009b539b7223 */ /* 0x000fe2000001006c */
[----:B------:R-:W-:Y:S01]  /*0e00*/  FADD.FTZ R183, -R208, R114 ;  /* 0x00000072d0b77221 */ /* 0x000fe20000010100 */
[----:B------:R-:W-:Y:S01]  /*0e10*/  MOV R108, R158 ;  /* 0x0000009e006c7202 */ /* 0x000fe20000000f00 */
[----:B------:R-:W-:Y:S01]  /*0e20*/  FMUL.FTZ R176, R204, R215 ;  /* 0x000000d7ccb07220 */ /* 0x000fe20000410000 */
[----:B------:R-:W-:Y:S01]  /*0e30*/  SHF.L.U32 R111, R111, 0x10, RZ ;  /* 0x000000106f6f7819 */ /* 0x000fe200000006ff */
[----:B------:R-:W-:Y:S01]  /*0e40*/  FADD.FTZ R113, -R208, R113 ;  /* 0x00000071d0717221 */ /* 0x000fe20000010100 */
[----:B------:R-:W-:-:S02]  /*0e50*/  SHF.R.U64 R114, R160, 0x10, R161 ;  /* 0x00000010a0727819 */ /* 0x000fc400000012a1 */
[----:B------:R-:W-:Y:S01]  /*0e60*/  SHF.L.U32 R181, R108, 0x10, RZ ;  /* 0x000000106cb57819 */ /* 0x000fe200000006ff */
[----:B------:R-:W-:Y:S01]  /*0e70*/  FFMA.FTZ R193, R154, R110, R193 ;  /* 0x0000006e9ac17223 */ /* 0x000fe200000100c1 */
[----:B------:R-:W-:Y:S01]  /*0e80*/  SHF.R.U64 R179, R158, 0x10, R159 ;  /* 0x000000109eb37819 */ /* 0x000fe2000000129f */
[----:B------:R-:W-:Y:S01]  /*0e90*/  FADD.FTZ R192, R110, R192 ;  /* 0x000000c06ec07221 */ /* 0x000fe20000010000 */
[----:B------:R-:W-:Y:S01]  /*0ea0*/  SHF.L.U32 R108, R114, 0x10, RZ ;  /* 0x00000010726c7819 */ /* 0x000fe200000006ff */
[----:B------:R-:W-:Y:S01]  /*0eb0*/  FFMA.FTZ R185, R176, R111, R185 ;  /* 0x0000006fb0b97223 */ /* 0x000fe200000100b9 */
[----:B------:R-:W-:Y:S01]  /*0ec0*/  SHF.L.U32 R109, R109, 0x10, RZ ;  /* 0x000000106d6d7819 */ /* 0x000fe200000006ff */
[----:B------:R-:W-:Y:S01]  /*0ed0*/  FADD.FTZ R184, R111, R184 ;  /* 0x000000b86fb87221 */ /* 0x000fe20000010000 */
[----:B------:R-:W-:Y:S01]  /*0ee0*/  FMUL.FTZ R206, R204, R113 ;  /* 0x00000071ccce7220 */ /* 0x000fe20000410000 */
[----:B------:R-:W-:Y:S01]  /*0ef0*/  FMUL.FTZ R111, R62, R111 ;  /* 0x0000006f3e6f7220 */ /* 0x000fe20000410000 */
[----:B------:R-:W-:Y:S01]  /*0f00*/  MOV R110, R160 ;  /* 0x000000a0006e7202 */ /* 0x000fe20000000f00 */
[----:B------:R-:W-:Y:S01]  /*0f10*/  FADD.FTZ R157, -R208, R112 ;  /* 0x00000070d09d7221 */ /* 0x000fe20000010100 */
[----:B------:R-:W-:Y:S01]  /*0f20*/  SHF.L.U32 R179, R179, 0x10, RZ ;  /* 0x00000010b3b37819 */ /* 0x000fe200000006ff */
[-C--:B------:R-:W-:Y:S01]  /*0f30*/  FFMA.FTZ R143, R206, R108.reuse, R143 ;  /* 0x0000006cce8f7223 */ /* 0x080fe2000001008f */
[----:B------:R-:W-:Y:S01]  /*0f40*/  FADD.FTZ R142, R108, R142 ;  /* 0x0000008e6c8e7221 */ /* 0x000fe20000010000 */
[----:B------:R-:W-:Y:S01]  /*0f50*/  FFMA.FTZ R156, R82, R109, R111 ;  /* 0x0000006d529c7223 */ /* 0x000fe2000001006f */
[----:B------:R-:W-:Y:S01]  /*0f60*/  FMUL.FTZ R108, R57, R108 ;  /* 0x0000006c396c7220 */ /* 0x000fe20000410000 */
[----:B------:R-:W-:Y:S01]  /*0f70*/  MOV R111, R161 ;  /* 0x000000a1006f7202 */ /* 0x000fe20000000f00 */
[----:B------:R-:W-:Y:S01]  /*0f80*/  FMUL.FTZ R158, R204, R157 ;  /* 0x0000009dcc9e7220 */ /* 0x000fe20000410000 */
[----:B------:R-:W-:Y:S01]  /*0f90*/  IMAD.U32 R110, R110, 0x10000, RZ ;  /* 0x000100006e6e7824 */ /* 0x000fe200078e00ff */
[----:B------:R-:W-:Y:S01]  /*0fa0*/  SHF.R.U32.HI R112, RZ, 0x10, R161 ;  /* 0x00000010ff707819 */ /* 0x000fe200000116a1 */
[----:B------:R-:W-:Y:S01]  /*0fb0*/  FADD.FTZ R115, -R208, R115 ;  /* 0x00000073d0737221 */ /* 0x000fe20000010100 */
[----:B------:R-:W-:Y:S01]  /*0fc0*/  FFMA.FTZ R145, R206, R179, R145 ;  /* 0x000000b3ce917223 */ /* 0x000fe20000010091 */
[----:B------:R-:W-:Y:S01]  /*0fd0*/  FADD.FTZ R144, R179, R144 ;  /* 0x00000090b3907221 */ /* 0x000fe20000010000 */
[----:B------:R-:W-:Y:S01]  /*0fe0*/  FFMA.FTZ R187, R176, R109, R187 ;  /* 0x0000006db0bb7223 */ /* 0x000fe200000100bb */
[----:B------:R-:W-:Y:S01]  /*0ff0*/  FADD.FTZ R186, R109, R186 ;  /* 0x000000ba6dba7221 */ /* 0x000fe20000010000 */
[----:B------:R-:W-:Y:S01]  /*1000*/  FFMA.FTZ R179, R77, R179, R108 ;  /* 0x000000b34db37223 */ /* 0x000fe2000001006c */
[----:B------:R-:W-:Y:S01]  /*1010*/  MOV R109, R159 ;  /* 0x0000009f006d7202 */ /* 0x000fe20000000f00 */
[-C--:B------:R-:W-:Y:S01]  /*1020*/  FFMA.FTZ R147, R158, R110.reuse, R147 ;  /* 0x0000006e9e937223 */ /* 0x080fe20000010093 */
[----:B------:R-:W-:Y:S01]  /*1030*/  FADD.FTZ R146, R110, R146 ;  /* 0x000000926e927221 */ /* 0x000fe20000010000 */
[----:B------:R-:W-:Y:S01]  /*1040*/  FMUL.FTZ R113, R56, R110 ;  /* 0x0000006e38717220 */ /* 0x000fe20000410000 */
[----:B------:R-:W-:Y:S01]  /*1050*/  SHF.L.U32 R108, R111, 0x10, RZ ;  /* 0x000000106f6c7819 */ /* 0x000fe200000006ff */
[C---:B------:R-:W-:Y:S01]  /*1060*/  FMUL.FTZ R182, R204.reuse, R183 ;  /* 0x000000b7ccb67220 */ /* 0x040fe20000410000 */
[----:B------:R-:W-:Y:S01]  /*1070*/  SHF.R.U32.HI R159, RZ, 0x10, R159 ;  /* 0x00000010ff9f7819 */ /* 0x000fe2000001169f */
[----:B------:R-:W-:Y:S01]  /*1080*/  FMUL.FTZ R180, R204, R115 ;  /* 0x00000073ccb47220 */ /* 0x000fe20000410000 */
[----:B------:R-:W-:Y:S01]  /*1090*/  SHF.L.U32 R110, R112, 0x10, RZ ;  /* 0x00000010706e7819 */ /* 0x000fe200000006ff */
[-C--:B------:R-:W-:Y:S01]  /*10a0*/  FFMA.FTZ R139, R182, R108.reuse, R139 ;  /* 0x0000006cb68b7223 */ /* 0x080fe2000001008b */
[----:B------:R-:W-:Y:S01]  /*10b0*/  SHF.L.U32 R159, R159, 0x10, RZ ;  /* 0x000000109f9f7819 */ /* 0x000fe200000006ff */
[----:B------:R-:W-:Y:S01]  /*10c0*/  FADD.FTZ R137, R108, R137 ;  /* 0x000000896c897221 */ /* 0x000fe20000010000 */
[----:B------:R-:W-:Y:S01]  /*10d0*/  FMUL.FTZ R111, R58, R108 ;  /* 0x0000006c3a6f7220 */ /* 0x000fe20000410000 */
[----:B------:R-:W-:Y:S01]  /*10e0*/  FFMA.FTZ R135, R180, R110, R135 ;  /* 0x0000006eb4877223 */ /* 0x000fe20000010087 */
[----:B------:R-:W-:Y:S01]  /*10f0*/  FADD.FTZ R134, R110, R134 ;  /* 0x000000866e867221 */ /* 0x000fe20000010000 */
[----:B------:R-:W-:Y:S01]  /*1100*/  MOV R108, R162 ;  /* 0x000000a2006c7202 */ /* 0x000fe20000000f00 */
[----:B------:R-:W-:Y:S01]  /*1110*/  FMUL.FTZ R110, R59, R110 ;  /* 0x0000006e3b6e7220 */ /* 0x000fe20000410000 */
[----:B------:R-:W-:Y:S01]  /*1120*/  SHF.R.U64 R114, R164, 0x10, R165 ;  /* 0x00000010a4727819 */ /* 0x000fe200000012a5 */
[-C--:B------:R-:W-:Y:S01]  /*1130*/  FFMA.FTZ R149, R158, R181.reuse, R149 ;  /* 0x000000b59e957223 */ /* 0x080fe20000010095 */
[----:B------:R-:W-:Y:S01]  /*1140*/  FADD.FTZ R148, R181, R148 ;  /* 0x00000094b5947221 */ /* 0x000fe20000010000 */
[----:B------:R-:W-:Y:S01]  /*1150*/  SHF.L.U32 R109, R109, 0x10, RZ ;  /* 0x000000106d6d7819 */ /* 0x000fe200000006ff */
[----:B------:R-:W-:Y:S01]  /*1160*/  FADD.FTZ R117, -R208, R117 ;  /* 0x00000075d0757221 */ /* 0x000fe20000010100 */
[----:B------:R-:W-:Y:S01]  /*1170*/  FFMA.FTZ R181, R76, R181, R113 ;  /* 0x000000b54cb57223 */ /* 0x000fe20000010071 */
[-C--:B------:R-:W-:Y:S01]  /*1180*/  FFMA.FTZ R138, R180, R159.reuse, R138 ;  /* 0x0000009fb48a7223 */ /* 0x080fe2000001008a */
[----:B------:R-:W-:Y:S01]  /*1190*/  FADD.FTZ R136, R159, R136 ;  /* 0x000000889f887221 */ /* 0x000fe20000010000 */
[----:B------:R-:W-:Y:S01]  /*11a0*/  FADD.FTZ R157, -R208, R118 ;  /* 0x00000076d09d7221 */ /* 0x000fe20000010100 */
[----:B------:R-:W-:Y:S01]  /*11b0*/  SHF.L.U32 R113, R108, 0x10, RZ ;  /* 0x000000106c717819 */ /* 0x000fe200000006ff */
[----:B------:R-:W-:Y:S01]  /*11c0*/  FFMA.FTZ R159, R79, R159, R110 ;  /* 0x0000009f4f9f7223 */ /* 0x000fe2000001006e */
[----:B------:R-:W-:Y:S01]  /*11d0*/  SHF.R.U64 R118, R162, 0x10, R163 ;  /* 0x00000010a2767819 */ /* 0x000fe200000012a3 */
[----:B------:R-:W-:Y:S01]  /*11e0*/  FMUL.FTZ R214, R204, R117 ;  /* 0x00000075ccd67220 */ /* 0x000fe20000410000 */
[----:B------:R-:W-:Y:S01]  /*11f0*/  SHF.L.U32 R108, R114, 0x10, RZ ;  /* 0x00000010726c7819 */ /* 0x000fe200000006ff */
[-C--:B------:R-:W-:Y:S01]  /*1200*/  FFMA.FTZ R141, R182, R109.reuse, R141 ;  /* 0x0000006db68d7223 */ /* 0x080fe2000001008d */
[----:B------:R-:W-:Y:S01]  /*1210*/  MOV R110, R164 ;  /* 0x000000a4006e7202 */ /* 0x000fe20000000f00 */
[----:B------:R-:W-:Y:S01]  /*1220*/  FADD.FTZ R140, R109, R140 ;  /* 0x0000008c6d8c7221 */ /* 0x000fe20000010000 */
[----:B------:R-:W-:Y:S01]  /*1230*/  FFMA.FTZ R160, R78, R109, R111 ;  /* 0x0000006d4ea07223 */ /* 0x000fe2000001006f */
[C---:B------:R-:W-:Y:S01]  /*1240*/  FADD.FTZ R183, -R208.reuse, R116 ;  /* 0x00000074d0b77221 */ /* 0x040fe20000010100 */
[----:B------:R-:W-:Y:S01]  /*1250*/  SHF.R.U32.HI R112, RZ, 0x10, R165 ;  /* 0x00000010ff707819 */ /* 0x000fe200000116a5 */
[----:B------:R-:W-:Y:S01]  /*1260*/  FADD.FTZ R119, -R208, R119 ;  /* 0x00000077d0777221 */ /* 0x000fe20000010100 */
[----:B------:R-:W-:-:S02]  /*1270*/  MOV R109, R163 ;  /* 0x000000a3006d7202 */ /* 0x000fc40000000f00 */
[----:B------:R-:W-:Y:S01]  /*1280*/  SHF.R.U32.HI R116, RZ, 0x10, R163 ;  /* 0x00000010ff747819 */ /* 0x000fe200000116a3 */
[-C--:B------:R-:W-:Y:S01]  /*1290*/  FFMA.FTZ R25, R214, R108.reuse, R25 ;  /* 0x0000006cd6197223 */ /* 0x080fe20000010019 */
[----:B------:R-:W-:Y:S01]  /*12a0*/  SHF.L.U32 R163, R118, 0x10, RZ ;  /* 0x0000001076a37819 */ /* 0x000fe200000006ff */
[----:B------:R-:W-:Y:S01]  /*12b0*/  FADD.FTZ R37, R108, R37 ;  /* 0x000000256c257221 */ /* 0x000fe20000010000 */
[----:B------:R-:W-:Y:S01]  /*12c0*/  SHF.L.U32 R115, R110, 0x10, RZ ;  /* 0x000000106e737819 */ /* 0x000fe200000006ff */
[----:B------:R-:W-:Y:S01]  /*12d0*/  FMUL.FTZ R108, R53, R108 ;  /* 0x0000006c356c7220 */ /* 0x000fe20000410000 */
[----:B------:R-:W-:Y:S01]  /*12e0*/  SHF.L.U32 R110, R112, 0x10, RZ ;  /* 0x00000010706e7819 */ /* 0x000fe200000006ff */
[C---:B------:R-:W-:Y:S01]  /*12f0*/  FMUL.FTZ R162, R204.reuse, R119 ;  /* 0x00000077cca27220 */ /* 0x040fe20000410000 */
[----:B------:R-:W-:Y:S01]  /*1300*/  MOV R111, R165 ;  /* 0x000000a5006f7202 */ /* 0x000fe20000000f00 */
[----:B------:R-:W-:Y:S01]  /*1310*/  FMUL.FTZ R183, R204, R183 ;  /* 0x000000b7ccb77220 */ /* 0x000fe20000410000 */
[-C--:B------:R-:W-:Y:S01]  /*1320*/  FFMA.FTZ R0, R214, R163.reuse, R0 ;  /* 0x000000a3d6007223 */ /* 0x080fe20000010000 */
[----:B------:R-:W-:Y:S01]  /*1330*/  FADD.FTZ R13, R163, R13 ;  /* 0x0000000da30d7221 */ /* 0x000fe20000010000 */
[----:B------:R-:W-:Y:S01]  /*1340*/  FFMA.FTZ R163, R73, R163, R108 ;  /* 0x000000a349a37223 */ /* 0x000fe2000001006c */
[----:B------:R-:W-:Y:S01]  /*1350*/  SHF.L.U32 R111, R111, 0x10, RZ ;  /* 0x000000106f6f7819 */ /* 0x000fe200000006ff */
[-C--:B------:R-:W-:Y:S01]  /*1360*/  FFMA.FTZ R27, R162, R110.reuse, R27 ;  /* 0x0000006ea21b7223 */ /* 0x080fe2000001001b */
[----:B------:R-:W-:Y:S01]  /*1370*/  SHF.L.U32 R108, R116, 0x10, RZ ;  /* 0x00000010746c7819 */ /* 0x000fe200000006ff */
[----:B------:R-:W-:Y:S01]  /*1380*/  FADD.FTZ R39, R110, R39 ;  /* 0x000000276e277221 */ /* 0x000fe20000010000 */
[-C--:B------:R-:W-:Y:S01]  /*1390*/  FFMA.FTZ R26, R183, R115.reuse, R26 ;  /* 0x00000073b71a7223 */ /* 0x080fe2000001001a */
[----:B------:R-:W-:Y:S01]  /*13a0*/  FADD.FTZ R38, R115, R38 ;  /* 0x0000002673267221 */ /* 0x000fe20000010000 */
[----:B------:R-:W-:Y:S01]  /*13b0*/  FMUL.FTZ R110, R55, R110 ;  /* 0x0000006e376e7220 */ /* 0x000fe20000410000 */
[----:B------:R-:W-:Y:S01]  /*13c0*/  FMUL.FTZ R115, R52, R115 ;  /* 0x0000007334737220 */ /* 0x000fe20000410000 */
[----:B------:R-:W-:Y:S01]  /*13d0*/  FMUL.FTZ R165, R204, R157 ;  /* 0x0000009dcca57220 */ /* 0x000fe20000410000 */
[----:B------:R-:W-:-:S02]  /*13e0*/  IMAD.U32 R109, R109, 0x10000, RZ ;  /* 0x000100006d6d7824 */ /* 0x000fc400078e00ff */
[----:B------:R-:W-:Y:S01]  /*13f0*/  FMUL.FTZ R161, R54, R111 ;  /* 0x0000006f36a17220 */ /* 0x000fe20000410000 */
[----:B------:R-:W-:Y:S01]  /*1400*/  FFMA.FTZ R157, R75, R108, R110 ;  /* 0x0000006c4b9d7223 */ /* 0x000fe2000001006e */
[-C--:B------:R-:W-:Y:S01]  /*1410*/  FFMA.FTZ R2, R183, R113.reuse, R2 ;  /* 0x00000071b7027223 */ /* 0x080fe20000010002 */
[----:B------:R-:W-:Y:S01]  /*1420*/  FADD.FTZ R14, R113, R14 ;  /* 0x0000000e710e7221 */ /* 0x000fe20000010000 */
[----:B------:R-:W-:Y:S01]  /*1430*/  FFMA.FTZ R164, R72, R113, R115 ;  /* 0x0000007148a47223 */ /* 0x000fe20000010073 */
[----:B------:R-:W-:Y:S01]  /*1440*/  MOV R110, R168 ;  /* 0x000000a8006e7202 */ /* 0x000fe20000000f00 */
[----:B------:R-:W-:Y:S01]  /*1450*/  FADD.FTZ R113, -R208, R120 ;  /* 0x00000078d0717221 */ /* 0x000fe20000010100 */
[-C--:B------:R-:W-:Y:S01]  /*1460*/  FFMA.FTZ R4, R165, R109.reuse, R4 ;  /* 0x0000006da5047223 */ /* 0x080fe20000010004 */
[----:B------:R-:W-:Y:S01]  /*1470*/  FADD.FTZ R16, R109, R16 ;  /* 0x000000106d107221 */ /* 0x000fe20000010000 */
[----:B------:R-:W-:Y:S01]  /*1480*/  FFMA.FTZ R161, R74, R109, R161 ;  /* 0x0000006d4aa17223 */ /* 0x000fe200000100a1 */
[----:B------:R-:W-:Y:S01]  /*1490*/  FFMA.FTZ R3, R162, R108, R3 ;  /* 0x0000006ca2037223 */ /* 0x000fe20000010003 */
[----:B------:R-:W-:Y:S01]  /*14a0*/  FADD.FTZ R15, R108, R15 ;  /* 0x0000000f6c0f7221 */ /* 0x000fe20000010000 */
[----:B------:R-:W-:-:S02]  /*14b0*/  SHF.R.U64 R116, R166, 0x10, R167 ;  /* 0x00000010a6747819 */ /* 0x000fc400000012a7 */
[----:B------:R-:W-:Y:S02]  /*14c0*/  MOV R109, R167 ;  /* 0x000000a7006d7202 */ /* 0x000fe40000000f00 */
[----:B------:R-:W-:Y:S01]  /*14d0*/  SHF.R.U32.HI R118, RZ, 0x10, R167 ;  /* 0x00000010ff767819 */ /* 0x000fe200000116a7 */
[----:B------:R-:W-:Y:S01]  /*14e0*/  FMUL.FTZ R167, R204, R113 ;  /* 0x00000071cca77220 */ /* 0x000fe20000410000 */
[----:B------:R-:W-:Y:S02]  /*14f0*/  SHF.L.U32 R115, R110, 0x10, RZ ;  /* 0x000000106e737819 */ /* 0x000fe400000006ff */
[----:B------:R-:W-:Y:S01]  /*1500*/  MOV R108, R166 ;  /* 0x000000a6006c7202 */ /* 0x000fe20000000f00 */
[----:B------:R-:W-:Y:S01]  /*1510*/  FADD.FTZ R121, -R208, R121 ;  /* 0x00000079d0797221 */ /* 0x000fe20000010100 */
[----:B------:R-:W-:Y:S01]  /*1520*/  SHF.R.U64 R114, R168, 0x10, R169 ;  /* 0x00000010a8727819 */ /* 0x000fe200000012a9 */
[-C--:B------:R-:W-:Y:S01]  /*1530*/  FFMA.FTZ R30, R167, R115.reuse, R30 ;  /* 0x00000073a71e7223 */ /* 0x080fe2000001001e */
[----:B------:R-:W-:Y:S01]  /*1540*/  SHF.L.U32 R113, R108, 0x10, RZ ;  /* 0x000000106c717819 */ /* 0x000fe200000006ff */
[----:B------:R-:W-:Y:S01]  /*1550*/  FADD.FTZ R42, R115, R42 ;  /* 0x0000002a732a7221 */ /* 0x000fe20000010000 */
[----:B------:R-:W-:Y:S01]  /*1560*/  FMUL.FTZ R115, R48, R115 ;  /* 0x0000007330737220 */ /* 0x000fe20000410000 */
[----:B------:R-:W-:Y:S01]  /*1570*/  SHF.L.U32 R110, R114, 0x10, RZ ;  /* 0x00000010726e7819 */ /* 0x000fe200000006ff */
[----:B------:R-:W-:Y:S01]  /*1580*/  FMUL.FTZ R168, R204, R121 ;  /* 0x00000079cca87220 */ /* 0x000fe20000410000 */
[----:B------:R-:W-:Y:S01]  /*1590*/  FADD.FTZ R117, -R208, R122 ;  /* 0x0000007ad0757221 */ /* 0x000fe20000010100 */
[-C--:B------:R-:W-:Y:S01]  /*15a0*/  FFMA.FTZ R6, R167, R113.reuse, R6 ;  /* 0x00000071a7067223 */ /* 0x080fe20000010006 */
[----:B------:R-:W-:Y:S01]  /*15b0*/  FADD.FTZ R18, R113, R18 ;  /* 0x0000001271127221 */ /* 0x000fe20000010000 */
[----:B------:R-:W-:Y:S01]  /*15c0*/  FFMA.FTZ R166, R68, R113, R115 ;  /* 0x0000007144a67223 */ /* 0x000fe20000010073 */
[----:B------:R-:W-:Y:S01]  /*15d0*/  MOV R113, R170 ;  /* 0x000000aa00717202 */ /* 0x000fe20000000f00 */
[-C--:B------:R-:W-:Y:S01]  /*15e0*/  FFMA.FTZ R29, R168, R110.reuse, R29 ;  /* 0x0000006ea81d7223 */ /* 0x080fe2000001001d */
[----:B------:R-:W-:Y:S01]  /*15f0*/  SHF.L.U32 R108, R116, 0x10, RZ ;  /* 0x00000010746c7819 */ /* 0x000fe200000006ff */
[----:B------:R-:W-:Y:S01]  /*1600*/  FADD.FTZ R41, R110, R41 ;  /* 0x000000296e297221 */ /* 0x000fe20000010000 */
[----:B------:R-:W-:Y:S01]  /*1610*/  FFMA.FTZ R28, R165, R111, R28 ;  /* 0x0000006fa51c7223 */ /* 0x000fe2000001001c */
[----:B------:R-:W-:Y:S01]  /*1620*/  FADD.FTZ R40, R111, R40 ;  /* 0x000000286f287221 */ /* 0x000fe20000010000 */
[----:B------:R-:W-:Y:S01]  /*1630*/  FADD.FTZ R119, -R208, R123 ;  /* 0x0000007bd0777221 */ /* 0x000fe20000010100 */
[----:B------:R-:W-:Y:S01]  /*1640*/  FMUL.FTZ R110, R49, R110 ;  /* 0x0000006e316e7220 */ /* 0x000fe20000410000 */
[----:B------:R-:W-:Y:S01]  /*1650*/  MOV R111, R169 ;  /* 0x000000a9006f7202 */ /* 0x000fe20000000f00 */
[----:B------:R-:W-:Y:S01]  /*1660*/  FMUL.FTZ R123, R204, R117 ;  /* 0x00000075cc7b7220 */ /* 0x000fe20000410000 */
[----:B------:R-:W-:Y:S01]  /*1670*/  SHF.L.U32 R117, R113, 0x10, RZ ;  /* 0x0000001071757819 */ /* 0x000fe200000006ff */
[----:B------:R-:W-:Y:S01]  /*1680*/  FADD.FTZ R116, RZ, R177 ;  /* 0x000000b1ff747221 */ /* 0x000fe20000010000 */
[----:B------:R-:W-:Y:S01]  /*1690*/  FFMA.FTZ R113, R154, R177, RZ ;  /* 0x000000b19a717223 */ /* 0x000fe200000100ff */
[----:B------:R-:W-:Y:S01]  /*16a0*/  FFMA.FTZ R121, R69, R108, R110 ;  /* 0x0000006c45797223 */ /* 0x000fe2000001006e */
[----:B------:R-:W-:Y:S01]  /*16b0*/  FMUL.FTZ R122, R204, R119 ;  /* 0x00000077cc7a7220 */ /* 0x000fe20000410000 */
[----:B------:R-:W-:Y:S01]  /*16c0*/  SHF.L.U32 R111, R111, 0x10, RZ ;  /* 0x000000106f6f7819 */ /* 0x000fe200000006ff */
[----:B------:R-:W-:Y:S01]  /*16d0*/  FADD.FTZ R119, R175, R116 ;  /* 0x00000074af777221 */ /* 0x000fe20000010000 */
[----:B------:R-:W-:Y:S01]  /*16e0*/  MOV R110, R172 ;  /* 0x000000ac006e7202 */ /* 0x000fe20000000f00 */
[----:B------:R-:W-:Y:S01]  /*16f0*/  FFMA.FTZ R113, R178, R175, R113 ;  /* 0x000000afb2717223 */ /* 0x000fe20000010071 */
[----:B------:R-:W-:Y:S01]  /*1700*/  SHF.L.U32 R109, R109, 0x10, RZ ;  /* 0x000000106d6d7819 */ /* 0x000fe200000006ff */
[-C--:B------:R-:W-:Y:S01]  /*1710*/  FFMA.FTZ R32, R123, R111.reuse, R32 ;  /* 0x0000006f7b207223 */ /* 0x080fe20000010020 */
[----:B------:R-:W-:Y:S01]  /*1720*/  SHF.L.U32 R115, R110, 0x10, RZ ;  /* 0x000000106e737819 */ /* 0x000fe200000006ff */
[----:B------:R-:W-:Y:S01]  /*1730*/  FADD.FTZ R128, R111, R128 ;  /* 0x000000806f807221 */ /* 0x000fe20000010000 */
[----:B------:R-:W-:Y:S01]  /*1740*/  FADD.FTZ R110, R156, R119 ;  /* 0x000000779c6e7221 */ /* 0x000fe20000010000 */
[----:B------:R-:W-:Y:S01]  /*1750*/  FMUL.FTZ R111, R50, R111 ;  /* 0x0000006f326f7220 */ /* 0x000fe20000410000 */
[----:B------:R-:W-:Y:S01]  /*1760*/  FFMA.FTZ R113, R176, R156, R113 ;  /* 0x0000009cb0717223 */ /* 0x000fe20000010071 */
[----:B------:R-:W-:Y:S01]  /*1770*/  SHF.R.U32.HI R112, RZ, 0x10, R169 ;  /* 0x00000010ff707819 */ /* 0x000fe200000116a9 */
[----:B------:R-:W-:Y:S01]  /*1780*/  FADD.FTZ R169, -R208, R124 ;  /* 0x0000007cd0a97221 */ /* 0x000fe20000010100 */
[----:B------:R-:W-:Y:S01]  /*1790*/  FADD.FTZ R110, R155, R110 ;  /* 0x0000006e9b6e7221 */ /* 0x000fe20000010000 */
[----:B------:R-:W-:Y:S01]  /*17a0*/  FFMA.FTZ R120, R70, R109, R111 ;  /* 0x0000006d46787223 */ /* 0x000fe2000001006f */
        /* <DEDUP_REMOVED lines=11> */
[----:B------:R-:W-:-:S02]  /*1860*/  SHF.R.U64 R172, R172, 0x10, R173 ;  /* 0x00000010acac7819 */ /* 0x000fc400000012ad */
[----:B------:R-:W-:Y:S01]  /*1870*/  FADD.FTZ R110, R160, R115 ;  /* 0x00000073a06e7221 */ /* 0x000fe20000010000 */
[----:B------:R-:W-:Y:S01]  /*1880*/  FFMA.FTZ R113, R182, R160, R113 ;  /* 0x000000a0b6717223 */ /* 0x000fe20000010071 */
[----:B------:R-:W-:Y:S02]  /*1890*/  SHF.L.U32 R116, R172, 0x10, RZ ;  /* 0x00000010ac747819 */ /* 0x000fe400000006ff */
[----:B------:R-:W-:Y:S01]  /*18a0*/  FADD.FTZ R115, R159, R110 ;  /* 0x0000006e9f737221 */ /* 0x000fe20000010000 */
[----:B------:R-:W-:Y:S01]  /*18b0*/  FFMA.FTZ R172, R180, R159, R113 ;  /* 0x0000009fb4ac7223 */ /* 0x000fe20000010071 */
[----:B------:R-:W-:Y:S02]  /*18c0*/  MOV R114, R171 ;  /* 0x000000ab00727202 */ /* 0x000fe40000000f00 */
[----:B------:R-:W-:Y:S01]  /*18d0*/  FADD.FTZ R110, R164, R115 ;  /* 0x00000073a46e7221 */ /* 0x000fe20000010000 */
[----:B------:R-:W-:Y:S01]  /*18e0*/  FFMA.FTZ R113, R183, R164, R172 ;  /* 0x000000a4b7717223 */ /* 0x000fe200000100ac */
[----:B------:R-:W-:Y:S01]  /*18f0*/  SHF.L.U32 R119, R114, 0x10, RZ ;  /* 0x0000001072777819 */ /* 0x000fe200000006ff */
[----:B------:R-:W-:Y:S01]  /*1900*/  FFMA.FTZ R5, R168, R108, R5 ;  /* 0x0000006ca8057223 */ /* 0x000fe20000010005 */
[----:B------:R-:W-:Y:S01]  /*1910*/  FADD.FTZ R114, R163, R110 ;  /* 0x0000006ea3727221 */ /* 0x000fe20000010000 */
[----:B------:R-:W-:Y:S01]  /*1920*/  FADD.FTZ R17, R108, R17 ;  /* 0x000000116c117221 */ /* 0x000fe20000010000 */
[----:B------:R-:W-:Y:S01]  /*1930*/  FFMA.FTZ R110, R214, R163, R113 ;  /* 0x000000a3d66e7223 */ /* 0x000fe20000010071 */
[----:B------:R-:W-:Y:S01]  /*1940*/  IMAD.U32 R108, R112, 0x10000, RZ ;  /* 0x00010000706c7824 */ /* 0x000fe200078e00ff */
[----:B------:R-:W-:Y:S01]  /*1950*/  MOV R112, R173 ;  /* 0x000000ad00707202 */ /* 0x000fe20000000f00 */
[----:B------:R-:W-:Y:S01]  /*1960*/  FADD.FTZ R114, R161, R114 ;  /* 0x00000072a1727221 */ /* 0x000fe20000010000 */
[----:B------:R-:W-:Y:S01]  /*1970*/  SHF.L.U32 R118, R118, 0x10, RZ ;  /* 0x0000001076767819 */ /* 0x000fe200000006ff */
[----:B------:R-:W-:Y:S01]  /*1980*/  FFMA.FTZ R113, R165, R161, R110 ;  /* 0x000000a1a5717223 */ /* 0x000fe2000001006e */
[-C--:B------:R-:W-:Y:S01]  /*1990*/  FFMA.FTZ R31, R122, R108.reuse, R31 ;  /* 0x0000006c7a1f7223 */ /* 0x080fe2000001001f */
[----:B------:R-:W-:Y:S01]  /*19a0*/  FADD.FTZ R43, R108, R43 ;  /* 0x0000002b6c2b7221 */ /* 0x000fe20000010000 */
[----:B------:R-:W-:Y:S01]  /*19b0*/  FMUL.FTZ R108, R51, R108 ;  /* 0x0000006c336c7220 */ /* 0x000fe20000410000 */
[----:B------:R-:W-:Y:S01]  /*19c0*/  FADD.FTZ R130, R117, R130 ;  /* 0x0000008275827221 */ /* 0x000fe20000010000 */
[----:B------:R-:W-:Y:S01]  /*19d0*/  FFMA.FTZ R34, R169, R117, R34 ;  /* 0x00000075a9227223 */ /* 0x000fe20000010022 */
[----:B------:R-:W-:Y:S01]  /*19e0*/  SHF.L.U32 R117, R112, 0x10, RZ ;  /* 0x0000001070757819 */ /* 0x000fe200000006ff */
[----:B------:R-:W-:Y:S01]  /*19f0*/  FADD.FTZ R115, R157, R114 ;  /* 0x000000729d737221 */ /* 0x000fe20000010000 */
[----:B------:R-:W-:Y:S01]  /*1a00*/  FFMA.FTZ R112, R162, R157, R113 ;  /* 0x0000009da2707223 */ /* 0x000fe20000010071 */
[----:B------:R-:W-:Y:S01]  /*1a10*/  FFMA.FTZ R8, R123, R109, R8 ;  /* 0x0000006d7b087223 */ /* 0x000fe20000010008 */
[----:B------:R-:W-:Y:S01]  /*1a20*/  FADD.FTZ R20, R109, R20 ;  /* 0x000000146d147221 */ /* 0x000fe20000010000 */
[-C--:B------:R-:W-:Y:S01]  /*1a30*/  FFMA.FTZ R7, R122, R118.reuse, R7 ;  /* 0x000000767a077223 */ /* 0x080fe20000010007 */
[----:B------:R-:W-:Y:S01]  /*1a40*/  FADD.FTZ R19, R118, R19 ;  /* 0x0000001376137221 */ /* 0x000fe20000010000 */
[----:B------:R-:W-:Y:S01]  /*1a50*/  FFMA.FTZ R118, R71, R118, R108 ;  /* 0x0000007647767223 */ /* 0x000fe2000001006c */
[----:B------:R-:W-:Y:S01]  /*1a60*/  SHF.R.U32.HI R109, RZ, 0x10, R171 ;  /* 0x00000010ff6d7819 */ /* 0x000fe200000116ab */
[----:B------:R-:W-:Y:S01]  /*1a70*/  FADD.FTZ R110, R166, R115 ;  /* 0x00000073a66e7221 */ /* 0x000fe20000010000 */
[----:B------:R-:W-:Y:S01]  /*1a80*/  SHF.R.U32.HI R108, RZ, 0x10, R173 ;  /* 0x00000010ff6c7819 */ /* 0x000fe200000116ad */
[----:B------:R-:W-:Y:S01]  /*1a90*/  FFMA.FTZ R113, R167, R166, R112 ;  /* 0x000000a6a7717223 */ /* 0x000fe20000010070 */
[----:B------:R-:W-:Y:S01]  /*1aa0*/  SHF.R.U64 R170, R170, 0x10, R171 ;  /* 0x00000010aaaa7819 */ /* 0x000fe200000012ab */
[----:B------:R-:W-:Y:S01]  /*1ab0*/  FADD.FTZ R125, -R208, R125 ;  /* 0x0000007dd07d7221 */ /* 0x000fe20000010100 */
[----:B------:R-:W-:Y:S01]  /*1ac0*/  SHF.L.U32 R114, R109, 0x10, RZ ;  /* 0x000000106d727819 */ /* 0x000fe200000006ff */
[----:B------:R-:W-:Y:S01]  /*1ad0*/  FADD.FTZ R109, R121, R110 ;  /* 0x0000006e796d7221 */ /* 0x000fe20000010000 */
[----:B------:R-:W-:Y:S01]  /*1ae0*/  SHF.L.U32 R112, R108, 0x10, RZ ;  /* 0x000000106c707819 */ /* 0x000fe200000006ff */
[----:B------:R-:W-:Y:S01]  /*1af0*/  FFMA.FTZ R108, R168, R121, R113 ;  /* 0x00000079a86c7223 */ /* 0x000fe20000010071 */
[----:B------:R-:W-:Y:S01]  /*1b00*/  SHF.L.U32 R124, R170, 0x10, RZ ;  /* 0x00000010aa7c7819 */ /* 0x000fe200000006ff */
[----:B------:R-:W-:Y:S01]  /*1b10*/  FMUL.FTZ R170, R204, R125 ;  /* 0x0000007dccaa7220 */ /* 0x000fe20000410000 */
[----:B------:R-:W-:Y:S01]  /*1b20*/  FMUL.FTZ R125, R46, R119 ;  /* 0x000000772e7d7220 */ /* 0x000fe20000410000 */
[----:B------:R-:W-:Y:S01]  /*1b30*/  FMUL.FTZ R172, R204, R111 ;  /* 0x0000006fccac7220 */ /* 0x000fe20000410000 */
[----:B------:R-:W-:Y:S01]  /*1b40*/  FMUL.FTZ R110, R47, R114 ;  /* 0x000000722f6e7220 */ /* 0x000fe20000410000 */
[----:B------:R-:W-:Y:S01]  /*1b50*/  FADD.FTZ R111, R120, R109 ;  /* 0x0000006d786f7221 */ /* 0x000fe20000010000 */
[----:B------:R-:W-:Y:S01]  /*1b60*/  FADD.FTZ R171, -R208, R126 ;  /* 0x0000007ed0ab7221 */ /* 0x000fe20000010100 */
[----:B------:R-:W-:Y:S01]  /*1b70*/  FFMA.FTZ R109, R123, R120, R108 ;  /* 0x000000787b6d7223 */ /* 0x000fe2000001006c */
[-C--:B------:R-:W-:Y:S01]  /*1b80*/  FMUL.FTZ R126, R45, R124.reuse ;  /* 0x0000007c2d7e7220 */ /* 0x080fe20000410000 */
[----:B------:R-:W-:Y:S01]  /*1b90*/  FADD.FTZ R129, R124, R129 ;  /* 0x000000817c817221 */ /* 0x000fe20000010000 */
[----:B------:R-:W-:Y:S01]  /*1ba0*/  FFMA.FTZ R33, R170, R124, R33 ;  /* 0x0000007caa217223 */ /* 0x000fe20000010021 */
[----:B------:R-:W-:Y:S01]  /*1bb0*/  FFMA.FTZ R124, R66, R117, R125 ;  /* 0x00000075427c7223 */ /* 0x000fe2000001007d */
[----:B------:R-:W-:Y:S01]  /*1bc0*/  FFMA.FTZ R125, R67, R112, R110 ;  /* 0x00000070437d7223 */ /* 0x000fe2000001006e */
[----:B------:R-:W-:Y:S01]  /*1bd0*/  FADD.FTZ R108, R118, R111 ;  /* 0x0000006f766c7221 */ /* 0x000fe20000010000 */
[----:B------:R-:W-:Y:S01]  /*1be0*/  FFMA.FTZ R110, R122, R118, R109 ;  /* 0x000000767a6e7223 */ /* 0x000fe2000001006d */
[----:B------:R-:W-:Y:S01]  /*1bf0*/  FADD.FTZ R113, R112, R23 ;  /* 0x0000001770717221 */ /* 0x000fe20000010000 */
[----:B------:R-:W-:Y:S01]  /*1c00*/  FMUL.FTZ R171, R204, R171 ;  /* 0x000000abccab7220 */ /* 0x000fe20000410000 */
[----:B------:R-:W-:Y:S01]  /*1c10*/  FFMA.FTZ R112, R172, R112, R11 ;  /* 0x00000070ac707223 */ /* 0x000fe2000001000b */
[----:B------:R-:W-:Y:S01]  /*1c20*/  FFMA.FTZ R126, R65, R116, R126 ;  /* 0x00000074417e7223 */ /* 0x000fe2000001007e */
[----:B------:R-:W-:Y:S01]  /*1c30*/  FADD.FTZ R11, R127, R108 ;  /* 0x0000006c7f0b7221 */ /* 0x000fe20000010000 */
[----:B------:R-:W-:Y:S01]  /*1c40*/  FFMA.FTZ R23, R169, R127, R110 ;  /* 0x0000007fa9177223 */ /* 0x000fe2000001006e */
[----:B------:R-:W-:Y:S01]  /*1c50*/  FADD.FTZ R132, R119, R132 ;  /* 0x0000008477847221 */ /* 0x000fe20000010000 */
[----:B------:R-:W-:Y:S01]  /*1c60*/  FFMA.FTZ R119, R171, R119, R36 ;  /* 0x00000077ab777223 */ /* 0x000fe20000010024 */
[----:B------:R-:W-:Y:S01]  /*1c70*/  FADD.FTZ R11, R11, R126 ;  /* 0x0000007e0b0b7221 */ /* 0x000fe20000010000 */
[----:B------:R-:W-:Y:S01]  /*1c80*/  FFMA.FTZ R36, R170, R126, R23 ;  /* 0x0000007eaa247223 */ /* 0x000fe20000010017 */
[----:B------:R-:W-:Y:S01]  /*1c90*/  UMOV UR4, 0xffffffff ;  /* 0xffffffff00047882 */ /* 0x000fe20000000000 */
[----:B------:R-:W-:Y:S01]  /*1ca0*/  IADD3 R202, R202, UR12, RZ ;  /* 0x0000000ccaca7c10 */ /* 0x000fe2000fffe0ff */
        /* <DEDUP_REMOVED lines=32> */
[----:B------:R0:W1:Y:S04]  /*1eb0*/  SHFL.DOWN PT, R108, R115, 0x1, 0x1f ;  /* 0x08201f00736c7f89 */ /* 0x00006800000e0000 */
[----:B------:R0:W2:Y:S02]  /*1ec0*/  SHFL.DOWN PT, R117, R116, 0x1, 0x1f ;  /* 0x08201f0074757f89 */ /* 0x0000a400000e0000 */
.L_x_1695:
[----:B------:R-:W-:Y:S01]  /*1ed0*/  LOP3.LUT P6, RZ, R210, 0xff, RZ, 0xc0, !PT ;  /* 0x000000ffd2ff7812 */ /* 0x000fe200078cc0ff */
[----:B-1----:R-:W-:Y:S01]  /*1ee0*/  FADD.FTZ R108, R115, R108 ;  /* 0x0000006c736c7221 */ /* 0x002fe20000010000 */
[----:B--2---:R-:W-:Y:S01]  /*1ef0*/  FADD.FTZ R109, R116, R117 ;  /* 0x00000075746d7221 */ /* 0x004fe20000010000 */
[----:B------:R-:W-:Y:S10]  /*1f00*/  @P1 BRA `(.L_x_1678) ;  /* 0x0000000000241947 */ /* 0x000ff40003800000 */
[----:B------:R-:W1:Y:S01]  /*1f10*/  S2UR UR5, SR_CgaCtaId ;  /* 0x00000000000579c3 */ /* 0x000e620000008800 */
[----:B------:R-:W-:Y:S01]  /*1f20*/  SHF.R.U32.HI R110, RZ, 0x5, R133 ;  /* 0x00000005ff6e7819 */ /* 0x000fe20000011685 */
[----:B------:R-:W-:-:S03]  /*1f30*/  UMOV UR4, 0x400 ;  /* 0x0000040000047882 */ /* 0x000fc60000000000 */
[----:B------:R-:W-:-:S04]  /*1f40*/  LOP3.LUT R111, R110, 0x7fffffc, RZ, 0xc0, !PT ;  /* 0x07fffffc6e6f7812 */ /* 0x000fc800078ec0ff */
[----:B------:R-:W-:-:S04]  /*1f50*/  @!P6 IADD3 R111, R111, 0x4, RZ ;  /* 0x000000046f6fe810 */ /* 0x000fc80007ffe0ff */
[----:B------:R-:W-:Y:S01]  /*1f60*/  LOP3.LUT R110, R111, 0x3, R110, 0xf8, !PT ;  /* 0x000000036f6e7812 */ /* 0x000fe200078ef86e */
[----:B-1----:R-:W-:-:S06]  /*1f70*/  ULEA UR4, UR5, UR4, 0x18 ;  /* 0x0000000405047291 */ /* 0x002fcc000f8ec03f */
[----:B------:R-:W-:-:S05]  /*1f80*/  LEA R110, R110, UR4, 0x3 ;  /* 0x000000046e6e7c11 */ /* 0x000fca000f8e18ff */
[----:B------:R1:W-:Y:S02]  /*1f90*/  STS.64 [R110+0x2800], R108 ;  /* 0x0028006c6e007388 */ /* 0x0003e40000000a00 */
.L_x_1678:
        /* <DEDUP_REMOVED lines=13> */
[----:B--2---:R-:W-:-:S06]  /*2070*/  ULEA UR4, UR5, UR4, 0x18 ;  /* 0x0000000405047291 */ /* 0x004fcc000f8ec03f */
[----:B0-----:R-:W-:-:S05]  /*2080*/  LEA R116, R108, UR4, 0x3 ;  /* 0x000000046c747c11 */ /* 0x001fca000f8e18ff */
        /* <DEDUP_REMOVED lines=28> */
[-CC-:B------:R-:W-:Y:S01]  /*2250*/  FFMA.FTZ R206, R206, R108.reuse, R109.reuse ;  /* 0x0000006ccece7223 */ /* 0x180fe2000001006d */
[-C--:B------:R-:W-:Y:S01]  /*2260*/  FFMA.FTZ R180, R180, R108.reuse, R109 ;  /* 0x0000006cb4b47223 */ /* 0x080fe2000001006d */
[----:B------:R-:W0:Y:S01]  /*2270*/  F2F.BF16.F32 R110, R116 ;  /* 0x00000074006e7304 */ /* 0x000e220000202000 */
[----:B------:R-:W-:Y:S01]  /*2280*/  @P1 FADD.FTZ R119, R86, R119 ;  /* 0x0000007756771221 */ /* 0x000fe20000010000 */
[----:B------:R-:W-:Y:S01]  /*2290*/  FADD.FTZ R111, R160, -R111 ;  /* 0x8000006fa06f7221 */ /* 0x000fe20000010000 */
[----:B------:R-:W-:Y:S01]  /*22a0*/  ISETP.NE.AND.EX P2, PT, RZ, UR15, PT, P2 ;  /* 0x0000000fff007c0c */ /* 0x000fe2000bf45320 */
[----:B------:R-:W-:Y:S01]  /*22b0*/  FADD.FTZ R179, R179, -R206 ;  /* 0x800000ceb3b37221 */ /* 0x000fe20000010000 */
[----:B------:R-:W-:Y:S01]  /*22c0*/  FADD.FTZ R159, R159, -R180 ;  /* 0x800000b49f9f7221 */ /* 0x000fe20000010000 */
[----:B------:R-:W-:Y:S01]  /*22d0*/  FMUL.FTZ R217, R204, R111 ;  /* 0x0000006fccd97220 */ /* 0x000fe20000410000 */
[-CC-:B------:R-:W-:Y:S01]  /*22e0*/  FFMA.FTZ R154, R154, R108.reuse, R109.reuse ;  /* 0x0000006c9a9a7223 */ /* 0x180fe2000001006d */
[----:B------:R-:W1:Y:S01]  /*22f0*/  F2F.BF16.F32 R112, R158 ;  /* 0x0000009e00707304 */ /* 0x000e620000202000 */
[-CC-:B------:R-:W-:Y:S01]  /*2300*/  FFMA.FTZ R214, R214, R108.reuse, R109.reuse ;  /* 0x0000006cd6d67223 */ /* 0x180fe2000001006d */
[-CC-:B------:R-:W-:Y:S01]  /*2310*/  FFMA.FTZ R111, R122, R108.reuse, R109.reuse ;  /* 0x0000006c7a6f7223 */ /* 0x180fe2000001006d */
[----:B------:R-:W-:Y:S01]  /*2320*/  FMUL.FTZ R210, R204, R179 ;  /* 0x000000b3ccd27220 */ /* 0x000fe20000410000 */
[-CC-:B------:R-:W-:Y:S01]  /*2330*/  FFMA.FTZ R162, R162, R108.reuse, R109.reuse ;  /* 0x0000006ca2a27223 */ /* 0x180fe2000001006d */
[----:B------:R-:W-:Y:S01]  /*2340*/  FMUL.FTZ R212, R204, R159 ;  /* 0x0000009fccd47220 */ /* 0x000fe20000410000 */
[-CC-:B------:R-:W-:Y:S01]  /*2350*/  FFMA.FTZ R168, R168, R108.reuse, R109.reuse ;  /* 0x0000006ca8a87223 */ /* 0x180fe2000001006d */
[----:B------:R-:W-:Y:S01]  /*2360*/  FADD.FTZ R117, R177, -R154 ;  /* 0x8000009ab1757221 */ /* 0x000fe20000010000 */
[----:B------:R-:W2:Y:S01]  /*2370*/  F2F.BF16.F32 R115, R119 ;  /* 0x0000007700737304 */ /* 0x000ea20000202000 */
[----:B------:R-:W-:Y:S01]  /*2380*/  FADD.FTZ R163, R163, -R214 ;  /* 0x800000d6a3a37221 */ /* 0x000fe20000010000 */
[-C--:B------:R-:W-:Y:S01]  /*2390*/  FFMA.FTZ R114, R165, R108.reuse, R109 ;  /* 0x0000006ca5727223 */ /* 0x080fe2000001006d */
[----:B------:R-:W-:Y:S01]  /*23a0*/  FADD.FTZ R111, R118, -R111 ;  /* 0x8000006f766f7221 */ /* 0x000fe20000010000 */
[----:B------:R-:W-:Y:S01]  /*23b0*/  @P1 FADD.FTZ R210, R89, R210 ;  /* 0x000000d259d21221 */ /* 0x000fe20000010000 */
[----:B------:R-:W-:Y:S01]  /*23c0*/  FADD.FTZ R157, R157, -R162 ;  /* 0x800000a29d9d7221 */ /* 0x000fe20000010000 */
[-CC-:B------:R-:W-:Y:S01]  /*23d0*/  FFMA.FTZ R183, R183, R108.reuse, R109.reuse ;  /* 0x0000006cb7b77223 */ /* 0x180fe2000001006d */
[----:B------:R-:W-:Y:S01]  /*23e0*/  @P1 FADD.FTZ R212, R91, R212 ;  /* 0x000000d45bd41221 */ /* 0x000fe20000010000 */
[----:B------:R-:W-:Y:S01]  /*23f0*/  FADD.FTZ R121, R121, -R168 ;  /* 0x800000a879797221 */ /* 0x000fe20000010000 */
[C---:B------:R-:W-:Y:S01]  /*2400*/  FMUL.FTZ R215, R204.reuse, R181 ;  /* 0x000000b5ccd77220 */ /* 0x040fe20000410000 */
[-CC-:B------:R-:W-:Y:S01]  /*2410*/  FFMA.FTZ R123, R123, R108.reuse, R109.reuse ;  /* 0x0000006c7b7b7223 */ /* 0x180fe2000001006d */
[C---:B------:R-:W-:Y:S01]  /*2420*/  FMUL.FTZ R117, R204.reuse, R117 ;  /* 0x00000075cc757220 */ /* 0x040fe20000410000 */
[C---:B------:R-:W-:Y:S01]  /*2430*/  FMUL.FTZ R182, R204.reuse, R163 ;  /* 0x000000a3ccb67220 */ /* 0x040fe20000410000 */
[----:B------:R-:W-:Y:S01]  /*2440*/  FADD.FTZ R161, R161, -R114 ;  /* 0x80000072a1a17221 */ /* 0x000fe20000010000 */
[----:B------:R-:W-:Y:S01]  /*2450*/  FMUL.FTZ R168, R204, R111 ;  /* 0x0000006fcca87220 */ /* 0x000fe20000410000 */
        /* <DEDUP_REMOVED lines=8> */
[----:B------:R-:W-:Y:S01]  /*24e0*/  FMUL.FTZ R174, R204, R121 ;  /* 0x00000079ccae7220 */ /* 0x000fe20000410000 */
[----:B------:R-:W0:Y:S01]  /*24f0*/  F2F.BF16.F32 R206, R212 ;  /* 0x000000d400ce7304 */ /* 0x000e220000202000 */
        /* <DEDUP_REMOVED lines=11> */
[----:B------:R-:W3:Y:S01]  /*25b0*/  @P3 LDC.64 R160, c[0x0][0x308] ;  /* 0x0000c200ffa03b82 */ /* 0x000ee20000000a00 */
[----:B--2---:R-:W-:Y:S01]  /*25c0*/  @P2 PRMT R196, R115, 0x7610, R196 ;  /* 0x0000761073c42816 */ /* 0x004fe200000000c4 */
[----:B------:R-:W-:Y:S01]  /*25d0*/  FMUL.FTZ R175, R204, R123 ;  /* 0x0000007bccaf7220 */ /* 0x000fe20000410000 */
[----:B------:R-:W-:Y:S01]  /*25e0*/  LOP3.LUT R157, R111, R112, R115, 0xfe, !PT ;  /* 0x000000706f9d7212 */ /* 0x000fe200078efe73 */
[----:B------:R-:W2:Y:S01]  /*25f0*/  F2F.BF16.F32 R219, R215 ;  /* 0x000000d700db7304 */ /* 0x000ea20000202000 */
[----:B------:R-:W-:Y:S01]  /*2600*/  @P1 FADD.FTZ R168, R99, R168 ;  /* 0x000000a863a81221 */ /* 0x000fe20000010000 */
[----:B------:R-:W-:Y:S01]  /*2610*/  @P1 FADD.FTZ R181, R94, R181 ;  /* 0x000000b55eb51221 */ /* 0x000fe20000010000 */
[----:B------:R-:W-:Y:S01]  /*2620*/  @P1 FADD.FTZ R183, R92, R183 ;  /* 0x000000b75cb71221 */ /* 0x000fe20000010000 */
[----:B------:R-:W4:Y:S01]  /*2630*/  LDC.64 R114, c[0x0][0x2f8] ;  /* 0x0000be00ff727b82 */ /* 0x000f220000000a00 */
[-CC-:B------:R-:W-:Y:S01]  /*2640*/  FFMA.FTZ R167, R167, R108.reuse, R109.reuse ;  /* 0x0000006ca7a77223 */ /* 0x180fe2000001006d */
[-CC-:B------:R-:W-:Y:S01]  /*2650*/  FFMA.FTZ R121, R170, R108.reuse, R109.reuse ;  /* 0x0000006caa797223 */ /* 0x180fe2000001006d */
[-C--:B------:R-:W-:Y:S01]  /*2660*/  FFMA.FTZ R171, R171, R108.reuse, R109 ;  /* 0x0000006cabab7223 */ /* 0x080fe2000001006d */
[----:B------:R-:W2:Y:S01]  /*2670*/  F2F.BF16.F32 R113, R117 ;  /* 0x0000007500717304 */ /* 0x000ea20000202000 */
[----:B------:R-:W-:Y:S01]  /*2680*/  @P1 FADD.FTZ R175, R98, R175 ;  /* 0x000000af62af1221 */ /* 0x000fe20000010000 */
[----:B------:R-:W-:Y:S01]  /*2690*/  FFMA.FTZ R108, R172, R108, R109 ;  /* 0x0000006cac6c7223 */ /* 0x000fe2000001006d */
[----:B------:R-:W-:Y:S01]  /*26a0*/  FADD.FTZ R167, R166, -R167 ;  /* 0x800000a7a6a77221 */ /* 0x000fe20000010000 */
[----:B------:R-:W-:Y:S01]  /*26b0*/  FADD.FTZ R121, R126, -R121 ;  /* 0x800000797e797221 */ /* 0x000fe20000010000 */
[----:B0-----:R-:W-:Y:S01]  /*26c0*/  SHF.L.U32 R126, R206, 0x10, RZ ;  /* 0x00000010ce7e7819 */ /* 0x001fe200000006ff */
[----:B------:R-:W-:Y:S01]  /*26d0*/  FADD.FTZ R125, R125, -R108 ;  /* 0x8000006c7d7d7221 */ /* 0x000fe20000010000 */
[----:B------:R-:W-:Y:S01]  /*26e0*/  IMAD.WIDE.U32 R108, R208, 0x10000, RZ ;  /* 0x00010000d06c7825 */ /* 0x000fe200078e00ff */
[----:B------:R-:W0:Y:S03]  /*26f0*/  F2F.BF16.F32 R178, R182 ;  /* 0x000000b600b27304 */ /* 0x000e260000202000 */
[C---:B------:R-:W-:Y:S01]  /*2700*/  FMUL.FTZ R177, R204.reuse, R167 ;  /* 0x000000a7ccb17220 */ /* 0x040fe20000410000 */
[----:B------:R-:W-:Y:S01]  /*2710*/  FMUL.FTZ R167, R204, R127 ;  /* 0x0000007fcca77220 */ /* 0x000fe20000410000 */
[----:B------:R-:W-:Y:S01]  /*2720*/  FADD.FTZ R171, R124, -R171 ;  /* 0x800000ab7cab7221 */ /* 0x000fe20000010000 */
[----:B-1----:R-:W-:Y:S01]  /*2730*/  LOP3.LUT R127, R109, R126, R213, 0xfe, !PT ;  /* 0x0000007e6d7f7212 */ /* 0x002fe200078efed5 */
[----:B------:R-:W-:Y:S01]  /*2740*/  FMUL.FTZ R166, R204, R121 ;  /* 0x00000079cca67220 */ /* 0x000fe20000410000 */
[----:B--2---:R-:W-:Y:S01]  /*2750*/  LOP3.LUT R126, R108, R219, RZ, 0xfc, !PT ;  /* 0x000000db6c7e7212 */ /* 0x004fe200078efcff */
[----:B------:R-:W-:Y:S01]  /*2760*/  FMUL.FTZ R169, R204, R171 ;  /* 0x000000abcca97220 */ /* 0x000fe20000410000 */
[----:B------:R-:W1:Y:S01]  /*2770*/  F2F.BF16.F32 R176, R180 ;  /* 0x000000b400b07304 */ /* 0x000e620000202000 */
[----:B------:R-:W-:Y:S01]  /*2780*/  LOP3.LUT R156, R110, R113, RZ, 0xfc, !PT ;  /* 0x000000716e9c7212 */ /* 0x000fe200078efcff */
[----:B------:R-:W-:Y:S01]  /*2790*/  FMUL.FTZ R204, R204, R125 ;  /* 0x0000007dcccc7220 */ /* 0x000fe20000410000 */
[----:B------:R-:W-:Y:S01]  /*27a0*/  SEL R110, R119, R106, P4 ;  /* 0x0000006a776e7207 */ /* 0x000fe20002000000 */
[----:B---3--:R-:W-:Y:S01]  /*27b0*/  @P3 IMAD.WIDE.U32 R160, R209, 0x10, R160 ;  /* 0x00000010d1a03825 */ /* 0x008fe200078e00a0 */
[----:B------:R-:W-:-:S03]  /*27c0*/  SEL R111, R158, R107, P4 ;  /* 0x0000006b9e6f7207 */ /* 0x000fc60002000000 */
[----:B------:R-:W-:Y:S01]  /*27d0*/  @P1 FADD.FTZ R166, R101, R166 ;  /* 0x000000a665a61221 */ /* 0x000fe20000010000 */
[----:B------:R-:W-:Y:S01]  /*27e0*/  @P1 FADD.FTZ R204, R103, R204 ;  /* 0x000000cc67cc1221 */ /* 0x000fe20000010000 */
[----:B------:R-:W2:Y:S01]  /*27f0*/  F2F.BF16.F32 R162, R174 ;  /* 0x000000ae00a27304 */ /* 0x000ea20000202000 */
[----:B0-----:R-:W-:Y:S01]  /*2800*/  IMAD.WIDE.U32 R108, R178, 0x10000, RZ ;  /* 0x00010000b26c7825 */ /* 0x001fe200078e00ff */
[----:B------:R-:W-:Y:S01]  /*2810*/  @P2 PRMT R195, R113, 0x7610, R195 ;  /* 0x0000761071c32816 */ /* 0x000fe200000000c3 */
[----:B------:R-:W0:Y:S02]  /*2820*/  @P3 LDC.64 R154, c[0x0][0x308] ;  /* 0x0000c200ff9a3b82 */ /* 0x000e240000000a00 */
[----:B------:R-:W-:Y:S01]  /*2830*/  @P1 FADD.FTZ R177, R96, R177 ;  /* 0x000000b160b11221 */ /* 0x000fe20000010000 */
[----:B------:R-:W-:Y:S01]  /*2840*/  @P1 FADD.FTZ R167, R100, R167 ;  /* 0x000000a764a71221 */ /* 0x000fe20000010000 */
[----:B------:R-:W-:Y:S01]  /*2850*/  @P1 FADD.FTZ R169, R102, R169 ;  /* 0x000000a966a91221 */ /* 0x000fe20000010000 */
[----:B-1----:R-:W-:Y:S01]  /*2860*/  SHF.L.U32 R122, R176, 0x10, RZ ;  /* 0x00000010b07a7819 */ /* 0x002fe200000006ff */
[----:B------:R-:W1:Y:S02]  /*2870*/  F2F.BF16.F32 R164, R168 ;  /* 0x000000a800a47304 */ /* 0x000e640000202000 */
[----:B------:R-:W3:Y:S01]  /*2880*/  @P3 LDC.64 R124, c[0x0][0x308] ;  /* 0x0000c200ff7c3b82 */ /* 0x000ee20000000a00 */
[----:B--2---:R-:W-:-:S05]  /*2890*/  IMAD.WIDE.U32 R118, R162, 0x10000, RZ ;  /* 0x00010000a2767825 */ /* 0x004fca00078e00ff */
[----:B------:R-:W2:Y:S02]  /*28a0*/  F2F.BF16.F32 R179, R181 ;  /* 0x000000b500b37304 */ /* 0x000ea40000202000 */
[----:B------:R-:W0:Y:S01]  /*28b0*/  @P3 LDC.64 R120, c[0x0][0x308] ;  /* 0x0000c200ff783b82 */ /* 0x000e220000000a00 */
[----:B-1----:R-:W-:-:S05]  /*28c0*/  SHF.L.U32 R159, R164, 0x10, RZ ;  /* 0x00000010a49f7819 */ /* 0x002fca00000006ff */
[----:B------:R-:W1:Y:S02]  /*28d0*/  F2F.BF16.F32 R211, R183 ;  /* 0x000000b700d37304 */ /* 0x000e640000202000 */
[----:B------:R-:W0:Y:S01]  /*28e0*/  @P3 LDC.64 R112, c[0x0][0x308] ;  /* 0x0000c200ff703b82 */ /* 0x000e220000000a00 */
[----:B--2---:R-:W-:-:S05]  /*28f0*/  LOP3.LUT R123, R109, R122, R179, 0xfe, !PT ;  /* 0x0000007a6d7b7212 */ /* 0x004fca00078efeb3 */
[----:B------:R-:W2:Y:S01]  /*2900*/  F2F.BF16.F32 R165, R175 ;  /* 0x000000af00a57304 */ /* 0x000ea20000202000 */
[----:B------:R-:W-:Y:S02]  /*2910*/  SEL R109, R116, R105, P4 ;  /* 0x00000069746d7207 */ /* 0x000fe40002000000 */
[----:B-1----:R-:W-:-:S05]  /*2920*/  LOP3.LUT R122, R108, R211, RZ, 0xfc, !PT ;  /* 0x000000d36c7a7212 */ /* 0x002fca00078efcff */
[----:B------:R-:W1:Y:S01]  /*2930*/  F2F.BF16.F32 R170, R166 ;  /* 0x000000a600aa7304 */ /* 0x000e620000202000 */
[----:B------:R-:W-:-:S05]  /*2940*/  SEL R108, R117, R104, P4 ;  /* 0x00000068756c7207 */ /* 0x000fca0002000000 */
[----:B------:R0:W-:Y:S01]  /*2950*/  @P3 STG.E.128 desc[UR6][R160.64], R108 ;  /* 0x0000006ca0003986 */ /* 0x0001e2000c101d06 */
[----:B--2---:R-:W-:Y:S01]  /*2960*/  LOP3.LUT R119, R119, R159, R165, 0xfe, !PT ;  /* 0x0000009f77777212 */ /* 0x004fe200078efea5 */
[----:B----4-:R-:W-:Y:S01]  /*2970*/  IMAD.WIDE.U32 R158, R209, 0x8, R114 ;  /* 0x00000008d19e7825 */ /* 0x010fe200078e0072 */
[----:B------:R-:W2:Y:S04]  /*2980*/  F2F.BF16.F32 R172, R204 ;  /* 0x000000cc00ac7304 */ /* 0x000ea80000202000 */
[----:B------:R4:W-:Y:S01]  /*2990*/  STG.E.64 desc[UR6][R158.64], R156 ;  /* 0x0000009c9e007986 */ /* 0x0009e2000c101b06 */
[----:B-1----:R-:W-:-:S03]  /*29a0*/  IMAD.WIDE.U32 R116, R170, 0x10000, RZ ;  /* 0x00010000aa747825 */ /* 0x002fc600078e00ff */
[----:B------:R-:W1:Y:S01]  /*29b0*/  F2F.BF16.F32 R163, R177 ;  /* 0x000000b100a37304 */ /* 0x000e620000202000 */
[----:B--2---:R-:W-:-:S07]  /*29c0*/  SHF.L.U32 R214, R172, 0x10, RZ ;  /* 0x00000010acd67819 */ /* 0x004fce00000006ff */
[----:B------:R-:W2:Y:S01]  /*29d0*/  F2F.BF16.F32 R171, R167 ;  /* 0x000000a700ab7304 */ /* 0x000ea20000202000 */
[----:B-1----:R-:W-:-:S07]  /*29e0*/  LOP3.LUT R118, R118, R163, RZ, 0xfc, !PT ;  /* 0x000000a376767212 */ /* 0x002fce00078efcff */
[----:B------:R-:W1:Y:S01]  /*29f0*/  F2F.BF16.F32 R173, R169 ;  /* 0x000000a900ad7304 */ /* 0x000e620000202000 */
[----:B--2---:R-:W-:Y:S02]  /*2a00*/  LOP3.LUT R116, R116, R171, RZ, 0xfc, !PT ;  /* 0x000000ab74747212 */ /* 0x004fe400078efcff */
[----:B-1----:R-:W-:Y:S01]  /*2a10*/  LOP3.LUT R117, R117, R214, R173, 0xfe, !PT ;  /* 0x000000d675757212 */ /* 0x002fe200078efead */
[----:B0--34-:R-:W-:Y:S06]  /*2a20*/  @!P2 BRA `(.L_x_1679) ;  /* 0x000000000020a947 */ /* 0x019fec0003800000 */
        /* <DEDUP_REMOVED lines=8> */
.L_x_1679:
        /* <DEDUP_REMOVED lines=21> */
.L_x_1680:
        /* <DEDUP_REMOVED lines=21> */
.L_x_1681:
        /* <DEDUP_REMOVED lines=27> */
.L_x_1682:
        /* <DEDUP_REMOVED lines=16> */
.L_x_1683:
        /* <DEDUP_REMOVED lines=68> */
.L_x_1676:
[----:B------:R-:W4:Y:S01]  /*3440*/  S2UR UR4, SR_CTAID.X ;  /* 0x00000000000479c3 */ /* 0x000f220000002500 */
[----:B------:R-:W-:-:S07]  /*3450*/  LOP3.LUT R15, R133, 0x7f, RZ, 0xc0, !PT ;  /* 0x0000007f850f7812 */ /* 0x000fce00078ec0ff */
[----:B------:R-:W5:Y:S08]  /*3460*/  LDC.64 R2, c[0x0][0x2d0] ;  /* 0x0000b400ff027b82 */ /* 0x000f700000000a00 */
[----:B------:R-:W0:Y:S08]  /*3470*/  LDC.64 R8, c[0x0][0x2d8] ;  /* 0x0000b600ff087b82 */ /* 0x000e300000000a00 */
[----:B------:R-:W1:Y:S01]  /*3480*/  LDC.64 R10, c[0x0][0x2e0] ;  /* 0x0000b800ff0a7b82 */ /* 0x000e620000000a00 */
[----:B----4-:R-:W-:Y:S01]  /*3490*/  LEA.HI R0, R133, UR4, RZ, 0x19 ;  /* 0x0000000485007c11 */ /* 0x010fe2000f8fc8ff */
[----:B------:R-:W-:-:S04]  /*34a0*/  ULDC UR4, c[0x0][0x218] ;  /* 0x0000860000047ab9 */ /* 0x000fc80000000800 */
[----:B------:R-:W-:Y:S02]  /*34b0*/  IMAD R0, R0, UR4, RZ ;  /* 0x0000000400007c24 */ /* 0x000fe4000f8e02ff */
[----:B------:R-:W4:Y:S03]  /*34c0*/  LDC.64 R12, c[0x0][0x2e8] ;  /* 0x0000ba00ff0c7b82 */ /* 0x000f260000000a00 */
[----:B------:R-:W-:-:S05]  /*34d0*/  LEA.HI R15, R0, R15, RZ, 0x1e ;  /* 0x0000000f000f7211 */ /* 0x000fca00078ff0ff */
[----:B-----5:R-:W-:-:S04]  /*34e0*/  IMAD.WIDE.U32 R2, R15, 0x10, R2 ;  /* 0x000000100f027825 */ /* 0x020fc800078e0002 */
[C---:B0-----:R-:W-:Y:S01]  /*34f0*/  IMAD.WIDE.U32 R8, R15.reuse, 0x10, R8 ;  /* 0x000000100f087825 */ /* 0x041fe200078e0008 */
[----:B------:R-:W-:Y:S03]  /*3500*/  STG.E.128 desc[UR6][R2.64], R52 ;  /* 0x0000003402007986 */ /* 0x000fe6000c101d06 */
[C---:B-1----:R-:W-:Y:S01]  /*3510*/  IMAD.WIDE.U32 R10, R15.reuse, 0x10, R10 ;  /* 0x000000100f0a7825 */ /* 0x042fe200078e000a */
[----:B------:R-:W-:Y:S04]  /*3520*/  STG.E.128 desc[UR6][R8.64], R44 ;  /* 0x0000002c08007986 */ /* 0x000fe8000c101d06 */
[----:B------:R-:W-:Y:S01]  /*3530*/  STG.E.128 desc[UR6][R10.64], R68 ;  /* 0x000000440a007986 */ /* 0x000fe2000c101d06 */
[----:B----4-:R-:W-:-:S05]  /*3540*/  IMAD.WIDE.U32 R12, R15, 0x10, R12 ;  /* 0x000000100f0c7825 */ /* 0x010fca00078e000c */
        /* <DEDUP_REMOVED lines=18> */
.L_x_1677:
[----:B------:R-:W-:Y:S01]  /*3670*/  HFMA2.MMA R211, -RZ, RZ, 0, 9.5367431640625e-07 ;  /* 0x00000010ffd37435 */ /* 0x000fe200000001ff */
[----:B------:R-:W-:Y:S02]  /*3680*/  MOV R208, R108 ;  /* 0x0000006c00d07202 */ /* 0x000fe40000000f00 */
[----:B------:R-:W-:Y:S02]  /*3690*/  MOV R212, 0x1f ;  /* 0x0000001f00d47802 */ /* 0x000fe40000000f00 */
[----:B------:R-:W-:-:S07]  /*36a0*/  MOV R173, 0xffffffff ;  /* 0xffffffff00ad7802 */ /* 0x000fce0000000f00 */
[----:B-----5:R-:W-:Y:S05]  /*36b0*/  WARPSYNC.COLLECTIVE R173, `(.L_x_1685) ;  /* 0x00000000ad087348 */ /* 0x020fea0003c00000 */
[----:B------:R0:W1:Y:S02]  /*36c0*/  SHFL.DOWN P3, R117, R208, R211, R212 ;  /* 0x080000d3d0757389 */ /* 0x00006400000600d4 */
[----:B01---5:R-:W-:Y:S01]  /*36d0*/  ENDCOLLECTIVE ;  /* 0x000000000000791b */ /* 0x023fe20003800000 */
.L_x_1685:
[----:B------:R-:W-:Y:S02]  /*36e0*/  MOV R208, R36 ;  /* 0x0000002400d07202 */ /* 0x000fe40000000f00 */
[----:B------:R-:W-:-:S07]  /*36f0*/  MOV R11, R117 ;  /* 0x00000075000b7202 */ /* 0x000fce0000000f00 */
[----:B------:R-:W-:Y:S05]  /*3700*/  WARPSYNC.COLLECTIVE R173, `(.L_x_1686) ;  /* 0x00000000ad087348 */ /* 0x000fea0003c00000 */
[----:B------:R0:W1:Y:S02]  /*3710*/  SHFL.DOWN P3, R117, R208, R211, R212 ;  /* 0x080000d3d0757389 */ /* 0x00006400000600d4 */
[----:B01----:R-:W-:Y:S01]  /*3720*/  ENDCOLLECTIVE ;  /* 0x000000000000791b */ /* 0x003fe20003800000 */
.L_x_1686:
[----:B------:R-:W-:Y:S01]  /*3730*/  FADD.FTZ R11, R108, R11 ;  /* 0x0000000b6c0b7221 */ /* 0x000fe20000010000 */
[----:B------:R-:W-:-:S04]  /*3740*/  HFMA2.MMA R211, -RZ, RZ, 0, 4.76837158203125e-07 ;  /* 0x00000008ffd37435 */ /* 0x000fc800000001ff */
[----:B------:R-:W-:Y:S02]  /*3750*/  MOV R208, R11 ;  /* 0x0000000b00d07202 */ /* 0x000fe40000000f00 */
[----:B------:R-:W-:-:S07]  /*3760*/  MOV R23, R117 ;  /* 0x0000007500177202 */ /* 0x000fce0000000f00 */
[----:B------:R-:W-:Y:S05]  /*3770*/  WARPSYNC.COLLECTIVE R173, `(.L_x_1687) ;  /* 0x00000000ad087348 */ /* 0x000fea0003c00000 */
[----:B------:R0:W1:Y:S02]  /*3780*/  SHFL.DOWN P3, R117, R208, R211, R212 ;  /* 0x080000d3d0757389 */ /* 0x00006400000600d4 */
[----:B01----:R-:W-:Y:S01]  /*3790*/  ENDCOLLECTIVE ;  /* 0x000000000000791b */ /* 0x003fe20003800000 */
.L_x_1687:
[----:B------:R-:W-:-:S05]  /*37a0*/  FADD.FTZ R23, R36, R23 ;  /* 0x0000001724177221 */ /* 0x000fca0000010000 */
[----:B------:R-:W-:Y:S02]  /*37b0*/  MOV R208, R23 ;  /* 0x0000001700d07202 */ /* 0x000fe40000000f00 */
[----:B------:R-:W-:-:S07]  /*37c0*/  MOV R110, R117 ;  /* 0x00000075006e7202 */ /* 0x000fce0000000f00 */
[----:B------:R-:W-:Y:S05]  /*37d0*/  WARPSYNC.COLLECTIVE R173, `(.L_x_1688) ;  /* 0x00000000ad087348 */ /* 0x000fea0003c00000 */
[----:B------:R0:W1:Y:S02]  /*37e0*/  SHFL.DOWN P3, R117, R208, R211, R212 ;  /* 0x080000d3d0757389 */ /* 0x00006400000600d4 */
[----:B01----:R-:W-:Y:S01]  /*37f0*/  ENDCOLLECTIVE ;  /* 0x000000000000791b */ /* 0x003fe20003800000 */
.L_x_1688:
        /* <DEDUP_REMOVED lines=8> */
.L_x_1689:
[----:B------:R-:W-:Y:S01]  /*3880*/  FADD.FTZ R114, R23, R114 ;  /* 0x0000007217727221 */ /* 0x000fe20000010000 */
[----:B------:R-:W-:-:S04]  /*3890*/  MOV R23, R113 ;  /* 0x0000007100177202 */ /* 0x000fc80000000f00 */
[----:B------:R-:W-:Y:S01]  /*38a0*/  MOV R208, R114 ;  /* 0x0000007200d07202 */ /* 0x000fe20000000f00 */
[----:B------:R-:W-:-:S07]  /*38b0*/  IMAD.MOV.U32 R109, RZ, RZ, R117 ;  /* 0x000000ffff6d7224 */ /* 0x000fce00078e0075 */
[----:B------:R-:W-:Y:S05]  /*38c0*/  WARPSYNC.COLLECTIVE R173, `(.L_x_1690) ;  /* 0x00000000ad087348 */ /* 0x000fea0003c00000 */
[----:B------:R0:W1:Y:S02]  /*38d0*/  SHFL.DOWN P3, R117, R208, R211, R212 ;  /* 0x080000d3d0757389 */ /* 0x00006400000600d4 */
[----:B01----:R-:W-:Y:S01]  /*38e0*/  ENDCOLLECTIVE ;  /* 0x000000000000791b */ /* 0x003fe20003800000 */
.L_x_1690:
[----:B------:R-:W-:Y:S01]  /*38f0*/  FADD.FTZ R109, R110, R109 ;  /* 0x0000006d6e6d7221 */ /* 0x000fe20000010000 */
[----:B------:R-:W-:-:S04]  /*3900*/  HFMA2.MMA R211, -RZ, RZ, 0, 1.1920928955078125e-07 ;  /* 0x00000002ffd37435 */ /* 0x000fc800000001ff */
[----:B------:R-:W-:Y:S02]  /*3910*/  MOV R208, R109 ;  /* 0x0000006d00d07202 */ /* 0x000fe40000000f00 */
[----:B------:R-:W-:-:S07]  /*3920*/  MOV R111, R117 ;  /* 0x00000075006f7202 */ /* 0x000fce0000000f00 */
[----:B------:R-:W-:Y:S05]  /*3930*/  WARPSYNC.COLLECTIVE R173, `(.L_x_1691) ;  /* 0x00000000ad087348 */ /* 0x000fea0003c00000 */
[----:B------:R0:W1:Y:S02]  /*3940*/  SHFL.DOWN P3, R117, R208, R211, R212 ;  /* 0x080000d3d0757389 */ /* 0x00006400000600d4 */
[----:B01----:R-:W-:Y:S01]  /*3950*/  ENDCOLLECTIVE ;  /* 0x000000000000791b */ /* 0x003fe20003800000 */
.L_x_1691:
[----:B------:R-:W-:-:S05]  /*3960*/  FADD.FTZ R111, R114, R111 ;  /* 0x0000006f726f7221 */ /* 0x000fca0000010000 */
[----:B------:R-:W-:Y:S02]  /*3970*/  MOV R208, R111 ;  /* 0x0000006f00d07202 */ /* 0x000fe40000000f00 */
[----:B------:R-:W-:-:S07]  /*3980*/  MOV R36, R117 ;  /* 0x0000007500247202 */ /* 0x000fce0000000f00 */
[----:B------:R-:W-:Y:S05]  /*3990*/  WARPSYNC.COLLECTIVE R173, `(.L_x_1692) ;  /* 0x00000000ad087348 */ /* 0x000fea0003c00000 */
[----:B------:R0:W1:Y:S02]  /*39a0*/  SHFL.DOWN P3, R117, R208, R211, R212 ;  /* 0x080000d3d0757389 */ /* 0x00006400000600d4 */
[----:B01----:R-:W-:Y:S01]  /*39b0*/  ENDCOLLECTIVE ;  /* 0x000000000000791b */ /* 0x003fe20003800000 */
.L_x_1692:
        /* <DEDUP_REMOVED lines=8> */
.L_x_1693:
[----:B------:R-:W-:-:S05]  /*3a40*/  FADD.FTZ R116, R111, R108 ;  /* 0x0000006c6f747221 */ /* 0x000fca0000010000 */
[----:B------:R-:W-:Y:S02]  /*3a50*/  MOV R208, R116 ;  /* 0x0000007400d07202 */ /* 0x000fe40000000f00 */
[----:B------:R-:W-:-:S07]  /*3a60*/  MOV R108, R117 ;  /* 0x00000075006c7202 */ /* 0x000fce0000000f00 */
[----:B------:R-:W-:Y:S05]  /*3a70*/  WARPSYNC.COLLECTIVE R173, `(.L_x_1694) ;  /* 0x00000000ad087348 */ /* 0x000fea0003c00000 */
[----:B------:R0:W1:Y:S02]  /*3a80*/  SHFL.DOWN P3, R117, R208, R211, R212 ;  /* 0x080000d3d0757389 */ /* 0x00006400000600d4 */
[----:B01----:R-:W-:Y:S01]  /*3a90*/  ENDCOLLECTIVE ;  /* 0x000000000000791b */ /* 0x003fe20003800000 */
.L_x_1694:
[----:B------:R-:W-:Y:S05]  /*3aa0*/  BRA `(.L_x_1695) ;  /* 0xffffffe400087947 */ /* 0x000fea000383ffff */
.L_x_1696:
        /* <DEDUP_REMOVED lines=13> */
.L_x_3926:


//--------------------- .text._ZN10layer_norm31ln_parallel_residual_bwd_kernelINS_13Kernel_traitsIf13__nv_bfloat16fS2_fjLj2560ELj1ELj1ELj4ELj8ENS_18Kernel_traits_baseILj2560EfS2_fS2_fjLj128EEEEELb0ELb1ELb0EEEvNS_9BwdParamsE --------------------------
	.section	.text._ZN10layer_norm31ln_parallel_residual_bwd_kernelINS_13Kernel_traitsIf13__nv_bfloat16fS2_fjLj2560ELj1ELj1ELj4ELj8ENS_18Kernel_traits_baseILj2560EfS2_fS2_fjLj128EEEEELb0ELb1ELb0EEEvNS_9BwdParamsE,"ax",@progbits
	.align	128
        .global         _ZN10layer_norm31ln_parallel_residual_bwd_kernelINS_13Kernel_traitsIf13__nv_bfloat16fS2_fjLj2560ELj1ELj1ELj4ELj8ENS_18Kernel_traits_baseILj2560EfS2_fS2_fjLj128EEEEELb0ELb1ELb0EEEvNS_9BwdParamsE
        .type           _ZN10layer_norm31ln_parallel_residual_bwd_kernelINS_13Kernel_traitsIf13__nv_bfloat16fS2_fjLj2560ELj1ELj1ELj4ELj8ENS_18Kernel_traits_baseILj2560EfS2_fS2_fjLj128EEEEELb0ELb1ELb0EEEvNS_9BwdParamsE,@function
        .size           _ZN10layer_norm31ln_parallel_residual_bwd_kernelINS_13Kernel_traitsIf13__nv_bfloat16fS2_fjLj2560ELj1ELj1ELj4ELj8ENS_18Kernel_traits_baseILj2560EfS2_fS2_fjLj128EEEEELb0ELb1ELb0EEEvNS_9BwdParamsE,(.L_x_3927 - _ZN10layer_norm31ln_parallel_residual_bwd_kernelINS_13Kernel_traitsIf13__nv_bfloat16fS2_fjLj2560ELj1ELj1ELj4ELj8ENS_18Kernel_traits_baseILj2560EfS2_fS2_fjLj128EEEEELb0ELb1ELb0EEEvNS_9BwdParamsE)
        .other          _ZN10layer_norm31ln_parallel_residual_bwd_kernelINS_13Kernel_traitsIf13__nv_bfloat16fS2_fjLj2560ELj1ELj1ELj4ELj8ENS_18Kernel_traits_baseILj2560EfS2_fS2_fjLj128EEEEELb0ELb1ELb0EEEvNS_9BwdParamsE,@"STO_CUDA_ENTRY STV_DEFAULT"
_ZN10layer_norm31ln_parallel_residual_bwd_kernelINS_13Kernel_traitsIf13__nv_bfloat16fS2_fjLj2560ELj1ELj1ELj4ELj8ENS_18Kernel_traits_baseILj2560EfS2_fS2_fjLj128EEEEELb0ELb1ELb0EEEvNS_9BwdParamsE:
.text._ZN10layer_norm31ln_parallel_residual_bwd_kernelINS_13Kernel_traitsIf13__nv_bfloat16fS2_fjLj2560ELj1ELj1ELj4ELj8ENS_18Kernel_traits_baseILj2560EfS2_fS2_fjLj128EEEEELb0ELb1ELb0EEEvNS_9BwdParamsE:
        /* <DEDUP_REMOVED lines=35> */
[----:B------:R-:W-:Y:S01]  /*0230*/  @P2 IADD3 R9, R9, 0x80, RZ ;  /* 0x0000008009092810 */ /* 0x000fe20007ffe0ff */
[----:B------:R-:W0:Y:S03]  /*0240*/  @P4 LDC.64 R16, c[0x0][0x260] ;  /* 0x00009800ff104b82 */ /* 0x000e260000000a00 */
[----:B------:R-:W5:Y:S01]  /*0250*/  @P2 LDG.E.128 R76, desc[UR4][R10.64] ;  /* 0x000000040a4c2981 */ /* 0x000f62000c1e1d00 */
[C---:B---3--:R-:W-:Y:S01]  /*0260*/  @P1 IMAD.WIDE.U32 R12, R9.reuse, 0x10, R12 ;  /* 0x00000010090c1825 */ /* 0x048fe200078e000c */
[----:B------:R-:W-:-:S04]  /*0270*/  @P1 IADD3 R9, R9, 0x80, RZ ;  /* 0x0000008009091810 */ /* 0x000fc80007ffe0ff */
[----:B------:R-:W5:Y:S01]  /*0280*/  @P1 LDG.E.128 R72, desc[UR4][R12.64] ;  /* 0x000000040c481981 */ /* 0x000f62000c1e1d00 */
[C---:B----4-:R-:W-:Y:S01]  /*0290*/  @P0 IMAD.WIDE.U32 R14, R9.reuse, 0x10, R14 ;  /* 0x00000010090e0825 */ /* 0x050fe200078e000e */
[----:B------:R-:W-:-:S04]  /*02a0*/  @P0 IADD3 R9, R9, 0x80, RZ ;  /* 0x0000008009090810 */ /* 0x000fc80007ffe0ff */
[----:B------:R-:W5:Y:S01]  /*02b0*/  @P0 LDG.E.128 R68, desc[UR4][R14.64] ;  /* 0x000000040e440981 */ /* 0x000f62000c1e1d00 */
[----:B0-----:R-:W-:-:S05]  /*02c0*/  @P4 IMAD.WIDE.U32 R4, R9, 0x10, R16 ;  /* 0x0000001009044825 */ /* 0x001fca00078e0010 */
[----:B------:R1:W5:Y:S02]  /*02d0*/  @P4 LDG.E.128 R64, desc[UR4][R4.64] ;  /* 0x0000000404404981 */ /* 0x000364000c1e1d00 */
[----:B-1----:R-:W-:-:S04]  /*02e0*/  LEA.HI R5, R7, UR6, RZ, 0x19 ;  /* 0x0000000607057c11 */ /* 0x002fc8000f8fc8ff */
        /* <DEDUP_REMOVED lines=21> */
[----:B------:R-:W-:Y:S06]  /*0440*/  @P4 BRA `(.L_x_1697) ;  /* 0x0000002400a04947 */ /* 0x000fec0003800000 */
[----:B------:R-:W-:Y:S01]  /*0450*/  ULDC.U8 UR6, c[0x0][0x2a0] ;  /* 0x0000a80000067ab9 */ /* 0x000fe20000000000 */
[----:B------:R-:W-:Y:S01]  /*0460*/  HFMA2.MMA R135, -RZ, RZ, 0, 5.9604644775390625e-08 ;  /* 0x00000001ff877435 */ /* 0x000fe200000001ff */
[----:B------:R-:W-:Y:S01]  /*0470*/  UISETP.NE.AND UP0, UPT, UR6, URZ, UPT ;  /* 0x0000003f0600728c */ /* 0x000fe2000bf05270 */
[----:B------:R-:W-:-:S05]  /*0480*/  MOV R61, RZ ;  /* 0x000000ff003d7202 */ /* 0x000fca0000000f00 */
[----:B------:R-:W-:-:S13]  /*0490*/  PLOP3.LUT P5, PT, PT, PT, UP0, 0x80, 0x0 ;  /* 0x000000000000781c */ /* 0x000fda0003faf008 */
.L_x_1723:
        /* <DEDUP_REMOVED lines=20> */
[----:B------:R-:W2:Y:S01]  /*05e0*/  LDG.E.128 R104, desc[UR4][R104.64] ;  /* 0x0000000468687981 */ /* 0x000ea2000c1e1d00 */
[----:B0-----:R-:W-:-:S06]  /*05f0*/  IMAD.WIDE.U32 R14, R2, 0x8, R14 ;  /* 0x00000008020e7825 */ /* 0x001fcc00078e000e */
[----:B------:R-:W3:Y:S01]  /*0600*/  LDG.E.64 R14, desc[UR4][R14.64] ;  /* 0x000000040e0e7981 */ /* 0x000ee2000c1e1b00 */
[----:B------:R-:W-:-:S04]  /*0610*/  ISETP.NE.U32.AND P4, PT, RZ, UR8, PT ;  /* 0x00000008ff007c0c */ /* 0x000fc8000bf85070 */
[----:B------:R-:W-:-:S13]  /*0620*/  ISETP.NE.AND.EX P4, PT, RZ, UR9, PT, P4 ;  /* 0x00000009ff007c0c */ /* 0x000fda000bf85340 */
[----:B------:R-:W-:-:S04]  /*0630*/  @P4 LEA R16, P5, R2, UR8, 0x4 ;  /* 0x0000000802104c11 */ /* 0x000fc8000f8a20ff */
[----:B------:R-:W-:-:S05]  /*0640*/  @P4 LEA.HI.X R17, R2, UR9, RZ, 0x4, P5 ;  /* 0x0000000902114c11 */ /* 0x000fca000a8f24ff */
[----:B------:R0:W5:Y:S01]  /*0650*/  @P4 LDG.E.128 R20, desc[UR4][R16.64] ;  /* 0x0000000410144981 */ /* 0x000162000c1e1d00 */
[C---:B--2---:R-:W-:Y:S01]  /*0660*/  FADD.FTZ R109, -R134.reuse, R105 ;  /* 0x00000069866d7221 */ /* 0x044fe20000010100 */
[C---:B------:R-:W-:Y:S01]  /*0670*/  FADD.FTZ R111, -R134.reuse, R106 ;  /* 0x0000006a866f7221 */ /* 0x040fe20000010100 */
[----:B------:R-:W-:Y:S01]  /*0680*/  FADD.FTZ R145, -R134, R107 ;  /* 0x0000006b86917221 */ /* 0x000fe20000010100 */
[----:B---3--:R-:W-:Y:S02]  /*0690*/  MOV R3, R14 ;  /* 0x0000000e00037202 */ /* 0x008fe40000000f00 */
[--C-:B------:R-:W-:Y:S02]  /*06a0*/  SHF.R.U64 R18, R14, 0x10, R15.reuse ;  /* 0x000000100e127819 */ /* 0x100fe4000000120f */
[----:B------:R-:W-:Y:S02]  /*06b0*/  MOV R13, R15 ;  /* 0x0000000f000d7202 */ /* 0x000fe40000000f00 */
[----:B------:R-:W-:Y:S01]  /*06c0*/  SHF.R.U32.HI R108, RZ, 0x10, R15 ;  /* 0x00000010ff6c7819 */ /* 0x000fe2000001160f */
[----:B------:R-:W-:Y:S01]  /*06d0*/  FADD.FTZ R15, -R134, R104 ;  /* 0x00000068860f7221 */ /* 0x000fe20000010100 */
[----:B------:R-:W-:-:S02]  /*06e0*/  SHF.L.U32 R105, R3, 0x10, RZ ;  /* 0x0000001003697819 */ /* 0x000fc400000006ff */
[----:B------:R-:W-:Y:S01]  /*06f0*/  SHF.L.U32 R18, R18, 0x10, RZ ;  /* 0x0000001012127819 */ /* 0x000fe200000006ff */
[----:B-----5:R-:W-:Y:S02]  /*0700*/  FMUL.FTZ R3, R4, R15 ;  /* 0x0000000f04037220 */ /* 0x020fe40000410000 */
[----:B0-----:R-:W-:Y:S01]  /*0710*/  FMUL.FTZ R16, R80, R105 ;  /* 0x0000006950107220 */ /* 0x001fe20000410000 */
[----:B------:R-:W-:Y:S01]  /*0720*/  SHF.L.U32 R17, R13, 0x10, RZ ;  /* 0x000000100d117819 */ /* 0x000fe200000006ff */
[----:B------:R-:W-:Y:S01]  /*0730*/  FMUL.FTZ R14, R4, R109 ;  /* 0x0000006d040e7220 */ /* 0x000fe20000410000 */
[----:B------:R-:W-:Y:S01]  /*0740*/  FADD.FTZ R40, R40, R105 ;  /* 0x0000006928287221 */ /* 0x000fe20000010000 */
[----:B------:R-:W-:Y:S01]  /*0750*/  FFMA.FTZ R60, R3, R105, R60 ;  /* 0x00000069033c7223 */ /* 0x000fe2000001003c */
[----:B------:R-:W-:Y:S01]  /*0760*/  FMUL.FTZ R13, R81, R18 ;  /* 0x00000012510d7220 */ /* 0x000fe20000410000 */
[----:B------:R-:W-:Y:S01]  /*0770*/  FADD.FTZ R104, RZ, R16 ;  /* 0x00000010ff687221 */ /* 0x000fe20000010000 */
[----:B------:R-:W-:Y:S01]  /*0780*/  FFMA.FTZ R105, R3, R16, RZ ;  /* 0x0000001003697223 */ /* 0x000fe200000100ff */
[----:B------:R-:W-:Y:S01]  /*0790*/  SHF.L.U32 R108, R108, 0x10, RZ ;  /* 0x000000106c6c7819 */ /* 0x000fe200000006ff */
        /* <DEDUP_REMOVED lines=16> */
[----:B------:R-:W-:-:S07]  /*08a0*/  FFMA.FTZ R148, R112, R17, R104 ;  /* 0x0000001170947223 */ /* 0x000fce0000010068 */
.L_x_1699:
[----:B------:R-:W-:Y:S05]  /*08b0*/  BSYNC B0 ;  /* 0x0000000000007941 */ /* 0x000fea0003800000 */
.L_x_1698:
        /* <DEDUP_REMOVED lines=13> */
[----:B------:R-:W-:Y:S01]  /*0990*/  IADD3 R145, R145, 0x80, RZ ;  /* 0x0000008091917810 */ /* 0x000fe20007ffe0ff */
        /* <DEDUP_REMOVED lines=36> */
.L_x_1701:
[----:B------:R-:W-:Y:S05]  /*0be0*/  BSYNC B0 ;  /* 0x0000000000007941 */ /* 0x000fea0003800000 */
.L_x_1700:
        /* <DEDUP_REMOVED lines=50> */
.L_x_1703:
[----:B------:R-:W-:Y:S05]  /*0f10*/  BSYNC B0 ;  /* 0x0000000000007941 */ /* 0x000fea0003800000 */
.L_x_1702:
        /* <DEDUP_REMOVED lines=50> */
.L_x_1705:
[----:B------:R-:W-:Y:S05]  /*1240*/  BSYNC B0 ;  /* 0x0000000000007941 */ /* 0x000fea0003800000 */
.L_x_1704:
        /* <DEDUP_REMOVED lines=50> */
.L_x_1707:
[----:B------:R-:W-:Y:S05]  /*1570*/  BSYNC B0 ;  /* 0x0000000000007941 */ /* 0x000fea0003800000 */
.L_x_1706:
        /* <DEDUP_REMOVED lines=25> */
.L_x_1734:
        /* <DEDUP_REMOVED lines=82> */
.L_x_1711:
[----:B------:R-:W-:-:S07]  /*1c30*/  IADD3 R2, R2, 0x80, RZ ;  /* 0x0000008002027810 */ /* 0x000fce0007ffe0ff */
.L_x_1710:
[----:B------:R-:W-:Y:S05]  /*1c40*/  BSYNC B0 ;  /* 0x0000000000007941 */ /* 0x000fea0003800000 */
.L_x_1709:
        /* <DEDUP_REMOVED lines=55> */
.L_x_1714:
[----:B------:R-:W-:-:S07]  /*1fc0*/  IADD3 R2, R2, 0x80, RZ ;  /* 0x0000008002027810 */ /* 0x000fce0007ffe0ff */
.L_x_1713:
[----:B------:R-:W-:Y:S05]  /*1fd0*/  BSYNC B0 ;  /* 0x0000000000007941 */ /* 0x000fea0003800000 */
.L_x_1712:
        /* <DEDUP_REMOVED lines=55> */
.L_x_1717:
[----:B------:R-:W-:-:S07]  /*2350*/  IADD3 R2, R2, 0x80, RZ ;  /* 0x0000008002027810 */ /* 0x000fce0007ffe0ff */
.L_x_1716:
[----:B------:R-:W-:Y:S05]  /*2360*/  BSYNC B0 ;  /* 0x0000000000007941 */ /* 0x000fea0003800000 */
.L_x_1715:
        /* <DEDUP_REMOVED lines=55> */
.L_x_1720:
[----:B------:R-:W-:-:S07]  /*26e0*/  IADD3 R2, R2, 0x80, RZ ;  /* 0x0000008002027810 */ /* 0x000fce0007ffe0ff */
.L_x_1719:
[----:B------:R-:W-:Y:S05]  /*26f0*/  BSYNC B0 ;  /* 0x0000000000007941 */ /* 0x000fea0003800000 */
.L_x_1718:
        /* <DEDUP_REMOVED lines=56> */
.L_x_1722:
[----:B------:R-:W-:Y:S05]  /*2a80*/  BSYNC B0 ;  /* 0x0000000000007941 */ /* 0x000fea0003800000 */
.L_x_1721:
[----:B------:R-:W-:Y:S02]  /*2a90*/  IADD3 R5, R5, UR18, RZ ;  /* 0x0000001205057c10 */ /* 0x000fe4000fffe0ff */
[----:B------:R-:W-:Y:S02]  /*2aa0*/  SEL R135, RZ, 0x1, P4 ;  /* 0x00000001ff877807 */ /* 0x000fe40002000000 */
[----:B------:R-:W-:-:S13]  /*2ab0*/  ISETP.GE.AND P4, PT, R5, UR19, PT ;  /* 0x0000001305007c0c */ /* 0x000fda000bf86270 */
[----:B------:R-:W-:Y:S05]  /*2ac0*/  @!P4 BRA `(.L_x_1723) ;  /* 0xffffffd80074c947 */ /* 0x000fea000383ffff */
.L_x_1697:
[----:B------:R-:W4:Y:S01]  /*2ad0*/  S2R R14, SR_TID.X ;  /* 0x00000000000e7919 */ /* 0x000f220000002100 */
[----:B------:R-:W4:Y:S01]  /*2ae0*/  S2UR UR6, SR_CTAID.X ;  /* 0x00000000000679c3 */ /* 0x000f220000002500 */
[----:B------:R-:W-:-:S07]  /*2af0*/  ISETP.NE.AND P4, PT, R0, RZ, PT ;  /* 0x000000ff0000720c */ /* 0x000fce0003f85270 */
[----:B------:R-:W0:Y:S08]  /*2b00*/  @P3 LDC.64 R2, c[0x0][0x2d0] ;  /* 0x0000b400ff023b82 */ /* 0x000e300000000a00 */
[----:B-----5:R-:W1:Y:S08]  /*2b10*/  @P3 LDC.64 R4, c[0x0][0x2d8] ;  /* 0x0000b600ff043b82 */ /* 0x020e700000000a00 */
[----:B------:R-:W2:Y:S01]  /*2b20*/  @P2 LDC.64 R6, c[0x0][0x2d0] ;  /* 0x0000b400ff062b82 */ /* 0x000ea20000000a00 */
        /* <DEDUP_REMOVED lines=9> */
[----:B------:R-:W-:Y:S01]  /*2bc0*/  @P3 IADD3 R19, R19, 0x80, RZ ;  /* 0x0000008013133810 */ /* 0x000fe20007ffe0ff */
[----:B------:R1:W-:Y:S04]  /*2bd0*/  @P3 STG.E.128 desc[UR4][R2.64], R40 ;  /* 0x0000002802003986 */ /* 0x0003e8000c101d04 */
[----:B------:R-:W1:Y:S01]  /*2be0*/  @P0 LDC.64 R14, c[0x0][0x2d0] ;  /* 0x0000b400ff0e0b82 */ /* 0x000e620000000a00 */
[C---:B--2---:R-:W-:Y:S01]  /*2bf0*/  @P2 IMAD.WIDE.U32 R6, R19.reuse, 0x10, R6 ;  /* 0x0000001013062825 */ /* 0x044fe200078e0006 */
[----:B------:R2:W-:Y:S03]  /*2c00*/  @P3 STG.E.128 desc[UR4][R4.64], R60 ;  /* 0x0000003c04003986 */ /* 0x0005e6000c101d04 */
[C---:B----4-:R-:W-:Y:S01]  /*2c10*/  @P2 IMAD.WIDE.U32 R10, R19.reuse, 0x10, R10 ;  /* 0x00000010130a2825 */ /* 0x050fe200078e000a */
[----:B------:R-:W-:Y:S01]  /*2c20*/  @P2 IADD3 R19, R19, 0x80, RZ ;  /* 0x0000008013132810 */ /* 0x000fe20007ffe0ff */
[----:B------:R2:W-:Y:S01]  /*2c30*/  @P2 STG.E.128 desc[UR4][R6.64], R36 ;  /* 0x0000002406002986 */ /* 0x0005e2000c101d04 */
[----:B------:R-:W4:Y:S03]  /*2c40*/  @P0 LDC.64 R16, c[0x0][0x2d8] ;  /* 0x0000b600ff100b82 */ /* 0x000f260000000a00 */
[C---:B---3--:R-:W-:Y:S01]  /*2c50*/  @P1 IMAD.WIDE.U32 R8, R19.reuse, 0x10, R8 ;  /* 0x0000001013081825 */ /* 0x048fe200078e0008 */
[----:B------:R2:W-:Y:S03]  /*2c60*/  @P2 STG.E.128 desc[UR4][R10.64], R56 ;  /* 0x000000380a002986 */ /* 0x0005e6000c101d04 */
[C---:B0-----:R-:W-:Y:S01]  /*2c70*/  @P1 IMAD.WIDE.U32 R12, R19.reuse, 0x10, R12 ;  /* 0x00000010130c1825 */ /* 0x041fe200078e000c */
[----:B------:R-:W-:Y:S01]  /*2c80*/  @P1 IADD3 R19, R19, 0x80, RZ ;  /* 0x0000008013131810 */ /* 0x000fe20007ffe0ff */
[----:B------:R2:W-:Y:S04]  /*2c90*/  @P1 STG.E.128 desc[UR4][R8.64], R32 ;  /* 0x0000002008001986 */ /* 0x0005e8000c101d04 */
[----:B------:R2:W-:Y:S01]  /*2ca0*/  @P1 STG.E.128 desc[UR4][R12.64], R52 ;  /* 0x000000340c001986 */ /* 0x0005e2000c101d04 */
[----:B-1----:R-:W-:-:S05]  /*2cb0*/  @P0 IMAD.WIDE.U32 R14, R19, 0x10, R14 ;  /* 0x00000010130e0825 */ /* 0x002fca00078e000e */
[----:B------:R2:W-:Y:S01]  /*2cc0*/  @P0 STG.E.128 desc[UR4][R14.64], R28 ;  /* 0x0000001c0e000986 */ /* 0x0005e2000c101d04 */
[----:B----4-:R-:W-:-:S05]  /*2cd0*/  @P0 IMAD.WIDE.U32 R16, R19, 0x10, R16 ;  /* 0x0000001013100825 */ /* 0x010fca00078e0010 */
[----:B------:R2:W-:Y:S01]  /*2ce0*/  @P0 STG.E.128 desc[UR4][R16.64], R48 ;  /* 0x0000003010000986 */ /* 0x0005e2000c101d04 */
[----:B------:R-:W-:Y:S05]  /*2cf0*/  @!P4 EXIT ;  /* 0x000000000000c94d */ /* 0x000fea0003800000 */
[----:B------:R-:W0:Y:S01]  /*2d00*/  LDC.64 R2, c[0x0][0x2d0] ;  /* 0x0000b400ff027b82 */ /* 0x000e220000000a00 */
[----:B------:R-:W-:-:S07]  /*2d10*/  @P0 IADD3 R19, R19, 0x80, RZ ;  /* 0x0000008013130810 */ /* 0x000fce0007ffe0ff */
[----:B--2---:R-:W1:Y:S01]  /*2d20*/  LDC.64 R4, c[0x0][0x2d8] ;  /* 0x0000b600ff047b82 */ /* 0x004e620000000a00 */
[----:B0-----:R-:W-:-:S05]  /*2d30*/  IMAD.WIDE.U32 R2, R19, 0x10, R2 ;  /* 0x0000001013027825 */ /* 0x001fca00078e0002 */
[----:B------:R-:W-:Y:S01]  /*2d40*/  STG.E.128 desc[UR4][R2.64], R24 ;  /* 0x0000001802007986 */ /* 0x000fe2000c101d04 */
[----:B-1----:R-:W-:-:S05]  /*2d50*/  IMAD.WIDE.U32 R4, R19, 0x10, R4 ;  /* 0x0000001013047825 */ /* 0x002fca00078e0004 */
[----:B------:R-:W-:Y:S01]  /*2d60*/  STG.E.128 desc[UR4][R4.64], R44 ;  /* 0x0000002c04007986 */ /* 0x000fe2000c101d04 */
[----:B------:R-:W-:Y:S05]  /*2d70*/  EXIT ;  /* 0x000000000000794d */ /* 0x000fea0003800000 */
.L_x_1708:
[----:B------:R-:W-:Y:S01]  /*2d80*/  HFMA2.MMA R151, -RZ, RZ, 0, 9.5367431640625e-07 ;  /* 0x00000010ff977435 */ /* 0x000fe200000001ff */
[----:B------:R-:W-:Y:S02]  /*2d90*/  MOV R150, R147 ;  /* 0x0000009300967202 */ /* 0x000fe40000000f00 */
[----:B------:R-:W-:Y:S02]  /*2da0*/  MOV R152, 0x1f ;  /* 0x0000001f00987802 */ /* 0x000fe40000000f00 */
[----:B------:R-:W-:-:S07]  /*2db0*/  MOV R145, 0xffffffff ;  /* 0xffffffff00917802 */ /* 0x000fce0000000f00 */
[----:B-----5:R-:W-:Y:S05]  /*2dc0*/  WARPSYNC.COLLECTIVE R145, `(.L_x_1724) ;  /* 0x0000000091087348 */ /* 0x020fea0003c00000 */
[----:B------:R0:W1:Y:S02]  /*2dd0*/  SHFL.DOWN P6, R149, R150, R151, R152 ;  /* 0x0800009796957389 */ /* 0x00006400000c0098 */
[----:B01---5:R-:W-:Y:S01]  /*2de0*/  ENDCOLLECTIVE ;  /* 0x000000000000791b */ /* 0x023fe20003800000 */
.L_x_1724:
[----:B------:R-:W-:Y:S01]  /*2df0*/  MOV R150, R148 ;  /* 0x0000009400967202 */ /* 0x000fe20000000f00 */
[----:B------:R-:W-:-:S07]  /*2e00*/  IMAD.MOV.U32 R106, RZ, RZ, R149 ;  /* 0x000000ffff6a7224 */ /* 0x000fce00078e0095 */
[----:B------:R-:W-:Y:S05]  /*2e10*/  WARPSYNC.COLLECTIVE R145, `(.L_x_1725) ;  /* 0x0000000091087348 */ /* 0x000fea0003c00000 */
[----:B------:R0:W1:Y:S02]  /*2e20*/  SHFL.DOWN P6, R149, R150, R151, R152 ;  /* 0x0800009796957389 */ /* 0x00006400000c0098 */
[----:B01----:R-:W-:Y:S01]  /*2e30*/  ENDCOLLECTIVE ;  /* 0x000000000000791b */ /* 0x003fe20003800000 */
.L_x_1725:
[----:B------:R-:W-:Y:S01]  /*2e40*/  FADD.FTZ R106, R106, R147 ;  /* 0x000000936a6a7221 */ /* 0x000fe20000010000 */
[----:B------:R-:W-:-:S04]  /*2e50*/  HFMA2.MMA R151, -RZ, RZ, 0, 4.76837158203125e-07 ;  /* 0x00000008ff977435 */ /* 0x000fc800000001ff */
[----:B------:R-:W-:Y:S02]  /*2e60*/  MOV R150, R106 ;  /* 0x0000006a00967202 */ /* 0x000fe40000000f00 */
[----:B------:R-:W-:-:S07]  /*2e70*/  MOV R107, R149 ;  /* 0x00000095006b7202 */ /* 0x000fce0000000f00 */
[----:B------:R-:W-:Y:S05]  /*2e80*/  WARPSYNC.COLLECTIVE R145, `(.L_x_1726) ;  /* 0x0000000091087348 */ /* 0x000fea0003c00000 */
[----:B------:R0:W1:Y:S02]  /*2e90*/  SHFL.DOWN P6, R149, R150, R151, R152 ;  /* 0x0800009796957389 */ /* 0x00006400000c0098 */
[----:B01----:R-:W-:Y:S01]  /*2ea0*/  ENDCOLLECTIVE ;  /* 0x000000000000791b */ /* 0x003fe20003800000 */
.L_x_1726:
[----:B------:R-:W-:-:S05]  /*2eb0*/  FADD.FTZ R107, R107, R148 ;  /* 0x000000946b6b7221 */ /* 0x000fca0000010000 */
[----:B------:R-:W-:Y:S02]  /*2ec0*/  MOV R150, R107 ;  /* 0x0000006b00967202 */ /* 0x000fe40000000f00 */
[----:B------:R-:W-:-:S07]  /*2ed0*/  MOV R109, R149 ;  /* 0x00000095006d7202 */ /* 0x000fce0000000f00 */
[----:B------:R-:W-:Y:S05]  /*2ee0*/  WARPSYNC.COLLECTIVE R145, `(.L_x_1727) ;  /* 0x0000000091087348 */ /* 0x000fea0003c00000 */
[----:B------:R0:W1:Y:S02]  /*2ef0*/  SHFL.DOWN P6, R149, R150, R151, R152 ;  /* 0x0800009796957389 */ /* 0x00006400000c0098 */
[----:B01----:R-:W-:Y:S01]  /*2f00*/  ENDCOLLECTIVE ;  /* 0x000000000000791b */ /* 0x003fe20003800000 */
.L_x_1727:
[----:B------:R-:W-:Y:S01]  /*2f10*/  FADD.FTZ R109, R106, R109 ;  /* 0x0000006d6a6d7221 */ /* 0x000fe20000010000 */
[----:B------:R-:W-:-:S04]  /*2f20*/  HFMA2.MMA R151, -RZ, RZ, 0, 2.384185791015625e-07 ;  /* 0x00000004ff977435 */ /* 0x000fc800000001ff */
[----:B------:R-:W-:Y:S02]  /*2f30*/  MOV R150, R109 ;  /* 0x0000006d00967202 */ /* 0x000fe40000000f00 */
[----:B------:R-:W-:-:S07]  /*2f40*/  MOV R108, R149 ;  /* 0x00000095006c7202 */ /* 0x000fce0000000f00 */
[----:B------:R-:W-:Y:S05]  /*2f50*/  WARPSYNC.COLLECTIVE R145, `(.L_x_1728) ;  /* 0x0000000091087348 */ /* 0x000fea0003c00000 */
[----:B------:R0:W1:Y:S02]  /*2f60*/  SHFL.DOWN P6, R149, R150, R151, R152 ;  /* 0x0800009796957389 */ /* 0x00006400000c0098 */
[----:B01----:R-:W-:Y:S01]  /*2f70*/  ENDCOLLECTIVE ;  /* 0x000000000000791b */ /* 0x003fe20003800000 */
.L_x_1728:
[----:B------:R-:W-:-:S05]  /*2f80*/  FADD.FTZ R108, R107, R108 ;  /* 0x0000006c6b6c7221 */ /* 0x000fca0000010000 */
[----:B------:R-:W-:Y:S02]  /*2f90*/  MOV R150, R108 ;  /* 0x0000006c00967202 */ /* 0x000fe40000000f00 */
[----:B------:R-:W-:-:S07]  /*2fa0*/  MOV R110, R149 ;  /* 0x00000095006e7202 */ /* 0x000fce0000000f00 */
[----:B------:R-:W-:Y:S05]  /*2fb0*/  WARPSYNC.COLLECTIVE R145, `(.L_x_1729) ;  /* 0x0000000091087348 */ /* 0x000fea0003c00000 */
[----:B------:R0:W1:Y:S02]  /*2fc0*/  SHFL.DOWN P6, R149, R150, R151, R152 ;  /* 0x0800009796957389 */ /* 0x00006400000c0098 */
[----:B01----:R-:W-:Y:S01]  /*2fd0*/  ENDCOLLECTIVE ;  /* 0x000000000000791b */ /* 0x003fe20003800000 */
.L_x_1729:
[----:B------:R-:W-:Y:S01]  /*2fe0*/  FADD.FTZ R110, R109, R110 ;  /* 0x0000006e6d6e7221 */ /* 0x000fe20000010000 */
[----:B------:R-:W-:-:S04]  /*2ff0*/  HFMA2.MMA R151, -RZ, RZ, 0, 1.1920928955078125e-07 ;  /* 0x00000002ff977435 */ /* 0x000fc800000001ff */
[----:B------:R-:W-:Y:S02]  /*3000*/  MOV R150, R110 ;  /* 0x0000006e00967202 */ /* 0x000fe40000000f00 */
[----:B------:R-:W-:-:S07]  /*3010*/  MOV R111, R149 ;  /* 0x00000095006f7202 */ /* 0x000fce0000000f00 */
[----:B------:R-:W-:Y:S05]  /*3020*/  WARPSYNC.COLLECTIVE R145, `(.L_x_1730) ;  /* 0x0000000091087348 */ /* 0x000fea0003c00000 */
[----:B------:R0:W1:Y:S02]  /*3030*/  SHFL.DOWN P6, R149, R150, R151, R152 ;  /* 0x0800009796957389 */ /* 0x00006400000c0098 */
[----:B01----:R-:W-:Y:S01]  /*3040*/  ENDCOLLECTIVE ;  /* 0x000000000000791b */ /* 0x003fe20003800000 */
.L_x_1730:
[----:B------:R-:W-:-:S05]  /*3050*/  FADD.FTZ R111, R108, R111 ;  /* 0x0000006f6c6f7221 */ /* 0x000fca0000010000 */
[----:B------:R-:W-:Y:S02]  /*3060*/  MOV R150, R111 ;  /* 0x0000006f00967202 */ /* 0x000fe40000000f00 */
[----:B------:R-:W-:-:S07]  /*3070*/  MOV R135, R149 ;  /* 0x0000009500877202 */ /* 0x000fce0000000f00 */
[----:B------:R-:W-:Y:S05]  /*3080*/  WARPSYNC.COLLECTIVE R145, `(.L_x_1731) ;  /* 0x0000000091087348 */ /* 0x000fea0003c00000 */
[----:B------:R0:W1:Y:S02]  /*3090*/  SHFL.DOWN P6, R149, R150, R151, R152 ;  /* 0x0800009796957389 */ /* 0x00006400000c0098 */
[----:B01----:R-:W-:Y:S01]  /*30a0*/  ENDCOLLECTIVE ;  /* 0x000000000000791b */ /* 0x003fe20003800000 */
.L_x_1731:
[----:B------:R-:W-:Y:S01]  /*30b0*/  FADD.FTZ R135, R110, R135 ;  /* 0x000000876e877221 */ /* 0x000fe20000010000 */
[----:B------:R-:W-:-:S04]  /*30c0*/  HFMA2.MMA R151, -RZ, RZ, 0, 5.9604644775390625e-08 ;  /* 0x00000001ff977435 */ /* 0x000fc800000001ff */
[----:B------:R-:W-:Y:S02]  /*30d0*/  MOV R150, R135 ;  /* 0x0000008700967202 */ /* 0x000fe40000000f00 */
[----:B------:R-:W-:-:S07]  /*30e0*/  MOV R134, R149 ;  /* 0x0000009500867202 */ /* 0x000fce0000000f00 */
[----:B------:R-:W-:Y:S05]  /*30f0*/  WARPSYNC.COLLECTIVE R145, `(.L_x_1732) ;  /* 0x0000000091087348 */ /* 0x000fea0003c00000 */
[----:B------:R0:W1:Y:S02]  /*3100*/  SHFL.DOWN P6, R149, R150, R151, R152 ;  /* 0x0800009796957389 */ /* 0x00006400000c0098 */
[----:B01----:R-:W-:Y:S01]  /*3110*/  ENDCOLLECTIVE ;  /* 0x000000000000791b */ /* 0x003fe20003800000 */
.L_x_1732:
[----:B------:R-:W-:-:S05]  /*3120*/  FADD.FTZ R106, R111, R134 ;  /* 0x000000866f6a7221 */ /* 0x000fca0000010000 */
[----:B------:R-:W-:Y:S02]  /*3130*/  MOV R150, R106 ;  /* 0x0000006a00967202 */ /* 0x000fe40000000f00 */
[----:B------:R-:W-:-:S07]  /*3140*/  MOV R134, R149 ;  /* 0x0000009500867202 */ /* 0x000fce0000000f00 */
[----:B------:R-:W-:Y:S05]  /*3150*/  WARPSYNC.COLLECTIVE R145, `(.L_x_1733) ;  /* 0x0000000091087348 */ /* 0x000fea0003c00000 */
[----:B------:R0:W1:Y:S02]  /*3160*/  SHFL.DOWN P6, R149, R150, R151, R152 ;  /* 0x0800009796957389 */ /* 0x00006400000c0098 */
[----:B01----:R-:W-:Y:S01]  /*3170*/  ENDCOLLECTIVE ;  /* 0x000000000000791b */ /* 0x003fe20003800000 */
.L_x_1733:
[----:B------:R-:W-:Y:S01]  /*3180*/  MOV R107, R149 ;  /* 0x00000095006b7202 */ /* 0x000fe20000000f00 */
[----:B------:R-:W-:Y:S06]  /*3190*/  BRA `(.L_x_1734) ;  /* 0xffffffe4005c7947 */ /* 0x000fec000383ffff */
.L_x_1735:
        /* <DEDUP_REMOVED lines=14> */
.L_x_3927:


//--------------------- .text._ZN10layer_norm31ln_parallel_residual_bwd_kernelINS_13Kernel_traitsIf13__nv_bfloat16fS2_fjLj2560ELj1ELj1ELj4ELj8ENS_18Kernel_traits_baseILj2560EfS2_fS2_fjLj128EEEEELb0ELb1ELb1EEEvNS_9BwdParamsE --------------------------
	.section	.text._ZN10layer_norm31ln_parallel_residual_bwd_kernelINS_13Kernel_traitsIf13__nv_bfloat16fS2_fjLj2560ELj1ELj1ELj4ELj8ENS_18Kernel_traits_baseILj2560EfS2_fS2_fjLj128EEEEELb0ELb1ELb1EEEvNS_9BwdParamsE,"ax",@progbits
	.align	128
        .global         _ZN10layer_norm31ln_parallel_residual_bwd_kernelINS_13Kernel_traitsIf13__nv_bfloat16fS2_fjLj2560ELj1ELj1ELj4ELj8ENS_18Kernel_traits_baseILj2560EfS2_fS2_fjLj128EEEEELb0ELb1ELb1EEEvNS_9BwdParamsE
        .type           _ZN10layer_norm31ln_parallel_residual_bwd_kernelINS_13Kernel_traitsIf13__nv_bfloat16fS2_fjLj2560ELj1ELj1ELj4ELj8ENS_18Kernel_traits_baseILj2560EfS2_fS2_fjLj128EEEEELb0ELb1ELb1EEEvNS_9BwdParamsE,@function
        .size           _ZN10layer_norm31ln_parallel_residual_bwd_kernelINS_13Kernel_traitsIf13__nv_bfloat16fS2_fjLj2560ELj1ELj1ELj4ELj8ENS_18Kernel_traits_baseILj2560EfS2_fS2_fjLj128EEEEELb0ELb1ELb1EEEvNS_9BwdParamsE,(.L_x_3928 - _ZN10layer_norm31ln_parallel_residual_bwd_kernelINS_13Kernel_traitsIf13__nv_bfloat16fS2_fjLj2560ELj1ELj1ELj4ELj8ENS_18Kernel_traits_baseILj2560EfS2_fS2_fjLj128EEEEELb0ELb1ELb1EEEvNS_9BwdParamsE)
        .other          _ZN10layer_norm31ln_parallel_residual_bwd_kernelINS_13Kernel_traitsIf13__nv_bfloat16fS2_fjLj2560ELj1ELj1ELj4ELj8ENS_18Kernel_traits_baseILj2560EfS2_fS2_fjLj128EEEEELb0ELb1ELb1EEEvNS_9BwdParamsE,@"STO_CUDA_ENTRY STV_DEFAULT"
_ZN10layer_norm31ln_parallel_residual_bwd_kernelINS_13Kernel_traitsIf13__nv_bfloat16fS2_fjLj2560ELj1ELj1ELj4ELj8ENS_18Kernel_traits_baseILj2560EfS2_fS2_fjLj128EEEEELb0ELb1ELb1EEEvNS_9BwdParamsE:
.text._ZN10layer_norm31ln_parallel_residual_bwd_kernelINS_13Kernel_traitsIf13__nv_bfloat16fS2_fjLj2560ELj1ELj1ELj4ELj8ENS_18Kernel_traits_baseILj2560EfS2_fS2_fjLj128EEEEELb0ELb1ELb1EEEvNS_9BwdParamsE:
        /* <DEDUP_REMOVED lines=38> */
.L_x_1736:
        /* <DEDUP_REMOVED lines=8> */
[----:B------:R-:W-:Y:S01]  /*02e0*/  SHF.R.U32.HI R106, RZ, 0x5, R97 ;  /* 0x00000005ff6a7819 */ /* 0x000fe20000011661 */
[----:B------:R-:W-:Y:S01]  /*02f0*/  UISETP.NE.AND UP0, UPT, UR6, URZ, UPT ;  /* 0x0000003f0600728c */ /* 0x000fe2000bf05270 */
[----:B------:R-:W-:Y:S01]  /*0300*/  HFMA2.MMA R96, -RZ, RZ, 0, 0 ;  /* 0x00000000ff607435 */ /* 0x000fe200000001ff */
[----:B------:R-:W5:Y:S01]  /*0310*/  LDG.E.128 R44, desc[UR4][R2.64] ;  /* 0x00000004022c7981 */ /* 0x000f62000c1e1d00 */
[----:B------:R-:W-:Y:S01]  /*0320*/  HFMA2.MMA R108, -RZ, RZ, 0, 0 ;  /* 0x00000000ff6c7435 */ /* 0x000fe200000001ff */
[----:B------:R-:W-:Y:S01]  /*0330*/  ISETP.NE.AND.EX P0, PT, RZ, UR7, PT, P0 ;  /* 0x00000007ff007c0c */ /* 0x000fe2000bf05300 */
[----:B------:R-:W-:Y:S01]  /*0340*/  IMAD.MOV.U32 R144, RZ, RZ, 0x1 ;  /* 0x00000001ff907424 */ /* 0x000fe200078e00ff */
[----:B------:R-:W5:Y:S01]  /*0350*/  LDG.E.128 R40, desc[UR4][R2.64+0x800] ;  /* 0x0008000402287981 */ /* 0x000f62000c1e1d00 */
[----:B------:R-:W-:-:S02]  /*0360*/  LEA R109, R109, 0x4, 0x2 ;  /* 0x000000046d6d7811 */ /* 0x000fc400078e10ff */
        /* <DEDUP_REMOVED lines=13> */
[----:B------:R-:W-:Y:S02]  /*0440*/  MOV R104, RZ ;  /* 0x000000ff00687202 */ /* 0x000fe40000000f00 */
[----:B------:R-:W-:-:S02]  /*0450*/  CS2R R102, SRZ ;  /* 0x0000000000667805 */ /* 0x000fc4000001ff00 */
[----:B------:R-:W-:Y:S02]  /*0460*/  CS2R R14, SRZ ;  /* 0x00000000000e7805 */ /* 0x000fe4000001ff00 */
[----:B------:R-:W-:Y:S02]  /*0470*/  CS2R R12, SRZ ;  /* 0x00000000000c7805 */ /* 0x000fe4000001ff00 */
[----:B------:R-:W-:Y:S02]  /*0480*/  CS2R R10, SRZ ;  /* 0x00000000000a7805 */ /* 0x000fe4000001ff00 */
[----:B------:R-:W-:Y:S02]  /*0490*/  CS2R R8, SRZ ;  /* 0x0000000000087805 */ /* 0x000fe4000001ff00 */
[----:B------:R-:W-:Y:S02]  /*04a0*/  CS2R R6, SRZ ;  /* 0x0000000000067805 */ /* 0x000fe4000001ff00 */
[----:B------:R-:W-:-:S02]  /*04b0*/  CS2R R4, SRZ ;  /* 0x0000000000047805 */ /* 0x000fc4000001ff00 */
[----:B0-----:R-:W-:Y:S01]  /*04c0*/  CS2R R2, SRZ ;  /* 0x0000000000027805 */ /* 0x001fe2000001ff00 */
[----:B------:R-:W-:Y:S01]  /*04d0*/  IMAD.MOV.U32 R0, RZ, RZ, RZ ;  /* 0x000000ffff007224 */ /* 0x000fe200078e00ff */
[----:B------:R-:W-:Y:S02]  /*04e0*/  PLOP3.LUT P1, PT, PT, PT, UP0, 0x80, 0x0 ;  /* 0x000000000000781c */ /* 0x000fe40003f2f008 */
[----:B------:R-:W-:Y:S02]  /*04f0*/  LOP3.LUT R107, R97, 0x7f, RZ, 0xc0, !PT ;  /* 0x0000007f616b7812 */ /* 0x000fe400078ec0ff */
[----:B------:R-:W-:-:S09]  /*0500*/  LOP3.LUT R106, R106, 0x3, RZ, 0xc0, !PT ;  /* 0x000000036a6a7812 */ /* 0x000fd200078ec0ff */
.L_x_1744:
        /* <DEDUP_REMOVED lines=8> */
[C---:B------:R-:W-:Y:S02]  /*0590*/  IADD3 R120, R121.reuse, 0x80, RZ ;  /* 0x0000008079787810 */ /* 0x040fe40007ffe0ff */
[C---:B------:R-:W-:Y:S02]  /*05a0*/  LEA.HI.X R73, R121.reuse, UR13, RZ, 0x4, P2 ;  /* 0x0000000d79497c11 */ /* 0x040fe400090f24ff */
[----:B------:R-:W-:Y:S01]  /*05b0*/  LEA R76, P2, R120, UR12, 0x4 ;  /* 0x0000000c784c7c11 */ /* 0x000fe2000f8420ff */
[----:B0-----:R-:W-:Y:S01]  /*05c0*/  IMAD.WIDE R82, R112, 0x4, R82 ;  /* 0x0000000470527825 */ /* 0x001fe200078e0252 */
[C---:B------:R-:W-:Y:S02]  /*05d0*/  IADD3 R119, R121.reuse, 0x100, RZ ;  /* 0x0000010079777810 */ /* 0x040fe40007ffe0ff */
[----:B------:R-:W-:Y:S01]  /*05e0*/  LEA.HI.X R77, R120, UR13, RZ, 0x4, P2 ;  /* 0x0000000d784d7c11 */ /* 0x000fe200090f24ff */
[----:B------:R-:W-:Y:S01]  /*05f0*/  VIADD R118, R121, 0x180 ;  /* 0x0000018079767836 */ /* 0x000fe20000000000 */
[----:B------:R-:W-:Y:S01]  /*0600*/  LEA R80, P2, R119, UR12, 0x4 ;  /* 0x0000000c77507c11 */ /* 0x000fe2000f8420ff */
[----:B------:R-:W3:Y:S01]  /*0610*/  LDG.E R145, desc[UR4][R82.64] ;  /* 0x0000000452917981 */ /* 0x000ee2000c1e1900 */
[----:B-1----:R-:W-:-:S02]  /*0620*/  IMAD.WIDE.U32 R130, R121, 0x8, R122 ;  /* 0x0000000879827825 */ /* 0x002fc400078e007a */
[----:B------:R-:W-:Y:S01]  /*0630*/  LEA.HI.X R81, R119, UR13, RZ, 0x4, P2 ;  /* 0x0000000d77517c11 */ /* 0x000fe200090f24ff */
[----:B------:R-:W4:Y:S01]  /*0640*/  LDG.E.128 R72, desc[UR4][R72.64] ;  /* 0x0000000448487981 */ /* 0x000f22000c1e1d00 */
[----:B------:R-:W-:Y:S02]  /*0650*/  IADD3 R105, R121, 0x200, RZ ;  /* 0x0000020079697810 */ /* 0x000fe40007ffe0ff */
[----:B------:R-:W-:Y:S01]  /*0660*/  LEA R84, P2, R118, UR12, 0x4 ;  /* 0x0000000c76547c11 */ /* 0x000fe2000f8420ff */
[----:B------:R-:W4:Y:S01]  /*0670*/  LDG.E.64 R130, desc[UR4][R130.64] ;  /* 0x0000000482827981 */ /* 0x000f22000c1e1b00 */
[--C-:B------:R-:W-:Y:S01]  /*0680*/  IMAD.WIDE.U32 R128, R120, 0x8, R122.reuse ;  /* 0x0000000878807825 */ /* 0x100fe200078e007a */
[----:B------:R-:W-:Y:S02]  /*0690*/  LEA R88, P3, R105, UR12, 0x4 ;  /* 0x0000000c69587c11 */ /* 0x000fe4000f8620ff */
[----:B------:R-:W-:Y:S01]  /*06a0*/  LEA.HI.X R85, R118, UR13, RZ, 0x4, P2 ;  /* 0x0000000d76557c11 */ /* 0x000fe200090f24ff */
[----:B------:R-:W-:Y:S01]  /*06b0*/  IMAD.WIDE.U32 R126, R119, 0x8, R122 ;  /* 0x00000008777e7825 */ /* 0x000fe200078e007a */
[----:B------:R-:W-:Y:S01]  /*06c0*/  LEA.HI.X R89, R105, UR13, RZ, 0x4, P3 ;  /* 0x0000000d69597c11 */ /* 0x000fe200098f24ff */
[----:B------:R-:W4:Y:S02]  /*06d0*/  LDG.E.64 R128, desc[UR4][R128.64] ;  /* 0x0000000480807981 */ /* 0x000f24000c1e1b00 */
[----:B--2---:R-:W-:-:S02]  /*06e0*/  IMAD.WIDE R142, R112, 0x4, R110 ;  /* 0x00000004708e7825 */ /* 0x004fc400078e026e */
[----:B------:R-:W2:Y:S01]  /*06f0*/  LDG.E.128 R84, desc[UR4][R84.64] ;  /* 0x0000000454547981 */ /* 0x000ea2000c1e1d00 */
[----:B------:R-:W0:Y:S03]  /*0700*/  LDC.64 R110, c[0x0][0x2c8] ;  /* 0x0000b200ff6e7b82 */ /* 0x000e260000000a00 */
[----:B------:R-:W2:Y:S04]  /*0710*/  LDG.E.128 R76, desc[UR4][R76.64] ;  /* 0x000000044c4c7981 */ /* 0x000ea8000c1e1d00 */
[----:B------:R4:W2:Y:S04]  /*0720*/  LDG.E R117, desc[UR4][R142.64] ;  /* 0x000000048e757981 */ /* 0x0008a8000c1e1900 */
[----:B------:R-:W2:Y:S04]  /*0730*/  LDG.E.64 R126, desc[UR4][R126.64] ;  /* 0x000000047e7e7981 */ /* 0x000ea8000c1e1b00 */
[----:B------:R-:W2:Y:S01]  /*0740*/  LDG.E.128 R80, desc[UR4][R80.64] ;  /* 0x0000000450507981 */ /* 0x000ea2000c1e1d00 */
[----:B------:R-:W-:-:S03]  /*0750*/  IMAD.WIDE.U32 R124, R118, 0x8, R122 ;  /* 0x00000008767c7825 */ /* 0x000fc600078e007a */
[----:B------:R-:W2:Y:S04]  /*0760*/  LDG.E.128 R88, desc[UR4][R88.64] ;  /* 0x0000000458587981 */ /* 0x000ea8000c1e1d00 */
[----:B------:R-:W2:Y:S01]  /*0770*/  LDG.E.64 R124, desc[UR4][R124.64] ;  /* 0x000000047c7c7981 */ /* 0x000ea2000c1e1b00 */
[----:B------:R-:W-:-:S06]  /*0780*/  IMAD.WIDE.U32 R122, R105, 0x8, R122 ;  /* 0x00000008697a7825 */ /* 0x000fcc00078e007a */
[----:B------:R-:W2:Y:S01]  /*0790*/  LDG.E.64 R122, desc[UR4][R122.64] ;  /* 0x000000047a7a7981 */ /* 0x000ea2000c1e1b00 */
[----:B0-----:R-:W-:-:S04]  /*07a0*/  @P0 LEA R140, P2, R121, R110, 0x4 ;  /* 0x0000006e798c0211 */ /* 0x001fc800078420ff */
[-C--:B------:R-:W-:Y:S02]  /*07b0*/  @P0 LEA.HI.X R141, R121, R111.reuse, RZ, 0x4, P2 ;  /* 0x0000006f798d0211 */ /* 0x080fe400010f24ff */
[-C--:B------:R-:W-:Y:S02]  /*07c0*/  @P0 LEA R138, P2, R120, R110.reuse, 0x4 ;  /* 0x0000006e788a0211 */ /* 0x080fe400078420ff */
[-C--:B------:R-:W-:Y:S01]  /*07d0*/  @P0 LEA R134, P4, R118, R110.reuse, 0x4 ;  /* 0x0000006e76860211 */ /* 0x080fe200078820ff */
[----:B-----5:R0:W5:Y:S01]  /*07e0*/  @P0 LDG.E.128 R48, desc[UR4][R140.64] ;  /* 0x000000048c300981 */ /* 0x020162000c1e1d00 */
[-C--:B------:R-:W-:Y:S02]  /*07f0*/  @P0 LEA R136, P3, R119, R110.reuse, 0x4 ;  /* 0x0000006e77880211 */ /* 0x080fe400078620ff */
[----:B------:R-:W-:Y:S02]  /*0800*/  @P0 LEA.HI.X R139, R120, R111, RZ, 0x4, P2 ;  /* 0x0000006f788b0211 */ /* 0x000fe400010f24ff */
[----:B------:R-:W-:-:S02]  /*0810*/  @P0 LEA R132, P2, R105, R110, 0x4 ;  /* 0x0000006e69840211 */ /* 0x000fc400078420ff */
[-C--:B------:R-:W-:Y:S01]  /*0820*/  @P0 LEA.HI.X R135, R118, R111.reuse, RZ, 0x4, P4 ;  /* 0x0000006f76870211 */ /* 0x080fe200020f24ff */
[----:B------:R-:W5:Y:S01]  /*0830*/  @P0 LDG.E.128 R52, desc[UR4][R138.64] ;  /* 0x000000048a340981 */ /* 0x000f62000c1e1d00 */
[-C--:B------:R-:W-:Y:S02]  /*0840*/  @P0 LEA.HI.X R137, R119, R111.reuse, RZ, 0x4, P3 ;  /* 0x0000006f77890211 */ /* 0x080fe400018f24ff */
[----:B------:R-:W-:Y:S01]  /*0850*/  @P0 LEA.HI.X R133, R105, R111, RZ, 0x4, P2 ;  /* 0x0000006f69850211 */ /* 0x000fe200010f24ff */
[----:B------:R2:W5:Y:S04]  /*0860*/  @P0 LDG.E.128 R60, desc[UR4][R134.64] ;  /* 0x00000004863c0981 */ /* 0x000568000c1e1d00 */
[----:B------:R1:W5:Y:S04]  /*0870*/  @P0 LDG.E.128 R56, desc[UR4][R136.64] ;  /* 0x0000000488380981 */ /* 0x000368000c1e1d00 */
[----:B------:R1:W5:Y:S01]  /*0880*/  @P0 LDG.E.128 R64, desc[UR4][R132.64] ;  /* 0x0000000484400981 */ /* 0x000362000c1e1d00 */
[----:B------:R-:W-:Y:S01]  /*0890*/  LOP3.LUT P2, RZ, R144, 0xff, RZ, 0xc0, !PT ;  /* 0x000000ff90ff7812 */ /* 0x000fe2000784c0ff */
[----:B------:R-:W-:Y:S01]  /*08a0*/  VIADD R112, R112, UR10 ;  /* 0x0000000a70707c36 */ /* 0x000fe20008000000 */
[----:B------:R-:W-:Y:S01]  /*08b0*/  UMOV UR6, 0xffffffff ;  /* 0xffffffff00067882 */ /* 0x000fe20000000000 */
[----:B---3--:R-:W-:-:S02]  /*08c0*/  FSEL R145, R145, RZ, !P1 ;  /* 0x000000ff91917208 */ /* 0x008fc40004800000 */
[----:B----4-:R-:W-:-:S03]  /*08d0*/  MOV R143, R130 ;  /* 0x00000082008f7202 */ /* 0x010fc60000000f00 */
[----:B------:R-:W-:Y:S01]  /*08e0*/  FADD.FTZ R150, -R145, R74 ;  /* 0x0000004a91967221 */ /* 0x000fe20000010100 */
[----:B0-----:R-:W-:Y:S02]  /*08f0*/  MOV R140, R131 ;  /* 0x00000083008c7202 */ /* 0x001fe40000000f00 */
[----:B------:R-:W-:Y:S02]  /*0900*/  SHF.R.U64 R141, R130, 0x10, R131 ;  /* 0x00000010828d7819 */ /* 0x000fe40000001283 */
[----:B------:R-:W-:Y:S01]  /*0910*/  SHF.L.U32 R143, R143, 0x10, RZ ;  /* 0x000000108f8f7819 */ /* 0x000fe200000006ff */
[C---:B------:R-:W-:Y:S01]  /*0920*/  FADD.FTZ R156, -R145.reuse, R72 ;  /* 0x00000048919c7221 */ /* 0x040fe20000010100 */
[C---:B------:R-:W-:Y:S01]  /*0930*/  FADD.FTZ R154, -R145.reuse, R75 ;  /* 0x0000004b919a7221 */ /* 0x040fe20000010100 */
[----:B------:R-:W-:Y:S01]  /*0940*/  MOV R75, R129 ;  /* 0x00000081004b7202 */ /* 0x000fe20000000f00 */
[C---:B------:R-:W-:Y:S01]  /*0950*/  FADD.FTZ R152, -R145.reuse, R73 ;  /* 0x0000004991987221 */ /* 0x040fe20000010100 */
[----:B--2---:R-:W-:Y:S01]  /*0960*/  FADD.FTZ R134, -R145, R85 ;  /* 0x0000005591867221 */ /* 0x004fe20000010100 */
[----:B------:R-:W-:Y:S01]  /*0970*/  SHF.L.U32 R141, R141, 0x10, RZ ;  /* 0x000000108d8d7819 */ /* 0x000fe200000006ff */
[----:B------:R-:W-:Y:S01]  /*0980*/  IMAD.U32 R140, R140, 0x10000, RZ ;  /* 0x000100008c8c7824 */ /* 0x000fe200078e00ff */
[----:B------:R-:W-:Y:S01]  /*0990*/  SHF.R.U32.HI R142, RZ, 0x10, R131 ;  /* 0x00000010ff8e7819 */ /* 0x000fe20000011683 */
[----:B-1----:R-:W-:Y:S01]  /*09a0*/  FADD.FTZ R136, -R145, R77 ;  /* 0x0000004d91887221 */ /* 0x002fe20000010100 */
[----:B------:R-:W-:Y:S01]  /*09b0*/  FMUL.FTZ R162, R44, R143 ;  /* 0x0000008f2ca27220 */ /* 0x000fe20000410000 */
[----:B------:R-:W-:-:S02]  /*09c0*/  IMAD.MOV.U32 R131, RZ, RZ, R128 ;  /* 0x000000ffff837224 */ /* 0x000fc400078e0080 */
[----:B------:R-:W-:Y:S01]  /*09d0*/  FMUL.FTZ R85, R117, R150 ;  /* 0x0000009675557220 */ /* 0x000fe20000410000 */
[----:B------:R-:W-:Y:S01]  /*09e0*/  SHF.R.U64 R73, R128, 0x10, R129 ;  /* 0x0000001080497819 */ /* 0x000fe20000001281 */
[C---:B------:R-:W-:Y:S01]  /*09f0*/  FADD.FTZ R146, -R145.reuse, R76 ;  /* 0x0000004c91927221 */ /* 0x040fe20000010100 */
[----:B------:R-:W-:Y:S01]  /*0a00*/  SHF.R.U64 R77, R126, 0x10, R127 ;  /* 0x000000107e4d7819 */ /* 0x000fe2000000127f */
[C---:B------:R-:W-:Y:S01]  /*0a10*/  FADD.FTZ R128, -R145.reuse, R78 ;  /* 0x0000004e91807221 */ /* 0x040fe20000010100 */
[----:B------:R-:W-:Y:S01]  /*0a20*/  MOV R133, R126 ;  /* 0x0000007e00857202 */ /* 0x000fe20000000f00 */
[C---:B------:R-:W-:Y:S01]  /*0a30*/  FADD.FTZ R138, -R145.reuse, R83 ;  /* 0x00000053918a7221 */ /* 0x040fe20000010100 */
[----:B------:R-:W-:Y:S01]  /*0a40*/  FADD.FTZ R132, -R145, R80 ;  /* 0x0000005091847221 */ /* 0x000fe20000010100 */
[----:B------:R-:W-:Y:S01]  /*0a50*/  FMUL.FTZ R83, R117, R156 ;  /* 0x0000009c75537220 */ /* 0x000fe20000410000 */
[C---:B------:R-:W-:Y:S01]  /*0a60*/  FADD.FTZ R80, -R145.reuse, R84 ;  /* 0x0000005491507221 */ /* 0x040fe20000010100 */
[C---:B------:R-:W-:Y:S01]  /*0a70*/  FADD.FTZ R76, -R145.reuse, R86 ;  /* 0x00000056914c7221 */ /* 0x040fe20000010100 */
[C---:B------:R-:W-:Y:S01]  /*0a80*/  FADD.FTZ R126, -R145.reuse, R89 ;  /* 0x00000059917e7221 */ /* 0x040fe20000010100 */
[----:B------:R-:W-:Y:S01]  /*0a90*/  FADD.FTZ R78, -R145, R82 ;  /* 0x00000052914e7221 */ /* 0x000fe20000010100 */
[----:B------:R-:W-:Y:S01]  /*0aa0*/  FMUL.FTZ R86, R117, R152 ;  /* 0x0000009875567220 */ /* 0x000fe20000410000 */
[----:B------:R-:W-:Y:S01]  /*0ab0*/  FADD.FTZ R100, R140, R100 ;  /* 0x000000648c647221 */ /* 0x000fe20000010000 */
[-C--:B------:R-:W-:Y:S01]  /*0ac0*/  FFMA.FTZ R101, R85, R140.reuse, R101 ;  /* 0x0000008c55657223 */ /* 0x080fe20000010065 */
[----:B------:R-:W-:Y:S01]  /*0ad0*/  FMUL.FTZ R84, R46, R140 ;  /* 0x0000008c2e547220 */ /* 0x000fe20000410000 */
[----:B------:R-:W-:-:S02]  /*0ae0*/  IMAD.U32 R89, R75, 0x10000, RZ ;  /* 0x000100004b597824 */ /* 0x000fc400078e00ff */
[-C--:B------:R-:W-:Y:S01]  /*0af0*/  FMUL.FTZ R82, R45, R141.reuse ;  /* 0x0000008d2d527220 */ /* 0x080fe20000410000 */
[----:B------:R-:W-:Y:S01]  /*0b00*/  SHF.L.U32 R140, R77, 0x10, RZ ;  /* 0x000000104d8c7819 */ /* 0x000fe200000006ff */
[----:B------:R-:W-:Y:S01]  /*0b10*/  FADD.FTZ R75, RZ, R162 ;  /* 0x000000a2ff4b7221 */ /* 0x000fe20000010000 */
[----:B------:R-:W-:Y:S01]  /*0b20*/  FFMA.FTZ R77, R83, R162, RZ ;  /* 0x000000a2534d7223 */ /* 0x000fe200000100ff */
[----:B------:R-:W-:Y:S01]  /*0b30*/  SHF.L.U32 R142, R142, 0x10, RZ ;  /* 0x000000108e8e7819 */ /* 0x000fe200000006ff */
[----:B------:R-:W-:Y:S01]  /*0b40*/  FADD.FTZ R102, R141, R102 ;  /* 0x000000668d667221 */ /* 0x000fe20000010000 */
[C---:B------:R-:W-:Y:S01]  /*0b50*/  FFMA.FTZ R103, R86.reuse, R141, R103 ;  /* 0x0000008d56677223 */ /* 0x040fe20000010067 */
[----:B------:R-:W-:Y:S01]  /*0b60*/  FMUL.FTZ R141, R117, R78 ;  /* 0x0000004e758d7220 */ /* 0x000fe20000410000 */
[----:B------:R-:W-:Y:S01]  /*0b70*/  FADD.FTZ R75, R75, R82 ;  /* 0x000000524b4b7221 */ /* 0x000fe20000010000 */
[----:B------:R-:W-:Y:S01]  /*0b80*/  FFMA.FTZ R78, R86, R82, R77 ;  /* 0x00000052564e7223 */ /* 0x000fe2000001004d */
[----:B------:R-:W-:Y:S01]  /*0b90*/  FADD.FTZ R130, -R145, R87 ;  /* 0x0000005791827221 */ /* 0x000fe20000010100 */
[----:B------:R-:W-:Y:S01]  /*0ba0*/  FMUL.FTZ R154, R117, R154 ;  /* 0x0000009a759a7220 */ /* 0x000fe20000410000 */
[----:B------:R-:W-:Y:S01]  /*0bb0*/  SHF.R.U32.HI R137, RZ, 0x10, R125 ;  /* 0x00000010ff897819 */ /* 0x000fe2000001167d */
[----:B------:R-:W-:Y:S01]  /*0bc0*/  FMUL.FTZ R152, R47, R142 ;  /* 0x0000008e2f987220 */ /* 0x000fe20000410000 */
[----:B------:R-:W-:Y:S01]  /*0bd0*/  SHF.L.U32 R87, R131, 0x10, RZ ;  /* 0x0000001083577819 */ /* 0x000fe200000006ff */
[----:B------:R-:W-:Y:S01]  /*0be0*/  FADD.FTZ R75, R75, R84 ;  /* 0x000000544b4b7221 */ /* 0x000fe20000010000 */
[----:B------:R-:W-:-:S02]  /*0bf0*/  IMAD.MOV.U32 R147, RZ, RZ, R124 ;  /* 0x000000ffff937224 */ /* 0x000fc400078e007c */
[----:B------:R-:W-:Y:S01]  /*0c00*/  FFMA.FTZ R77, R85, R84, R78 ;  /* 0x00000054554d7223 */ /* 0x000fe2000001004e */
[----:B------:R-:W-:Y:S01]  /*0c10*/  FADD.FTZ R98, R142, R98 ;  /* 0x000000628e627221 */ /* 0x000fe20000010000 */
[----:B------:R-:W-:Y:S01]  /*0c20*/  FFMA.FTZ R99, R154, R142, R99 ;  /* 0x0000008e9a637223 */ /* 0x000fe20000010063 */
[----:B------:R-:W-:Y:S01]  /*0c30*/  SHF.L.U32 R142, R73, 0x10, RZ ;  /* 0x00000010498e7819 */ /* 0x000fe200000006ff */
[----:B------:R-:W-:Y:S01]  /*0c40*/  FMUL.FTZ R150, R40, R87 ;  /* 0x0000005728967220 */ /* 0x000fe20000410000 */
[----:B------:R-:W-:Y:S01]  /*0c50*/  SHF.L.U32 R158, R137, 0x10, RZ ;  /* 0x00000010899e7819 */ /* 0x000fe200000006ff */
[----:B------:R-:W-:Y:S01]  /*0c60*/  FMUL.FTZ R137, R117, R80 ;  /* 0x0000005075897220 */ /* 0x000fe20000410000 */
[----:B------:R-:W-:Y:S01]  /*0c70*/  FADD.FTZ R75, R75, R152 ;  /* 0x000000984b4b7221 */ /* 0x000fe20000010000 */
[----:B------:R-:W-:Y:S01]  /*0c80*/  MOV R135, R125 ;  /* 0x0000007d00877202 */ /* 0x000fe20000000f00 */
[----:B------:R-:W-:Y:S01]  /*0c90*/  FMUL.FTZ R153, R117, R146 ;  /* 0x0000009275997220 */ /* 0x000fe20000410000 */
[----:B------:R-:W-:Y:S01]  /*0ca0*/  FFMA.FTZ R80, R154, R152, R77 ;  /* 0x000000989a507223 */ /* 0x000fe2000001004d */
[----:B------:R-:W-:Y:S01]  /*0cb0*/  SHF.L.U32 R73, R147, 0x10, RZ ;  /* 0x0000001093497819 */ /* 0x000fe200000006ff */
[----:B------:R-:W-:Y:S01]  /*0cc0*/  FMUL.FTZ R147, R41, R142 ;  /* 0x0000008e29937220 */ /* 0x000fe20000410000 */
[----:B------:R-:W-:Y:S01]  /*0cd0*/  SHF.R.U32.HI R129, RZ, 0x10, R129 ;  /* 0x00000010ff817819 */ /* 0x000fe20000011681 */
[----:B------:R-:W-:Y:S01]  /*0ce0*/  FADD.FTZ R78, R75, R150 ;  /* 0x000000964b4e7221 */ /* 0x000fe20000010000 */
[----:B------:R-:W-:Y:S01]  /*0cf0*/  FMUL.FTZ R151, R117, R136 ;  /* 0x0000008875977220 */ /* 0x000fe20000410000 */
[----:B------:R-:W-:Y:S01]  /*0d00*/  FFMA.FTZ R80, R153, R150, R80 ;  /* 0x0000009699507223 */ /* 0x000fe20000010050 */
[----:B------:R-:W-:Y:S01]  /*0d10*/  IMAD.U32 R131, R135, 0x10000, RZ ;  /* 0x0001000087837824 */ /* 0x000fe200078e00ff */
[----:B------:R-:W-:Y:S01]  /*0d20*/  SHF.L.U32 R129, R129, 0x10, RZ ;  /* 0x0000001081817819 */ /* 0x000fe200000006ff */
[----:B------:R-:W-:Y:S01]  /*0d30*/  FADD.FTZ R26, R73, R26 ;  /* 0x0000001a491a7221 */ /* 0x000fe20000010000 */
[-C--:B------:R-:W-:Y:S01]  /*0d40*/  FFMA.FTZ R10, R137, R73.reuse, R10 ;  /* 0x00000049890a7223 */ /* 0x080fe2000001000a */
[----:B------:R-:W-:Y:S01]  /*0d50*/  FMUL.FTZ R135, R32, R73 ;  /* 0x0000004920877220 */ /* 0x000fe20000410000 */
[----:B------:R-:W-:Y:S01]  /*0d60*/  SHF.R.U64 R139, R124, 0x10, R125 ;  /* 0x000000107c8b7819 */ /* 0x000fe2000000127d */
[----:B------:R-:W-:Y:S01]  /*0d70*/  FMUL.FTZ R146, R42, R89 ;  /* 0x000000592a927220 */ /* 0x000fe20000410000 */
[----:B------:R-:W-:Y:S01]  /*0d80*/  FADD.FTZ R73, R78, R147 ;  /* 0x000000934e497221 */ /* 0x000fe20000010000 */
[----:B------:R-:W-:Y:S01]  /*0d90*/  FADD.FTZ R148, -R145, R79 ;  /* 0x0000004f91947221 */ /* 0x000fe20000010100 */
[----:B------:R-:W-:Y:S01]  /*0da0*/  MOV R125, R122 ;  /* 0x0000007a007d7202 */ /* 0x000fe20000000f00 */
[----:B------:R-:W-:Y:S01]  /*0db0*/  FMUL.FTZ R149, R117, R128 ;  /* 0x0000008075957220 */ /* 0x000fe20000410000 */
[----:B------:R-:W-:Y:S01]  /*0dc0*/  SHF.R.U64 R124, R122, 0x10, R123 ;  /* 0x000000107a7c7819 */ /* 0x000fe2000000127b */
[----:B------:R-:W-:Y:S01]  /*0dd0*/  FFMA.FTZ R80, R151, R147, R80 ;  /* 0x0000009397507223 */ /* 0x000fe20000010050 */
[C---:B------:R-:W-:Y:S01]  /*0de0*/  FADD.FTZ R144, -R145.reuse, R81 ;  /* 0x0000005191907221 */ /* 0x040fe20000010100 */
[C---:B------:R-:W-:Y:S01]  /*0df0*/  FADD.FTZ R88, -R145.reuse, R88 ;  /* 0x0000005891587221 */ /* 0x040fe20000010100 */
[C---:B------:R-:W-:Y:S01]  /*0e00*/  FADD.FTZ R74, -R145.reuse, R90 ;  /* 0x0000005a914a7221 */ /* 0x040fe20000010100 */
[----:B------:R-:W-:Y:S01]  /*0e10*/  FADD.FTZ R122, -R145, R91 ;  /* 0x0000005b917a7221 */ /* 0x000fe20000010100 */
[----:B------:R-:W-:Y:S01]  /*0e20*/  SHF.L.U32 R133, R133, 0x10, RZ ;  /* 0x0000001085857819 */ /* 0x000fe200000006ff */
        /* <DEDUP_REMOVED lines=12> */
[----:B------:R-:W-:Y:S01]  /*0ef0*/  MOV R79, R127 ;  /* 0x0000007f004f7202 */ /* 0x000fe20000000f00 */
[C---:B------:R-:W-:Y:S01]  /*0f00*/  FMUL.FTZ R144, R117.reuse, R144 ;  /* 0x0000009075907220 */ /* 0x040fe20000410000 */
[----:B------:R-:W-:Y:S01]  /*0f10*/  FMUL.FTZ R133, R117, R76 ;  /* 0x0000004c75857220 */ /* 0x000fe20000410000 */
[----:B------:R-:W-:Y:S01]  /*0f20*/  FADD.FTZ R75, R78, R143 ;  /* 0x0000008f4e4b7221 */ /* 0x000fe20000010000 */
[----:B------:R-:W-:Y:S01]  /*0f30*/  FFMA.FTZ R76, R148, R143, R73 ;  /* 0x0000008f944c7223 */ /* 0x000fe20000010049 */
[----:B------:R-:W-:Y:S01]  /*0f40*/  SHF.R.U32.HI R127, RZ, 0x10, R127 ;  /* 0x00000010ff7f7819 */ /* 0x000fe2000001167f */
[----:B------:R-:W-:Y:S01]  /*0f50*/  FADD.FTZ R21, R140, R21 ;  /* 0x000000158c157221 */ /* 0x000fe20000010000 */
[----:B------:R-:W-:Y:S01]  /*0f60*/  FFMA.FTZ R5, R144, R140, R5 ;  /* 0x0000008c90057223 */ /* 0x000fe20000010005 */
[----:B------:R-:W-:Y:S01]  /*0f70*/  FADD.FTZ R73, R75, R142 ;  /* 0x0000008e4b497221 */ /* 0x000fe20000010000 */
[----:B------:R-:W-:-:S02]  /*0f80*/  IMAD.U32 R79, R79, 0x10000, RZ ;  /* 0x000100004f4f7824 */ /* 0x000fc400078e00ff */
[----:B------:R-:W-:Y:S01]  /*0f90*/  FMUL.FTZ R140, R37, R140 ;  /* 0x0000008c258c7220 */ /* 0x000fe20000410000 */
[----:B------:R-:W-:Y:S01]  /*0fa0*/  FFMA.FTZ R75, R145, R142, R76 ;  /* 0x0000008e914b7223 */ /* 0x000fe2000001004c */
[----:B------:R-:W-:Y:S02]  /*0fb0*/  SHF.L.U32 R164, R127, 0x10, RZ ;  /* 0x000000107fa47819 */ /* 0x000fe400000006ff */
[----:B------:R-:W-:Y:S01]  /*0fc0*/  SHF.L.U32 R160, R139, 0x10, RZ ;  /* 0x000000108ba07819 */ /* 0x000fe200000006ff */
[----:B------:R-:W-:Y:S01]  /*0fd0*/  FMUL.FTZ R139, R38, R79 ;  /* 0x0000004f268b7220 */ /* 0x000fe20000410000 */
        /* <DEDUP_REMOVED lines=17> */
[----:B------:R-:W-:Y:S01]  /*10f0*/  SHF.L.U32 R125, R125, 0x10, RZ ;  /* 0x000000107d7d7819 */ /* 0x000fe200000006ff */
        /* <DEDUP_REMOVED lines=19> */
[----:B------:R-:W-:-:S02]  /*1230*/  IMAD.U32 R81, R81, 0x10000, RZ ;  /* 0x0001000051517824 */ /* 0x000fc400078e00ff */
[----:B------:R-:W-:Y:S01]  /*1240*/  FMUL.FTZ R124, R29, R124 ;  /* 0x0000007c1d7c7220 */ /* 0x000fe20000410000 */
[----:B------:R-:W-:Y:S01]  /*1250*/  FADD.FTZ R73, R74, R127 ;  /* 0x0000007f4a497221 */ /* 0x000fe20000010000 */
[----:B------:R-:W-:Y:S01]  /*1260*/  FFMA.FTZ R75, R129, R127, R76 ;  /* 0x0000007f814b7223 */ /* 0x000fe2000001004c */
[----:B------:R-:W-:Y:S01]  /*1270*/  SHF.L.U32 R156, R123, 0x10, RZ ;  /* 0x000000107b9c7819 */ /* 0x000fe200000006ff */
[----:B------:R-:W-:Y:S01]  /*1280*/  FMUL.FTZ R123, R30, R81 ;  /* 0x000000511e7b7220 */ /* 0x000fe20000410000 */
[----:B------:R-:W-:Y:S01]  /*1290*/  SHF.R.U32.HI R72, RZ, 0x7, R97 ;  /* 0x00000007ff487819 */ /* 0x000fe20000011661 */
[----:B------:R-:W-:Y:S01]  /*12a0*/  FADD.FTZ R74, R73, R124 ;  /* 0x0000007c494a7221 */ /* 0x000fe20000010000 */
[----:B------:R-:W-:Y:S01]  /*12b0*/  FFMA.FTZ R76, R126, R124, R75 ;  /* 0x0000007c7e4c7223 */ /* 0x000fe2000001004b */
[----:B------:R-:W-:Y:S01]  /*12c0*/  ISETP.GE.AND P1, PT, R112, UR11, PT ;  /* 0x0000000b70007c0c */ /* 0x000fe2000bf26270 */
[----:B------:R-:W-:Y:S01]  /*12d0*/  FMUL.FTZ R122, R117, R122 ;  /* 0x0000007a757a7220 */ /* 0x000fe20000410000 */
[----:B------:R-:W-:Y:S01]  /*12e0*/  SHF.L.U32 R72, R72, 0x2, RZ ;  /* 0x0000000248487819 */ /* 0x000fe200000006ff */
        /* <DEDUP_REMOVED lines=42> */
.L_x_1755:
[----:B------:R-:W3:Y:S01]  /*1590*/  S2R R77, SR_CgaCtaId ;  /* 0x00000000004d7919 */ /* 0x000ee20000008800 */
[----:B------:R-:W-:Y:S01]  /*15a0*/  LOP3.LUT P3, RZ, R97, 0x1f, RZ, 0xc0, !PT ;  /* 0x0000001f61ff7812 */ /* 0x000fe2000786c0ff */
[----:B------:R-:W-:Y:S01]  /*15b0*/  UISETP.NE.AND UP0, UPT, UR20, URZ, UPT ;  /* 0x0000003f1400728c */ /* 0x000fe2000bf05270 */
[----:B------:R-:W-:Y:S01]  /*15c0*/  MOV R72, 0x400 ;  /* 0x0000040000487802 */ /* 0x000fe20000000f00 */
[----:B0-2---:R-:W-:Y:S01]  /*15d0*/  FADD.FTZ R81, R81, R76 ;  /* 0x0000004c51517221 */ /* 0x005fe20000010000 */
[----:B-1----:R-:W-:Y:S01]  /*15e0*/  FADD.FTZ R80, R80, R75 ;  /* 0x0000004b50507221 */ /* 0x002fe20000010000 */
[----:B------:R-:W-:Y:S02]  /*15f0*/  SHF.L.U32 R156, R121, 0x3, RZ ;  /* 0x00000003799c7819 */ /* 0x000fe400000006ff */
[----:B------:R-:W-:Y:S01]  /*1600*/  PLOP3.LUT P1, PT, PT, PT, UP0, 0x80, 0x0 ;  /* 0x000000000000781c */ /* 0x000fe20003f2f008 */
[----:B------:R-:W-:Y:S05]  /*1610*/  WARPSYNC.ALL ;  /* 0x0000000000007948 */ /* 0x000fea0003800000 */
[----:B------:R-:W-:-:S02]  /*1620*/  SHF.R.U32.HI R157, RZ, 0x1d, R121 ;  /* 0x0000001dff9d7819 */ /* 0x000fc40000011679 */
[----:B------:R-:W-:Y:S02]  /*1630*/  SHF.R.U32.HI R155, RZ, 0x1d, R120 ;  /* 0x0000001dff9b7819 */ /* 0x000fe40000011678 */
[----:B------:R-:W-:Y:S02]  /*1640*/  ISETP.NE.U32.AND P5, PT, R110, RZ, PT ;  /* 0x000000ff6e00720c */ /* 0x000fe40003fa5070 */
[----:B------:R-:W-:Y:S02]  /*1650*/  SHF.L.U32 R110, R119, 0x3, RZ ;  /* 0x00000003776e7819 */ /* 0x000fe400000006ff */
[----:B------:R-:W-:Y:S02]  /*1660*/  ISETP.NE.AND.EX P5, PT, R111, RZ, PT, P5 ;  /* 0x000000ff6f00720c */ /* 0x000fe40003fa5350 */
[----:B------:R-:W-:Y:S02]  /*1670*/  SHF.R.U32.HI R111, RZ, 0x1d, R119 ;  /* 0x0000001dff6f7819 */ /* 0x000fe40000011677 */
[----:B---3--:R-:W-:-:S02]  /*1680*/  LEA R74, R77, R72, 0x18 ;  /* 0x000000484d4a7211 */ /* 0x008fc400078ec0ff */
[----:B------:R-:W-:-:S03]  /*1690*/  @!P3 IADD3 R72, R106, R73, RZ ;  /* 0x000000496a48b210 */ /* 0x000fc60007ffe0ff */
[----:B------:R-:W-:Y:S01]  /*16a0*/  IMAD R88, R73, 0x8, R74 ;  /* 0x0000000849587824 */ /* 0x000fe200078e024a */
[----:B------:R-:W-:-:S05]  /*16b0*/  @!P3 LEA R87, R72, R74, 0x3 ;  /* 0x0000004a4857b211 */ /* 0x000fca00078e18ff */
[----:B------:R-:W-:Y:S01]  /*16c0*/  @!P3 STS.64 [R87+0x2800], R80 ;  /* 0x002800505700b388 */ /* 0x000fe20000000a00 */
[----:B------:R-:W-:Y:S01]  /*16d0*/  BAR.SYNC.DEFER_BLOCKING 0x0 ;  /* 0x0000000000007b1d */ /* 0x000fe20000010000 */
[----:B------:R-:W-:-:S04]  /*16e0*/  ISETP.NE.U32.AND P3, PT, RZ, UR16, PT ;  /* 0x00000010ff007c0c */ /* 0x000fc8000bf65070 */
[----:B------:R-:W-:Y:S01]  /*16f0*/  ISETP.NE.AND.EX P3, PT, RZ, UR17, PT, P3 ;  /* 0x00000011ff007c0c */ /* 0x000fe2000bf65330 */
[----:B------:R-:W0:Y:S04]  /*1700*/  LDS.128 R72, [R88+0x2800] ;  /* 0x0028000058487984 */ /* 0x000e280000000c00 */
[----:B------:R1:W2:Y:S08]  /*1710*/  LDS.128 R76, [R88+0x2810] ;  /* 0x00281000584c7984 */ /* 0x0002b00000000c00 */
[----:B-1----:R-:W-:Y:S01]  /*1720*/  @P3 LEA R88, P4, R121, UR16, 0x4 ;  /* 0x0000001079583c11 */ /* 0x002fe2000f8820ff */
        /* <DEDUP_REMOVED lines=11> */
[----:B------:R-:W-:Y:S01]  /*17e0*/  SHF.L.U32 R121, R120, 0x3, RZ ;  /* 0x0000000378797819 */ /* 0x000fe200000006ff */
[----:B------:R-:W-:Y:S01]  /*17f0*/  FMUL.FTZ R161, R72, UR9 ;  /* 0x0000000948a17c20 */ /* 0x000fe20008410000 */
[----:B------:R-:W-:Y:S02]  /*1800*/  IADD3.X R159, R157, UR19, RZ, P4, !PT ;  /* 0x000000139d9f7c10 */ /* 0x000fe4000a7fe4ff */
[----:B------:R-:W-:Y:S02]  /*1810*/  FSEL R160, R78, RZ, !P1 ;  /* 0x000000ff4ea07208 */ /* 0x000fe40004800000 */
[----:B------:R-:W-:-:S03]  /*1820*/  @P3 LEA R78, P4, R120, UR16, 0x4 ;  /* 0x00000010784e3c11 */ /* 0x000fc6000f8820ff */
[-CC-:B------:R-:W-:Y:S01]  /*1830*/  FFMA.FTZ R73, R86, R161.reuse, R160.reuse ;  /* 0x000000a156497223 */ /* 0x180fe200000100a0 */
[----:B------:R-:W-:Y:S01]  /*1840*/  @P3 LEA.HI.X R79, R120, UR17, RZ, 0x4, P4 ;  /* 0x00000011784f3c11 */ /* 0x000fe2000a0f24ff */
[-CC-:B------:R-:W-:Y:S01]  /*1850*/  FFMA.FTZ R83, R83, R161.reuse, R160.reuse ;  /* 0x000000a153537223 */ /* 0x180fe200000100a0 */
[----:B------:R-:W-:Y:S01]  /*1860*/  IADD3 R76, P4, R121, UR18, RZ ;  /* 0x00000012794c7c10 */ /* 0x000fe2000ff9e0ff */
[----:B------:R-:W-:Y:S01]  /*1870*/  FADD.FTZ R72, R82, -R73 ;  /* 0x8000004952487221 */ /* 0x000fe20000010000 */
[-CC-:B------:R-:W-:Y:S01]  /*1880*/  FFMA.FTZ R85, R85, R161.reuse, R160.reuse ;  /* 0x000000a155557223 */ /* 0x180fe200000100a0 */
[-C--:B------:R-:W-:Y:S01]  /*1890*/  FFMA.FTZ R73, R154, R161.reuse, R160 ;  /* 0x000000a19a497223 */ /* 0x080fe200000100a0 */
[----:B------:R-:W-:Y:S01]  /*18a0*/  IADD3.X R77, R155, UR19, RZ, P4, !PT ;  /* 0x000000139b4d7c10 */ /* 0x000fe2000a7fe4ff */
[----:B------:R-:W-:Y:S01]  /*18b0*/  FADD.FTZ R162, R162, -R83 ;  /* 0x80000053a2a27221 */ /* 0x000fe20000010000 */
[C---:B------:R-:W-:Y:S01]  /*18c0*/  @P3 LEA R86, P4, R119.reuse, UR16, 0x4 ;  /* 0x0000001077563c11 */ /* 0x040fe2000f8820ff */
[----:B------:R-:W-:Y:S01]  /*18d0*/  FADD.FTZ R74, R84, -R85 ;  /* 0x80000055544a7221 */ /* 0x000fe20000010000 */
[----:B------:R-:W-:Y:S01]  /*18e0*/  SHF.R.U32.HI R120, RZ, 0x1d, R118 ;  /* 0x0000001dff787819 */ /* 0x000fe20000011676 */
[----:B------:R-:W-:Y:S01]  /*18f0*/  FADD.FTZ R152, R152, -R73 ;  /* 0x8000004998987221 */ /* 0x000fe20000010000 */
[----:B------:R-:W-:Y:S01]  /*1900*/  @P3 LEA.HI.X R87, R119, UR17, RZ, 0x4, P4 ;  /* 0x0000001177573c11 */ /* 0x000fe2000a0f24ff */
[----:B------:R-:W-:Y:S01]  /*1910*/  IMAD.SHL.U32 R119, R118, 0x8, RZ ;  /* 0x0000000876777824 */ /* 0x000fe200078e00ff */
[----:B------:R-:W-:Y:S01]  /*1920*/  IADD3 R80, P4, R110, UR18, RZ ;  /* 0x000000126e507c10 */ /* 0x000fe2000ff9e0ff */
[C---:B------:R-:W-:Y:S01]  /*1930*/  FMUL.FTZ R162, R117.reuse, R162 ;  /* 0x000000a275a27220 */ /* 0x040fe20000410000 */
[C---:B------:R-:W-:Y:S01]  /*1940*/  FMUL.FTZ R163, R117.reuse, R74 ;  /* 0x0000004a75a37220 */ /* 0x040fe20000410000 */
[----:B------:R-:W-:Y:S01]  /*1950*/  FMUL.FTZ R152, R117, R152 ;  /* 0x0000009875987220 */ /* 0x000fe20000410000 */
[----:B------:R-:W-:Y:S01]  /*1960*/  IADD3.X R81, R111, UR19, RZ, P4, !PT ;  /* 0x000000136f517c10 */ /* 0x000fe2000a7fe4ff */
[----:B-----5:R-:W-:Y:S01]  /*1970*/  @P5 FADD.FTZ R162, R48, R162 ;  /* 0x000000a230a25221 */ /* 0x020fe20000010000 */
[----:B------:R-:W-:Y:S01]  /*1980*/  @P3 LEA R82, P4, R118, UR16, 0x4 ;  /* 0x0000001076523c11 */ /* 0x000fe2000f8820ff */
[----:B------:R-:W-:Y:S01]  /*1990*/  @P5 FADD.FTZ R163, R50, R163 ;  /* 0x000000a332a35221 */ /* 0x000fe20000010000 */
[----:B------:R-:W-:Y:S01]  /*19a0*/  @P5 FADD.FTZ R152, R51, R152 ;  /* 0x0000009833985221 */ /* 0x000fe20000010000 */
[-CC-:B------:R-:W-:Y:S01]  /*19b0*/  FFMA.FTZ R149, R149, R161.reuse, R160.reuse ;  /* 0x000000a195957223 */ /* 0x180fe200000100a0 */
[----:B------:R-:W-:Y:S01]  /*19c0*/  @P3 LEA.HI.X R83, R118, UR17, RZ, 0x4, P4 ;  /* 0x0000001176533c11 */ /* 0x000fe2000a0f24ff */
[----:B------:R-:W-:Y:S01]  /*19d0*/  FMUL.FTZ R118, R117, R72 ;  /* 0x0000004875767220 */ /* 0x000fe20000410000 */
[----:B------:R-:W-:Y:S01]  /*19e0*/  IADD3 R84, P4, R119, UR18, RZ ;  /* 0x0000001277547c10 */ /* 0x000fe2000ff9e0ff */
[-CC-:B------:R-:W-:Y:S01]  /*19f0*/  FFMA.FTZ R145, R145, R161.reuse, R160.reuse ;  /* 0x000000a191917223 */ /* 0x180fe200000100a0 */
[-C--:B------:R-:W-:Y:S01]  /*1a00*/  FFMA.FTZ R165, R144, R161.reuse, R160 ;  /* 0x000000a190a57223 */ /* 0x080fe200000100a0 */
[----:B------:R-:W-:Y:S01]  /*1a10*/  @P5 FADD.FTZ R118, R49, R118 ;  /* 0x0000007631765221 */ /* 0x000fe20000010000 */
[----:B------:R-:W-:Y:S01]  /*1a20*/  IADD3.X R85, R120, UR19, RZ, P4, !PT ;  /* 0x0000001378557c10 */ /* 0x000fe2000a7fe4ff */
[----:B------:R-:W-:Y:S01]  /*1a30*/  FADD.FTZ R146, R146, -R149 ;  /* 0x8000009592927221 */ /* 0x000fe20000010000 */
[----:B------:R-:W-:Y:S01]  /*1a40*/  ISETP.NE.U32.AND P4, PT, RZ, UR16, PT ;  /* 0x00000010ff007c0c */ /* 0x000fe2000bf85070 */
[-CC-:B------:R-:W-:Y:S01]  /*1a50*/  FFMA.FTZ R144, R141, R161.reuse, R160.reuse ;  /* 0x000000a18d907223 */ /* 0x180fe200000100a0 */
[-CC-:B------:R-:W-:Y:S01]  /*1a60*/  FFMA.FTZ R148, R148, R161.reuse, R160.reuse ;  /* 0x000000a194947223 */ /* 0x180fe200000100a0 */
[-CC-:B------:R-:W-:Y:S01]  /*1a70*/  FFMA.FTZ R141, R138, R161.reuse, R160.reuse ;  /* 0x000000a18a8d7223 */ /* 0x180fe200000100a0 */
[----:B------:R-:W-:Y:S01]  /*1a80*/  ISETP.NE.AND.EX P4, PT, RZ, UR17, PT, P4 ;  /* 0x00000011ff007c0c */ /* 0x000fe2000bf85340 */
[----:B------:R-:W-:Y:S01]  /*1a90*/  FFMA.FTZ R138, R137, R161, R160 ;  /* 0x000000a1898a7223 */ /* 0x000fe200000100a0 */
[----:B------:R-:W-:Y:S01]  /*1aa0*/  FADD.FTZ R142, R142, -R145 ;  /* 0x800000918e8e7221 */ /* 0x000fe20000010000 */
[----:B------:R-:W-:Y:S01]  /*1ab0*/  FMUL.FTZ R137, R117, R146 ;  /* 0x0000009275897220 */ /* 0x000fe20000410000 */
[----:B------:R-:W-:Y:S01]  /*1ac0*/  SEL R72, R162, R68, P4 ;  /* 0x00000044a2487207 */ /* 0x000fe20002000000 */
[----:B------:R-:W-:Y:S01]  /*1ad0*/  FADD.FTZ R146, R140, -R165 ;  /* 0x800000a58c927221 */ /* 0x000fe20000010000 */
[----:B------:R-:W-:Y:S01]  /*1ae0*/  SEL R73, R118, R69, P4 ;  /* 0x0000004576497207 */ /* 0x000fe20002000000 */
[----:B------:R-:W-:Y:S01]  /*1af0*/  FADD.FTZ R148, R143, -R148 ;  /* 0x800000948f947221 */ /* 0x000fe20000010000 */
[----:B------:R-:W-:Y:S01]  /*1b00*/  SEL R74, R163, R70, P4 ;  /* 0x00000046a34a7207 */ /* 0x000fe20002000000 */
[----:B------:R-:W-:Y:S01]  /*1b10*/  FMUL.FTZ R143, R117, R142 ;  /* 0x0000008e758f7220 */ /* 0x000fe20000410000 */
[----:B------:R-:W-:Y:S01]  /*1b20*/  SEL R75, R152, R71, P4 ;  /* 0x00000047984b7207 */ /* 0x000fe20002000000 */
[----:B------:R-:W-:Y:S01]  /*1b30*/  FADD.FTZ R142, R136, -R141 ;  /* 0x8000008d888e7221 */ /* 0x000fe20000010000 */
[----:B------:R-:W-:Y:S01]  /*1b40*/  FADD.FTZ R144, R139, -R144 ;  /* 0x800000908b907221 */ /* 0x000fe20000010000 */
[----:B------:R-:W-:Y:S01]  /*1b50*/  FMUL.FTZ R136, R117, R146 ;  /* 0x0000009275887220 */ /* 0x000fe20000410000 */
[-C--:B------:R-:W-:Y:S01]  /*1b60*/  FFMA.FTZ R154, R151, R161.reuse, R160 ;  /* 0x000000a1979a7223 */ /* 0x080fe200000100a0 */
[----:B------:R0:W-:Y:S01]  /*1b70*/  @P3 STG.E.128 desc[UR4][R88.64], R72 ;  /* 0x0000004858003986 */ /* 0x0001e2000c101d04 */
[----:B------:R-:W-:Y:S01]  /*1b80*/  FADD.FTZ R146, R135, -R138 ;  /* 0x8000008a87927221 */ /* 0x000fe20000010000 */
[-CC-:B------:R-:W-:Y:S01]  /*1b90*/  FFMA.FTZ R153, R153, R161.reuse, R160.reuse ;  /* 0x000000a199997223 */ /* 0x180fe200000100a0 */
[-C--:B------:R-:W-:Y:S01]  /*1ba0*/  FFMA.FTZ R122, R122, R161.reuse, R160 ;  /* 0x000000a17a7a7223 */ /* 0x080fe200000100a0 */
[----:B------:R-:W-:Y:S01]  /*1bb0*/  FMUL.FTZ R141, R117, R144 ;  /* 0x00000090758d7220 */ /* 0x000fe20000410000 */
[----:B------:R-:W-:Y:S01]  /*1bc0*/  FADD.FTZ R154, R147, -R154 ;  /* 0x8000009a939a7221 */ /* 0x000fe20000010000 */
[C---:B------:R-:W-:Y:S01]  /*1bd0*/  FMUL.FTZ R145, R117.reuse, R146 ;  /* 0x0000009275917220 */ /* 0x040fe20000410000 */
[----:B------:R-:W-:Y:S01]  /*1be0*/  FMUL.FTZ R140, R117, R148 ;  /* 0x00000094758c7220 */ /* 0x000fe20000410000 */
[----:B------:R-:W-:Y:S01]  /*1bf0*/  FADD.FTZ R150, R150, -R153 ;  /* 0x8000009996967221 */ /* 0x000fe20000010000 */
[----:B------:R-:W-:Y:S01]  /*1c00*/  FADD.FTZ R148, R91, -R122 ;  /* 0x8000007a5b947221 */ /* 0x000fe20000010000 */
[----:B------:R-:W-:Y:S01]  /*1c10*/  FMUL.FTZ R138, R117, R142 ;  /* 0x0000008e758a7220 */ /* 0x000fe20000410000 */
[----:B------:R-:W-:Y:S01]  /*1c20*/  @P5 FADD.FTZ R137, R54, R137 ;  /* 0x0000008936895221 */ /* 0x000fe20000010000 */
[----:B------:R-:W-:Y:S01]  /*1c30*/  @P5 FADD.FTZ R140, R55, R140 ;  /* 0x0000008c378c5221 */ /* 0x000fe20000010000 */
[----:B------:R-:W-:Y:S01]  /*1c40*/  @P5 FADD.FTZ R143, R56, R143 ;  /* 0x0000008f388f5221 */ /* 0x000fe20000010000 */
[----:B------:R-:W-:Y:S01]  /*1c50*/  @P5 FADD.FTZ R136, R57, R136 ;  /* 0x0000008839885221 */ /* 0x000fe20000010000 */
[----:B------:R-:W-:Y:S01]  /*1c60*/  @P5 FADD.FTZ R141, R58, R141 ;  /* 0x0000008d3a8d5221 */ /* 0x000fe20000010000 */
[----:B------:R-:W-:Y:S01]  /*1c70*/  @P5 FADD.FTZ R138, R59, R138 ;  /* 0x0000008a3b8a5221 */ /* 0x000fe20000010000 */
[----:B------:R-:W-:Y:S01]  /*1c80*/  @P5 FADD.FTZ R145, R60, R145 ;  /* 0x000000913c915221 */ /* 0x000fe20000010000 */
[-CC-:B0-----:R-:W-:Y:S01]  /*1c90*/  FFMA.FTZ R72, R133, R161.reuse, R160.reuse ;  /* 0x000000a185487223 */ /* 0x181fe200000100a0 */
[-CC-:B------:R-:W-:Y:S01]  /*1ca0*/  FFMA.FTZ R73, R134, R161.reuse, R160.reuse ;  /* 0x000000a186497223 */ /* 0x180fe200000100a0 */
[-CC-:B------:R-:W-:Y:S01]  /*1cb0*/  FFMA.FTZ R75, R130, R161.reuse, R160.reuse ;  /* 0x000000a1824b7223 */ /* 0x180fe200000100a0 */
[-C--:B------:R-:W-:Y:S01]  /*1cc0*/  FFMA.FTZ R74, R129, R161.reuse, R160 ;  /* 0x000000a1814a7223 */ /* 0x080fe200000100a0 */
[----:B------:R-:W-:Y:S01]  /*1cd0*/  FADD.FTZ R72, R131, -R72 ;  /* 0x8000004883487221 */ /* 0x000fe20000010000 */
[-CC-:B------:R-:W-:Y:S01]  /*1ce0*/  FFMA.FTZ R89, R126, R161.reuse, R160.reuse ;  /* 0x000000a17e597223 */ /* 0x180fe200000100a0 */
[----:B------:R-:W-:Y:S01]  /*1cf0*/  FFMA.FTZ R88, R125, R161, R160 ;  /* 0x000000a17d587223 */ /* 0x000fe200000100a0 */
[----:B------:R-:W-:Y:S01]  /*1d00*/  FADD.FTZ R144, R132, -R73 ;  /* 0x8000004984907221 */ /* 0x000fe20000010000 */
[----:B------:R-:W-:Y:S01]  /*1d10*/  FADD.FTZ R146, R128, -R75 ;  /* 0x8000004b80927221 */ /* 0x000fe20000010000 */
[----:B------:R-:W-:Y:S01]  /*1d20*/  FMUL.FTZ R147, R117, R72 ;  /* 0x0000004875937220 */ /* 0x000fe20000410000 */
[----:B------:R-:W-:Y:S01]  /*1d30*/  FADD.FTZ R74, R127, -R74 ;  /* 0x8000004a7f4a7221 */ /* 0x000fe20000010000 */
[----:B------:R-:W-:Y:S01]  /*1d40*/  FADD.FTZ R72, R124, -R89 ;  /* 0x800000597c487221 */ /* 0x000fe20000010000 */
[----:B------:R-:W-:Y:S01]  /*1d50*/  FADD.FTZ R88, R123, -R88 ;  /* 0x800000587b587221 */ /* 0x000fe20000010000 */
[C---:B------:R-:W-:Y:S01]  /*1d60*/  FMUL.FTZ R142, R117.reuse, R144 ;  /* 0x00000090758e7220 */ /* 0x040fe20000410000 */
        /* <DEDUP_REMOVED lines=16> */
[----:B------:R-:W-:Y:S01]  /*1e70*/  ISETP.NE.U32.AND P5, PT, RZ, UR14, PT ;  /* 0x0000000eff007c0c */ /* 0x000fe2000bfa5070 */
[----:B------:R-:W0:Y:S03]  /*1e80*/  F2F.BF16.F32 R118, R118 ;  /* 0x0000007600767304 */ /* 0x000e260000202000 */
[----:B------:R-:W-:-:S05]  /*1e90*/  ISETP.NE.AND.EX P5, PT, RZ, UR15, PT, P5 ;  /* 0x0000000fff007c0c */ /* 0x000fca000bfa5350 */
[----:B------:R-:W1:Y:S01]  /*1ea0*/  F2F.BF16.F32 R152, R152 ;  /* 0x0000009800987304 */ /* 0x000e620000202000 */
[----:B0-----:R-:W-:-:S07]  /*1eb0*/  IMAD.WIDE.U32 R72, R118, 0x10000, RZ ;  /* 0x0001000076487825 */ /* 0x001fce00078e00ff */
[----:B------:R-:W0:Y:S01]  /*1ec0*/  F2F.BF16.F32 R163, R163 ;  /* 0x000000a300a37304 */ /* 0x000e220000202000 */
[----:B------:R-:W-:Y:S02]  /*1ed0*/  @P5 PRMT R114, R118, 0x7610, R114 ;  /* 0x0000761076725816 */ /* 0x000fe40000000072 */
[----:B-1----:R-:W-:-:S05]  /*1ee0*/  SHF.L.U32 R74, R152, 0x10, RZ ;  /* 0x00000010984a7819 */ /* 0x002fca00000006ff */
[----:B------:R-:W1:Y:S01]  /*1ef0*/  F2F.BF16.F32 R151, R162 ;  /* 0x000000a200977304 */ /* 0x000e620000202000 */
[----:B------:R-:W-:Y:S02]  /*1f00*/  @P5 PRMT R116, R152, 0x7610, R116 ;  /* 0x0000761098745816 */ /* 0x000fe40000000074 */
[----:B0-----:R-:W-:-:S05]  /*1f10*/  LOP3.LUT R75, R73, R74, R163, 0xfe, !PT ;  /* 0x0000004a494b7212 */ /* 0x001fca00078efea3 */
[----:B------:R-:W0:Y:S01]  /*1f20*/  F2F.BF16.F32 R126, R130 ;  /* 0x00000082007e7304 */ /* 0x000e220000202000 */
[----:B------:R-:W-:Y:S02]  /*1f30*/  @P5 PRMT R115, R163, 0x7610, R115 ;  /* 0x00007610a3735816 */ /* 0x000fe40000000073 */
[----:B-1----:R-:W-:-:S05]  /*1f40*/  LOP3.LUT R74, R72, R151, RZ, 0xfc, !PT ;  /* 0x00000097484a7212 */ /* 0x002fca00078efcff */
[----:B------:R-:W1:Y:S01]  /*1f50*/  F2F.BF16.F32 R139, R140 ;  /* 0x0000008c008b7304 */ /* 0x000e620000202000 */
[----:B------:R-:W-:Y:S01]  /*1f60*/  @P5 PRMT R113, R151, 0x7610, R113 ;  /* 0x0000761097715816 */ /* 0x000fe20000000071 */
[----:B------:R2:W-:Y:S01]  /*1f70*/  STG.E.64 desc[UR4][R158.64], R74 ;  /* 0x0000004a9e007986 */ /* 0x0005e2000c101b04 */
[----:B0-----:R-:W-:-:S05]  /*1f80*/  IMAD.WIDE.U32 R72, R126, 0x10000, RZ ;  /* 0x000100007e487825 */ /* 0x001fca00078e00ff */
[----:B------:R-:W0:Y:S01]  /*1f90*/  F2F.BF16.F32 R125, R129 ;  /* 0x00000081007d7304 */ /* 0x000e220000202000 */
[----:B-1----:R-:W-:-:S07]  /*1fa0*/  SHF.L.U32 R89, R139, 0x10, RZ ;  /* 0x000000108b597819 */ /* 0x002fce00000006ff */
[----:B------:R-:W1:Y:S01]  /*1fb0*/  F2F.BF16.F32 R134, R137 ;  /* 0x0000008900867304 */ /* 0x000e620000202000 */
[----:B--2---:R-:W-:Y:S02]  /*1fc0*/  SEL R74, R137, R70, P4 ;  /* 0x00000046894a7207 */ /* 0x004fe40002000000 */
[----:B------:R-:W-:Y:S02]  /*1fd0*/  SEL R75, R140, R71, P4 ;  /* 0x000000478c4b7207 */ /* 0x000fe40002000000 */
[----:B0-----:R-:W-:-:S03]  /*1fe0*/  LOP3.LUT R88, R72, R125, RZ, 0xfc, !PT ;  /* 0x0000007d48587212 */ /* 0x001fc600078efcff */
[----:B------:R0:W2:Y:S01]  /*1ff0*/  F2F.BF16.F32 R133, R143 ;  /* 0x0000008f00857304 */ /* 0x0000a20000202000 */
[----:B------:R-:W-:Y:S02]  /*2000*/  SEL R72, R129, R68, P4 ;  /* 0x0000004481487207 */ /* 0x000fe40002000000 */
[----:B-1----:R-:W-:-:S05]  /*2010*/  LOP3.LUT R89, R73, R89, R134, 0xfe, !PT ;  /* 0x0000005949597212 */ /* 0x002fca00078efe86 */
[----:B------:R0:W1:Y:S01]  /*2020*/  F2F.BF16.F32 R135, R136 ;  /* 0x0000008800877304 */ /* 0x0000620000202000 */
[----:B------:R-:W-:-:S07]  /*2030*/  SEL R73, R130, R69, P4 ;  /* 0x0000004582497207 */ /* 0x000fce0002000000 */
[----:B------:R0:W3:Y:S08]  /*2040*/  F2F.BF16.F32 R132, R141 ;  /* 0x0000008d00847304 */ /* 0x0000f00000202000 */
        /* <DEDUP_REMOVED lines=9> */
[----:B-1234-:R-:W-:Y:S05]  /*20e0*/  @!P5 BRA `(.L_x_1739) ;  /* 0x000000000020d947 */ /* 0x01efea0003800000 */
        /* <DEDUP_REMOVED lines=8> */
.L_x_1739:
[----:B------:R2:W-:Y:S01]  /*2170*/  @P3 STG.E.128 desc[UR4][R78.64], R72 ;  /* 0x000000484e003986 */ /* 0x0005e2000c101d04 */
[----:B------:R-:W-:Y:S01]  /*2180*/  IMAD.WIDE.U32 R158, R135, 0x10000, RZ ;  /* 0x00010000879e7825 */ /* 0x000fe200078e00ff */
[----:B------:R-:W-:Y:S02]  /*2190*/  SHF.L.U32 R129, R131, 0x10, RZ ;  /* 0x0000001083817819 */ /* 0x000fe400000006ff */
[----:B------:R3:W-:Y:S01]  /*21a0*/  STG.E.64 desc[UR4][R76.64], R88 ;  /* 0x000000584c007986 */ /* 0x0007e2000c101b04 */
[----:B0-----:R-:W-:Y:S01]  /*21b0*/  IMAD.U32 R137, R148, 0x10000, RZ ;  /* 0x0001000094897824 */ /* 0x001fe200078e00ff */
[----:B------:R-:W-:Y:S01]  /*21c0*/  SHF.L.U32 R151, R118, 0x10, RZ ;  /* 0x0000001076977819 */ /* 0x000fe200000006ff */
        /* <DEDUP_REMOVED lines=12> */
[----:B--2---:R-:W-:Y:S02]  /*2290*/  SEL R72, R143, R68, P4 ;  /* 0x000000448f487207 */ /* 0x004fe40002000000 */
[----:B------:R-:W-:Y:S02]  /*22a0*/  SEL R73, R136, R69, P4 ;  /* 0x0000004588497207 */ /* 0x000fe40002000000 */
[----:B------:R-:W-:Y:S02]  /*22b0*/  SEL R74, R141, R70, P4 ;  /* 0x000000468d4a7207 */ /* 0x000fe40002000000 */
[----:B------:R-:W-:Y:S01]  /*22c0*/  SEL R75, R138, R71, P4 ;  /* 0x000000478a4b7207 */ /* 0x000fe20002000000 */
[----:B---3--:R-:W-:Y:S06]  /*22d0*/  @!P5 BRA `(.L_x_1740) ;  /* 0x000000000020d947 */ /* 0x008fec0003800000 */
        /* <DEDUP_REMOVED lines=8> */
.L_x_1740:
        /* <DEDUP_REMOVED lines=19> */
.L_x_1741:
        /* <DEDUP_REMOVED lines=25> */
.L_x_1742:
        /* <DEDUP_REMOVED lines=15> */
.L_x_1743:
        /* <DEDUP_REMOVED lines=32> */
[----:B------:R-:W-:-:S07]  /*2910*/  MOV R14, R16 ;  /* 0x00000010000e7202 */ /* 0x000fce0000000f00 */
.L_x_1737:
        /* <DEDUP_REMOVED lines=21> */
.L_x_1738:
[----:B------:R-:W-:Y:S01]  /*2a70*/  HFMA2.MMA R89, -RZ, RZ, 0, 9.5367431640625e-07 ;  /* 0x00000010ff597435 */ /* 0x000fe200000001ff */
[----:B------:R-:W-:Y:S01]  /*2a80*/  MOV R156, R74 ;  /* 0x0000004a009c7202 */ /* 0x000fe20000000f00 */
[----:B------:R-:W-:Y:S01]  /*2a90*/  IMAD.MOV.U32 R87, RZ, RZ, -0x1 ;  /* 0xffffffffff577424 */ /* 0x000fe200078e00ff */
[----:B------:R-:W-:-:S08]  /*2aa0*/  MOV R158, 0x1f ;  /* 0x0000001f009e7802 */ /* 0x000fd00000000f00 */
[----:B-----5:R-:W-:Y:S05]  /*2ab0*/  WARPSYNC.COLLECTIVE R87, `(.L_x_1745) ;  /* 0x0000000057087348 */ /* 0x020fea0003c00000 */
[----:B------:R0:W1:Y:S02]  /*2ac0*/  SHFL.DOWN P1, R88, R156, R89, R158 ;  /* 0x080000599c587389 */ /* 0x000064000002009e */
[----:B01---5:R-:W-:Y:S01]  /*2ad0*/  ENDCOLLECTIVE ;  /* 0x000000000000791b */ /* 0x023fe20003800000 */
.L_x_1745:
[----:B------:R-:W-:Y:S02]  /*2ae0*/  MOV R156, R76 ;  /* 0x0000004c009c7202 */ /* 0x000fe40000000f00 */
[----:B------:R-:W-:-:S07]  /*2af0*/  MOV R75, R88 ;  /* 0x00000058004b7202 */ /* 0x000fce0000000f00 */
[----:B------:R-:W-:Y:S05]  /*2b00*/  WARPSYNC.COLLECTIVE R87, `(.L_x_1746) ;  /* 0x0000000057087348 */ /* 0x000fea0003c00000 */
[----:B------:R0:W1:Y:S02]  /*2b10*/  SHFL.DOWN P1, R88, R156, R89, R158 ;  /* 0x080000599c587389 */ /* 0x000064000002009e */
[----:B01----:R-:W-:Y:S01]  /*2b20*/  ENDCOLLECTIVE ;  /* 0x000000000000791b */ /* 0x003fe20003800000 */
.L_x_1746:
[----:B------:R-:W-:Y:S01]  /*2b30*/  FADD.FTZ R75, R74, R75 ;  /* 0x0000004b4a4b7221 */ /* 0x000fe20000010000 */
[----:B------:R-:W-:-:S03]  /*2b40*/  HFMA2.MMA R89, -RZ, RZ, 0, 4.76837158203125e-07 ;  /* 0x00000008ff597435 */ /* 0x000fc600000001ff */
[----:B------:R-:W-:Y:S01]  /*2b50*/  IMAD.MOV.U32 R156, RZ, RZ, R75 ;  /* 0x000000ffff9c7224 */ /* 0x000fe200078e004b */
[----:B------:R-:W-:-:S07]  /*2b60*/  MOV R77, R88 ;  /* 0x00000058004d7202 */ /* 0x000fce0000000f00 */
[----:B------:R-:W-:Y:S05]  /*2b70*/  WARPSYNC.COLLECTIVE R87, `(.L_x_1747) ;  /* 0x0000000057087348 */ /* 0x000fea0003c00000 */
[----:B------:R0:W1:Y:S02]  /*2b80*/  SHFL.DOWN P1, R88, R156, R89, R158 ;  /* 0x080000599c587389 */ /* 0x000064000002009e */
[----:B01----:R-:W-:Y:S01]  /*2b90*/  ENDCOLLECTIVE ;  /* 0x000000000000791b */ /* 0x003fe20003800000 */
.L_x_1747:
[----:B------:R-:W-:-:S05]  /*2ba0*/  FADD.FTZ R77, R76, R77 ;  /* 0x0000004d4c4d7221 */ /* 0x000fca0000010000 */
[----:B------:R-:W-:Y:S02]  /*2bb0*/  MOV R156, R77 ;  /* 0x0000004d009c7202 */ /* 0x000fe40000000f00 */
[----:B------:R-:W-:-:S07]  /*2bc0*/  MOV R72, R88 ;  /* 0x0000005800487202 */ /* 0x000fce0000000f00 */
[----:B------:R-:W-:Y:S05]  /*2bd0*/  WARPSYNC.COLLECTIVE R87, `(.L_x_1748) ;  /* 0x0000000057087348 */ /* 0x000fea0003c00000 */
[----:B------:R0:W1:Y:S02]  /*2be0*/  SHFL.DOWN P1, R88, R156, R89, R158 ;  /* 0x080000599c587389 */ /* 0x000064000002009e */
[----:B01----:R-:W-:Y:S01]  /*2bf0*/  ENDCOLLECTIVE ;  /* 0x000000000000791b */ /* 0x003fe20003800000 */
.L_x_1748:
[----:B------:R-:W-:Y:S01]  /*2c00*/  FADD.FTZ R72, R75, R72 ;  /* 0x000000484b487221 */ /* 0x000fe20000010000 */
[----:B------:R-:W-:-:S04]  /*2c10*/  HFMA2.MMA R89, -RZ, RZ, 0, 2.384185791015625e-07 ;  /* 0x00000004ff597435 */ /* 0x000fc800000001ff */
[----:B------:R-:W-:Y:S01]  /*2c20*/  MOV R156, R72 ;  /* 0x00000048009c7202 */ /* 0x000fe20000000f00 */
[----:B------:R-:W-:-:S07]  /*2c30*/  IMAD.MOV.U32 R78, RZ, RZ, R88 ;  /* 0x000000ffff4e7224 */ /* 0x000fce00078e0058 */
[----:B------:R-:W-:Y:S05]  /*2c40*/  WARPSYNC.COLLECTIVE R87, `(.L_x_1749) ;  /* 0x0000000057087348 */ /* 0x000fea0003c00000 */
[----:B------:R0:W1:Y:S02]  /*2c50*/  SHFL.DOWN P1, R88, R156, R89, R158 ;  /* 0x080000599c587389 */ /* 0x000064000002009e */
[----:B01----:R-:W-:Y:S01]  /*2c60*/  ENDCOLLECTIVE ;  /* 0x000000000000791b */ /* 0x003fe20003800000 */
.L_x_1749:
[----:B------:R-:W-:-:S04]  /*2c70*/  FADD.FTZ R78, R77, R78 ;  /* 0x0000004e4d4e7221 */ /* 0x000fc80000010000 */
[----:B------:R-:W-:Y:S01]  /*2c80*/  IMAD.MOV.U32 R156, RZ, RZ, R78 ;  /* 0x000000ffff9c7224 */ /* 0x000fe200078e004e */
[----:B------:R-:W-:-:S07]  /*2c90*/  MOV R79, R88 ;  /* 0x00000058004f7202 */ /* 0x000fce0000000f00 */
[----:B------:R-:W-:Y:S05]  /*2ca0*/  WARPSYNC.COLLECTIVE R87, `(.L_x_1750) ;  /* 0x0000000057087348 */ /* 0x000fea0003c00000 */
[----:B------:R0:W1:Y:S02]  /*2cb0*/  SHFL.DOWN P1, R88, R156, R89, R158 ;  /* 0x080000599c587389 */ /* 0x000064000002009e */
[----:B01----:R-:W-:Y:S01]  /*2cc0*/  ENDCOLLECTIVE ;  /* 0x000000000000791b */ /* 0x003fe20003800000 */
.L_x_1750:
[----:B------:R-:W-:Y:S01]  /*2cd0*/  FADD.FTZ R79, R72, R79 ;  /* 0x0000004f484f7221 */ /* 0x000fe20000010000 */
[----:B------:R-:W-:-:S04]  /*2ce0*/  HFMA2.MMA R89, -RZ, RZ, 0, 1.1920928955078125e-07 ;  /* 0x00000002ff597435 */ /* 0x000fc800000001ff */
[----:B------:R-:W-:Y:S02]  /*2cf0*/  MOV R156, R79 ;  /* 0x0000004f009c7202 */ /* 0x000fe40000000f00 */
[----:B------:R-:W-:-:S07]  /*2d00*/  MOV R81, R88 ;  /* 0x0000005800517202 */ /* 0x000fce0000000f00 */
[----:B------:R-:W-:Y:S05]  /*2d10*/  WARPSYNC.COLLECTIVE R87, `(.L_x_1751) ;  /* 0x0000000057087348 */ /* 0x000fea0003c00000 */
[----:B------:R0:W1:Y:S02]  /*2d20*/  SHFL.DOWN P1, R88, R156, R89, R158 ;  /* 0x080000599c587389 */ /* 0x000064000002009e */
[----:B01----:R-:W-:Y:S01]  /*2d30*/  ENDCOLLECTIVE ;  /* 0x000000000000791b */ /* 0x003fe20003800000 */
.L_x_1751:
[----:B------:R-:W-:-:S05]  /*2d40*/  FADD.FTZ R74, R78, R81 ;  /* 0x000000514e4a7221 */ /* 0x000fca0000010000 */
[----:B------:R-:W-:Y:S01]  /*2d50*/  MOV R156, R74 ;  /* 0x0000004a009c7202 */ /* 0x000fe20000000f00 */
[----:B------:R-:W-:-:S07]  /*2d60*/  IMAD.MOV.U32 R80, RZ, RZ, R88 ;  /* 0x000000ffff507224 */ /* 0x000fce00078e0058 */
[----:B------:R-:W-:Y:S05]  /*2d70*/  WARPSYNC.COLLECTIVE R87, `(.L_x_1752) ;  /* 0x0000000057087348 */ /* 0x000fea0003c00000 */
[----:B------:R0:W1:Y:S02]  /*2d80*/  SHFL.DOWN P1, R88, R156, R89, R158 ;  /* 0x080000599c587389 */ /* 0x000064000002009e */
[----:B01----:R-:W-:Y:S01]  /*2d90*/  ENDCOLLECTIVE ;  /* 0x000000000000791b */ /* 0x003fe20003800000 */
.L_x_1752:
[----:B------:R-:W-:-:S05]  /*2da0*/  FADD.FTZ R80, R79, R80 ;  /* 0x000000504f507221 */ /* 0x000fca0000010000 */
[----:B------:R-:W-:Y:S01]  /*2db0*/  MOV R156, R80 ;  /* 0x00000050009c7202 */ /* 0x000fe20000000f00 */
[----:B------:R-:W-:Y:S01]  /*2dc0*/  IMAD.MOV.U32 R89, RZ, RZ, 0x1 ;  /* 0x00000001ff597424 */ /* 0x000fe200078e00ff */
[----:B------:R-:W-:-:S07]  /*2dd0*/  MOV R81, R88 ;  /* 0x0000005800517202 */ /* 0x000fce0000000f00 */
[----:B------:R-:W-:Y:S05]  /*2de0*/  WARPSYNC.COLLECTIVE R87, `(.L_x_1753) ;  /* 0x0000000057087348 */ /* 0x000fea0003c00000 */
[----:B------:R0:W1:Y:S02]  /*2df0*/  SHFL.DOWN P1, R88, R156, R89, R158 ;  /* 0x080000599c587389 */ /* 0x000064000002009e */
[----:B01----:R-:W-:Y:S01]  /*2e00*/  ENDCOLLECTIVE ;  /* 0x000000000000791b */ /* 0x003fe20003800000 */
.L_x_1753:
[----:B------:R-:W-:-:S05]  /*2e10*/  FADD.FTZ R81, R74, R81 ;  /* 0x000000514a517221 */ /* 0x000fca0000010000 */
[----:B------:R-:W-:Y:S02]  /*2e20*/  MOV R156, R81 ;  /* 0x00000051009c7202 */ /* 0x000fe40000000f00 */
[----:B------:R-:W-:-:S07]  /*2e30*/  MOV R75, R88 ;  /* 0x00000058004b7202 */ /* 0x000fce0000000f00 */
[----:B------:R-:W-:Y:S05]  /*2e40*/  WARPSYNC.COLLECTIVE R87, `(.L_x_1754) ;  /* 0x0000000057087348 */ /* 0x000fea0003c00000 */
[----:B------:R0:W1:Y:S02]  /*2e50*/  SHFL.DOWN P1, R88, R156, R89, R158 ;  /* 0x080000599c587389 */ /* 0x000064000002009e */
[----:B01----:R-:W-:Y:S01]  /*2e60*/  ENDCOLLECTIVE ;  /* 0x000000000000791b */ /* 0x003fe20003800000 */
.L_x_1754:
[----:B------:R-:W-:Y:S01]  /*2e70*/  MOV R76, R88 ;  /* 0x00000058004c7202 */ /* 0x000fe20000000f00 */
[----:B------:R-:W-:Y:S06]  /*2e80*/  BRA `(.L_x_1755) ;  /* 0xffffffe400c07947 */ /* 0x000fec000383ffff */
.L_x_1756:
        /* <DEDUP_REMOVED lines=15> */
.L_x_3928:


//--------------------- .text._ZN10layer_norm31ln_parallel_residual_bwd_kernelINS_13Kernel_traitsIf13__nv_bfloat16fS2_fjLj2560ELj1ELj1ELj4ELj8ENS_18Kernel_traits_baseILj2560EfS2_fS2_fjLj128EEEEELb1ELb0ELb0EEEvNS_9BwdParamsE --------------------------
	.section	.text._ZN10layer_norm31ln_parallel_residual_bwd_kernelINS_13Kernel_traitsIf13__nv_bfloat16fS2_fjLj2560ELj1ELj1ELj4ELj8ENS_18Kernel_traits_baseILj2560EfS2_fS2_fjLj128EEEEELb1ELb0ELb0EEEvNS_9BwdParamsE,"ax",@progbits
	.align	128
        .global         _ZN10layer_norm31ln_parallel_residual_bwd_kernelINS_13Kernel_traitsIf13__nv_bfloat16fS2_fjLj2560ELj1ELj1ELj4ELj8ENS_18Kernel_traits_baseILj2560EfS2_fS2_fjLj128EEEEELb1ELb0ELb0EEEvNS_9BwdParamsE
        .type           _ZN10layer_norm31ln_parallel_residual_bwd_kernelINS_13Kernel_traitsIf13__nv_bfloat16fS2_fjLj2560ELj1ELj1ELj4ELj8ENS_18Kernel_traits_baseILj2560EfS2_fS2_fjLj128EEEEELb1ELb0ELb0EEEvNS_9BwdParamsE,@function
        .size           _ZN10layer_norm31ln_parallel_residual_bwd_kernelINS_13Kernel_traitsIf13__nv_bfloat16fS2_fjLj2560ELj1ELj1ELj4ELj8ENS_18Kernel_traits_baseILj2560EfS2_fS2_fjLj128EEEEELb1ELb0ELb0EEEvNS_9BwdParamsE,(.L_x_3929 - _ZN10layer_norm31ln_parallel_residual_bwd_kernelINS_13Kernel_traitsIf13__nv_bfloat16fS2_fjLj2560ELj1ELj1ELj4ELj8ENS_18Kernel_traits_baseILj2560EfS2_fS2_fjLj128EEEEELb1ELb0ELb0EEEvNS_9BwdParamsE)
        .other          _ZN10layer_norm31ln_parallel_residual_bwd_kernelINS_13Kernel_traitsIf13__nv_bfloat16fS2_fjLj2560ELj1ELj1ELj4ELj8ENS_18Kernel_traits_baseILj2560EfS2_fS2_fjLj128EEEEELb1ELb0ELb0EEEvNS_9BwdParamsE,@"STO_CUDA_ENTRY STV_DEFAULT"
_ZN10layer_norm31ln_parallel_residual_bwd_kernelINS_13Kernel_traitsIf13__nv_bfloat16fS2_fjLj2560ELj1ELj1ELj4ELj8ENS_18Kernel_traits_baseILj2560EfS2_fS2_fjLj128EEEEELb1ELb0ELb0EEEvNS_9BwdParamsE:
.text._ZN10layer_norm31ln_parallel_residual_bwd_kernelINS_13Kernel_traitsIf13__nv_bfloat16fS2_fjLj2560ELj1ELj1ELj4ELj8ENS_18Kernel_traits_baseILj2560EfS2_fS2_fjLj128EEEEELb1ELb0ELb0EEEvNS_9BwdParamsE:
        /* <DEDUP_REMOVED lines=32> */
[----:B------:R-:W5:Y:S02]  /*0200*/  @P2 LDG.E.128 R148, desc[UR4][R6.64] ;  /* 0x0000000406942981 */ /* 0x000f64000c1e1d00 */
[----:B------:R-:W0:Y:S01]  /*0210*/  @P4 LDC.64 R20, c[0x0][0x260] ;  /* 0x00009800ff144b82 */ /* 0x000e220000000a00 */
[C---:B--2---:R-:W-:Y:S01]  /*0220*/  @P2 IMAD.WIDE.U32 R8, R5.reuse, 0x10, R8 ;  /* 0x0000001005082825 */ /* 0x044fe200078e0008 */
[----:B------:R-:W-:-:S04]  /*0230*/  @P2 LOP3.LUT R5, R5, 0x80, RZ, 0xfc, !PT ;  /* 0x0000008005052812 */ /* 0x000fc800078efcff */
[----:B------:R1:W5:Y:S02]  /*0240*/  @P2 LDG.E.128 R144, desc[UR4][R8.64] ;  /* 0x0000000408902981 */ /* 0x000364000c1e1d00 */
[----:B------:R-:W2:Y:S01]  /*0250*/  @P4 LDC.64 R22, c[0x0][0x268] ;  /* 0x00009a00ff164b82 */ /* 0x000ea20000000a00 */
[----:B---3--:R-:W-:-:S05]  /*0260*/  @P3 IMAD.WIDE.U32 R14, R5, 0x10, R10 ;  /* 0x00000010050e3825 */ /* 0x008fca00078e000a */
[----:B------:R3:W5:Y:S02]  /*0270*/  @P3 LDG.E.128 R140, desc[UR4][R14.64] ;  /* 0x000000040e8c3981 */ /* 0x000764000c1e1d00 */
[----:B------:R-:W1:Y:S01]  /*0280*/  @P5 LDC.64 R24, c[0x0][0x260] ;  /* 0x00009800ff185b82 */ /* 0x000e620000000a00 */
[C---:B----4-:R-:W-:Y:S01]  /*0290*/  @P3 IMAD.WIDE.U32 R18, R5.reuse, 0x10, R12 ;  /* 0x0000001005123825 */ /* 0x050fe200078e000c */
[----:B------:R-:W-:-:S04]  /*02a0*/  @P3 IADD3 R5, R5, 0x80, RZ ;  /* 0x0000008005053810 */ /* 0x000fc80007ffe0ff */
[----:B------:R3:W5:Y:S02]  /*02b0*/  @P3 LDG.E.128 R136, desc[UR4][R18.64] ;  /* 0x0000000412883981 */ /* 0x000764000c1e1d00 */
[----:B------:R-:W4:Y:S01]  /*02c0*/  @P5 LDC.64 R26, c[0x0][0x268] ;  /* 0x00009a00ff1a5b82 */ /* 0x000f220000000a00 */
[----:B0-----:R-:W-:-:S05]  /*02d0*/  @P4 IMAD.WIDE.U32 R20, R5, 0x10, R20 ;  /* 0x0000001005144825 */ /* 0x001fca00078e0014 */
[----:B------:R3:W5:Y:S01]  /*02e0*/  @P4 LDG.E.128 R132, desc[UR4][R20.64] ;  /* 0x0000000414844981 */ /* 0x000762000c1e1d00 */
[C---:B--2---:R-:W-:Y:S01]  /*02f0*/  @P4 IMAD.WIDE.U32 R22, R5.reuse, 0x10, R22 ;  /* 0x0000001005164825 */ /* 0x044fe200078e0016 */
[----:B------:R-:W0:Y:S03]  /*0300*/  @P0 LDC.64 R28, c[0x0][0x260] ;  /* 0x00009800ff1c0b82 */ /* 0x000e260000000a00 */
[----:B------:R-:W-:Y:S01]  /*0310*/  @P4 VIADD R5, R5, 0x80 ;  /* 0x0000008005054836 */ /* 0x000fe20000000000 */
[----:B------:R3:W5:Y:S03]  /*0320*/  @P4 LDG.E.128 R128, desc[UR4][R22.64] ;  /* 0x0000000416804981 */ /* 0x000766000c1e1d00 */
[C---:B-1----:R-:W-:Y:S01]  /*0330*/  @P5 IMAD.WIDE.U32 R24, R5.reuse, 0x10, R24 ;  /* 0x0000001005185825 */ /* 0x042fe200078e0018 */
[----:B------:R-:W1:Y:S04]  /*0340*/  @P0 LDC.64 R30, c[0x0][0x268] ;  /* 0x00009a00ff1e0b82 */ /* 0x000e680000000a00 */
[----:B------:R3:W5:Y:S01]  /*0350*/  @P5 LDG.E.128 R124, desc[UR4][R24.64] ;  /* 0x00000004187c5981 */ /* 0x000762000c1e1d00 */
[C---:B----4-:R-:W-:Y:S01]  /*0360*/  @P5 IMAD.WIDE.U32 R26, R5.reuse, 0x10, R26 ;  /* 0x00000010051a5825 */ /* 0x050fe200078e001a */
[----:B------:R-:W-:-:S04]  /*0370*/  @P5 IADD3 R5, R5, 0x80, RZ ;  /* 0x0000008005055810 */ /* 0x000fc80007ffe0ff */
[----:B------:R3:W5:Y:S01]  /*0380*/  @P5 LDG.E.128 R120, desc[UR4][R26.64] ;  /* 0x000000041a785981 */ /* 0x000762000c1e1d00 */
[----:B------:R-:W-:Y:S01]  /*0390*/  LEA.HI R8, R2, UR6, RZ, 0x19 ;  /* 0x0000000602087c11 */ /* 0x000fe2000f8fc8ff */
        /* <DEDUP_REMOVED lines=46> */
[----:B---3--:R-:W-:Y:S06]  /*0680*/  @P0 BRA `(.L_x_1757) ;  /* 0x0000003800400947 */ /* 0x008fec0003800000 */
[----:B------:R-:W0:Y:S01]  /*0690*/  LDC.U8 R6, c[0x0][0x2a0] ;  /* 0x0000a800ff067b82 */ /* 0x000e220000000000 */
[----:B------:R-:W-:Y:S01]  /*06a0*/  HFMA2.MMA R109, -RZ, RZ, 0, 0 ;  /* 0x00000000ff6d7435 */ /* 0x000fe200000001ff */
[----:B------:R-:W-:-:S10]  /*06b0*/  IMAD.MOV.U32 R216, RZ, RZ, 0x1 ;  /* 0x00000001ffd87424 */ /* 0x000fd400078e00ff */
.L_x_1783:
[----:B0123--:R-:W1:Y:S08]  /*06c0*/  LDC.64 R174, c[0x0][0x250] ;  /* 0x00009400ffae7b82 */ /* 0x00fe700000000a00 */
        /* <DEDUP_REMOVED lines=16> */
[C---:B------:R-:W-:Y:S02]  /*07d0*/  LEA R24, P1, R9.reuse, UR10, 0x4 ;  /* 0x0000000a09187c11 */ /* 0x040fe4000f8220ff */
[----:B------:R-:W-:Y:S02]  /*07e0*/  ISETP.NE.U32.AND P0, PT, RZ, UR14, PT ;  /* 0x0000000eff007c0c */ /* 0x000fe4000bf05070 */
[C---:B------:R-:W-:Y:S02]  /*07f0*/  LEA.HI.X R25, R9.reuse, UR11, RZ, 0x4, P1 ;  /* 0x0000000b09197c11 */ /* 0x040fe400088f24ff */
[----:B------:R-:W-:Y:S01]  /*0800*/  ISETP.NE.AND.EX P0, PT, RZ, UR15, PT, P0 ;  /* 0x0000000fff007c0c */ /* 0x000fe2000bf05300 */
[----:B------:R-:W2:Y:S03]  /*0810*/  LDC.64 R174, c[0x0][0x2c0] ;  /* 0x0000b000ffae7b82 */ /* 0x000ea60000000a00 */
[----:B------:R-:W3:Y:S09]  /*0820*/  LDG.E.128 R24, desc[UR4][R24.64] ;  /* 0x0000000418187981 */ /* 0x000ef2000c1e1d00 */
[----:B------:R-:W4:Y:S01]  /*0830*/  @P0 LDC.64 R172, c[0x0][0x248] ;  /* 0x00009200ffac0b82 */ /* 0x000f220000000a00 */
[----:B-1----:R-:W-:-:S06]  /*0840*/  IMAD.WIDE.U32 R176, R9, 0x8, R176 ;  /* 0x0000000809b07825 */ /* 0x002fcc00078e00b0 */
[----:B------:R-:W3:Y:S01]  /*0850*/  LDG.E.64 R176, desc[UR4][R176.64] ;  /* 0x00000004b0b07981 */ /* 0x000ee2000c1e1b00 */
[----:B--2---:R-:W-:-:S06]  /*0860*/  IMAD.WIDE.U32 R174, R9, 0x8, R174 ;  /* 0x0000000809ae7825 */ /* 0x004fcc00078e00ae */
[----:B------:R-:W2:Y:S01]  /*0870*/  LDG.E.64 R174, desc[UR4][R174.64] ;  /* 0x00000004aeae7981 */ /* 0x000ea2000c1e1b00 */
[C---:B------:R-:W-:Y:S01]  /*0880*/  IMAD.SHL.U32 R181, R9.reuse, 0x4, RZ ;  /* 0x0000000409b57824 */ /* 0x040fe200078e00ff */
[----:B------:R-:W-:-:S04]  /*0890*/  SHF.L.U64.HI R0, R9, 0x2, RZ ;  /* 0x0000000209007819 */ /* 0x000fc800000102ff */
[----:B------:R-:W-:-:S04]  /*08a0*/  IADD3 R178, P1, R181, UR12, RZ ;  /* 0x0000000cb5b27c10 */ /* 0x000fc8000ff3e0ff */
[----:B------:R-:W-:Y:S02]  /*08b0*/  IADD3.X R179, R0, UR13, RZ, P1, !PT ;  /* 0x0000000d00b37c10 */ /* 0x000fe40008ffe4ff */
[----:B----4-:R-:W-:-:S03]  /*08c0*/  @P0 IADD3 R172, P1, R181, R172, RZ ;  /* 0x000000acb5ac0210 */ /* 0x010fc60007f3e0ff */
[----:B------:R-:W5:Y:S01]  /*08d0*/  LDG.E R20, desc[UR4][R178.64] ;  /* 0x00000004b2147981 */ /* 0x000f62000c1e1900 */
[----:B------:R-:W-:Y:S02]  /*08e0*/  @P0 IADD3.X R173, R0, R173, RZ, P1, !PT ;  /* 0x000000ad00ad0210 */ /* 0x000fe40000ffe4ff */
[----:B------:R-:W-:-:S03]  /*08f0*/  ISETP.NE.U32.AND P1, PT, RZ, UR8, PT ;  /* 0x00000008ff007c0c */ /* 0x000fc6000bf25070 */
[----:B------:R1:W5:Y:S01]  /*0900*/  @P0 LDG.E R11, desc[UR4][R172.64] ;  /* 0x00000004ac0b0981 */ /* 0x000362000c1e1900 */
[----:B------:R-:W-:-:S13]  /*0910*/  ISETP.NE.AND.EX P1, PT, RZ, UR9, PT, P1 ;  /* 0x00000009ff007c0c */ /* 0x000fda000bf25310 */
[----:B------:R-:W-:-:S04]  /*0920*/  @P1 LEA R180, P0, R9, UR8, 0x4 ;  /* 0x0000000809b41c11 */ /* 0x000fc8000f8020ff */
[----:B------:R-:W-:Y:S02]  /*0930*/  @P1 LEA.HI.X R181, R9, UR9, RZ, 0x4, P0 ;  /* 0x0000000909b51c11 */ /* 0x000fe400080f24ff */
[----:B0-----:R-:W-:-:S03]  /*0940*/  ISETP.NE.AND P0, PT, R6, RZ, PT ;  /* 0x000000ff0600720c */ /* 0x001fc60003f05270 */
[----:B------:R0:W5:Y:S02]  /*0950*/  @P1 LDG.E.128 R28, desc[UR4][R180.64] ;  /* 0x00000004b41c1981 */ /* 0x000164000c1e1d00 */
[----:B-----5:R-:W-:-:S05]  /*0960*/  FSEL R0, R218, RZ, !P0 ;  /* 0x000000ffda007208 */ /* 0x020fca0004000000 */
[--C-:B---3--:R-:W-:Y:S01]  /*0970*/  FADD.FTZ R206, R24, -R0.reuse ;  /* 0x8000000018ce7221 */ /* 0x108fe20000010000 */
[--C-:B------:R-:W-:Y:S01]  /*0980*/  FADD.FTZ R220, R25, -R0.reuse ;  /* 0x8000000019dc7221 */ /* 0x100fe20000010000 */
[--C-:B------:R-:W-:Y:S01]  /*0990*/  FADD.FTZ R222, R26, -R0.reuse ;  /* 0x800000001ade7221 */ /* 0x100fe20000010000 */
[----:B------:R-:W-:Y:S01]  /*09a0*/  FADD.FTZ R224, R27, -R0 ;  /* 0x800000001be07221 */ /* 0x000fe20000010000 */
[----:B------:R-:W-:Y:S01]  /*09b0*/  IMAD.MOV.U32 R0, RZ, RZ, R176 ;  /* 0x000000ffff007224 */ /* 0x000fe200078e00b0 */
[----:B------:R-:W-:Y:S01]  /*09c0*/  SHF.R.U64 R25, R176, 0x10, R177 ;  /* 0x00000010b0197819 */ /* 0x000fe200000012b1 */
[----:B--2---:R-:W-:Y:S01]  /*09d0*/  IMAD.MOV.U32 R24, RZ, RZ, R174 ;  /* 0x000000ffff187224 */ /* 0x004fe200078e00ae */
[----:B------:R-:W-:-:S03]  /*09e0*/  SHF.R.U64 R176, R174, 0x10, R175 ;  /* 0x00000010aeb07819 */ /* 0x000fc600000012af */
[----:B-1----:R-:W-:Y:S02]  /*09f0*/  IMAD.U32 R173, R24, 0x10000, RZ ;  /* 0x0001000018ad7824 */ /* 0x002fe400078e00ff */
[----:B------:R-:W-:Y:S01]  /*0a00*/  IMAD.U32 R176, R176, 0x10000, RZ ;  /* 0x00010000b0b07824 */ /* 0x000fe200078e00ff */
[----:B------:R-:W-:Y:S02]  /*0a10*/  MOV R172, R175 ;  /* 0x000000af00ac7202 */ /* 0x000fe40000000f00 */
[----:B------:R-:W-:Y:S01]  /*0a20*/  SHF.R.U32.HI R179, RZ, 0x10, R175 ;  /* 0x00000010ffb37819 */ /* 0x000fe200000116af */
[----:B------:R-:W-:Y:S01]  /*0a30*/  FMUL.FTZ R175, R144, R173 ;  /* 0x000000ad90af7220 */ /* 0x000fe20000410000 */
[----:B------:R-:W-:Y:S02]  /*0a40*/  SHF.L.U32 R27, R0, 0x10, RZ ;  /* 0x00000010001b7819 */ /* 0x000fe400000006ff */
[----:B------:R-:W-:Y:S01]  /*0a50*/  SHF.L.U32 R174, R25, 0x10, RZ ;  /* 0x0000001019ae7819 */ /* 0x000fe200000006ff */
[----:B------:R-:W-:Y:S01]  /*0a60*/  FMUL.FTZ R25, R7, R206 ;  /* 0x000000ce07197220 */ /* 0x000fe20000410000 */
[----:B------:R-:W-:Y:S01]  /*0a70*/  FMUL.FTZ R178, R145, R176 ;  /* 0x000000b091b27220 */ /* 0x000fe20000410000 */
[----:B------:R-:W-:Y:S01]  /*0a80*/  FADD.FTZ R88, R88, R27 ;  /* 0x0000001b58587221 */ /* 0x000fe20000010000 */
[-C--:B------:R-:W-:Y:S01]  /*0a90*/  FFMA.FTZ R0, R148, R27.reuse, R175 ;  /* 0x0000001b94007223 */ /* 0x080fe200000100af */
[----:B------:R-:W-:Y:S01]  /*0aa0*/  FFMA.FTZ R108, R25, R27, R108 ;  /* 0x0000001b196c7223 */ /* 0x000fe2000001006c */
[----:B------:R-:W-:Y:S01]  /*0ab0*/  MOV R26, R177 ;  /* 0x000000b1001a7202 */ /* 0x000fe20000000f00 */
[----:B------:R-:W-:Y:S01]  /*0ac0*/  FMUL.FTZ R24, R7, R220 ;  /* 0x000000dc07187220 */ /* 0x000fe20000410000 */
[----:B------:R-:W-:Y:S01]  /*0ad0*/  SHF.R.U32.HI R183, RZ, 0x10, R177 ;  /* 0x00000010ffb77819 */ /* 0x000fe200000116b1 */
[----:B------:R-:W-:Y:S01]  /*0ae0*/  FFMA.FTZ R27, R149, R174, R178 ;  /* 0x000000ae951b7223 */ /* 0x000fe200000100b2 */
[----:B------:R-:W-:-:S02]  /*0af0*/  IMAD.U32 R178, R179, 0x10000, RZ ;  /* 0x00010000b3b27824 */ /* 0x000fc400078e00ff */
[----:B------:R-:W-:Y:S01]  /*0b00*/  FADD.FTZ R89, R89, R174 ;  /* 0x000000ae59597221 */ /* 0x000fe20000010000 */
[----:B------:R-:W-:Y:S02]  /*0b10*/  IMAD.U32 R177, R172, 0x10000, RZ ;  /* 0x00010000acb17824 */ /* 0x000fe400078e00ff */
[----:B------:R-:W-:Y:S01]  /*0b20*/  FFMA.FTZ R109, R24, R174, R109 ;  /* 0x000000ae186d7223 */ /* 0x000fe2000001006d */
[----:B------:R-:W-:Y:S01]  /*0b30*/  SHF.L.U32 R175, R26, 0x10, RZ ;  /* 0x000000101aaf7819 */ /* 0x000fe200000006ff */
[----:B------:R-:W-:Y:S01]  /*0b40*/  FMUL.FTZ R26, R7, R224 ;  /* 0x000000e0071a7220 */ /* 0x000fe20000410000 */
[----:B------:R-:W-:Y:S01]  /*0b50*/  SHF.L.U32 R172, R183, 0x10, RZ ;  /* 0x00000010b7ac7819 */ /* 0x000fe200000006ff */
[----:B------:R-:W-:Y:S01]  /*0b60*/  FMUL.FTZ R174, R147, R178 ;  /* 0x000000b293ae7220 */ /* 0x000fe20000410000 */
[----:B0-----:R-:W-:Y:S01]  /*0b70*/  FMUL.FTZ R181, R7, R222 ;  /* 0x000000de07b57220 */ /* 0x001fe20000410000 */
[----:B------:R-:W-:Y:S02]  /*0b80*/  FMUL.FTZ R179, R146, R177 ;  /* 0x000000b192b37220 */ /* 0x000fe40000410000 */
        /* <DEDUP_REMOVED lines=23> */
.L_x_1759:
[----:B------:R-:W-:Y:S05]  /*0d00*/  BSYNC B0 ;  /* 0x0000000000007941 */ /* 0x000fea0003800000 */
.L_x_1758:
[----:B------:R-:W-:Y:S04]  /*0d10*/  BSSY B0, `(.L_x_1760) ;  /* 0x0000056000007945 */ /* 0x000fe80003800000 */
[----:B------:R-:W-:Y:S05]  /*0d20*/  @!P3 BRA `(.L_x_1761) ;  /* 0x000000040050b947 */ /* 0x000fea0003800000 */
        /* <DEDUP_REMOVED lines=12> */
[C---:B------:R-:W-:Y:S02]  /*0df0*/  SHF.L.U32 R21, R206.reuse, 0x2, RZ ;  /* 0x00000002ce157819 */ /* 0x040fe400000006ff */
[----:B------:R-:W-:Y:S02]  /*0e00*/  SHF.L.U64.HI R182, R206, 0x2, RZ ;  /* 0x00000002ceb67819 */ /* 0x000fe400000102ff */
[----:B------:R-:W-:-:S04]  /*0e10*/  IADD3 R186, P1, R21, UR12, RZ ;  /* 0x0000000c15ba7c10 */ /* 0x000fc8000ff3e0ff */
[----:B------:R-:W-:Y:S02]  /*0e20*/  IADD3.X R187, R182, UR13, RZ, P1, !PT ;  /* 0x0000000db6bb7c10 */ /* 0x000fe40008ffe4ff */
[----:B----4-:R-:W-:-:S03]  /*0e30*/  @P0 IADD3 R176, P1, R21, R176, RZ ;  /* 0x000000b015b00210 */ /* 0x010fc60007f3e0ff */
        /* <DEDUP_REMOVED lines=11> */
[C---:B---3--:R-:W-:Y:S01]  /*0ef0*/  FADD.FTZ R222, -R224.reuse, R174 ;  /* 0x000000aee0de7221 */ /* 0x048fe20000010100 */
[C---:B------:R-:W-:Y:S01]  /*0f00*/  FADD.FTZ R182, -R224.reuse, R172 ;  /* 0x000000ace0b67221 */ /* 0x040fe20000010100 */
[C---:B------:R-:W-:Y:S01]  /*0f10*/  FADD.FTZ R220, -R224.reuse, R173 ;  /* 0x000000ade0dc7221 */ /* 0x040fe20000010100 */
[----:B------:R-:W-:Y:S01]  /*0f20*/  FADD.FTZ R224, -R224, R175 ;  /* 0x000000afe0e07221 */ /* 0x000fe20000010100 */
[----:B------:R-:W-:Y:S02]  /*0f30*/  MOV R174, R178 ;  /* 0x000000b200ae7202 */ /* 0x000fe40000000f00 */
[--C-:B-1----:R-:W-:Y:S01]  /*0f40*/  SHF.R.U64 R176, R178, 0x10, R179.reuse ;  /* 0x00000010b2b07819 */ /* 0x102fe200000012b3 */
[--C-:B------:R-:W-:Y:S01]  /*0f50*/  IMAD.MOV.U32 R175, RZ, RZ, R179.reuse ;  /* 0x000000ffffaf7224 */ /* 0x100fe200078e00b3 */
[----:B------:R-:W-:Y:S02]  /*0f60*/  SHF.R.U32.HI R178, RZ, 0x10, R179 ;  /* 0x00000010ffb27819 */ /* 0x000fe400000116b3 */
[----:B------:R-:W-:-:S02]  /*0f70*/  SHF.L.U32 R179, R174, 0x10, RZ ;  /* 0x00000010aeb37819 */ /* 0x000fc400000006ff */
[----:B--2---:R-:W-:Y:S02]  /*0f80*/  MOV R172, R184 ;  /* 0x000000b800ac7202 */ /* 0x004fe40000000f00 */
[--C-:B------:R-:W-:Y:S02]  /*0f90*/  SHF.R.U64 R184, R184, 0x10, R185.reuse ;  /* 0x00000010b8b87819 */ /* 0x100fe400000012b9 */
[----:B------:R-:W-:Y:S01]  /*0fa0*/  SHF.L.U32 R176, R176, 0x10, RZ ;  /* 0x00000010b0b07819 */ /* 0x000fe200000006ff */
[--C-:B------:R-:W-:Y:S01]  /*0fb0*/  IMAD.MOV.U32 R173, RZ, RZ, R185.reuse ;  /* 0x000000ffffad7224 */ /* 0x100fe200078e00b9 */
[----:B------:R-:W-:Y:S01]  /*0fc0*/  SHF.R.U32.HI R186, RZ, 0x10, R185 ;  /* 0x00000010ffba7819 */ /* 0x000fe200000116b9 */
[----:B------:R-:W-:Y:S02]  /*0fd0*/  IMAD.U32 R177, R172, 0x10000, RZ ;  /* 0x00010000acb17824 */ /* 0x000fe400078e00ff */
[----:B------:R-:W-:Y:S01]  /*0fe0*/  FMUL.FTZ R185, R7, R182 ;  /* 0x000000b607b97220 */ /* 0x000fe20000410000 */
[----:B------:R-:W-:Y:S01]  /*0ff0*/  FMUL.FTZ R187, R136, R179 ;  /* 0x000000b388bb7220 */ /* 0x000fe20000410000 */
[----:B------:R-:W-:-:S02]  /*1000*/  IMAD.U32 R172, R184, 0x10000, RZ ;  /* 0x00010000b8ac7824 */ /* 0x000fc400078e00ff */
[----:B------:R-:W-:Y:S01]  /*1010*/  FMUL.FTZ R182, R7, R220 ;  /* 0x000000dc07b67220 */ /* 0x000fe20000410000 */
        /* <DEDUP_REMOVED lines=13> */
[----:B0-----:R-:W-:Y:S01]  /*10f0*/  FMUL.FTZ R189, R7, R222 ;  /* 0x000000de07bd7220 */ /* 0x001fe20000410000 */
        /* <DEDUP_REMOVED lines=23> */
.L_x_1761:
[----:B------:R-:W-:Y:S05]  /*1270*/  BSYNC B0 ;  /* 0x0000000000007941 */ /* 0x000fea0003800000 */
.L_x_1760:
        /* <DEDUP_REMOVED lines=18> */
[----:B----4-:R-:W-:-:S04]  /*13a0*/  @P0 IADD3 R176, P1, R197, R176, RZ ;  /* 0x000000b0c5b00210 */ /* 0x010fc80007f3e0ff */
[----:B------:R-:W-:Y:S02]  /*13b0*/  @P0 IADD3.X R177, R22, R177, RZ, P1, !PT ;  /* 0x000000b116b10210 */ /* 0x000fe40000ffe4ff */
        /* <DEDUP_REMOVED lines=8> */
[----:B-----5:R-:W-:Y:S01]  /*1440*/  FSEL R224, R218, RZ, !P0 ;  /* 0x000000ffdae07208 */ /* 0x020fe20004000000 */
[----:B------:R-:W-:-:S04]  /*1450*/  VIADD R206, R206, 0x80 ;  /* 0x00000080cece7836 */ /* 0x000fc80000000000 */
[C---:B---3--:R-:W-:Y:S01]  /*1460*/  FADD.FTZ R222, -R224.reuse, R174 ;  /* 0x000000aee0de7221 */ /* 0x048fe20000010100 */
[C---:B------:R-:W-:Y:S01]  /*1470*/  FADD.FTZ R190, -R224.reuse, R172 ;  /* 0x000000ace0be7221 */ /* 0x040fe20000010100 */
[C---:B------:R-:W-:Y:S01]  /*1480*/  FADD.FTZ R220, -R224.reuse, R173 ;  /* 0x000000ade0dc7221 */ /* 0x040fe20000010100 */
[----:B------:R-:W-:Y:S01]  /*1490*/  FADD.FTZ R224, -R224, R175 ;  /* 0x000000afe0e07221 */ /* 0x000fe20000010100 */
[----:B------:R-:W-:Y:S01]  /*14a0*/  IMAD.MOV.U32 R174, RZ, RZ, R178 ;  /* 0x000000ffffae7224 */ /* 0x000fe200078e00b2 */
[--C-:B-1----:R-:W-:Y:S02]  /*14b0*/  SHF.R.U64 R176, R178, 0x10, R179.reuse ;  /* 0x00000010b2b07819 */ /* 0x102fe400000012b3 */
[----:B------:R-:W-:Y:S02]  /*14c0*/  MOV R175, R179 ;  /* 0x000000b300af7202 */ /* 0x000fe40000000f00 */
[----:B------:R-:W-:Y:S01]  /*14d0*/  SHF.R.U32.HI R178, RZ, 0x10, R179 ;  /* 0x00000010ffb27819 */ /* 0x000fe200000116b3 */
[----:B------:R-:W-:-:S02]  /*14e0*/  IMAD.U32 R179, R174, 0x10000, RZ ;  /* 0x00010000aeb37824 */ /* 0x000fc400078e00ff */
[----:B--2---:R-:W-:Y:S01]  /*14f0*/  IMAD.MOV.U32 R172, RZ, RZ, R192 ;  /* 0x000000ffffac7224 */ /* 0x004fe200078e00c0 */
[--C-:B------:R-:W-:Y:S01]  /*1500*/  SHF.R.U64 R192, R192, 0x10, R193.reuse ;  /* 0x00000010c0c07819 */ /* 0x100fe200000012c1 */
[----:B------:R-:W-:Y:S01]  /*1510*/  IMAD.U32 R176, R176, 0x10000, RZ ;  /* 0x00010000b0b07824 */ /* 0x000fe200078e00ff */
[----:B------:R-:W-:Y:S01]  /*1520*/  MOV R173, R193 ;  /* 0x000000c100ad7202 */ /* 0x000fe20000000f00 */
[----:B------:R-:W-:Y:S01]  /*1530*/  FMUL.FTZ R195, R128, R179 ;  /* 0x000000b380c37220 */ /* 0x000fe20000410000 */
[----:B------:R-:W-:Y:S01]  /*1540*/  SHF.R.U32.HI R194, RZ, 0x10, R193 ;  /* 0x00000010ffc27819 */ /* 0x000fe200000116c1 */
[C---:B------:R-:W-:Y:S01]  /*1550*/  FMUL.FTZ R193, R7.reuse, R190 ;  /* 0x000000be07c17220 */ /* 0x040fe20000410000 */
[----:B------:R-:W-:Y:S01]  /*1560*/  SHF.L.U32 R177, R172, 0x10, RZ ;  /* 0x00000010acb17819 */ /* 0x000fe200000006ff */
[----:B------:R-:W-:Y:S01]  /*1570*/  FMUL.FTZ R190, R7, R220 ;  /* 0x000000dc07be7220 */ /* 0x000fe20000410000 */
[----:B------:R-:W-:Y:S01]  /*1580*/  SHF.L.U32 R172, R192, 0x10, RZ ;  /* 0x00000010c0ac7819 */ /* 0x000fe200000006ff */
[----:B------:R-:W-:Y:S01]  /*1590*/  FMUL.FTZ R174, R129, R176 ;  /* 0x000000b081ae7220 */ /* 0x000fe20000410000 */
[----:B------:R-:W-:-:S02]  /*15a0*/  IMAD.U32 R178, R178, 0x10000, RZ ;  /* 0x00010000b2b27824 */ /* 0x000fc400078e00ff */
[-C--:B------:R-:W-:Y:S01]  /*15b0*/  FFMA.FTZ R192, R132, R177.reuse, R195 ;  /* 0x000000b184c07223 */ /* 0x080fe200000100c3 */
[----:B------:R-:W-:Y:S01]  /*15c0*/  FADD.FTZ R80, R80, R177 ;  /* 0x000000b150507221 */ /* 0x000fe20000010000 */
[----:B------:R-:W-:Y:S01]  /*15d0*/  FADD.FTZ R81, R81, R172 ;  /* 0x000000ac51517221 */ /* 0x000fe20000010000 */
[-C--:B------:R-:W-:Y:S01]  /*15e0*/  FFMA.FTZ R195, R133, R172.reuse, R174 ;  /* 0x000000ac85c37223 */ /* 0x080fe200000100ae */
[----:B------:R-:W-:Y:S01]  /*15f0*/  FFMA.FTZ R101, R190, R172, R101 ;  /* 0x000000acbe657223 */ /* 0x000fe20000010065 */
[----:B------:R-:W-:Y:S01]  /*1600*/  FFMA.FTZ R100, R193, R177, R100 ;  /* 0x000000b1c1647223 */ /* 0x000fe20000010064 */
[----:B------:R-:W-:Y:S01]  /*1610*/  SHF.L.U32 R172, R194, 0x10, RZ ;  /* 0x00000010c2ac7819 */ /* 0x000fe200000006ff */
[----:B------:R-:W-:Y:S02]  /*1620*/  IMAD.U32 R177, R175, 0x10000, RZ ;  /* 0x00010000afb17824 */ /* 0x000fe400078e00ff */
[----:B------:R-:W-:Y:S01]  /*1630*/  FMUL.FTZ R194, R7, R224 ;  /* 0x000000e007c27220 */ /* 0x000fe20000410000 */
[----:B------:R-:W-:Y:S01]  /*1640*/  FMUL.FTZ R174, R131, R178 ;  /* 0x000000b283ae7220 */ /* 0x000fe20000410000 */
[----:B------:R-:W-:Y:S01]  /*1650*/  SHF.L.U32 R173, R173, 0x10, RZ ;  /* 0x00000010adad7819 */ /* 0x000fe200000006ff */
        /* <DEDUP_REMOVED lines=24> */
.L_x_1763:
[----:B------:R-:W-:Y:S05]  /*17e0*/  BSYNC B0 ;  /* 0x0000000000007941 */ /* 0x000fea0003800000 */
.L_x_1762:
        /* <DEDUP_REMOVED lines=18> */
[----:B----4-:R-:W-:-:S05]  /*1910*/  @P0 IADD3 R176, P1, R205, R176, RZ ;  /* 0x000000b0cdb00210 */ /* 0x010fca0007f3e0ff */
        /* <DEDUP_REMOVED lines=67> */
.L_x_1765:
[----:B------:R-:W-:Y:S05]  /*1d50*/  BSYNC B0 ;  /* 0x0000000000007941 */ /* 0x000fea0003800000 */
.L_x_1764:
        /* <DEDUP_REMOVED lines=12> */
[----:B------:R-:W5:Y:S01]  /*1e20*/  LDG.E R23, desc[UR4][R210.64] ;  /* 0x00000004d2177981 */ /* 0x000f62000c1e1900 */
[----:B-1----:R-:W-:-:S04]  /*1e30*/  @P0 IADD3 R176, P1, R177, R172, RZ ;  /* 0x000000acb1b00210 */ /* 0x002fc80007f3e0ff */
[----:B------:R-:W-:Y:S02]  /*1e40*/  @P0 IADD3.X R177, R178, R173, RZ, P1, !PT ;  /* 0x000000adb2b10210 */ /* 0x000fe40000ffe4ff */
[----:B------:R-:W1:Y:S01]  /*1e50*/  LDC.64 R178, c[0x0][0x2b8] ;  /* 0x0000ae00ffb27b82 */ /* 0x000e620000000a00 */
[----:B------:R-:W-:Y:S02]  /*1e60*/  ISETP.NE.U32.AND P1, PT, RZ, UR8, PT ;  /* 0x00000008ff007c0c */ /* 0x000fe4000bf25070 */
[----:B------:R-:W5:Y:S02]  /*1e70*/  @P0 LDG.E R18, desc[UR4][R176.64] ;  /* 0x00000004b0120981 */ /* 0x000f64000c1e1900 */
[----:B------:R-:W-:-:S03]  /*1e80*/  ISETP.NE.AND.EX P1, PT, RZ, UR9, PT, P1 ;  /* 0x00000009ff007c0c */ /* 0x000fc6000bf25310 */
[----:B------:R-:W2:Y:S10]  /*1e90*/  LDC.64 R172, c[0x0][0x2c0] ;  /* 0x0000b000ffac7b82 */ /* 0x000eb40000000a00 */
[----:B------:R-:W-:-:S04]  /*1ea0*/  @P1 LEA R212, P6, R206, UR8, 0x4 ;  /* 0x00000008ced41c11 */ /* 0x000fc8000f8c20ff */
[C---:B------:R-:W-:Y:S01]  /*1eb0*/  @P1 LEA.HI.X R213, R206.reuse, UR9, RZ, 0x4, P6 ;  /* 0x00000009ced51c11 */ /* 0x040fe2000b0f24ff */
[----:B-1----:R-:W-:Y:S01]  /*1ec0*/  IMAD.WIDE.U32 R214, R206, 0x8, R178 ;  /* 0x00000008ced67825 */ /* 0x002fe200078e00b2 */
[----:B0-----:R-:W-:-:S03]  /*1ed0*/  ISETP.NE.AND P0, PT, R6, RZ, PT ;  /* 0x000000ff0600720c */ /* 0x001fc60003f05270 */
[----:B------:R-:W5:Y:S01]  /*1ee0*/  @P1 LDG.E.128 R164, desc[UR4][R212.64] ;  /* 0x00000004d4a41981 */ /* 0x000f62000c1e1d00 */
[----:B--2---:R-:W-:-:S03]  /*1ef0*/  IMAD.WIDE.U32 R178, R206, 0x8, R172 ;  /* 0x00000008ceb27825 */ /* 0x004fc600078e00ac */
[----:B------:R0:W2:Y:S04]  /*1f00*/  LDG.E.64 R206, desc[UR4][R214.64] ;  /* 0x00000004d6ce7981 */ /* 0x0000a8000c1e1b00 */
[----:B------:R-:W3:Y:S04]  /*1f10*/  LDG.E.64 R178, desc[UR4][R178.64] ;  /* 0x00000004b2b27981 */ /* 0x000ee8000c1e1b00 */
[----:B------:R-:W4:Y:S01]  /*1f20*/  LDG.E.128 R172, desc[UR4][R174.64] ;  /* 0x00000004aeac7981 */ /* 0x000f22000c1e1d00 */
[----:B0----5:R-:W-:Y:S01]  /*1f30*/  FSEL R214, R218, RZ, !P0 ;  /* 0x000000ffdad67208 */ /* 0x021fe20004000000 */
[----:B--2---:R-:W-:Y:S01]  /*1f40*/  IMAD.MOV.U32 R208, RZ, RZ, R206 ;  /* 0x000000ffffd07224 */ /* 0x004fe200078e00ce */
[----:B------:R-:W-:Y:S01]  /*1f50*/  SHF.R.U64 R222, R206, 0x10, R207 ;  /* 0x00000010cede7819 */ /* 0x000fe200000012cf */
[----:B---3--:R-:W-:Y:S01]  /*1f60*/  IMAD.MOV.U32 R206, RZ, RZ, R178 ;  /* 0x000000ffffce7224 */ /* 0x008fe200078e00b2 */
[----:B------:R-:W-:-:S02]  /*1f70*/  SHF.R.U64 R215, R178, 0x10, R179 ;  /* 0x00000010b2d77819 */ /* 0x000fc400000012b3 */
[----:B------:R-:W-:Y:S01]  /*1f80*/  MOV R217, R207 ;  /* 0x000000cf00d97202 */ /* 0x000fe20000000f00 */
[----:B----4-:R-:W-:Y:S01]  /*1f90*/  FADD.FTZ R172, -R214, R172 ;  /* 0x000000acd6ac7221 */ /* 0x010fe20000010100 */
[----:B------:R-:W-:Y:S01]  /*1fa0*/  IMAD.U32 R177, R206, 0x10000, RZ ;  /* 0x00010000ceb17824 */ /* 0x000fe200078e00ff */
[----:B------:R-:W-:Y:S01]  /*1fb0*/  SHF.R.U32.HI R220, RZ, 0x10, R207 ;  /* 0x00000010ffdc7819 */ /* 0x000fe200000116cf */
[C---:B------:R-:W-:Y:S01]  /*1fc0*/  FADD.FTZ R178, -R214.reuse, R174 ;  /* 0x000000aed6b27221 */ /* 0x040fe20000010100 */
[----:B------:R-:W-:Y:S01]  /*1fd0*/  MOV R207, R179 ;  /* 0x000000b300cf7202 */ /* 0x000fe20000000f00 */
[----:B------:R-:W-:Y:S01]  /*1fe0*/  FADD.FTZ R210, -R214, R173 ;  /* 0x000000add6d27221 */ /* 0x000fe20000010100 */
[----:B------:R-:W-:Y:S01]  /*1ff0*/  IMAD.U32 R174, R215, 0x10000, RZ ;  /* 0x00010000d7ae7824 */ /* 0x000fe200078e00ff */
[----:B------:R-:W-:Y:S01]  /*2000*/  SHF.L.U32 R173, R208, 0x10, RZ ;  /* 0x00000010d0ad7819 */ /* 0x000fe200000006ff */
[----:B------:R-:W-:Y:S01]  /*2010*/  FADD.FTZ R214, -R214, R175 ;  /* 0x000000afd6d67221 */ /* 0x000fe20000010100 */
[----:B------:R-:W-:Y:S01]  /*2020*/  FMUL.FTZ R175, R112, R177 ;  /* 0x000000b170af7220 */ /* 0x000fe20000410000 */
[----:B------:R-:W-:Y:S01]  /*2030*/  FMUL.FTZ R211, R7, R172 ;  /* 0x000000ac07d37220 */ /* 0x000fe20000410000 */
[----:B------:R-:W-:Y:S01]  /*2040*/  SHF.L.U32 R172, R222, 0x10, RZ ;  /* 0x00000010deac7819 */ /* 0x000fe200000006ff */
[----:B------:R-:W-:Y:S01]  /*2050*/  FMUL.FTZ R176, R113, R174 ;  /* 0x000000ae71b07220 */ /* 0x000fe20000410000 */
[----:B------:R-:W-:Y:S01]  /*2060*/  SHF.L.U32 R207, R207, 0x10, RZ ;  /* 0x00000010cfcf7819 */ /* 0x000fe200000006ff */
[----:B------:R-:W-:Y:S01]  /*2070*/  FMUL.FTZ R210, R7, R210 ;  /* 0x000000d207d27220 */ /* 0x000fe20000410000 */
[----:B------:R-:W-:Y:S01]  /*2080*/  SHF.R.U32.HI R179, RZ, 0x10, R179 ;  /* 0x00000010ffb37819 */ /* 0x000fe200000116b3 */
[-C--:B------:R-:W-:Y:S01]  /*2090*/  FFMA.FTZ R208, R116, R173.reuse, R175 ;  /* 0x000000ad74d07223 */ /* 0x080fe200000100af */
[----:B------:R-:W-:Y:S01]  /*20a0*/  FADD.FTZ R72, R72, R173 ;  /* 0x000000ad48487221 */ /* 0x000fe20000010000 */
[----:B------:R-:W-:Y:S01]  /*20b0*/  FFMA.FTZ R92, R211, R173, R92 ;  /* 0x000000add35c7223 */ /* 0x000fe2000001005c */
[-C--:B------:R-:W-:Y:S01]  /*20c0*/  FFMA.FTZ R213, R117, R172.reuse, R176 ;  /* 0x000000ac75d57223 */ /* 0x080fe200000100b0 */
[----:B------:R-:W-:Y:S01]  /*20d0*/  FADD.FTZ R73, R73, R172 ;  /* 0x000000ac49497221 */ /* 0x000fe20000010000 */
[----:B------:R-:W-:Y:S01]  /*20e0*/  FFMA.FTZ R93, R210, R172, R93 ;  /* 0x000000acd25d7223 */ /* 0x000fe2000001005d */
[----:B------:R-:W-:-:S02]  /*20f0*/  IMAD.U32 R217, R217, 0x10000, RZ ;  /* 0x00010000d9d97824 */ /* 0x000fc400078e00ff */
[----:B------:R-:W-:Y:S01]  /*2100*/  FMUL.FTZ R173, R114, R207 ;  /* 0x000000cf72ad7220 */ /* 0x000fe20000410000 */
[----:B------:R-:W-:Y:S01]  /*2110*/  SHF.L.U32 R176, R179, 0x10, RZ ;  /* 0x00000010b3b07819 */ /* 0x000fe200000006ff */
[----:B------:R-:W-:Y:S01]  /*2120*/  FADD.FTZ R172, R219, R208 ;  /* 0x000000d0dbac7221 */ /* 0x000fe20000010000 */
[----:B------:R-:W-:Y:S01]  /*2130*/  FFMA.FTZ R221, R211, R208, R221 ;  /* 0x000000d0d3dd7223 */ /* 0x000fe200000100dd */
[----:B------:R-:W-:Y:S01]  /*2140*/  FADD.FTZ R33, R33, R174 ;  /* 0x000000ae21217221 */ /* 0x000fe20000010000 */
[----:B------:R-:W-:Y:S01]  /*2150*/  FFMA.FTZ R53, R210, R174, R53 ;  /* 0x000000aed2357223 */ /* 0x000fe20000010035 */
[----:B------:R-:W-:Y:S01]  /*2160*/  FMUL.FTZ R215, R7, R178 ;  /* 0x000000b207d77220 */ /* 0x000fe20000410000 */
        /* <DEDUP_REMOVED lines=21> */
.L_x_1767:
[----:B------:R-:W-:Y:S05]  /*22c0*/  BSYNC B0 ;  /* 0x0000000000007941 */ /* 0x000fea0003800000 */
.L_x_1766:
        /* <DEDUP_REMOVED lines=25> */
.L_x_1802:
        /* <DEDUP_REMOVED lines=8> */
[----:B----4-:R-:W-:-:S04]  /*24e0*/  LEA R175, R178, R175, 0x18 ;  /* 0x000000afb2af7211 */ /* 0x010fc800078ec0ff */
[----:B------:R-:W-:Y:S01]  /*24f0*/  @!P0 LEA R216, R172, R175, 0x3 ;  /* 0x000000afacd88211 */ /* 0x000fe200078e18ff */
[----:B-----5:R-:W-:-:S04]  /*2500*/  IMAD R218, R173, 0x8, R175 ;  /* 0x00000008adda7824 */ /* 0x020fc800078e02af */
        /* <DEDUP_REMOVED lines=94> */
.L_x_1771:
[----:B------:R-:W-:-:S07]  /*2af0*/  IADD3 R9, R9, 0x80, RZ ;  /* 0x0000008009097810 */ /* 0x000fce0007ffe0ff */
.L_x_1770:
[----:B------:R-:W-:Y:S05]  /*2b00*/  BSYNC B0 ;  /* 0x0000000000007941 */ /* 0x000fea0003800000 */
.L_x_1769:
        /* <DEDUP_REMOVED lines=79> */
.L_x_1774:
[----:B------:R-:W-:-:S07]  /*3000*/  IADD3 R9, R9, 0x80, RZ ;  /* 0x0000008009097810 */ /* 0x000fce0007ffe0ff */
.L_x_1773:
[----:B------:R-:W-:Y:S05]  /*3010*/  BSYNC B0 ;  /* 0x0000000000007941 */ /* 0x000fea0003800000 */
.L_x_1772:
        /* <DEDUP_REMOVED lines=79> */
.L_x_1777:
[----:B------:R-:W-:-:S07]  /*3510*/  VIADD R9, R9, 0x80 ;  /* 0x0000008009097836 */ /* 0x000fce0000000000 */
.L_x_1776:
[----:B------:R-:W-:Y:S05]  /*3520*/  BSYNC B0 ;  /* 0x0000000000007941 */ /* 0x000fea0003800000 */
.L_x_1775:
        /* <DEDUP_REMOVED lines=79> */
.L_x_1780:
[----:B------:R-:W-:-:S07]  /*3a20*/  IADD3 R9, R9, 0x80, RZ ;  /* 0x0000008009097810 */ /* 0x000fce0007ffe0ff */
.L_x_1779:
[----:B------:R-:W-:Y:S05]  /*3a30*/  BSYNC B0 ;  /* 0x0000000000007941 */ /* 0x000fea0003800000 */
.L_x_1778:
        /* <DEDUP_REMOVED lines=80> */
.L_x_1782:
[----:B------:R-:W-:Y:S05]  /*3f40*/  BSYNC B0 ;  /* 0x0000000000007941 */ /* 0x000fea0003800000 */
.L_x_1781:
[----:B------:R-:W-:Y:S02]  /*3f50*/  IADD3 R8, R8, UR18, RZ ;  /* 0x0000001208087c10 */ /* 0x000fe4000fffe0ff */
[----:B------:R-:W-:Y:S02]  /*3f60*/  SEL R216, RZ, 0x1, P1 ;  /* 0x00000001ffd87807 */ /* 0x000fe40000800000 */
[----:B------:R-:W-:-:S13]  /*3f70*/  ISETP.GE.AND P0, PT, R8, UR19, PT ;  /* 0x0000001308007c0c */ /* 0x000fda000bf06270 */
[----:B------:R-:W-:Y:S05]  /*3f80*/  @!P0 BRA `(.L_x_1783) ;  /* 0xffffffc400cc8947 */ /* 0x000fea000383ffff */
.L_x_1757:
[----:B------:R-:W4:Y:S01]  /*3f90*/  S2R R0, SR_TID.X ;  /* 0x0000000000007919 */ /* 0x000f220000002100 */
[----:B------:R-:W4:Y:S01]  /*3fa0*/  S2UR UR20, SR_CTAID.X ;  /* 0x00000000001479c3 */ /* 0x000f220000002500 */
[----:B------:R-:W-:Y:S01]  /*3fb0*/  BSSY B0, `(.L_x_1784) ;  /* 0x0000013000007945 */ /* 0x000fe20003800000 */
[C---:B----4-:R-:W-:Y:S02]  /*3fc0*/  LEA.HI R2, R0.reuse, UR20, RZ, 0x19 ;  /* 0x0000001400027c11 */ /* 0x050fe4000f8fc8ff */
[----:B------:R-:W-:-:S03]  /*3fd0*/  LOP3.LUT R0, R0, 0x7f, RZ, 0xc0, !PT ;  /* 0x0000007f00007812 */ /* 0x000fc600078ec0ff */
[----:B------:R-:W-:-:S05]  /*3fe0*/  IMAD R3, R2, R3, RZ ;  /* 0x0000000302037224 */ /* 0x000fca00078e02ff */
[----:B------:R-:W-:Y:S01]  /*3ff0*/  LEA.HI R11, R3, R0, RZ, 0x1e ;  /* 0x00000000030b7211 */ /* 0x000fe200078ff0ff */
[----:B------:R-:W-:Y:S06]  /*4000*/  @!P2 BRA `(.L_x_1785) ;  /* 0x000000000034a947 */ /* 0x000fec0003800000 */
[----:B------:R-:W4:Y:S08]  /*4010*/  LDC.64 R2, c[0x0][0x2d0] ;  /* 0x0000b400ff027b82 */ /* 0x000f300000000a00 */
[----:B------:R-:W0:Y:S08]  /*4020*/  LDC.64 R4, c[0x0][0x2d8] ;  /* 0x0000b600ff047b82 */ /* 0x000e300000000a00 */
[----:B------:R-:W1:Y:S08]  /*4030*/  LDC.64 R6, c[0x0][0x2e0] ;  /* 0x0000b800ff067b82 */ /* 0x000e700000000a00 */
[----:B------:R-:W2:Y:S01]  /*4040*/  LDC.64 R8, c[0x0][0x2e8] ;  /* 0x0000ba00ff087b82 */ /* 0x000ea20000000a00 */
[----:B----4-:R-:W-:-:S05]  /*4050*/  IMAD.WIDE.U32 R2, R11, 0x10, R2 ;  /* 0x000000100b027825 */ /* 0x010fca00078e0002 */
[----:B------:R4:W-:Y:S01]  /*4060*/  STG.E.128 desc[UR4][R2.64], R88 ;  /* 0x0000005802007986 */ /* 0x0009e2000c101d04 */
[----:B0-----:R-:W-:-:S05]  /*4070*/  IMAD.WIDE.U32 R4, R11, 0x10, R4 ;  /* 0x000000100b047825 */ /* 0x001fca00078e0004 */
[----:B------:R4:W-:Y:S01]  /*4080*/  STG.E.128 desc[UR4][R4.64], R108 ;  /* 0x0000006c04007986 */ /* 0x0009e2000c101d04 */
[----:B-1----:R-:W-:-:S05]  /*4090*/  IMAD.WIDE.U32 R6, R11, 0x10, R6 ;  /* 0x000000100b067825 */ /* 0x002fca00078e0006 */
[----:B------:R4:W-:Y:S01]  /*40a0*/  STG.E.128 desc[UR4][R6.64], R48 ;  /* 0x0000003006007986 */ /* 0x0009e2000c101d04 */
[C---:B--2---:R-:W-:Y:S01]  /*40b0*/  IMAD.WIDE.U32 R8, R11.reuse, 0x10, R8 ;  /* 0x000000100b087825 */ /* 0x044fe200078e0008 */
[----:B------:R-:W-:-:S04]  /*40c0*/  IADD3 R11, R11, 0x80, RZ ;  /* 0x000000800b0b7810 */ /* 0x000fc80007ffe0ff */
[----:B------:R4:W-:Y:S03]  /*40d0*/  STG.E.128 desc[UR4][R8.64], R68 ;  /* 0x0000004408007986 */ /* 0x0009e6000c101d04 */
.L_x_1785:
[----:B------:R-:W-:Y:S05]  /*40e0*/  BSYNC B0 ;  /* 0x0000000000007941 */ /* 0x000fea0003800000 */
.L_x_1784:
[----:B------:R-:W-:Y:S04]  /*40f0*/  BSSY B0, `(.L_x_1786) ;  /* 0x000000f000007945 */ /* 0x000fe80003800000 */
[----:B------:R-:W-:Y:S05]  /*4100*/  @!P3 BRA `(.L_x_1787) ;  /* 0x000000000034b947 */ /* 0x000fea0003800000 */
[----:B----4-:R-:W4:Y:S08]  /*4110*/  LDC.64 R2, c[0x0][0x2d0] ;  /* 0x0000b400ff027b82 */ /* 0x010f300000000a00 */
        /* <DEDUP_REMOVED lines=9> */
[----:B--2---:R-:W-:-:S04]  /*41b0*/  IMAD.WIDE.U32 R8, R11, 0x10, R8 ;  /* 0x000000100b087825 */ /* 0x004fc800078e0008 */
[----:B------:R-:W-:Y:S01]  /*41c0*/  VIADD R11, R11, 0x80 ;  /* 0x000000800b0b7836 */ /* 0x000fe20000000000 */
[----:B------:R4:W-:Y:S06]  /*41d0*/  STG.E.128 desc[UR4][R8.64], R64 ;  /* 0x0000004008007986 */ /* 0x0009ec000c101d04 */
.L_x_1787:
[----:B------:R-:W-:Y:S05]  /*41e0*/  BSYNC B0 ;  /* 0x0000000000007941 */ /* 0x000fea0003800000 */
.L_x_1786:
        /* <DEDUP_REMOVED lines=15> */
.L_x_1789:
[----:B------:R-:W-:Y:S05]  /*42e0*/  BSYNC B0 ;  /* 0x0000000000007941 */ /* 0x000fea0003800000 */
.L_x_1788:
        /* <DEDUP_REMOVED lines=15> */
.L_x_1791:
[----:B------:R-:W-:Y:S05]  /*43e0*/  BSYNC B0 ;  /* 0x0000000000007941 */ /* 0x000fea0003800000 */
.L_x_1790:
[----:B------:R-:W-:-:S13]  /*43f0*/  ISETP.NE.AND P0, PT, R17, RZ, PT ;  /* 0x000000ff1100720c */ /* 0x000fda0003f05270 */
[----:B------:R-:W-:Y:S05]  /*4400*/  @!P0 EXIT ;  /* 0x000000000000894d */ /* 0x000fea0003800000 */
[----:B----4-:R-:W4:Y:S08]  /*4410*/  LDC.64 R2, c[0x0][0x2d0] ;  /* 0x0000b400ff027b82 */ /* 0x010f300000000a00 */
[----:B------:R-:W0:Y:S08]  /*4420*/  LDC.64 R4, c[0x0][0x2d8] ;  /* 0x0000b600ff047b82 */ /* 0x000e300000000a00 */
[----:B------:R-:W1:Y:S08]  /*4430*/  LDC.64 R6, c[0x0][0x2e0] ;  /* 0x0000b800ff067b82 */ /* 0x000e700000000a00 */
[----:B------:R-:W2:Y:S01]  /*4440*/  LDC.64 R8, c[0x0][0x2e8] ;  /* 0x0000ba00ff087b82 */ /* 0x000ea20000000a00 */
[----:B----4-:R-:W-:-:S05]  /*4450*/  IMAD.WIDE.U32 R2, R11, 0x10, R2 ;  /* 0x000000100b027825 */ /* 0x010fca00078e0002 */
[----:B------:R-:W-:Y:S01]  /*4460*/  STG.E.128 desc[UR4][R2.64], R72 ;  /* 0x0000004802007986 */ /* 0x000fe2000c101d04 */
[----:B0-----:R-:W-:-:S05]  /*4470*/  IMAD.WIDE.U32 R4, R11, 0x10, R4 ;  /* 0x000000100b047825 */ /* 0x001fca00078e0004 */
[----:B------:R-:W-:Y:S01]  /*4480*/  STG.E.128 desc[UR4][R4.64], R92 ;  /* 0x0000005c04007986 */ /* 0x000fe2000c101d04 */
[----:B-1----:R-:W-:-:S05]  /*4490*/  IMAD.WIDE.U32 R6, R11, 0x10, R6 ;  /* 0x000000100b067825 */ /* 0x002fca00078e0006 */
[----:B------:R-:W-:Y:S01]  /*44a0*/  STG.E.128 desc[UR4][R6.64], R32 ;  /* 0x0000002006007986 */ /* 0x000fe2000c101d04 */
[----:B--2---:R-:W-:-:S05]  /*44b0*/  IMAD.WIDE.U32 R8, R11, 0x10, R8 ;  /* 0x000000100b087825 */ /* 0x004fca00078e0008 */
[----:B------:R-:W-:Y:S01]  /*44c0*/  STG.E.128 desc[UR4][R8.64], R52 ;  /* 0x0000003408007986 */ /* 0x000fe2000c101d04 */
[----:B------:R-:W-:Y:S05]  /*44d0*/  EXIT ;  /* 0x000000000000794d */ /* 0x000fea0003800000 */
.L_x_1768:
[----:B------:R-:W-:Y:S01]  /*44e0*/  HFMA2.MMA R220, -RZ, RZ, 0, 9.5367431640625e-07 ;  /* 0x00000010ffdc7435 */ /* 0x000fe200000001ff */
[----:B------:R-:W-:Y:S01]  /*44f0*/  IMAD.MOV.U32 R223, RZ, RZ, R219 ;  /* 0x000000ffffdf7224 */ /* 0x000fe200078e00db */
[----:B------:R-:W-:Y:S01]  /*4500*/  MOV R225, 0x1f ;  /* 0x0000001f00e17802 */ /* 0x000fe20000000f00 */
[----:B------:R-:W-:-:S08]  /*4510*/  IMAD.MOV.U32 R216, RZ, RZ, -0x1 ;  /* 0xffffffffffd87424 */ /* 0x000fd000078e00ff */
[----:B0----5:R-:W-:Y:S05]  /*4520*/  WARPSYNC.COLLECTIVE R216, `(.L_x_1792) ;  /* 0x00000000d8087348 */ /* 0x021fea0003c00000 */
[----:B-----5:R1:W2:Y:S02]  /*4530*/  SHFL.DOWN P6, R218, R223, R220, R225 ;  /* 0x080000dcdfda7389 */ /* 0x0202a400000c00e1 */
[----:B012---:R-:W-:Y:S01]  /*4540*/  ENDCOLLECTIVE ;  /* 0x000000000000791b */ /* 0x007fe20003800000 */
.L_x_1792:
[----:B------:R-:W-:Y:S02]  /*4550*/  MOV R223, R221 ;  /* 0x000000dd00df7202 */ /* 0x000fe40000000f00 */
[----:B------:R-:W-:-:S07]  /*4560*/  MOV R174, R218 ;  /* 0x000000da00ae7202 */ /* 0x000fce0000000f00 */
[----:B------:R-:W-:Y:S05]  /*4570*/  WARPSYNC.COLLECTIVE R216, `(.L_x_1793) ;  /* 0x00000000d8087348 */ /* 0x000fea0003c00000 */
[----:B------:R0:W1:Y:S02]  /*4580*/  SHFL.DOWN P6, R218, R223, R220, R225 ;  /* 0x080000dcdfda7389 */ /* 0x00006400000c00e1 */
[----:B01----:R-:W-:Y:S01]  /*4590*/  ENDCOLLECTIVE ;  /* 0x000000000000791b */ /* 0x003fe20003800000 */
.L_x_1793:
[----:B------:R-:W-:Y:S01]  /*45a0*/  FADD.FTZ R174, R174, R219 ;  /* 0x000000dbaeae7221 */ /* 0x000fe20000010000 */
[----:B------:R-:W-:-:S04]  /*45b0*/  HFMA2.MMA R220, -RZ, RZ, 0, 4.76837158203125e-07 ;  /* 0x00000008ffdc7435 */ /* 0x000fc800000001ff */
[----:B------:R-:W-:Y:S01]  /*45c0*/  MOV R223, R174 ;  /* 0x000000ae00df7202 */ /* 0x000fe20000000f00 */
[----:B------:R-:W-:-:S07]  /*45d0*/  IMAD.MOV.U32 R176, RZ, RZ, R218 ;  /* 0x000000ffffb07224 */ /* 0x000fce00078e00da */
[----:B------:R-:W-:Y:S05]  /*45e0*/  WARPSYNC.COLLECTIVE R216, `(.L_x_1794) ;  /* 0x00000000d8087348 */ /* 0x000fea0003c00000 */
[----:B------:R0:W1:Y:S02]  /*45f0*/  SHFL.DOWN P6, R218, R223, R220, R225 ;  /* 0x080000dcdfda7389 */ /* 0x00006400000c00e1 */
[----:B01----:R-:W-:Y:S01]  /*4600*/  ENDCOLLECTIVE ;  /* 0x000000000000791b */ /* 0x003fe20003800000 */
.L_x_1794:
[----:B------:R-:W-:-:S05]  /*4610*/  FADD.FTZ R176, R176, R221 ;  /* 0x000000ddb0b07221 */ /* 0x000fca0000010000 */
[----:B------:R-:W-:Y:S01]  /*4620*/  MOV R223, R176 ;  /* 0x000000b000df7202 */ /* 0x000fe20000000f00 */
[----:B------:R-:W-:-:S07]  /*4630*/  IMAD.MOV.U32 R175, RZ, RZ, R218 ;  /* 0x000000ffffaf7224 */ /* 0x000fce00078e00da */
[----:B------:R-:W-:Y:S05]  /*4640*/  WARPSYNC.COLLECTIVE R216, `(.L_x_1795) ;  /* 0x00000000d8087348 */ /* 0x000fea0003c00000 */
[----:B------:R0:W1:Y:S02]  /*4650*/  SHFL.DOWN P6, R218, R223, R220, R225 ;  /* 0x080000dcdfda7389 */ /* 0x00006400000c00e1 */
[----:B01----:R-:W-:Y:S01]  /*4660*/  ENDCOLLECTIVE ;  /* 0x000000000000791b */ /* 0x003fe20003800000 */
.L_x_1795:
[----:B------:R-:W-:Y:S01]  /*4670*/  FADD.FTZ R175, R174, R175 ;  /* 0x000000afaeaf7221 */ /* 0x000fe20000010000 */
[----:B------:R-:W-:-:S03]  /*4680*/  HFMA2.MMA R220, -RZ, RZ, 0, 2.384185791015625e-07 ;  /* 0x00000004ffdc7435 */ /* 0x000fc600000001ff */
[----:B------:R-:W-:Y:S01]  /*4690*/  IMAD.MOV.U32 R223, RZ, RZ, R175 ;  /* 0x000000ffffdf7224 */ /* 0x000fe200078e00af */
[----:B------:R-:W-:-:S07]  /*46a0*/  MOV R177, R218 ;  /* 0x000000da00b17202 */ /* 0x000fce0000000f00 */
[----:B------:R-:W-:Y:S05]  /*46b0*/  WARPSYNC.COLLECTIVE R216, `(.L_x_1796) ;  /* 0x00000000d8087348 */ /* 0x000fea0003c00000 */
[----:B------:R0:W1:Y:S02]  /*46c0*/  SHFL.DOWN P6, R218, R223, R220, R225 ;  /* 0x080000dcdfda7389 */ /* 0x00006400000c00e1 */
[----:B01----:R-:W-:Y:S01]  /*46d0*/  ENDCOLLECTIVE ;  /* 0x000000000000791b */ /* 0x003fe20003800000 */
.L_x_1796:
[----:B------:R-:W-:-:S04]  /*46e0*/  FADD.FTZ R177, R176, R177 ;  /* 0x000000b1b0b17221 */ /* 0x000fc80000010000 */
[----:B------:R-:W-:Y:S01]  /*46f0*/  IMAD.MOV.U32 R223, RZ, RZ, R177 ;  /* 0x000000ffffdf7224 */ /* 0x000fe200078e00b1 */
[----:B------:R-:W-:-:S07]  /*4700*/  MOV R178, R218 ;  /* 0x000000da00b27202 */ /* 0x000fce0000000f00 */
[----:B------:R-:W-:Y:S05]  /*4710*/  WARPSYNC.COLLECTIVE R216, `(.L_x_1797) ;  /* 0x00000000d8087348 */ /* 0x000fea0003c00000 */
[----:B------:R0:W1:Y:S02]  /*4720*/  SHFL.DOWN P6, R218, R223, R220, R225 ;  /* 0x080000dcdfda7389 */ /* 0x00006400000c00e1 */
[----:B01----:R-:W-:Y:S01]  /*4730*/  ENDCOLLECTIVE ;  /* 0x000000000000791b */ /* 0x003fe20003800000 */
.L_x_1797:
[----:B------:R-:W-:-:S05]  /*4740*/  FADD.FTZ R178, R175, R178 ;  /* 0x000000b2afb27221 */ /* 0x000fca0000010000 */
[----:B------:R-:W-:Y:S01]  /*4750*/  MOV R223, R178 ;  /* 0x000000b200df7202 */ /* 0x000fe20000000f00 */
[----:B------:R-:W-:Y:S01]  /*4760*/  IMAD.MOV.U32 R220, RZ, RZ, 0x2 ;  /* 0x00000002ffdc7424 */ /* 0x000fe200078e00ff */
[----:B------:R-:W-:-:S07]  /*4770*/  MOV R206, R218 ;  /* 0x000000da00ce7202 */ /* 0x000fce0000000f00 */
[----:B------:R-:W-:Y:S05]  /*4780*/  WARPSYNC.COLLECTIVE R216, `(.L_x_1798) ;  /* 0x00000000d8087348 */ /* 0x000fea0003c00000 */
[----:B------:R0:W1:Y:S02]  /*4790*/  SHFL.DOWN P6, R218, R223, R220, R225 ;  /* 0x080000dcdfda7389 */ /* 0x00006400000c00e1 */
[----:B01----:R-:W-:Y:S01]  /*47a0*/  ENDCOLLECTIVE ;  /* 0x000000000000791b */ /* 0x003fe20003800000 */
.L_x_1798:
[----:B------:R-:W-:-:S05]  /*47b0*/  FADD.FTZ R206, R177, R206 ;  /* 0x000000ceb1ce7221 */ /* 0x000fca0000010000 */
[----:B------:R-:W-:Y:S02]  /*47c0*/  MOV R223, R206 ;  /* 0x000000ce00df7202 */ /* 0x000fe40000000f00 */
[----:B------:R-:W-:-:S07]  /*47d0*/  MOV R179, R218 ;  /* 0x000000da00b37202 */ /* 0x000fce0000000f00 */
[----:B------:R-:W-:Y:S05]  /*47e0*/  WARPSYNC.COLLECTIVE R216, `(.L_x_1799) ;  /* 0x00000000d8087348 */ /* 0x000fea0003c00000 */
[----:B------:R0:W1:Y:S02]  /*47f0*/  SHFL.DOWN P6, R218, R223, R220, R225 ;  /* 0x080000dcdfda7389 */ /* 0x00006400000c00e1 */
[----:B01----:R-:W-:Y:S01]  /*4800*/  ENDCOLLECTIVE ;  /* 0x000000000000791b */ /* 0x003fe20003800000 */
.L_x_1799:
[----:B------:R-:W-:Y:S01]  /*4810*/  FADD.FTZ R179, R178, R179 ;  /* 0x000000b3b2b37221 */ /* 0x000fe20000010000 */
[----:B------:R-:W-:-:S04]  /*4820*/  HFMA2.MMA R220, -RZ, RZ, 0, 5.9604644775390625e-08 ;  /* 0x00000001ffdc7435 */ /* 0x000fc800000001ff */
[----:B------:R-:W-:Y:S01]  /*4830*/  MOV R223, R179 ;  /* 0x000000b300df7202 */ /* 0x000fe20000000f00 */
[----:B------:R-:W-:-:S07]  /*4840*/  IMAD.MOV.U32 R207, RZ, RZ, R218 ;  /* 0x000000ffffcf7224 */ /* 0x000fce00078e00da */
[----:B------:R-:W-:Y:S05]  /*4850*/  WARPSYNC.COLLECTIVE R216, `(.L_x_1800) ;  /* 0x00000000d8087348 */ /* 0x000fea0003c00000 */
[----:B------:R0:W1:Y:S02]  /*4860*/  SHFL.DOWN P6, R218, R223, R220, R225 ;  /* 0x080000dcdfda7389 */ /* 0x00006400000c00e1 */
[----:B01----:R-:W-:Y:S01]  /*4870*/  ENDCOLLECTIVE ;  /* 0x000000000000791b */ /* 0x003fe20003800000 */
.L_x_1800:
[----:B------:R-:W-:-:S05]  /*4880*/  FADD.FTZ R207, R206, R207 ;  /* 0x000000cfcecf7221 */ /* 0x000fca0000010000 */
[----:B------:R-:W-:Y:S01]  /*4890*/  MOV R223, R207 ;  /* 0x000000cf00df7202 */ /* 0x000fe20000000f00 */
[----:B------:R-:W-:-:S07]  /*48a0*/  IMAD.MOV.U32 R174, RZ, RZ, R218 ;  /* 0x000000ffffae7224 */ /* 0x000fce00078e00da */
[----:B------:R-:W-:Y:S05]  /*48b0*/  WARPSYNC.COLLECTIVE R216, `(.L_x_1801) ;  /* 0x00000000d8087348 */ /* 0x000fea0003c00000 */
[----:B------:R0:W1:Y:S02]  /*48c0*/  SHFL.DOWN P6, R218, R223, R220, R225 ;  /* 0x080000dcdfda7389 */ /* 0x00006400000c00e1 */
[----:B01----:R-:W-:Y:S01]  /*48d0*/  ENDCOLLECTIVE ;  /* 0x000000000000791b */ /* 0x003fe20003800000 */
.L_x_1801:
[----:B------:R-:W-:Y:S01]  /*48e0*/  MOV R176, R218 ;  /* 0x000000da00b07202 */ /* 0x000fe20000000f00 */
[----:B------:R-:W-:Y:S06]  /*48f0*/  BRA `(.L_x_1802) ;  /* 0xffffffd800d87947 */ /* 0x000fec000383ffff */
.L_x_1803:
        /* <DEDUP_REMOVED lines=16> */
.L_x_3929:


//--------------------- .text._ZN10layer_norm31ln_parallel_residual_bwd_kernelINS_13Kernel_traitsIf13__nv_bfloat16fS2_fjLj2560ELj1ELj1ELj4ELj8ENS_18Kernel_traits_baseILj2560EfS2_fS2_fjLj128EEEEELb1ELb0ELb1EEEvNS_9BwdParamsE --------------------------
	.section	.text._ZN10layer_norm31ln_parallel_residual_bwd_kernelINS_13Kernel_traitsIf13__nv_bfloat16fS2_fjLj2560ELj1ELj1ELj4ELj8ENS_18Kernel_traits_baseILj2560EfS2_fS2_fjLj128EEEEELb1ELb0ELb1EEEvNS_9BwdParamsE,"ax",@progbits
	.align	128
        .global         _ZN10layer_norm31ln_parallel_residual_bwd_kernelINS_13Kernel_traitsIf13__nv_bfloat16fS2_fjLj2560ELj1ELj1ELj4ELj8ENS_18Kernel_traits_baseILj2560EfS2_fS2_fjLj128EEEEELb1ELb0ELb1EEEvNS_9BwdParamsE
        .type           _ZN10layer_norm31ln_parallel_residual_bwd_kernelINS_13Kernel_traitsIf13__nv_bfloat16fS2_fjLj2560ELj1ELj1ELj4ELj8ENS_18Kernel_traits_baseILj2560EfS2_fS2_fjLj128EEEEELb1ELb0ELb1EEEvNS_9BwdParamsE,@function
        .size           _ZN10layer_norm31ln_parallel_residual_bwd_kernelINS_13Kernel_traitsIf13__nv_bfloat16fS2_fjLj2560ELj1ELj1ELj4ELj8ENS_18Kernel_traits_baseILj2560EfS2_fS2_fjLj128EEEEELb1ELb0ELb1EEEvNS_9BwdParamsE,(.L_x_3930 - _ZN10layer_norm31ln_parallel_residual_bwd_kernelINS_13Kernel_traitsIf13__nv_bfloat16fS2_fjLj2560ELj1ELj1ELj4ELj8ENS_18Kernel_traits_baseILj2560EfS2_fS2_fjLj128EEEEELb1ELb0ELb1EEEvNS_9BwdParamsE)
        .other          _ZN10layer_norm31ln_parallel_residual_bwd_kernelINS_13Kernel_traitsIf13__nv_bfloat16fS2_fjLj2560ELj1ELj1ELj4ELj8ENS_18Kernel_traits_baseILj2560EfS2_fS2_fjLj128EEEEELb1ELb0ELb1EEEvNS_9BwdParamsE,@"STO_CUDA_ENTRY STV_DEFAULT"
_ZN10layer_norm31ln_parallel_residual_bwd_kernelINS_13Kernel_traitsIf13__nv_bfloat16fS2_fjLj2560ELj1ELj1ELj4ELj8ENS_18Kernel_traits_baseILj2560EfS2_fS2_fjLj128EEEEELb1ELb0ELb1EEEvNS_9BwdParamsE:
.text._ZN10layer_norm31ln_parallel_residual_bwd_kernelINS_13Kernel_traitsIf13__nv_bfloat16fS2_fjLj2560ELj1ELj1ELj4ELj8ENS_18Kernel_traits_baseILj2560EfS2_fS2_fjLj128EEEEELb1ELb0ELb1EEEvNS_9BwdParamsE:
        /* <DEDUP_REMOVED lines=58> */
.L_x_1804:
        /* <DEDUP_REMOVED lines=40> */
[----:B0-----:R-:W-:-:S02]  /*0620*/  CS2R R2, SRZ ;  /* 0x0000000000027805 */ /* 0x001fc4000001ff00 */
        /* <DEDUP_REMOVED lines=16> */
[----:B0-----:R-:W-:Y:S01]  /*0730*/  CS2R R4, SRZ ;  /* 0x0000000000047805 */ /* 0x001fe2000001ff00 */
[----:B------:R-:W-:Y:S01]  /*0740*/  IMAD.MOV.U32 R202, RZ, RZ, RZ ;  /* 0x000000ffffca7224 */ /* 0x000fe200078e00ff */
[----:B------:R-:W-:Y:S02]  /*0750*/  CS2R R198, SRZ ;  /* 0x0000000000c67805 */ /* 0x000fe4000001ff00 */
[----:B------:R-:W-:Y:S02]  /*0760*/  CS2R R16, SRZ ;  /* 0x0000000000107805 */ /* 0x000fe4000001ff00 */
[----:B------:R-:W-:-:S02]  /*0770*/  CS2R R18, SRZ ;  /* 0x0000000000127805 */ /* 0x000fc4000001ff00 */
[----:B------:R-:W-:Y:S02]  /*0780*/  CS2R R20, SRZ ;  /* 0x0000000000147805 */ /* 0x000fe4000001ff00 */
[----:B------:R-:W-:-:S07]  /*0790*/  LOP3.LUT R208, R0, 0x7f, RZ, 0xc0, !PT ;  /* 0x0000007f00d07812 */ /* 0x000fce00078ec0ff */
.L_x_1812:
        /* <DEDUP_REMOVED lines=21> */
[----:B------:R-:W3:Y:S03]  /*08f0*/  LDG.E R222, desc[UR4][R222.64] ;  /* 0x00000004dede7981 */ /* 0x000ee6000c1e1900 */
[C---:B------:R-:W-:Y:S01]  /*0900*/  LEA R112, P0, R220.reuse, UR14, 0x4 ;  /* 0x0000000edc707c11 */ /* 0x040fe2000f8020ff */
[----:B------:R-:W-:-:S03]  /*0910*/  IMAD.WIDE.U32 R158, R220, 0x8, R170 ;  /* 0x00000008dc9e7825 */ /* 0x000fc600078e00aa */
[C---:B------:R-:W-:Y:S01]  /*0920*/  LEA.HI.X R113, R220.reuse, UR15, RZ, 0x4, P0 ;  /* 0x0000000fdc717c11 */ /* 0x040fe200080f24ff */
[----:B------:R-:W-:Y:S02]  /*0930*/  IMAD.WIDE.U32 R156, R220, 0x8, R168 ;  /* 0x00000008dc9c7825 */ /* 0x000fe400078e00a8 */
[----:B------:R-:W3:Y:S04]  /*0940*/  LDG.E.64 R158, desc[UR4][R158.64] ;  /* 0x000000049e9e7981 */ /* 0x000ee8000c1e1b00 */
[----:B------:R-:W3:Y:S04]  /*0950*/  LDG.E.128 R112, desc[UR4][R112.64] ;  /* 0x0000000470707981 */ /* 0x000ee8000c1e1d00 */
[----:B------:R-:W3:Y:S01]  /*0960*/  LDG.E.64 R156, desc[UR4][R156.64] ;  /* 0x000000049c9c7981 */ /* 0x000ee2000c1e1b00 */
[----:B------:R-:W-:-:S04]  /*0970*/  VIADD R217, R221, 0x100 ;  /* 0x00000100ddd97836 */ /* 0x000fc80000000000 */
[C---:B------:R-:W-:Y:S01]  /*0980*/  IMAD.WIDE.U32 R162, R217.reuse, 0x8, R170 ;  /* 0x00000008d9a27825 */ /* 0x040fe200078e00aa */
[----:B------:R-:W-:-:S03]  /*0990*/  LEA R116, P0, R217, UR14, 0x4 ;  /* 0x0000000ed9747c11 */ /* 0x000fc6000f8020ff */
[C---:B------:R-:W-:Y:S01]  /*09a0*/  IMAD.WIDE.U32 R160, R217.reuse, 0x8, R168 ;  /* 0x00000008d9a07825 */ /* 0x040fe200078e00a8 */
[----:B------:R-:W-:Y:S01]  /*09b0*/  LEA.HI.X R117, R217, UR15, RZ, 0x4, P0 ;  /* 0x0000000fd9757c11 */ /* 0x000fe200080f24ff */
[----:B------:R-:W3:Y:S04]  /*09c0*/  LDG.E.64 R162, desc[UR4][R162.64] ;  /* 0x00000004a2a27981 */ /* 0x000ee8000c1e1b00 */
[----:B------:R-:W3:Y:S04]  /*09d0*/  LDG.E.64 R160, desc[UR4][R160.64] ;  /* 0x00000004a0a07981 */ /* 0x000ee8000c1e1b00 */
[----:B------:R-:W3:Y:S01]  /*09e0*/  LDG.E.128 R116, desc[UR4][R116.64] ;  /* 0x0000000474747981 */ /* 0x000ee2000c1e1d00 */
[----:B------:R-:W-:-:S04]  /*09f0*/  IADD3 R209, R221, 0x180, RZ ;  /* 0x00000180ddd17810 */ /* 0x000fc80007ffe0ff */
[C---:B------:R-:W-:Y:S01]  /*0a00*/  LEA R120, P0, R209.reuse, UR14, 0x4 ;  /* 0x0000000ed1787c11 */ /* 0x040fe2000f8020ff */
[----:B------:R-:W-:-:S04]  /*0a10*/  IMAD.WIDE.U32 R164, R209, 0x8, R168 ;  /* 0x00000008d1a47825 */ /* 0x000fc800078e00a8 */
[C---:B------:R-:W-:Y:S01]  /*0a20*/  IMAD.WIDE.U32 R166, R209.reuse, 0x8, R170 ;  /* 0x00000008d1a67825 */ /* 0x040fe200078e00aa */
[----:B------:R-:W-:Y:S01]  /*0a30*/  LEA.HI.X R121, R209, UR15, RZ, 0x4, P0 ;  /* 0x0000000fd1797c11 */ /* 0x000fe200080f24ff */
[----:B------:R-:W3:Y:S04]  /*0a40*/  LDG.E.64 R164, desc[UR4][R164.64] ;  /* 0x00000004a4a47981 */ /* 0x000ee8000c1e1b00 */
[----:B------:R-:W3:Y:S04]  /*0a50*/  LDG.E.64 R166, desc[UR4][R166.64] ;  /* 0x00000004a6a67981 */ /* 0x000ee8000c1e1b00 */
[----:B------:R-:W3:Y:S01]  /*0a60*/  LDG.E.128 R120, desc[UR4][R120.64] ;  /* 0x0000000478787981 */ /* 0x000ee2000c1e1d00 */
        /* <DEDUP_REMOVED lines=9> */
[----:B------:R-:W-:Y:S01]  /*0b00*/  ISETP.NE.AND.EX P3, PT, R149, RZ, PT, P3 ;  /* 0x000000ff9500720c */ /* 0x000fe20003f65330 */
[----:B------:R-:W-:Y:S01]  /*0b10*/  IMAD.SHL.U32 R231, R221, 0x4, RZ ;  /* 0x00000004dde77824 */ /* 0x000fe200078e00ff */
[----:B------:R-:W-:-:S11]  /*0b20*/  SHF.R.U32.HI R230, RZ, 0x1e, R221 ;  /* 0x0000001effe67819 */ /* 0x000fd600000116dd */
[----:B------:R-:W0:Y:S01]  /*0b30*/  @P3 LDC.64 R172, c[0x0][0x248] ;  /* 0x00009200ffac3b82 */ /* 0x000e220000000a00 */
[----:B------:R-:W-:Y:S02]  /*0b40*/  IADD3 R184, P0, R231, UR16, RZ ;  /* 0x00000010e7b87c10 */ /* 0x000fe4000ff1e0ff */
[----:B------:R-:W-:-:S05]  /*0b50*/  SHF.L.U32 R233, R220, 0x2, RZ ;  /* 0x00000002dce97819 */ /* 0x000fca00000006ff */
[----:B------:R-:W1:Y:S01]  /*0b60*/  @P3 LDC.64 R174, c[0x0][0x248] ;  /* 0x00009200ffae3b82 */ /* 0x000e620000000a00 */
[----:B------:R-:W-:-:S07]  /*0b70*/  IADD3.X R185, R230, UR17, RZ, P0, !PT ;  /* 0x00000011e6b97c10 */ /* 0x000fce00087fe4ff */
[----:B------:R-:W1:Y:S01]  /*0b80*/  @P3 LDC.64 R176, c[0x0][0x248] ;  /* 0x00009200ffb03b82 */ /* 0x000e620000000a00 */
[----:B------:R-:W-:Y:S01]  /*0b90*/  SHF.R.U32.HI R232, RZ, 0x1e, R220 ;  /* 0x0000001effe87819 */ /* 0x000fe200000116dc */
[----:B------:R-:W-:Y:S01]  /*0ba0*/  IMAD.SHL.U32 R237, R209, 0x4, RZ ;  /* 0x00000004d1ed7824 */ /* 0x000fe200078e00ff */
[----:B------:R-:W-:Y:S01]  /*0bb0*/  IADD3 R226, P0, R233, UR16, RZ ;  /* 0x00000010e9e27c10 */ /* 0x000fe2000ff1e0ff */
[----:B------:R-:W-:Y:S01]  /*0bc0*/  IMAD.SHL.U32 R235, R217, 0x4, RZ ;  /* 0x00000004d9eb7824 */ /* 0x000fe200078e00ff */
[----:B------:R-:W-:Y:S01]  /*0bd0*/  SHF.R.U32.HI R236, RZ, 0x1e, R209 ;  /* 0x0000001effec7819 */ /* 0x000fe200000116d1 */
[----:B-----5:R0:W5:Y:S02]  /*0be0*/  LDG.E R223, desc[UR4][R184.64] ;  /* 0x00000004b8df7981 */ /* 0x020164000c1e1900 */
[----:B------:R-:W1:Y:S01]  /*0bf0*/  @P3 LDC.64 R178, c[0x0][0x248] ;  /* 0x00009200ffb23b82 */ /* 0x000e620000000a00 */
[----:B------:R-:W-:-:S07]  /*0c00*/  IADD3.X R227, R232, UR17, RZ, P0, !PT ;  /* 0x00000011e8e37c10 */ /* 0x000fce00087fe4ff */
[----:B------:R-:W1:Y:S01]  /*0c10*/  @P3 LDC.64 R180, c[0x0][0x248] ;  /* 0x00009200ffb43b82 */ /* 0x000e620000000a00 */
[----:B------:R-:W-:Y:S01]  /*0c20*/  IADD3 R182, P0, R237, UR16, RZ ;  /* 0x00000010edb67c10 */ /* 0x000fe2000ff1e0ff */
[----:B------:R-:W5:Y:S01]  /*0c30*/  LDG.E R224, desc[UR4][R226.64] ;  /* 0x00000004e2e07981 */ /* 0x000f62000c1e1900 */
[----:B------:R-:W-:Y:S02]  /*0c40*/  SHF.R.U32.HI R234, RZ, 0x1e, R217 ;  /* 0x0000001effea7819 */ /* 0x000fe400000116d9 */
[----:B------:R-:W-:Y:S02]  /*0c50*/  IADD3 R218, P1, R235, UR16, RZ ;  /* 0x00000010ebda7c10 */ /* 0x000fe4000ff3e0ff */
[----:B------:R-:W-:Y:S02]  /*0c60*/  SHF.L.U32 R239, R210, 0x2, RZ ;  /* 0x00000002d2ef7819 */ /* 0x000fe400000006ff */
[----:B------:R-:W-:Y:S02]  /*0c70*/  IADD3.X R183, R236, UR17, RZ, P0, !PT ;  /* 0x00000011ecb77c10 */ /* 0x000fe400087fe4ff */
[----:B0-----:R-:W-:-:S02]  /*0c80*/  @P3 IADD3 R172, P0, R231, R172, RZ ;  /* 0x000000ace7ac3210 */ /* 0x001fc40007f1e0ff */
[----:B------:R-:W-:Y:S01]  /*0c90*/  IADD3.X R219, R234, UR17, RZ, P1, !PT ;  /* 0x00000011eadb7c10 */ /* 0x000fe20008ffe4ff */
[----:B------:R0:W5:Y:S01]  /*0ca0*/  LDG.E R226, desc[UR4][R182.64] ;  /* 0x00000004b6e27981 */ /* 0x000162000c1e1900 */
[----:B------:R-:W-:Y:S02]  /*0cb0*/  SHF.R.U32.HI R238, RZ, 0x1e, R210 ;  /* 0x0000001effee7819 */ /* 0x000fe400000116d2 */
[----:B------:R-:W-:Y:S01]  /*0cc0*/  IADD3 R184, P1, R239, UR16, RZ ;  /* 0x00000010efb87c10 */ /* 0x000fe2000ff3e0ff */
[----:B------:R-:W-:Y:S01]  /*0cd0*/  @P3 IMAD.X R173, R230, 0x1, R173, P0 ;  /* 0x00000001e6ad3824 */ /* 0x000fe200000e06ad */
[----:B-1----:R-:W-:Y:S01]  /*0ce0*/  @P3 IADD3 R174, P0, R233, R174, RZ ;  /* 0x000000aee9ae3210 */ /* 0x002fe20007f1e0ff */
[----:B------:R-:W5:Y:S01]  /*0cf0*/  LDG.E R225, desc[UR4][R218.64] ;  /* 0x00000004dae17981 */ /* 0x000f62000c1e1900 */
[----:B------:R-:W-:Y:S02]  /*0d00*/  IADD3.X R185, R238, UR17, RZ, P1, !PT ;  /* 0x00000011eeb97c10 */ /* 0x000fe40008ffe4ff */
[----:B------:R-:W-:Y:S01]  /*0d10*/  @P3 IADD3 R176, P1, R235, R176, RZ ;  /* 0x000000b0ebb03210 */ /* 0x000fe20007f3e0ff */
[----:B------:R-:W-:Y:S01]  /*0d20*/  @P3 IMAD.X R175, R232, 0x1, R175, P0 ;  /* 0x00000001e8af3824 */ /* 0x000fe200000e06af */
[----:B------:R-:W-:Y:S01]  /*0d30*/  @P3 IADD3 R178, P0, R237, R178, RZ ;  /* 0x000000b2edb23210 */ /* 0x000fe20007f1e0ff */
[----:B------:R1:W5:Y:S01]  /*0d40*/  LDG.E R227, desc[UR4][R184.64] ;  /* 0x00000004b8e37981 */ /* 0x000362000c1e1900 */
[----:B------:R-:W-:-:S02]  /*0d50*/  @P3 IADD3.X R177, R234, R177, RZ, P1, !PT ;  /* 0x000000b1eab13210 */ /* 0x000fc40000ffe4ff */
[----:B------:R-:W-:Y:S01]  /*0d60*/  @P3 IADD3 R180, P1, R239, R180, RZ ;  /* 0x000000b4efb43210 */ /* 0x000fe20007f3e0ff */
[----:B------:R-:W-:Y:S01]  /*0d70*/  @P3 IMAD.X R179, R236, 0x1, R179, P0 ;  /* 0x00000001ecb33824 */ /* 0x000fe200000e06b3 */
[-C--:B0-----:R-:W-:Y:S01]  /*0d80*/  @P4 LEA R182, P0, R221, R150.reuse, 0x4 ;  /* 0x00000096ddb64211 */ /* 0x081fe200078020ff */
[----:B------:R0:W5:Y:S02]  /*0d90*/  @P3 LDG.E R211, desc[UR4][R172.64] ;  /* 0x00000004acd33981 */ /* 0x000164000c1e1900 */
[----:B------:R-:W-:Y:S01]  /*0da0*/  @P3 IMAD.X R181, R238, 0x1, R181, P1 ;  /* 0x00000001eeb53824 */ /* 0x000fe200008e06b5 */
[-C--:B-1----:R-:W-:Y:S01]  /*0db0*/  @P4 LEA R184, P1, R217, R150.reuse, 0x4 ;  /* 0x00000096d9b84211 */ /* 0x082fe200078220ff */
[----:B------:R1:W5:Y:S01]  /*0dc0*/  @P3 LDG.E R212, desc[UR4][R174.64] ;  /* 0x00000004aed43981 */ /* 0x000362000c1e1900 */
[-C--:B------:R-:W-:Y:S02]  /*0dd0*/  @P4 LEA.HI.X R183, R221, R151.reuse, RZ, 0x4, P0 ;  /* 0x00000097ddb74211 */ /* 0x080fe400000f24ff */
[----:B------:R-:W-:Y:S01]  /*0de0*/  @P4 LEA.HI.X R185, R217, R151, RZ, 0x4, P1 ;  /* 0x00000097d9b94211 */ /* 0x000fe200008f24ff */
[----:B------:R4:W5:Y:S01]  /*0df0*/  @P3 LDG.E R213, desc[UR4][R176.64] ;  /* 0x00000004b0d53981 */ /* 0x000962000c1e1900 */
[----:B------:R-:W-:-:S02]  /*0e00*/  @P4 LEA R218, P0, R220, R150, 0x4 ;  /* 0x00000096dcda4211 */ /* 0x000fc400078020ff */
[----:B------:R-:W-:Y:S01]  /*0e10*/  ISETP.NE.AND P1, PT, RZ, UR11, PT ;  /* 0x0000000bff007c0c */ /* 0x000fe2000bf25270 */
[----:B------:R4:W5:Y:S01]  /*0e20*/  @P3 LDG.E R203, desc[UR4][R180.64] ;  /* 0x00000004b4cb3981 */ /* 0x000962000c1e1900 */
[CC--:B0-----:R-:W-:Y:S02]  /*0e30*/  @P4 LEA R172, P2, R209.reuse, R150.reuse, 0x4 ;  /* 0x00000096d1ac4211 */ /* 0x0c1fe400078420ff */
[-C--:B------:R-:W-:Y:S01]  /*0e40*/  @P4 LEA.HI.X R219, R220, R151.reuse, RZ, 0x4, P0 ;  /* 0x00000097dcdb4211 */ /* 0x080fe200000f24ff */
[----:B------:R0:W5:Y:S01]  /*0e50*/  @P3 LDG.E R214, desc[UR4][R178.64] ;  /* 0x00000004b2d63981 */ /* 0x000162000c1e1900 */
[C---:B-1----:R-:W-:Y:S02]  /*0e60*/  @P4 LEA R174, P0, R210.reuse, R150, 0x4 ;  /* 0x00000096d2ae4211 */ /* 0x042fe400078020ff */
[-C--:B------:R-:W-:Y:S01]  /*0e70*/  @P4 LEA.HI.X R173, R209, R151.reuse, RZ, 0x4, P2 ;  /* 0x00000097d1ad4211 */ /* 0x080fe200010f24ff */
[----:B------:R1:W5:Y:S01]  /*0e80*/  @P4 LDG.E.128 R84, desc[UR4][R182.64] ;  /* 0x00000004b6544981 */ /* 0x000362000c1e1d00 */
[----:B------:R-:W-:-:S03]  /*0e90*/  @P4 LEA.HI.X R175, R210, R151, RZ, 0x4, P0 ;  /* 0x00000097d2af4211 */ /* 0x000fc600000f24ff */
[----:B------:R2:W5:Y:S04]  /*0ea0*/  @P4 LDG.E.128 R96, desc[UR4][R172.64] ;  /* 0x00000004ac604981 */ /* 0x000568000c1e1d00 */
[----:B------:R2:W5:Y:S04]  /*0eb0*/  @P4 LDG.E.128 R100, desc[UR4][R174.64] ;  /* 0x00000004ae644981 */ /* 0x000568000c1e1d00 */
[----:B------:R3:W5:Y:S01]  /*0ec0*/  @P4 LDG.E.128 R88, desc[UR4][R218.64] ;  /* 0x00000004da584981 */ /* 0x000762000c1e1d00 */
[----:B------:R-:W-:-:S03]  /*0ed0*/  LOP3.LUT P2, RZ, R228, 0xff, RZ, 0xc0, !PT ;  /* 0x000000ffe4ff7812 */ /* 0x000fc6000784c0ff */
[----:B------:R3:W5:Y:S01]  /*0ee0*/  @P4 LDG.E.128 R92, desc[UR4][R184.64] ;  /* 0x00000004b85c4981 */ /* 0x000762000c1e1d00 */
[----:B----4-:R-:W-:-:S05]  /*0ef0*/  FSEL R229, R229, RZ, !P1 ;  /* 0x000000ffe5e57208 */ /* 0x010fca0004800000 */
[--C-:B------:R-:W-:Y:S01]  /*0f00*/  FADD.FTZ R177, R108, -R229.reuse ;  /* 0x800000e56cb17221 */ /* 0x100fe20000010000 */
[--C-:B------:R-:W-:Y:S01]  /*0f10*/  FADD.FTZ R181, R110, -R229.reuse ;  /* 0x800000e56eb57221 */ /* 0x100fe20000010000 */
[----:B------:R-:W-:Y:S01]  /*0f20*/  MOV R108, R152 ;  /* 0x00000098006c7202 */ /* 0x000fe20000000f00 */
[----:B0-----:R-:W-:Y:S01]  /*0f30*/  FADD.FTZ R179, R109, -R229 ;  /* 0x800000e56db37221 */ /* 0x001fe20000010000 */
[----:B------:R-:W-:Y:S01]  /*0f40*/  SHF.R.U64 R152, R152, 0x10, R153 ;  /* 0x0000001098987819 */ /* 0x000fe20000001299 */
[----:B-1----:R-:W-:Y:S01]  /*0f50*/  FADD.FTZ R183, R111, -R229 ;  /* 0x800000e56fb77221 */ /* 0x002fe20000010000 */
[----:B--2---:R-:W-:Y:S01]  /*0f60*/  SHF.R.U64 R172, R154, 0x10, R155 ;  /* 0x000000109aac7819 */ /* 0x004fe2000000129b */
[----:B------:R-:W-:Y:S01]  /*0f70*/  IMAD.MOV.U32 R110, RZ, RZ, R154 ;  /* 0x000000ffff6e7224 */ /* 0x000fe200078e009a */
[--C-:B------:R-:W-:Y:S01]  /*0f80*/  SHF.R.U32.HI R174, RZ, 0x10, R153.reuse ;  /* 0x00000010ffae7819 */ /* 0x100fe20000011699 */
[----:B------:R-:W-:Y:S01]  /*0f90*/  IMAD.MOV.U32 R109, RZ, RZ, R153 ;  /* 0x000000ffff6d7224 */ /* 0x000fe200078e0099 */
[----:B------:R-:W-:Y:S01]  /*0fa0*/  MOV R111, R155 ;  /* 0x0000009b006f7202 */ /* 0x000fe20000000f00 */
[----:B------:R-:W-:Y:S01]  /*0fb0*/  IMAD.U32 R175, R108, 0x10000, RZ ;  /* 0x000100006caf7824 */ /* 0x000fe200078e00ff */
[----:B------:R-:W-:Y:S01]  /*0fc0*/  SHF.R.U32.HI R154, RZ, 0x10, R155 ;  /* 0x00000010ff9a7819 */ /* 0x000fe2000001169b */
[----:B------:R-:W-:-:S02]  /*0fd0*/  IMAD.U32 R153, R110, 0x10000, RZ ;  /* 0x000100006e997824 */ /* 0x000fc400078e00ff */
[----:B------:R-:W-:Y:S01]  /*0fe0*/  IMAD.U32 R108, R172, 0x10000, RZ ;  /* 0x00010000ac6c7824 */ /* 0x000fe200078e00ff */
[----:B------:R-:W-:Y:S01]  /*0ff0*/  SHF.L.U32 R173, R152, 0x10, RZ ;  /* 0x0000001098ad7819 */ /* 0x000fe200000006ff */
[C---:B---3--:R-:W-:Y:S01]  /*1000*/  FMUL.FTZ R152, R222.reuse, R177 ;  /* 0x000000b1de987220 */ /* 0x048fe20000410000 */
[----:B------:R-:W-:Y:S01]  /*1010*/  FMUL.FTZ R178, R222, R179 ;  /* 0x000000b3deb27220 */ /* 0x000fe20000410000 */
[----:B------:R-:W-:Y:S01]  /*1020*/  FMUL.FTZ R155, R60, R153 ;  /* 0x000000993c9b7220 */ /* 0x000fe20000410000 */
[----:B------:R-:W-:Y:S01]  /*1030*/  FMUL.FTZ R110, R61, R108 ;  /* 0x0000006c3d6e7220 */ /* 0x000fe20000410000 */
[----:B------:R-:W-:Y:S01]  /*1040*/  SHF.L.U32 R111, R111, 0x10, RZ ;  /* 0x000000106f6f7819 */ /* 0x000fe200000006ff */
[----:B------:R-:W-:Y:S02]  /*1050*/  IMAD.U32 R154, R154, 0x10000, RZ ;  /* 0x000100009a9a7824 */ /* 0x000fe400078e00ff */
[----:B------:R-:W-:Y:S01]  /*1060*/  FADD.FTZ R202, R175, R202 ;  /* 0x000000caafca7221 */ /* 0x000fe20000010000 */
[----:B------:R-:W-:Y:S01]  /*1070*/  FFMA.FTZ R205, R152, R175, R205 ;  /* 0x000000af98cd7223 */ /* 0x000fe200000100cd */
[----:B------:R-:W-:Y:S01]  /*1080*/  FADD.FTZ R198, R173, R198 ;  /* 0x000000c6adc67221 */ /* 0x000fe20000010000 */
[----:B------:R-:W-:Y:S01]  /*1090*/  FFMA.FTZ R199, R178, R173, R199 ;  /* 0x000000adb2c77223 */ /* 0x000fe200000100c7 */
[----:B------:R-:W-:Y:S01]  /*10a0*/  FFMA.FTZ R175, R80, R175, R155 ;  /* 0x000000af50af7223 */ /* 0x000fe2000001009b */
[----:B------:R-:W-:Y:S01]  /*10b0*/  FFMA.FTZ R173, R81, R173, R110 ;  /* 0x000000ad51ad7223 */ /* 0x000fe2000001006e */
[----:B------:R-:W-:-:S02]  /*10c0*/  IMAD.U32 R109, R109, 0x10000, RZ ;  /* 0x000100006d6d7824 */ /* 0x000fc400078e00ff */
[----:B------:R-:W-:Y:S01]  /*10d0*/  FMUL.FTZ R155, R62, R111 ;  /* 0x0000006f3e9b7220 */ /* 0x000fe20000410000 */
[----:B------:R-:W-:Y:S02]  /*10e0*/  IMAD.U32 R110, R174, 0x10000, RZ ;  /* 0x00010000ae6e7824 */ /* 0x000fe400078e00ff */
        /* <DEDUP_REMOVED lines=8> */
[C---:B------:R-:W-:Y:S01]  /*1170*/  FADD.FTZ R153, -R229.reuse, R112 ;  /* 0x00000070e5997221 */ /* 0x040fe20000010100 */
[----:B------:R-:W-:Y:S01]  /*1180*/  IMAD.MOV.U32 R110, RZ, RZ, R158 ;  /* 0x000000ffff6e7224 */ /* 0x000fe200078e009e */
[----:B------:R-:W-:Y:S01]  /*1190*/  SHF.R.U64 R112, R158, 0x10, R159 ;  /* 0x000000109e707819 */ /* 0x000fe2000000129f */
[----:B------:R-:W-:Y:S01]  /*11a0*/  FADD.FTZ R196, R108, R196 ;  /* 0x000000c46cc47221 */ /* 0x000fe20000010000 */
[----:B------:R-:W-:Y:S01]  /*11b0*/  FFMA.FTZ R197, R178, R108, R197 ;  /* 0x0000006cb2c57223 */ /* 0x000fe200000100c5 */
[----:B------:R-:W-:Y:S01]  /*11c0*/  FMUL.FTZ R176, R222, R181 ;  /* 0x000000b5deb07220 */ /* 0x000fe20000410000 */
[----:B------:R-:W-:Y:S01]  /*11d0*/  MOV R108, R156 ;  /* 0x0000009c006c7202 */ /* 0x000fe20000000f00 */
[----:B------:R-:W-:Y:S01]  /*11e0*/  FADD.FTZ R181, -R229, R115 ;  /* 0x00000073e5b57221 */ /* 0x000fe20000010100 */
[----:B------:R-:W-:Y:S01]  /*11f0*/  SHF.R.U64 R156, R156, 0x10, R157 ;  /* 0x000000109c9c7819 */ /* 0x000fe2000000129d */
[----:B------:R-:W-:-:S02]  /*1200*/  IMAD.U32 R115, R110, 0x10000, RZ ;  /* 0x000100006e737824 */ /* 0x000fc400078e00ff */
[C---:B------:R-:W-:Y:S01]  /*1210*/  FADD.FTZ R177, -R229.reuse, R113 ;  /* 0x00000071e5b17221 */ /* 0x040fe20000010100 */
[----:B------:R-:W-:Y:S02]  /*1220*/  IMAD.U32 R110, R112, 0x10000, RZ ;  /* 0x00010000706e7824 */ /* 0x000fe400078e00ff */
[----:B------:R-:W-:Y:S01]  /*1230*/  FADD.FTZ R179, -R229, R114 ;  /* 0x00000072e5b37221 */ /* 0x000fe20000010100 */
[----:B------:R-:W-:Y:S01]  /*1240*/  IMAD.U32 R113, R108, 0x10000, RZ ;  /* 0x000100006c717824 */ /* 0x000fe200078e00ff */
[----:B------:R-:W-:Y:S01]  /*1250*/  SHF.L.U32 R108, R156, 0x10, RZ ;  /* 0x000000109c6c7819 */ /* 0x000fe200000006ff */
[----:B------:R-:W-:Y:S01]  /*1260*/  FMUL.FTZ R230, R222, R177 ;  /* 0x000000b1dee67220 */ /* 0x000fe20000410000 */
[----:B------:R-:W-:Y:S01]  /*1270*/  SHF.R.U32.HI R114, RZ, 0x10, R159 ;  /* 0x00000010ff727819 */ /* 0x000fe2000001169f */
[----:B------:R-:W-:Y:S01]  /*1280*/  FMUL.FTZ R112, R57, R110 ;  /* 0x0000006e39707220 */ /* 0x000fe20000410000 */
[----:B------:R-:W-:Y:S01]  /*1290*/  FADD.FTZ R192, R111, R192 ;  /* 0x000000c06fc07221 */ /* 0x000fe20000010000 */
[----:B------:R-:W-:Y:S01]  /*12a0*/  FFMA.FTZ R193, R176, R111, R193 ;  /* 0x0000006fb0c17223 */ /* 0x000fe200000100c1 */
[----:B------:R-:W-:Y:S01]  /*12b0*/  FADD.FTZ R188, R154, R188 ;  /* 0x000000bc9abc7221 */ /* 0x000fe20000010000 */
[----:B------:R-:W-:Y:S01]  /*12c0*/  FFMA.FTZ R189, R174, R154, R189 ;  /* 0x0000009aaebd7223 */ /* 0x000fe200000100bd */
[----:B------:R-:W-:Y:S01]  /*12d0*/  SHF.R.U32.HI R154, RZ, 0x10, R157 ;  /* 0x00000010ff9a7819 */ /* 0x000fe2000001169d */
[----:B------:R-:W-:Y:S01]  /*12e0*/  FADD.FTZ R144, R108, R144 ;  /* 0x000000906c907221 */ /* 0x000fe20000010000 */
[----:B------:R-:W-:Y:S01]  /*12f0*/  MOV R111, R159 ;  /* 0x0000009f006f7202 */ /* 0x000fe20000000f00 */
[-C--:B------:R-:W-:Y:S01]  /*1300*/  FFMA.FTZ R145, R230, R108.reuse, R145 ;  /* 0x0000006ce6917223 */ /* 0x080fe20000010091 */
[----:B------:R-:W-:Y:S01]  /*1310*/  FFMA.FTZ R177, R77, R108, R112 ;  /* 0x0000006c4db17223 */ /* 0x000fe20000010070 */
[----:B------:R-:W-:-:S02]  /*1320*/  IMAD.U32 R108, R114, 0x10000, RZ ;  /* 0x00010000726c7824 */ /* 0x000fc400078e00ff */
[----:B------:R-:W-:Y:S01]  /*1330*/  FADD.FTZ R194, R109, R194 ;  /* 0x000000c26dc27221 */ /* 0x000fe20000010000 */
[----:B------:R-:W-:Y:S01]  /*1340*/  FFMA.FTZ R195, R176, R109, R195 ;  /* 0x0000006db0c37223 */ /* 0x000fe200000100c3 */
[----:B------:R-:W-:Y:S01]  /*1350*/  SHF.L.U32 R111, R111, 0x10, RZ ;  /* 0x000000106f6f7819 */ /* 0x000fe200000006ff */
[----:B------:R-:W-:Y:S02]  /*1360*/  IMAD.MOV.U32 R109, RZ, RZ, R157 ;  /* 0x000000ffff6d7224 */ /* 0x000fe400078e009d */
[----:B------:R-:W-:Y:S01]  /*1370*/  FMUL.FTZ R156, R222, R153 ;  /* 0x00000099de9c7220 */ /* 0x000fe20000410000 */
[----:B------:R-:W-:Y:S02]  /*1380*/  IMAD.U32 R154, R154, 0x10000, RZ ;  /* 0x000100009a9a7824 */ /* 0x000fe400078e00ff */
[----:B------:R-:W-:Y:S01]  /*1390*/  FMUL.FTZ R158, R222, R181 ;  /* 0x000000b5de9e7220 */ /* 0x000fe20000410000 */
[----:B------:R-:W-:Y:S01]  /*13a0*/  FMUL.FTZ R153, R56, R115 ;  /* 0x0000007338997220 */ /* 0x000fe20000410000 */
[----:B------:R-:W-:Y:S01]  /*13b0*/  FMUL.FTZ R112, R59, R108 ;  /* 0x0000006c3b707220 */ /* 0x000fe20000410000 */
[----:B------:R-:W-:Y:S01]  /*13c0*/  FADD.FTZ R142, R110, R142 ;  /* 0x0000008e6e8e7221 */ /* 0x000fe20000010000 */
[----:B------:R-:W-:Y:S01]  /*13d0*/  FFMA.FTZ R143, R230, R110, R143 ;  /* 0x0000006ee68f7223 */ /* 0x000fe2000001008f */
[----:B------:R-:W-:-:S02]  /*13e0*/  IMAD.MOV.U32 R110, RZ, RZ, R162 ;  /* 0x000000ffff6e7224 */ /* 0x000fc400078e00a2 */
[----:B------:R-:W-:Y:S01]  /*13f0*/  FMUL.FTZ R180, R222, R179 ;  /* 0x000000b3deb47220 */ /* 0x000fe20000410000 */
        /* <DEDUP_REMOVED lines=9> */
[----:B------:R-:W-:Y:S01]  /*1490*/  FFMA.FTZ R154, R79, R154, R112 ;  /* 0x0000009a4f9a7223 */ /* 0x000fe20000010070 */
[----:B------:R-:W-:Y:S01]  /*14a0*/  MOV R108, R160 ;  /* 0x000000a0006c7202 */ /* 0x000fe20000000f00 */
[----:B------:R-:W-:Y:S01]  /*14b0*/  FADD.FTZ R113, -R229, R116 ;  /* 0x00000074e5717221 */ /* 0x000fe20000010100 */
[----:B------:R-:W-:Y:S01]  /*14c0*/  SHF.R.U64 R112, R162, 0x10, R163 ;  /* 0x00000010a2707819 */ /* 0x000fe200000012a3 */
        /* <DEDUP_REMOVED lines=8> */
[--C-:B------:R-:W-:Y:S01]  /*1550*/  SHF.R.U64 R218, R160, 0x10, R161.reuse ;  /* 0x00000010a0da7819 */ /* 0x100fe200000012a1 */
[--C-:B------:R-:W-:Y:S01]  /*1560*/  IMAD.MOV.U32 R109, RZ, RZ, R161.reuse ;  /* 0x000000ffff6d7224 */ /* 0x100fe200078e00a1 */
[----:B------:R-:W-:Y:S01]  /*1570*/  SHF.R.U32.HI R115, RZ, 0x10, R161 ;  /* 0x00000010ff737819 */ /* 0x000fe200000116a1 */
[----:B------:R-:W-:Y:S01]  /*1580*/  FADD.FTZ R117, -R229, R117 ;  /* 0x00000075e5757221 */ /* 0x000fe20000010100 */
[----:B------:R-:W-:Y:S01]  /*1590*/  MOV R111, R163 ;  /* 0x000000a3006f7202 */ /* 0x000fe20000000f00 */
[----:B------:R-:W-:Y:S01]  /*15a0*/  FMUL.FTZ R161, R52, R110 ;  /* 0x0000006e34a17220 */ /* 0x000fe20000410000 */
[----:B------:R-:W-:Y:S01]  /*15b0*/  SHF.R.U32.HI R114, RZ, 0x10, R163 ;  /* 0x00000010ff727819 */ /* 0x000fe200000116a3 */
[----:B------:R-:W-:Y:S01]  /*15c0*/  FMUL.FTZ R163, R222, R113 ;  /* 0x00000071dea37220 */ /* 0x000fe20000410000 */
[----:B------:R-:W-:-:S02]  /*15d0*/  SHF.L.U32 R108, R108, 0x10, RZ ;  /* 0x000000106c6c7819 */ /* 0x000fc400000006ff */
[----:B------:R-:W-:Y:S01]  /*15e0*/  SHF.L.U32 R112, R112, 0x10, RZ ;  /* 0x0000001070707819 */ /* 0x000fe200000006ff */
[----:B------:R-:W-:Y:S02]  /*15f0*/  IMAD.U32 R218, R218, 0x10000, RZ ;  /* 0x00010000dada7824 */ /* 0x000fe400078e00ff */
[----:B------:R-:W-:Y:S01]  /*1600*/  FMUL.FTZ R228, R222, R117 ;  /* 0x00000075dee47220 */ /* 0x000fe20000410000 */
[----:B------:R-:W-:Y:S01]  /*1610*/  FADD.FTZ R27, R108, R27 ;  /* 0x0000001b6c1b7221 */ /* 0x000fe20000010000 */
[-C--:B------:R-:W-:Y:S01]  /*1620*/  FFMA.FTZ R20, R163, R108.reuse, R20 ;  /* 0x0000006ca3147223 */ /* 0x080fe20000010014 */
[----:B------:R-:W-:Y:S01]  /*1630*/  FFMA.FTZ R161, R72, R108, R161 ;  /* 0x0000006c48a17223 */ /* 0x000fe200000100a1 */
[----:B------:R-:W-:Y:S01]  /*1640*/  FMUL.FTZ R108, R53, R112 ;  /* 0x00000070356c7220 */ /* 0x000fe20000410000 */
[----:B------:R-:W-:Y:S01]  /*1650*/  FADD.FTZ R119, -R229, R119 ;  /* 0x00000077e5777221 */ /* 0x000fe20000010100 */
[----:B------:R-:W-:Y:S02]  /*1660*/  IMAD.U32 R114, R114, 0x10000, RZ ;  /* 0x0001000072727824 */ /* 0x000fe400078e00ff */
[----:B------:R-:W-:Y:S01]  /*1670*/  FADD.FTZ R23, R218, R23 ;  /* 0x00000017da177221 */ /* 0x000fe20000010000 */
[-C--:B------:R-:W-:Y:S01]  /*1680*/  FFMA.FTZ R21, R228, R218.reuse, R21 ;  /* 0x000000dae4157223 */ /* 0x080fe20000010015 */
[----:B------:R-:W-:Y:S01]  /*1690*/  FFMA.FTZ R218, R73, R218, R108 ;  /* 0x000000da49da7223 */ /* 0x000fe2000001006c */
[----:B------:R-:W-:Y:S01]  /*16a0*/  FADD.FTZ R219, -R229, R118 ;  /* 0x00000076e5db7221 */ /* 0x000fe20000010100 */
[----:B------:R-:W-:Y:S01]  /*16b0*/  SHF.L.U32 R111, R111, 0x10, RZ ;  /* 0x000000106f6f7819 */ /* 0x000fe200000006ff */
[----:B------:R-:W-:Y:S01]  /*16c0*/  FMUL.FTZ R116, R55, R114 ;  /* 0x0000007237747220 */ /* 0x000fe20000410000 */
[----:B------:R-:W-:Y:S01]  /*16d0*/  SHF.L.U32 R108, R115, 0x10, RZ ;  /* 0x00000010736c7819 */ /* 0x000fe200000006ff */
[----:B------:R-:W-:Y:S01]  /*16e0*/  FMUL.FTZ R118, R222, R119 ;  /* 0x00000077de767220 */ /* 0x000fe20000410000 */
[----:B------:R-:W-:-:S02]  /*16f0*/  IMAD.U32 R109, R109, 0x10000, RZ ;  /* 0x000100006d6d7824 */ /* 0x000fc400078e00ff */
[----:B------:R-:W-:Y:S01]  /*1700*/  FMUL.FTZ R113, R54, R111 ;  /* 0x0000006f36717220 */ /* 0x000fe20000410000 */
[----:B------:R-:W-:Y:S01]  /*1710*/  FMUL.FTZ R219, R222, R219 ;  /* 0x000000dbdedb7220 */ /* 0x000fe20000410000 */
[----:B------:R-:W-:Y:S01]  /*1720*/  FADD.FTZ R30, R108, R30 ;  /* 0x0000001e6c1e7221 */ /* 0x000fe20000010000 */
[-C--:B------:R-:W-:Y:S01]  /*1730*/  FFMA.FTZ R19, R118, R108.reuse, R19 ;  /* 0x0000006c76137223 */ /* 0x080fe20000010013 */
[----:B------:R-:W-:Y:S01]  /*1740*/  FFMA.FTZ R119, R75, R108, R116 ;  /* 0x0000006c4b777223 */ /* 0x000fe20000010074 */
[----:B------:R-:W-:Y:S01]  /*1750*/  FADD.FTZ R31, R110, R31 ;  /* 0x0000001f6e1f7221 */ /* 0x000fe20000010000 */
[----:B------:R-:W-:Y:S01]  /*1760*/  FFMA.FTZ R8, R163, R110, R8 ;  /* 0x0000006ea3087223 */ /* 0x000fe20000010008 */
[----:B------:R-:W-:Y:S02]  /*1770*/  IMAD.MOV.U32 R108, RZ, RZ, R164 ;  /* 0x000000ffff6c7224 */ /* 0x000fe400078e00a4 */
[----:B------:R-:W-:Y:S01]  /*1780*/  FADD.FTZ R13, R114, R13 ;  /* 0x0000000d720d7221 */ /* 0x000fe20000010000 */
[----:B------:R-:W-:Y:S01]  /*1790*/  FFMA.FTZ R7, R118, R114, R7 ;  /* 0x0000007276077223 */ /* 0x000fe20000010007 */
[----:B------:R-:W-:Y:S01]  /*17a0*/  IMAD.MOV.U32 R110, RZ, RZ, R166 ;  /* 0x000000ffff6e7224 */ /* 0x000fe200078e00a6 */
[----:B------:R-:W-:Y:S01]  /*17b0*/  SHF.R.U64 R114, R166, 0x10, R167 ;  /* 0x00000010a6727819 */ /* 0x000fe200000012a7 */
[----:B------:R-:W-:Y:S01]  /*17c0*/  FFMA.FTZ R162, R74, R109, R113 ;  /* 0x0000006d4aa27223 */ /* 0x000fe20000010071 */
[----:B------:R-:W-:Y:S01]  /*17d0*/  FADD.FTZ R15, R111, R15 ;  /* 0x0000000f6f0f7221 */ /* 0x000fe20000010000 */
[----:B------:R-:W-:Y:S01]  /*17e0*/  FFMA.FTZ R6, R219, R111, R6 ;  /* 0x0000006fdb067223 */ /* 0x000fe20000010006 */
[C---:B------:R-:W-:Y:S01]  /*17f0*/  FADD.FTZ R113, -R229.reuse, R120 ;  /* 0x00000078e5717221 */ /* 0x040fe20000010100 */
[----:B------:R-:W-:Y:S01]  /*1800*/  SHF.R.U64 R184, R164, 0x10, R165 ;  /* 0x00000010a4b87819 */ /* 0x000fe200000012a5 */
[----:B------:R-:W-:Y:S01]  /*1810*/  IMAD.U32 R115, R110, 0x10000, RZ ;  /* 0x000100006e737824 */ /* 0x000fe200078e00ff */
[----:B------:R-:W-:Y:S01]  /*1820*/  MOV R111, R167 ;  /* 0x000000a7006f7202 */ /* 0x000fe20000000f00 */
[----:B------:R-:W-:Y:S01]  /*1830*/  FADD.FTZ R121, -R229, R121 ;  /* 0x00000079e5797221 */ /* 0x000fe20000010100 */
[----:B------:R-:W-:-:S02]  /*1840*/  SHF.L.U32 R159, R108, 0x10, RZ ;  /* 0x000000106c9f7819 */ /* 0x000fc400000006ff */
[----:B------:R-:W-:Y:S01]  /*1850*/  SHF.L.U32 R108, R114, 0x10, RZ ;  /* 0x00000010726c7819 */ /* 0x000fe200000006ff */
[----:B------:R-:W-:Y:S01]  /*1860*/  FADD.FTZ R28, R109, R28 ;  /* 0x0000001c6d1c7221 */ /* 0x000fe20000010000 */
[----:B------:R-:W-:Y:S01]  /*1870*/  FFMA.FTZ R29, R219, R109, R29 ;  /* 0x0000006ddb1d7223 */ /* 0x000fe2000001001d */
[----:B------:R-:W-:Y:S01]  /*1880*/  FADD.FTZ R14, R112, R14 ;  /* 0x0000000e700e7221 */ /* 0x000fe20000010000 */
[----:B------:R-:W-:Y:S01]  /*1890*/  FFMA.FTZ R9, R228, R112, R9 ;  /* 0x00000070e4097223 */ /* 0x000fe20000010009 */
[----:B------:R-:W-:Y:S01]  /*18a0*/  FMUL.FTZ R164, R222, R113 ;  /* 0x00000071dea47220 */ /* 0x000fe20000410000 */
[----:B------:R-:W-:Y:S01]  /*18b0*/  MOV R109, R165 ;  /* 0x000000a5006d7202 */ /* 0x000fe20000000f00 */
[----:B------:R-:W-:Y:S01]  /*18c0*/  FMUL.FTZ R113, R48, R115 ;  /* 0x0000007330717220 */ /* 0x000fe20000410000 */
[----:B------:R-:W-:Y:S01]  /*18d0*/  SHF.R.U32.HI R112, RZ, 0x10, R167 ;  /* 0x00000010ff707819 */ /* 0x000fe200000116a7 */
[----:B------:R-:W-:Y:S01]  /*18e0*/  IMAD.U32 R184, R184, 0x10000, RZ ;  /* 0x00010000b8b87824 */ /* 0x000fe200078e00ff */
[----:B------:R-:W-:Y:S01]  /*18f0*/  SHF.L.U32 R111, R111, 0x10, RZ ;  /* 0x000000106f6f7819 */ /* 0x000fe200000006ff */
[----:B------:R-:W-:Y:S01]  /*1900*/  FMUL.FTZ R167, R222, R121 ;  /* 0x00000079dea77220 */ /* 0x000fe20000410000 */
[----:B------:R-:W-:Y:S01]  /*1910*/  FMUL.FTZ R110, R49, R108 ;  /* 0x0000006c316e7220 */ /* 0x000fe20000410000 */
[----:B------:R-:W-:Y:S01]  /*1920*/  FADD.FTZ R32, R159, R32 ;  /* 0x000000209f207221 */ /* 0x000fe20000010000 */
[-C--:B------:R-:W-:Y:S01]  /*1930*/  FFMA.FTZ R17, R164, R159.reuse, R17 ;  /* 0x0000009fa4117223 */ /* 0x080fe20000010011 */
[----:B------:R-:W-:Y:S01]  /*1940*/  FFMA.FTZ R159, R68, R159, R113 ;  /* 0x0000009f449f7223 */ /* 0x000fe20000010071 */
[----:B------:R-:W-:Y:S01]  /*1950*/  SHF.R.U32.HI R120, RZ, 0x10, R165 ;  /* 0x00000010ff787819 */ /* 0x000fe200000116a5 */
[----:B------:R-:W-:-:S02]  /*1960*/  IMAD.U32 R109, R109, 0x10000, RZ ;  /* 0x000100006d6d7824 */ /* 0x000fc400078e00ff */
[----:B------:R-:W-:Y:S01]  /*1970*/  FADD.FTZ R22, R184, R22 ;  /* 0x00000016b8167221 */ /* 0x000fe20000010000 */
[-C--:B------:R-:W-:Y:S01]  /*1980*/  FFMA.FTZ R18, R167, R184.reuse, R18 ;  /* 0x000000b8a7127223 */ /* 0x080fe20000010012 */
[----:B------:R-:W-:Y:S01]  /*1990*/  FMUL.FTZ R113, R50, R111 ;  /* 0x0000006f32717220 */ /* 0x000fe20000410000 */
[----:B------:R-:W-:Y:S01]  /*19a0*/  FADD.FTZ R123, -R229, R123 ;  /* 0x0000007be57b7221 */ /* 0x000fe20000010100 */
[----:B------:R-:W-:Y:S01]  /*19b0*/  FFMA.FTZ R184, R69, R184, R110 ;  /* 0x000000b845b87223 */ /* 0x000fe2000001006e */
[----:B------:R-:W-:Y:S01]  /*19c0*/  IMAD.U32 R110, R112, 0x10000, RZ ;  /* 0x00010000706e7824 */ /* 0x000fe200078e00ff */
[----:B------:R-:W-:Y:S01]  /*19d0*/  SHF.L.U32 R120, R120, 0x10, RZ ;  /* 0x0000001078787819 */ /* 0x000fe200000006ff */
[----:B------:R-:W-:Y:S01]  /*19e0*/  FFMA.FTZ R160, R70, R109, R113 ;  /* 0x0000006d46a07223 */ /* 0x000fe20000010071 */
[----:B------:R-:W-:Y:S01]  /*19f0*/  FMUL.FTZ R121, R222, R123 ;  /* 0x0000007bde797220 */ /* 0x000fe20000410000 */
[----:B------:R-:W-:Y:S02]  /*1a00*/  IMAD.MOV.U32 R113, RZ, RZ, R170 ;  /* 0x000000ffff717224 */ /* 0x000fe400078e00aa */
[----:B------:R-:W-:Y:S01]  /*1a10*/  FMUL.FTZ R112, R51, R110 ;  /* 0x0000006e33707220 */ /* 0x000fe20000410000 */
[----:B------:R-:W-:Y:S01]  /*1a20*/  FADD.FTZ R35, R120, R35 ;  /* 0x0000002378237221 */ /* 0x000fe20000010000 */
[-C--:B------:R-:W-:Y:S01]  /*1a30*/  FFMA.FTZ R16, R121, R120.reuse, R16 ;  /* 0x0000007879107223 */ /* 0x080fe20000010010 */
[----:B------:R-:W-:Y:S01]  /*1a40*/  FADD.FTZ R36, R115, R36 ;  /* 0x0000002473247221 */ /* 0x000fe20000010000 */
[----:B------:R-:W-:Y:S01]  /*1a50*/  FFMA.FTZ R120, R71, R120, R112 ;  /* 0x0000007847787223 */ /* 0x000fe20000010070 */
[----:B------:R-:W-:Y:S01]  /*1a60*/  FFMA.FTZ R4, R164, R115, R4 ;  /* 0x00000073a4047223 */ /* 0x000fe20000010004 */
[----:B------:R-:W-:Y:S01]  /*1a70*/  SHF.L.U32 R114, R113, 0x10, RZ ;  /* 0x0000001071727819 */ /* 0x000fe200000006ff */
[----:B------:R-:W-:-:S02]  /*1a80*/  IMAD.MOV.U32 R112, RZ, RZ, R168 ;  /* 0x000000ffff707224 */ /* 0x000fc400078e00a8 */
[C---:B------:R-:W-:Y:S01]  /*1a90*/  FADD.FTZ R115, -R229.reuse, R124 ;  /* 0x0000007ce5737221 */ /* 0x040fe20000010100 */
[----:B------:R-:W-:Y:S01]  /*1aa0*/  FADD.FTZ R116, RZ, R175 ;  /* 0x000000afff747221 */ /* 0x000fe20000010000 */
[C---:B------:R-:W-:Y:S01]  /*1ab0*/  FADD.FTZ R181, -R229.reuse, R125 ;  /* 0x0000007de5b57221 */ /* 0x040fe20000010100 */
[----:B------:R-:W-:Y:S01]  /*1ac0*/  FFMA.FTZ R113, R152, R175, RZ ;  /* 0x000000af98717223 */ /* 0x000fe200000100ff */
[----:B------:R-:W-:Y:S01]  /*1ad0*/  FADD.FTZ R125, -R229, R127 ;  /* 0x0000007fe57d7221 */ /* 0x000fe20000010100 */
[----:B------:R-:W-:Y:S02]  /*1ae0*/  IMAD.U32 R112, R112, 0x10000, RZ ;  /* 0x0001000070707824 */ /* 0x000fe400078e00ff */
        /* <DEDUP_REMOVED lines=11> */
[----:B------:R-:W-:Y:S01]  /*1ba0*/  FADD.FTZ R183, -R229, R122 ;  /* 0x0000007ae5b77221 */ /* 0x000fe20000010100 */
[----:B------:R-:W-:Y:S01]  /*1bb0*/  SHF.R.U64 R122, R170, 0x10, R171 ;  /* 0x00000010aa7a7819 */ /* 0x000fe200000012ab */
[----:B------:R-:W-:Y:S01]  /*1bc0*/  FADD.FTZ R112, R153, R112 ;  /* 0x0000007099707221 */ /* 0x000fe20000010000 */
[----:B------:R-:W-:Y:S01]  /*1bd0*/  FFMA.FTZ R113, R156, R153, R113 ;  /* 0x000000999c717223 */ /* 0x000fe20000010071 */
[----:B------:R-:W-:Y:S02]  /*1be0*/  SHF.R.U64 R117, R168, 0x10, R169 ;  /* 0x00000010a8757819 */ /* 0x000fe400000012a9 */
[----:B------:R-:W-:Y:S01]  /*1bf0*/  FADD.FTZ R112, R177, R112 ;  /* 0x00000070b1707221 */ /* 0x000fe20000010000 */
[----:B------:R-:W-:Y:S01]  /*1c00*/  SHF.L.U32 R122, R122, 0x10, RZ ;  /* 0x000000107a7a7819 */ /* 0x000fe200000006ff */
[----:B------:R-:W-:Y:S01]  /*1c10*/  FFMA.FTZ R113, R230, R177, R113 ;  /* 0x000000b1e6717223 */ /* 0x000fe20000010071 */
[C---:B------:R-:W-:Y:S01]  /*1c20*/  FMUL.FTZ R183, R222.reuse, R183 ;  /* 0x000000b7deb77220 */ /* 0x040fe20000410000 */
[----:B------:R-:W-:Y:S01]  /*1c30*/  FMUL.FTZ R181, R222, R181 ;  /* 0x000000b5deb57220 */ /* 0x000fe20000410000 */
[----:B------:R-:W-:Y:S01]  /*1c40*/  FADD.FTZ R115, R157, R112 ;  /* 0x000000709d737221 */ /* 0x000fe20000010000 */
[----:B------:R-:W-:Y:S01]  /*1c50*/  FFMA.FTZ R113, R180, R157, R113 ;  /* 0x0000009db4717223 */ /* 0x000fe20000010071 */
[----:B------:R-:W-:Y:S01]  /*1c60*/  FADD.FTZ R33, R109, R33 ;  /* 0x000000216d217221 */ /* 0x000fe20000010000 */
[----:B------:R-:W-:Y:S01]  /*1c70*/  FFMA.FTZ R34, R183, R109, R34 ;  /* 0x0000006db7227223 */ /* 0x000fe20000010022 */
[----:B------:R-:W-:Y:S01]  /*1c80*/  FADD.FTZ R12, R111, R12 ;  /* 0x0000000c6f0c7221 */ /* 0x000fe20000010000 */
[----:B------:R-:W-:Y:S01]  /*1c90*/  FFMA.FTZ R2, R183, R111, R2 ;  /* 0x0000006fb7027223 */ /* 0x000fe20000010002 */
[----:B------:R-:W-:-:S02]  /*1ca0*/  IMAD.U32 R116, R117, 0x10000, RZ ;  /* 0x0001000075747824 */ /* 0x000fc400078e00ff */
[-C--:B------:R-:W-:Y:S01]  /*1cb0*/  FMUL.FTZ R182, R45, R122.reuse ;  /* 0x0000007a2db67220 */ /* 0x080fe20000410000 */
[----:B------:R-:W-:Y:S01]  /*1cc0*/  MOV R109, R169 ;  /* 0x000000a9006d7202 */ /* 0x000fe20000000f00 */
[----:B------:R-:W-:Y:S01]  /*1cd0*/  FADD.FTZ R131, R122, R131 ;  /* 0x000000837a837221 */ /* 0x000fe20000010000 */
[----:B------:R-:W-:Y:S01]  /*1ce0*/  SHF.R.U32.HI R111, RZ, 0x10, R169 ;  /* 0x00000010ff6f7819 */ /* 0x000fe200000116a9 */
        /* <DEDUP_REMOVED lines=9> */
[----:B------:R-:W-:Y:S01]  /*1d80*/  FADD.FTZ R37, R114, R37 ;  /* 0x0000002572257221 */ /* 0x000fe20000010000 */
[----:B------:R-:W-:Y:S01]  /*1d90*/  FFMA.FTZ R40, R127, R114, R40 ;  /* 0x000000727f287223 */ /* 0x000fe20000010028 */
[----:B------:R-:W-:Y:S01]  /*1da0*/  SHF.L.U32 R116, R111, 0x10, RZ ;  /* 0x000000106f747819 */ /* 0x000fe200000006ff */
[----:B------:R-:W-:-:S02]  /*1db0*/  IMAD.U32 R114, R109, 0x10000, RZ ;  /* 0x000100006d727824 */ /* 0x000fc400078e00ff */
        /* <DEDUP_REMOVED lines=8> */
[----:B------:R-:W-:Y:S02]  /*1e40*/  SHF.L.U32 R112, R110, 0x10, RZ ;  /* 0x000000106e707819 */ /* 0x000fe400000006ff */
        /* <DEDUP_REMOVED lines=12> */
[----:B------:R-:W-:Y:S01]  /*1f10*/  FADD.FTZ R185, -R229, R126 ;  /* 0x0000007ee5b97221 */ /* 0x000fe20000010100 */
[----:B------:R-:W-:Y:S01]  /*1f20*/  FMUL.FTZ R115, R46, R113 ;  /* 0x000000712e737220 */ /* 0x000fe20000410000 */
[----:B------:R-:W-:Y:S01]  /*1f30*/  FADD.FTZ R111, R123, R110 ;  /* 0x0000006e7b6f7221 */ /* 0x000fe20000010000 */
[----:B------:R-:W-:Y:S01]  /*1f40*/  FFMA.FTZ R110, R127, R123, R108 ;  /* 0x0000007b7f6e7223 */ /* 0x000fe2000001006c */
[----:B------:R-:W-:Y:S01]  /*1f50*/  FMUL.FTZ R185, R222, R185 ;  /* 0x000000b9deb97220 */ /* 0x000fe20000410000 */
[----:B------:R-:W-:Y:S02]  /*1f60*/  VIADD R206, R206, UR12 ;  /* 0x0000000ccece7c36 */ /* 0x000fe40008000000 */
[----:B------:R-:W-:Y:S01]  /*1f70*/  FFMA.FTZ R124, R66, R114, R115 ;  /* 0x00000072427c7223 */ /* 0x000fe20000010073 */
[----:B------:R-:W-:Y:S01]  /*1f80*/  FMUL.FTZ R122, R47, R112 ;  /* 0x000000702f7a7220 */ /* 0x000fe20000410000 */
[----:B------:R-:W-:Y:S01]  /*1f90*/  SHF.R.U32.HI R109, RZ, 0x5, R0 ;  /* 0x00000005ff6d7819 */ /* 0x000fe20000011600 */
[----:B------:R-:W-:Y:S01]  /*1fa0*/  FADD.FTZ R111, R111, R182 ;  /* 0x000000b66f6f7221 */ /* 0x000fe20000010000 */
[----:B------:R-:W-:Y:S01]  /*1fb0*/  FFMA.FTZ R110, R181, R182, R110 ;  /* 0x000000b6b56e7223 */ /* 0x000fe2000001006e */
[----:B------:R-:W-:Y:S01]  /*1fc0*/  FADD.FTZ R26, R113, R26 ;  /* 0x0000001a711a7221 */ /* 0x000fe20000010000 */
[----:B------:R-:W-:Y:S01]  /*1fd0*/  FFMA.FTZ R132, R185, R113, R132 ;  /* 0x00000071b9847223 */ /* 0x000fe20000010084 */
[----:B------:R-:W-:Y:S01]  /*1fe0*/  UMOV UR6, 0xffffffff ;  /* 0xffffffff00067882 */ /* 0x000fe20000000000 */
[----:B------:R-:W-:Y:S01]  /*1ff0*/  FMUL.FTZ R125, R222, R125 ;  /* 0x0000007dde7d7220 */ /* 0x000fe20000410000 */
[----:B------:R-:W-:Y:S01]  /*2000*/  FFMA.FTZ R122, R67, R116, R122 ;  /* 0x00000074437a7223 */ /* 0x000fe2000001007a */
[----:B------:R-:W-:Y:S01]  /*2010*/  LOP3.LUT R108, R109, 0x7fffffc, RZ, 0xc0, !PT ;  /* 0x07fffffc6d6c7812 */ /* 0x000fe200078ec0ff */
[----:B------:R-:W-:Y:S01]  /*2020*/  FADD.FTZ R111, R111, R124 ;  /* 0x0000007c6f6f7221 */ /* 0x000fe20000010000 */
[----:B------:R-:W-:Y:S01]  /*2030*/  ISETP.GE.AND P5, PT, R206, UR13, PT ;  /* 0x0000000dce007c0c */ /* 0x000fe2000bfa6270 */
[C---:B------:R-:W-:Y:S01]  /*2040*/  FFMA.FTZ R113, R185.reuse, R124, R110 ;  /* 0x0000007cb9717223 */ /* 0x040fe2000001006e */
[----:B------:R-:W-:Y:S01]  /*2050*/  FADD.FTZ R43, R114, R43 ;  /* 0x0000002b722b7221 */ /* 0x000fe20000010000 */
[----:B------:R-:W-:Y:S01]  /*2060*/  FFMA.FTZ R129, R185, R114, R129 ;  /* 0x00000072b9817223 */ /* 0x000fe20000010081 */
[----:B------:R-:W-:Y:S01]  /*2070*/  FADD.FTZ R128, R116, R128 ;  /* 0x0000008074807221 */ /* 0x000fe20000010000 */
[C---:B------:R-:W-:Y:S01]  /*2080*/  FFMA.FTZ R130, R125.reuse, R116, R130 ;  /* 0x000000747d827223 */ /* 0x040fe20000010082 */
[----:B------:R-:W-:Y:S01]  /*2090*/  LOP3.LUT P0, RZ, R0, 0x1f, RZ, 0xc0, !PT ;  /* 0x0000001f00ff7812 */ /* 0x000fe2000780c0ff */
[----:B------:R-:W-:Y:S01]  /*20a0*/  FADD.FTZ R25, R112, R25 ;  /* 0x0000001970197221 */ /* 0x000fe20000010000 */
[----:B------:R-:W-:Y:S01]  /*20b0*/  P2R R126, PR, RZ, 0x20 ;  /* 0x00000020ff7e7803 */ /* 0x000fe20000000000 */
[----:B------:R-:W-:Y:S01]  /*20c0*/  FFMA.FTZ R24, R125, R112, R24 ;  /* 0x000000707d187223 */ /* 0x000fe20000010018 */
[----:B------:R-:W-:Y:S01]  /*20d0*/  @!P2 IADD3 R108, R108, 0x4, RZ ;  /* 0x000000046c6ca810 */ /* 0x000fe20007ffe0ff */
        /* <DEDUP_REMOVED lines=21> */
.L_x_1823:
[----:B------:R-:W3:Y:S01]  /*2230*/  S2R R115, SR_CgaCtaId ;  /* 0x0000000000737919 */ /* 0x000ee20000008800 */
[----:B------:R-:W-:Y:S01]  /*2240*/  @!P0 LOP3.LUT R109, R109, 0x3, RZ, 0xc0, !PT ;  /* 0x000000036d6d8812 */ /* 0x000fe200078ec0ff */
[----:B--2---:R-:W-:Y:S01]  /*2250*/  FADD.FTZ R117, R113, R112 ;  /* 0x0000007071757221 */ /* 0x004fe20000010000 */
[----:B------:R-:W-:Y:S01]  /*2260*/  MOV R114, 0x400 ;  /* 0x0000040000727802 */ /* 0x000fe20000000f00 */
[----:B-1----:R-:W-:Y:S01]  /*2270*/  FADD.FTZ R116, R111, R110 ;  /* 0x0000006e6f747221 */ /* 0x002fe20000010000 */
[----:B------:R-:W-:Y:S05]  /*2280*/  WARPSYNC.ALL ;  /* 0x0000000000007948 */ /* 0x000fea0003800000 */
[----:B------:R-:W-:Y:S01]  /*2290*/  @!P0 IMAD.IADD R109, R108, 0x1, R109 ;  /* 0x000000016c6d8824 */ /* 0x000fe200078e026d */
[----:B-----5:R-:W-:-:S02]  /*22a0*/  LOP3.LUT P5, RZ, R223, 0xff, RZ, 0xc0, !PT ;  /* 0x000000ffdfff7812 */ /* 0x020fc400078ac0ff */
[----:B------:R-:W-:Y:S02]  /*22b0*/  SHF.L.U32 R179, R221, 0x3, RZ ;  /* 0x00000003ddb37819 */ /* 0x000fe400000006ff */
[----:B---3--:R-:W-:-:S04]  /*22c0*/  LEA R114, R115, R114, 0x18 ;  /* 0x0000007273727211 */ /* 0x008fc800078ec0ff */
[----:B------:R-:W-:Y:S01]  /*22d0*/  @!P0 LEA R165, R109, R114, 0x3 ;  /* 0x000000726da58211 */ /* 0x000fe200078e18ff */
[----:B------:R-:W-:-:S04]  /*22e0*/  IMAD R166, R108, 0x8, R114 ;  /* 0x000000086ca67824 */ /* 0x000fc800078e0272 */
        /* <DEDUP_REMOVED lines=40> */
[----:B------:R-:W-:Y:S01]  /*2570*/  FFMA.FTZ R180, R180, R111, R108 ;  /* 0x0000006fb4b47223 */ /* 0x000fe2000001006c */
        /* <DEDUP_REMOVED lines=25> */
[--C-:B------:R-:W-:Y:S01]  /*2710*/  FFMA.FTZ R113, R228, R111, R108.reuse ;  /* 0x0000006fe4717223 */ /* 0x100fe2000001006c */
[----:B------:R-:W-:Y:S01]  /*2720*/  FSEL R150, R112, RZ, P5 ;  /* 0x000000ff70967208 */ /* 0x000fe20002800000 */
[----:B------:R-:W-:Y:S01]  /*2730*/  FMUL.FTZ R177, R222, R153 ;  /* 0x00000099deb17220 */ /* 0x000fe20000410000 */
[----:B------:R-:W-:Y:S01]  /*2740*/  @P3 LOP3.LUT P5, RZ, R211, 0xff000000, RZ, 0xc0, !PT ;  /* 0xff000000d3ff3812 */ /* 0x000fe200078ac0ff */
[----:B------:R-:W-:Y:S01]  /*2750*/  FADD.FTZ R165, R218, -R113 ;  /* 0x80000071daa57221 */ /* 0x000fe20000010000 */
[----:B------:R-:W-:Y:S01]  /*2760*/  FFMA.FTZ R219, R219, R111, R108 ;  /* 0x0000006fdbdb7223 */ /* 0x000fe2000001006c */
[----:B------:R-:W-:Y:S01]  /*2770*/  @P0 FADD.FTZ R177, R88, R177 ;  /* 0x000000b158b10221 */ /* 0x000fe20000010000 */
[----:B------:R-:W-:Y:S01]  /*2780*/  @P3 FSEL R223, R112, RZ, P5 ;  /* 0x000000ff70df3208 */ /* 0x000fe20002800000 */
[C---:B------:R-:W-:Y:S01]  /*2790*/  FMUL.FTZ R178, R222.reuse, R157 ;  /* 0x0000009ddeb27220 */ /* 0x040fe20000410000 */
[----:B------:R-:W-:Y:S01]  /*27a0*/  @P1 LEA R114, P5, R221, UR20, 0x4 ;  /* 0x00000014dd721c11 */ /* 0x000fe2000f8a20ff */
[----:B------:R-:W-:Y:S01]  /*27b0*/  FMUL.FTZ R170, R177, UR19 ;  /* 0x00000013b1aa7c20 */ /* 0x000fe20008410000 */
[----:B------:R-:W-:Y:S01]  /*27c0*/  FMUL.FTZ R166, R222, R165 ;  /* 0x000000a5dea67220 */ /* 0x000fe20000410000 */
[----:B------:R-:W-:Y:S01]  /*27d0*/  @P0 FADD.FTZ R178, R91, R178 ;  /* 0x000000b25bb20221 */ /* 0x000fe20000010000 */
[----:B------:R-:W-:Y:S01]  /*27e0*/  @P1 LEA.HI.X R115, R221, UR21, RZ, 0x4, P5 ;  /* 0x00000015dd731c11 */ /* 0x000fe2000a8f24ff */
[-C--:B------:R-:W-:Y:S01]  /*27f0*/  FFMA.FTZ R156, R163, R111.reuse, R108 ;  /* 0x0000006fa39c7223 */ /* 0x080fe2000001006c */
[----:B------:R-:W-:Y:S01]  /*2800*/  IADD3 R116, P5, R179, UR22, RZ ;  /* 0x00000016b3747c10 */ /* 0x000fe2000ffbe0ff */
[----:B------:R0:W-:Y:S01]  /*2810*/  F2F.BF16.F32 R221, R151 ;  /* 0x0000009700dd7304 */ /* 0x0001e20000202000 */
[----:B------:R-:W-:Y:S01]  /*2820*/  FMUL.FTZ R218, R178, UR19 ;  /* 0x00000013b2da7c20 */ /* 0x000fe20008410000 */
[----:B------:R-:W-:Y:S01]  /*2830*/  @P0 FADD.FTZ R166, R93, R166 ;  /* 0x000000a65da60221 */ /* 0x000fe20000010000 */
[----:B------:R-:W-:Y:S01]  /*2840*/  IADD3.X R117, R176, UR23, RZ, P5, !PT ;  /* 0x00000017b0757c10 */ /* 0x000fe2000affe4ff */
[----:B------:R-:W-:Y:S01]  /*2850*/  FADD.FTZ R161, R161, -R156 ;  /* 0x8000009ca1a17221 */ /* 0x000fe20000010000 */
[----:B------:R-:W-:Y:S01]  /*2860*/  LOP3.LUT P5, RZ, R224, 0xff00, RZ, 0xc0, !PT ;  /* 0x0000ff00e0ff7812 */ /* 0x000fe200078ac0ff */
[----:B------:R-:W-:Y:S01]  /*2870*/  FFMA.FTZ R156, R118, R111, R108 ;  /* 0x0000006f769c7223 */ /* 0x000fe2000001006c */
[----:B------:R-:W-:Y:S01]  /*2880*/  FMUL.FTZ R180, R166, UR19 ;  /* 0x00000013a6b47c20 */ /* 0x000fe20008410000 */
[----:B------:R-:W-:Y:S01]  /*2890*/  FMUL.FTZ R163, R222, R161 ;  /* 0x000000a1dea37220 */ /* 0x000fe20000410000 */
[----:B------:R-:W-:Y:S01]  /*28a0*/  FSEL R154, R171, RZ, P5 ;  /* 0x000000ffab9a7208 */ /* 0x000fe20002800000 */
[----:B0-----:R-:W-:Y:S01]  /*28b0*/  FADD.FTZ R151, R162, -R219 ;  /* 0x800000dba2977221 */ /* 0x001fe20000010000 */
[----:B------:R-:W-:Y:S01]  /*28c0*/  @P3 LOP3.LUT P5, RZ, R212, 0xff00, RZ, 0xc0, !PT ;  /* 0x0000ff00d4ff3812 */ /* 0x000fe200078ac0ff */
[----:B------:R-:W-:Y:S01]  /*28d0*/  FADD.FTZ R119, R119, -R156 ;  /* 0x8000009c77777221 */ /* 0x000fe20000010000 */
[----:B------:R-:W0:Y:S01]  /*28e0*/  F2F.BF16.F32 R230, R150 ;  /* 0x0000009600e67304 */ /* 0x000e220000202000 */
[----:B------:R-:W-:Y:S01]  /*28f0*/  FMUL.FTZ R165, R222, R151 ;  /* 0x00000097dea57220 */ /* 0x000fe20000410000 */
[----:B------:R-:W-:Y:S01]  /*2900*/  @P3 FSEL R171, R171, RZ, P5 ;  /* 0x000000ffabab3208 */ /* 0x000fe20002800000 */
[-CC-:B------:R-:W-:Y:S01]  /*2910*/  FFMA.FTZ R167, R167, R111.reuse, R108.reuse ;  /* 0x0000006fa7a77223 */ /* 0x180fe2000001006c */
[----:B------:R-:W-:Y:S01]  /*2920*/  LOP3.LUT P5, RZ, R224, 0xff0000, RZ, 0xc0, !PT ;  /* 0x00ff0000e0ff7812 */ /* 0x000fe200078ac0ff */
[----:B------:R-:W-:Y:S01]  /*2930*/  @P0 FADD.FTZ R165, R94, R165 ;  /* 0x000000a55ea50221 */ /* 0x000fe20000010000 */
[----:B------:R-:W-:Y:S01]  /*2940*/  @P0 FADD.FTZ R163, R92, R163 ;  /* 0x000000a35ca30221 */ /* 0x000fe20000010000 */
[----:B------:R-:W-:Y:S01]  /*2950*/  FFMA.FTZ R183, R183, R111, R108 ;  /* 0x0000006fb7b77223 */ /* 0x000fe2000001006c */
[----:B------:R-:W-:Y:S01]  /*2960*/  FSEL R235, R169, RZ, P5 ;  /* 0x000000ffa9eb7208 */ /* 0x000fe20002800000 */
[----:B------:R-:W-:Y:S01]  /*2970*/  FMUL.FTZ R174, R165, UR19 ;  /* 0x00000013a5ae7c20 */ /* 0x000fe20008410000 */
        /* <DEDUP_REMOVED lines=9> */
[----:B------:R-:W-:Y:S01]  /*2a10*/  FFMA.FTZ R164, R164, R111, R108 ;  /* 0x0000006fa4a47223 */ /* 0x000fe2000001006c */
[----:B------:R-:W-:Y:S01]  /*2a20*/  @P1 LEA.HI.X R113, R220, UR21, RZ, 0x4, P5 ;  /* 0x00000015dc711c11 */ /* 0x000fe2000a8f24ff */
[----:B------:R-:W-:Y:S01]  /*2a30*/  FMUL.FTZ R167, R168, UR19 ;  /* 0x00000013a8a77c20 */ /* 0x000fe20008410000 */
[----:B------:R-:W-:Y:S01]  /*2a40*/  LOP3.LUT P5, RZ, R224, 0xff, RZ, 0xc0, !PT ;  /* 0x000000ffe0ff7812 */ /* 0x000fe200078ac0ff */
[----:B------:R-:W-:Y:S01]  /*2a50*/  @P0 FADD.FTZ R160, R97, R160 ;  /* 0x000000a061a00221 */ /* 0x000fe20000010000 */
[----:B------:R-:W-:Y:S01]  /*2a60*/  FMUL.FTZ R161, R222, R183 ;  /* 0x000000b7dea17220 */ /* 0x000fe20000410000 */
[----:B------:R-:W-:Y:S01]  /*2a70*/  FADD.FTZ R159, R159, -R164 ;  /* 0x800000a49f9f7221 */ /* 0x000fe20000010000 */
[----:B------:R-:W-:Y:S01]  /*2a80*/  FSEL R219, R170, RZ, P5 ;  /* 0x000000ffaadb7208 */ /* 0x000fe20002800000 */
[--C-:B------:R-:W-:Y:S01]  /*2a90*/  FFMA.FTZ R121, R121, R111, R108.reuse ;  /* 0x0000006f79797223 */ /* 0x100fe2000001006c */
[----:B------:R-:W-:Y:S01]  /*2aa0*/  @P3 LOP3.LUT P5, RZ, R212, 0xff, RZ, 0xc0, !PT ;  /* 0x000000ffd4ff3812 */ /* 0x000fe200078ac0ff */
[----:B------:R-:W-:Y:S01]  /*2ab0*/  FMUL.FTZ R162, R160, UR19 ;  /* 0x00000013a0a27c20 */ /* 0x000fe20008410000 */
[----:B------:R-:W-:Y:S01]  /*2ac0*/  @P0 FADD.FTZ R161, R98, R161 ;  /* 0x000000a162a10221 */ /* 0x000fe20000010000 */
[----:B------:R1:W2:Y:S01]  /*2ad0*/  F2F.BF16.F32 R228, R155 ;  /* 0x0000009b00e47304 */ /* 0x0002a20000202000 */
[----:B------:R-:W-:Y:S01]  /*2ae0*/  @P3 FSEL R170, R170, RZ, P5 ;  /* 0x000000ffaaaa3208 */ /* 0x000fe20002800000 */
[----:B------:R-:W-:Y:S01]  /*2af0*/  FMUL.FTZ R159, R222, R159 ;  /* 0x0000009fde9f7220 */ /* 0x000fe20000410000 */
[----:B------:R-:W-:Y:S01]  /*2b00*/  LOP3.LUT P5, RZ, R224, 0xff000000, RZ, 0xc0, !PT ;  /* 0xff000000e0ff7812 */ /* 0x000fe200078ac0ff */
[-CC-:B------:R-:W-:Y:S01]  /*2b10*/  FFMA.FTZ R181, R181, R111.reuse, R108.reuse ;  /* 0x0000006fb5b57223 */ /* 0x180fe2000001006c */
[----:B------:R-:W-:Y:S01]  /*2b20*/  FMUL.FTZ R164, R161, UR19 ;  /* 0x00000013a1a47c20 */ /* 0x000fe20008410000 */
[----:B------:R-:W-:Y:S01]  /*2b30*/  @P0 FADD.FTZ R159, R96, R159 ;  /* 0x0000009f609f0221 */ /* 0x000fe20000010000 */
[----:B------:R-:W-:Y:S01]  /*2b40*/  FSEL R234, R218, RZ, P5 ;  /* 0x000000ffdaea7208 */ /* 0x000fe20002800000 */
[----:B------:R-:W-:Y:S01]  /*2b50*/  FADD.FTZ R181, R182, -R181 ;  /* 0x800000b5b6b57221 */ /* 0x000fe20000010000 */
[----:B------:R-:W-:Y:S01]  /*2b60*/  LOP3.LUT P5, RZ, R225, 0xff00, RZ, 0xc0, !PT ;  /* 0x0000ff00e1ff7812 */ /* 0x000fe200078ac0ff */
[----:B-1----:R-:W-:Y:S01]  /*2b70*/  FADD.FTZ R155, R120, -R121 ;  /* 0x80000079789b7221 */ /* 0x002fe20000010000 */
[----:B------:R1:W-:Y:S01]  /*2b80*/  F2F.BF16.F32 R224, R154 ;  /* 0x0000009a00e07304 */ /* 0x0003e20000202000 */
[----:B------:R-:W-:Y:S01]  /*2b90*/  FFMA.FTZ R185, R185, R111, R108 ;  /* 0x0000006fb9b97223 */ /* 0x000fe2000001006c */
[----:B------:R-:W-:Y:S01]  /*2ba0*/  FSEL R150, R180, RZ, P5 ;  /* 0x000000ffb4967208 */ /* 0x000fe20002800000 */
[C---:B------:R-:W-:Y:S01]  /*2bb0*/  FMUL.FTZ R158, R222.reuse, R155 ;  /* 0x0000009bde9e7220 */ /* 0x040fe20000410000 */
[----:B------:R-:W-:Y:S01]  /*2bc0*/  LOP3.LUT P5, RZ, R225, 0xff0000, RZ, 0xc0, !PT ;  /* 0x00ff0000e1ff7812 */ /* 0x000fe200078ac0ff */
[----:B------:R-:W-:Y:S01]  /*2bd0*/  FMUL.FTZ R156, R222, R181 ;  /* 0x000000b5de9c7220 */ /* 0x000fe20000410000 */
[----:B------:R-:W-:Y:S01]  /*2be0*/  FADD.FTZ R185, R124, -R185 ;  /* 0x800000b97cb97221 */ /* 0x000fe20000010000 */
[----:B------:R-:W-:Y:S01]  /*2bf0*/  @P0 FADD.FTZ R158, R99, R158 ;  /* 0x0000009e639e0221 */ /* 0x000fe20000010000 */
[----:B------:R-:W-:Y:S01]  /*2c00*/  FSEL R151, R174, RZ, P5 ;  /* 0x000000ffae977208 */ /* 0x000fe20002800000 */
[----:B-1----:R-:W-:Y:S01]  /*2c10*/  FMUL.FTZ R154, R159, UR19 ;  /* 0x000000139f9a7c20 */ /* 0x002fe20008410000 */
[----:B------:R-:W-:Y:S01]  /*2c20*/  LOP3.LUT P5, RZ, R225, 0xff, RZ, 0xc0, !PT ;  /* 0x000000ffe1ff7812 */ /* 0x000fe200078ac0ff */
[----:B------:R-:W-:Y:S01]  /*2c30*/  FMUL.FTZ R157, R158, UR19 ;  /* 0x000000139e9d7c20 */ /* 0x000fe20008410000 */
[----:B------:R-:W-:Y:S01]  /*2c40*/  @P0 FADD.FTZ R156, R101, R156 ;  /* 0x0000009c659c0221 */ /* 0x000fe20000010000 */
[----:B------:R-:W-:Y:S01]  /*2c50*/  FMUL.FTZ R155, R222, R185 ;  /* 0x000000b9de9b7220 */ /* 0x000fe20000410000 */
[----:B------:R-:W-:Y:S01]  /*2c60*/  FSEL R118, R173, RZ, P5 ;  /* 0x000000ffad767208 */ /* 0x000fe20002800000 */
[----:B------:R1:W-:Y:S01]  /*2c70*/  F2F.BF16.F32 R184, R150 ;  /* 0x0000009600b87304 */ /* 0x0003e20000202000 */
[----:B------:R-:W-:Y:S01]  /*2c80*/  LOP3.LUT P5, RZ, R225, 0xff000000, RZ, 0xc0, !PT ;  /* 0xff000000e1ff7812 */ /* 0x000fe200078ac0ff */
[----:B------:R-:W-:Y:S01]  /*2c90*/  @P0 FADD.FTZ R155, R102, R155 ;  /* 0x0000009b669b0221 */ /* 0x000fe20000010000 */
[----:B0-----:R-:W-:Y:S01]  /*2ca0*/  IMAD.U32 R230, R230, 0x10000, RZ ;  /* 0x00010000e6e67824 */ /* 0x001fe200078e00ff */
[----:B------:R-:W-:-:S02]  /*2cb0*/  @P3 F2FP.BF16.F32.PACK_AB R152, RZ, R152 ;  /* 0x00000098ff98323e */ /* 0x000fc400000010ff */
[----:B------:R-:W-:Y:S02]  /*2cc0*/  FSEL R119, R167, RZ, P5 ;  /* 0x000000ffa7777208 */ /* 0x000fe40002800000 */
[----:B------:R-:W-:Y:S01]  /*2cd0*/  LOP3.LUT P5, RZ, R226, 0xff00, RZ, 0xc0, !PT ;  /* 0x0000ff00e2ff7812 */ /* 0x000fe200078ac0ff */
[----:B------:R0:W-:Y:S01]  /*2ce0*/  F2F.BF16.F32 R183, R118 ;  /* 0x0000007600b77304 */ /* 0x0001e20000202000 */
[----:B-1----:R-:W-:Y:S01]  /*2cf0*/  FMUL.FTZ R150, R155, UR19 ;  /* 0x000000139b967c20 */ /* 0x002fe20008410000 */
[----:B------:R-:W-:Y:S02]  /*2d00*/  @P3 PRMT R207, R152, 0x7610, R207 ;  /* 0x0000761098cf3816 */ /* 0x000fe400000000cf */
[----:B------:R-:W-:Y:S02]  /*2d10*/  FSEL R153, R162, RZ, P5 ;  /* 0x000000ffa2997208 */ /* 0x000fe40002800000 */
[----:B------:R-:W-:Y:S02]  /*2d20*/  LOP3.LUT P5, RZ, R226, 0xff0000, RZ, 0xc0, !PT ;  /* 0x00ff0000e2ff7812 */ /* 0x000fe400078ac0ff */
[----:B------:R1:W-:Y:S01]  /*2d30*/  F2F.BF16.F32 R181, R153 ;  /* 0x0000009900b57304 */ /* 0x0003e20000202000 */
[-CC-:B0-----:R-:W-:Y:S01]  /*2d40*/  FFMA.FTZ R118, R127, R111.reuse, R108.reuse ;  /* 0x0000006f7f767223 */ /* 0x181fe2000001006c */
[----:B------:R-:W-:Y:S01]  /*2d50*/  FSEL R239, R164, RZ, P5 ;  /* 0x000000ffa4ef7208 */ /* 0x000fe20002800000 */
[----:B------:R-:W-:Y:S01]  /*2d60*/  FMUL.FTZ R127, R156, UR19 ;  /* 0x000000139c7f7c20 */ /* 0x000fe20008410000 */
[----:B------:R-:W-:Y:S01]  /*2d70*/  LOP3.LUT P5, RZ, R226, 0xff, RZ, 0xc0, !PT ;  /* 0x000000ffe2ff7812 */ /* 0x000fe200078ac0ff */
[----:B------:R-:W-:Y:S01]  /*2d80*/  FFMA.FTZ R111, R125, R111, R108 ;  /* 0x0000006f7d6f7223 */ /* 0x000fe2000001006c */
[----:B------:R-:W-:Y:S01]  /*2d90*/  FADD.FTZ R123, R123, -R118 ;  /* 0x800000767b7b7221 */ /* 0x000fe20000010000 */
[----:B------:R-:W-:Y:S01]  /*2da0*/  @P3 F2FP.BF16.F32.PACK_AB R231, RZ, R231 ;  /* 0x000000e7ffe7323e */ /* 0x000fe200000010ff */
[----:B------:R-:W-:Y:S01]  /*2db0*/  F2F.BF16.F32 R237, R237 ;  /* 0x000000ed00ed7304 */ /* 0x000fe20000202000 */
[----:B------:R-:W-:Y:S01]  /*2dc0*/  FSEL R121, R154, RZ, P5 ;  /* 0x000000ff9a797208 */ /* 0x000fe20002800000 */
[----:B------:R-:W-:Y:S01]  /*2dd0*/  FADD.FTZ R111, R122, -R111 ;  /* 0x8000006f7a6f7221 */ /* 0x000fe20000010000 */
[----:B------:R-:W-:Y:S01]  /*2de0*/  LOP3.LUT P5, RZ, R226, 0xff000000, RZ, 0xc0, !PT ;  /* 0xff000000e2ff7812 */ /* 0x000fe200078ac0ff */
[C---:B-1----:R-:W-:Y:S01]  /*2df0*/  FMUL.FTZ R153, R222.reuse, R123 ;  /* 0x0000007bde997220 */ /* 0x042fe20000410000 */
[----:B------:R-:W-:Y:S01]  /*2e00*/  @P3 F2FP.BF16.F32.PACK_AB R229, RZ, R229 ;  /* 0x000000e5ffe5323e */ /* 0x000fe200000010ff */
[----:B------:R-:W-:Y:S01]  /*2e10*/  FMUL.FTZ R222, R222, R111 ;  /* 0x0000006fdede7220 */ /* 0x000fe20000410000 */
[----:B------:R-:W-:Y:S01]  /*2e20*/  FSEL R182, R157, RZ, P5 ;  /* 0x000000ff9db67208 */ /* 0x000fe20002800000 */
[----:B------:R-:W-:Y:S01]  /*2e30*/  @P0 FADD.FTZ R153, R100, R153 ;  /* 0x0000009964990221 */ /* 0x000fe20000010000 */
[----:B------:R-:W-:Y:S01]  /*2e40*/  LOP3.LUT P5, RZ, R227, 0xff00, RZ, 0xc0, !PT ;  /* 0x0000ff00e3ff7812 */ /* 0x000fe200078ac0ff */
[----:B------:R-:W-:Y:S01]  /*2e50*/  @P0 FADD.FTZ R222, R103, R222 ;  /* 0x000000de67de0221 */ /* 0x000fe20000010000 */
[----:B------:R2:W0:Y:S01]  /*2e60*/  F2F.BF16.F32 R120, R119 ;  /* 0x0000007700787304 */ /* 0x0004220000202000 */
[----:B------:R-:W-:Y:S01]  /*2e70*/  FMUL.FTZ R152, R153, UR19 ;  /* 0x0000001399987c20 */ /* 0x000fe20008410000 */
[----:B------:R-:W-:-:S02]  /*2e80*/  FSEL R226, R127, RZ, P5 ;  /* 0x000000ff7fe27208 */ /* 0x000fc40002800000 */
[----:B------:R-:W-:Y:S02]  /*2e90*/  LOP3.LUT P5, RZ, R227, 0xff0000, RZ, 0xc0, !PT ;  /* 0x00ff0000e3ff7812 */ /* 0x000fe400078ac0ff */
[----:B------:R-:W-:Y:S02]  /*2ea0*/  @P3 PRMT R215, R231, 0x7610, R215 ;  /* 0x00007610e7d73816 */ /* 0x000fe400000000d7 */
[----:B------:R-:W-:Y:S01]  /*2eb0*/  FSEL R122, R150, RZ, P5 ;  /* 0x000000ff967a7208 */ /* 0x000fe20002800000 */
[----:B------:R1:W-:Y:S01]  /*2ec0*/  F2F.BF16.F32 R225, R151 ;  /* 0x0000009700e17304 */ /* 0x0003e20000202000 */
[----:B------:R-:W-:Y:S01]  /*2ed0*/  ISETP.NE.U32.AND P5, PT, RZ, UR20, PT ;  /* 0x00000014ff007c0c */ /* 0x000fe2000bfa5070 */
[----:B--2---:R-:W-:Y:S01]  /*2ee0*/  IMAD.WIDE.U32 R118, R228, 0x10000, RZ ;  /* 0x00010000e4767825 */ /* 0x004fe200078e00ff */
[----:B------:R-:W-:Y:S02]  /*2ef0*/  @P3 PRMT R216, R229, 0x7610, R216 ;  /* 0x00007610e5d83816 */ /* 0x000fe400000000d8 */
[----:B------:R-:W-:-:S02]  /*2f00*/  ISETP.NE.AND.EX P0, PT, RZ, UR21, PT, P5 ;  /* 0x00000015ff007c0c */ /* 0x000fc4000bf05350 */
[----:B------:R-:W-:Y:S01]  /*2f10*/  LOP3.LUT P5, RZ, R227, 0xff000000, RZ, 0xc0, !PT ;  /* 0xff000000e3ff7812 */ /* 0x000fe200078ac0ff */
[----:B------:R-:W2:Y:S01]  /*2f20*/  F2F.BF16.F32 R234, R234 ;  /* 0x000000ea00ea7304 */ /* 0x000ea20000202000 */
[----:B------:R-:W-:Y:S01]  /*2f30*/  SEL R108, R109, R104, P0 ;  /* 0x000000686d6c7207 */ /* 0x000fe20000000000 */
[----:B-1----:R-:W-:Y:S01]  /*2f40*/  FMUL.FTZ R151, R222, UR19 ;  /* 0x00000013de977c20 */ /* 0x002fe20008410000 */
[----:B------:R-:W-:Y:S02]  /*2f50*/  SEL R109, R110, R105, P0 ;  /* 0x000000696e6d7207 */ /* 0x000fe40000000000 */
[----:B------:R-:W-:Y:S02]  /*2f60*/  SEL R110, R233, R106, P0 ;  /* 0x0000006ae96e7207 */ /* 0x000fe40000000000 */
[----:B------:R-:W-:Y:S01]  /*2f70*/  SEL R111, R232, R107, P0 ;  /* 0x0000006be86f7207 */ /* 0x000fe20000000000 */
[----:B------:R1:W-:Y:S01]  /*2f80*/  F2F.BF16.F32 R185, R121 ;  /* 0x0000007900b97304 */ /* 0x0003e20000202000 */
[----:B0-----:R-:W-:-:S03]  /*2f90*/  SHF.L.U32 R120, R120, 0x10, RZ ;  /* 0x0000001078787819 */ /* 0x001fc600000006ff */
[----:B------:R0:W-:Y:S01]  /*2fa0*/  @P1 STG.E.128 desc[UR4][R114.64], R108 ;  /* 0x0000006c72001986 */ /* 0x0001e2000c101d04 */
[----:B--2---:R-:W-:-:S03]  /*2fb0*/  SHF.L.U32 R234, R234, 0x10, RZ ;  /* 0x00000010eaea7819 */ /* 0x004fc600000006ff */
[----:B------:R-:W2:Y:S01]  /*2fc0*/  F2F.BF16.F32 R235, R235 ;  /* 0x000000eb00eb7304 */ /* 0x000ea20000202000 */
[----:B-1----:R-:W-:Y:S02]  /*2fd0*/  FSEL R121, R151, RZ, P5 ;  /* 0x000000ff97797208 */ /* 0x002fe40002800000 */
[----:B------:R-:W-:-:S05]  /*2fe0*/  LOP3.LUT P5, RZ, R227, 0xff, RZ, 0xc0, !PT ;  /* 0x000000ffe3ff7812 */ /* 0x000fca00078ac0ff */
[----:B------:R-:W-:Y:S01]  /*2ff0*/  F2F.BF16.F32 R219, R219 ;  /* 0x000000db00db7304 */ /* 0x000fe20000202000 */
[----:B0-----:R-:W-:Y:S01]  /*3000*/  @P3 F2FP.BF16.F32.PACK_AB R115, RZ, R223 ;  /* 0x000000dfff73323e */ /* 0x001fe200000010ff */
[----:B------:R-:W-:Y:S01]  /*3010*/  IMAD.WIDE.U32 R110, R184, 0x10000, RZ ;  /* 0x00010000b86e7825 */ /* 0x000fe200078e00ff */
[----:B------:R-:W-:-:S05]  /*3020*/  LOP3.LUT R109, R119, R230, R237, 0xfe, !PT ;  /* 0x000000e6776d7212 */ /* 0x000fca00078efeed */
[----:B------:R-:W0:Y:S01]  /*3030*/  F2F.BF16.F32 R182, R182 ;  /* 0x000000b600b67304 */ /* 0x000e220000202000 */
[----:B------:R-:W-:Y:S01]  /*3040*/  LOP3.LUT R108, R118, R221, RZ, 0xfc, !PT ;  /* 0x000000dd766c7212 */ /* 0x000fe200078efcff */
[----:B------:R-:W-:Y:S01]  /*3050*/  IMAD.SHL.U32 R221, R220, 0x8, RZ ;  /* 0x00000008dcdd7824 */ /* 0x000fe200078e00ff */
[----:B------:R-:W-:Y:S01]  /*3060*/  @P3 PRMT R204, R115, 0x7610, R204 ;  /* 0x0000761073cc3816 */ /* 0x000fe200000000cc */
[----:B------:R-:W-:Y:S01]  /*3070*/  IMAD.WIDE.U32 R114, R224, 0x10000, RZ ;  /* 0x00010000e0727825 */ /* 0x000fe200078e00ff */
[----:B------:R-:W-:Y:S01]  /*3080*/  FSEL R118, R152, RZ, P5 ;  /* 0x000000ff98767208 */ /* 0x000fe20002800000 */
[----:B------:R1:W-:Y:S01]  /*3090*/  STG.E.64 desc[UR4][R116.64], R108 ;  /* 0x0000006c74007986 */ /* 0x0003e2000c101b04 */
[----:B------:R-:W-:Y:S01]  /*30a0*/  @P3 LOP3.LUT P5, RZ, R212, 0xff000000, RZ, 0xc0, !PT ;  /* 0xff000000d4ff3812 */ /* 0x000fe200078ac0ff */
[----:B------:R-:W3:Y:S01]  /*30b0*/  F2F.BF16.F32 R226, R226 ;  /* 0x000000e200e27304 */ /* 0x000ee20000202000 */
[----:B--2---:R-:W-:Y:S02]  /*30c0*/  LOP3.LUT R123, R115, R234, R235, 0xfe, !PT ;  /* 0x000000ea737b7212 */ /* 0x004fe400078efeeb */
[----:B------:R-:W-:-:S02]  /*30d0*/  @P3 FSEL R218, R218, RZ, P5 ;  /* 0x000000ffdada3208 */ /* 0x000fc40002800000 */
[----:B------:R-:W-:Y:S01]  /*30e0*/  SHF.R.U32.HI R220, RZ, 0x1d, R220 ;  /* 0x0000001dffdc7819 */ /* 0x000fe200000116dc */
[----:B0-----:R-:W-:Y:S02]  /*30f0*/  IMAD.U32 R182, R182, 0x10000, RZ ;  /* 0x00010000b6b67824 */ /* 0x001fe400078e00ff */
[----:B------:R0:W2:Y:S01]  /*3100*/  F2F.BF16.F32 R224, R121 ;  /* 0x0000007900e07304 */ /* 0x0000a20000202000 */
[----:B------:R-:W-:-:S04]  /*3110*/  IADD3 R124, P5, R221, UR22, RZ ;  /* 0x00000016dd7c7c10 */ /* 0x000fc8000ffbe0ff */
[----:B------:R-:W-:Y:S02]  /*3120*/  IADD3.X R125, R220, UR23, RZ, P5, !PT ;  /* 0x00000017dc7d7c10 */ /* 0x000fe4000affe4ff */
[----:B------:R-:W-:Y:S01]  /*3130*/  @P3 LOP3.LUT P5, RZ, R213, 0xff00, RZ, 0xc0, !PT ;  /* 0x0000ff00d5ff3812 */ /* 0x000fe200078ac0ff */
[----:B------:R-:W4:Y:S01]  /*3140*/  F2F.BF16.F32 R239, R239 ;  /* 0x000000ef00ef7304 */ /* 0x000f220000202000 */
[----:B0-----:R-:W-:Y:S02]  /*3150*/  LOP3.LUT R121, R111, R120, R225, 0xfe, !PT ;  /* 0x000000786f797212 */ /* 0x001fe400078efee1 */
[----:B------:R-:W-:Y:S01]  /*3160*/  LOP3.LUT R120, R110, R183, RZ, 0xfc, !PT ;  /* 0x000000b76e787212 */ /* 0x000fe200078efcff */
[----:B---3--:R-:W-:-:S04]  /*3170*/  IMAD.WIDE.U32 R110, R226, 0x10000, RZ ;  /* 0x00010000e26e7825 */ /* 0x008fc800078e00ff */
[----:B------:R0:W3:Y:S08]  /*3180*/  F2F.BF16.F32 R223, R122 ;  /* 0x0000007a00df7304 */ /* 0x0000f00000202000 */
[----:B------:R1:W3:Y:S01]  /*3190*/  F2F.BF16.F32 R227, R118 ;  /* 0x0000007600e37304 */ /* 0x0002e20000202000 */
[----:B0-----:R-:W-:Y:S01]  /*31a0*/  LOP3.LUT R122, R114, R219, RZ, 0xfc, !PT ;  /* 0x000000db727a7212 */ /* 0x001fe200078efcff */
[----:B------:R-:W-:Y:S01]  /*31b0*/  IMAD.WIDE.U32 R114, R181, 0x10000, RZ ;  /* 0x00010000b5727825 */ /* 0x000fe200078e00ff */
[----:B--2---:R-:W-:-:S04]  /*31c0*/  SHF.L.U32 R181, R224, 0x10, RZ ;  /* 0x00000010e0b57819 */ /* 0x004fc800000006ff */
[----:B----4-:R-:W-:Y:S02]  /*31d0*/  LOP3.LUT R119, R115, R182, R239, 0xfe, !PT ;  /* 0x000000b673777212 */ /* 0x010fe400078efeef */
[----:B-1----:R-:W-:Y:S02]  /*31e0*/  LOP3.LUT R118, R114, R185, RZ, 0xfc, !PT ;  /* 0x000000b972767212 */ /* 0x002fe400078efcff */
[----:B---3--:R-:W-:Y:S02]  /*31f0*/  LOP3.LUT R115, R111, R181, R223, 0xfe, !PT ;  /* 0x000000b56f737212 */ /* 0x008fe400078efedf */
[----:B------:R-:W-:Y:S01]  /*3200*/  LOP3.LUT R114, R110, R227, RZ, 0xfc, !PT ;  /* 0x000000e36e727212 */ /* 0x000fe200078efcff */
[----:B------:R-:W-:Y:S06]  /*3210*/  @!P3 BRA `(.L_x_1807) ;  /* 0x000000000020b947 */ /* 0x000fec0003800000 */
        /* <DEDUP_REMOVED lines=8> */
.L_x_1807:
        /* <DEDUP_REMOVED lines=17> */
[----:B------:R-:W-:Y:S02]  /*33b0*/  @P3 PRMT R207, R169, 0x7610, R207 ;  /* 0x00007610a9cf3816 */ /* 0x000fe400000000cf */
[----:B------:R-:W-:Y:S02]  /*33c0*/  @P3 PRMT R216, R171, 0x7610, R216 ;  /* 0x00007610abd83816 */ /* 0x000fe400000000d8 */
[----:B------:R-:W-:Y:S02]  /*33d0*/  @P3 LOP3.LUT P5, RZ, R213, 0xff000000, RZ, 0xc0, !PT ;  /* 0xff000000d5ff3812 */ /* 0x000fe400078ac0ff */
[----:B------:R-:W-:-:S02]  /*33e0*/  @P3 PRMT R215, R170, 0x7610, R215 ;  /* 0x00007610aad73816 */ /* 0x000fc400000000d7 */
[----:B------:R-:W-:Y:S02]  /*33f0*/  @P3 PRMT R204, R218, 0x7610, R204 ;  /* 0x00007610dacc3816 */ /* 0x000fe400000000cc */
[----:B------:R-:W-:Y:S01]  /*3400*/  SHF.L.U32 R169, R217, 0x3, RZ ;  /* 0x00000003d9a97819 */ /* 0x000fe200000006ff */
        /* <DEDUP_REMOVED lines=9> */
.L_x_1808:
        /* <DEDUP_REMOVED lines=38> */
.L_x_1809:
[----:B------:R-:W-:Y:S01]  /*3700*/  @P3 FSEL R154, R154, RZ, P5 ;  /* 0x000000ff9a9a3208 */ /* 0x000fe20002800000 */
[----:B0-----:R-:W-:Y:S01]  /*3710*/  IMAD.SHL.U32 R117, R209, 0x8, RZ ;  /* 0x00000008d1757824 */ /* 0x001fe200078e00ff */
[----:B------:R-:W-:Y:S01]  /*3720*/  @P3 LOP3.LUT P5, RZ, R214, 0xff000000, RZ, 0xc0, !PT ;  /* 0xff000000d6ff3812 */ /* 0x000fe200078ac0ff */
[----:B------:R0:W-:Y:S01]  /*3730*/  @P1 STG.E.128 desc[UR4][R122.64], R108 ;  /* 0x0000006c7a001986 */ /* 0x0001e2000c101d04 */
[----:B------:R-:W-:Y:S02]  /*3740*/  SHF.R.U32.HI R120, RZ, 0x1d, R209 ;  /* 0x0000001dff787819 */ /* 0x000fe400000116d1 */
[----:B------:R-:W-:Y:S02]  /*3750*/  @P3 FSEL R157, R157, RZ, P5 ;  /* 0x000000ff9d9d3208 */ /* 0x000fe40002800000 */
[----:B------:R-:W-:Y:S02]  /*3760*/  IADD3 R112, P5, R117, UR22, RZ ;  /* 0x0000001675707c10 */ /* 0x000fe4000ffbe0ff */
[----:B------:R-:W-:-:S02]  /*3770*/  SHF.L.U32 R121, R210, 0x3, RZ ;  /* 0x00000003d2797819 */ /* 0x000fc400000006ff */
[----:B------:R-:W-:Y:S02]  /*3780*/  IADD3.X R113, R120, UR23, RZ, P5, !PT ;  /* 0x0000001778717c10 */ /* 0x000fe4000affe4ff */
[----:B------:R-:W-:Y:S02]  /*3790*/  SEL R105, R156, R105, P0 ;  /* 0x000000699c697207 */ /* 0x000fe40000000000 */
[----:B------:R-:W-:Y:S01]  /*37a0*/  SEL R106, R155, R106, P0 ;  /* 0x0000006a9b6a7207 */ /* 0x000fe20000000000 */
[----:B------:R1:W-:Y:S01]  /*37b0*/  STG.E.64 desc[UR4][R112.64], R118 ;  /* 0x0000007670007986 */ /* 0x0003e2000c101b04 */
[----:B------:R-:W-:Y:S02]  /*37c0*/  SEL R104, R153, R104, P0 ;  /* 0x0000006899687207 */ /* 0x000fe40000000000 */
[----:B------:R-:W-:Y:S02]  /*37d0*/  SEL R107, R222, R107, P0 ;  /* 0x0000006bde6b7207 */ /* 0x000fe40000000000 */
[----:B------:R-:W-:-:S02]  /*37e0*/  @P3 F2FP.BF16.F32.PACK_AB R162, RZ, R162 ;  /* 0x000000a2ffa2323e */ /* 0x000fc400000010ff */
[----:B------:R-:W-:Y:S02]  /*37f0*/  @P3 F2FP.BF16.F32.PACK_AB R164, RZ, R164 ;  /* 0x000000a4ffa4323e */ /* 0x000fe400000010ff */
[----:B------:R-:W-:Y:S02]  /*3800*/  @P3 F2FP.BF16.F32.PACK_AB R154, RZ, R154 ;  /* 0x0000009aff9a323e */ /* 0x000fe400000010ff */
[----:B------:R-:W-:Y:S02]  /*3810*/  @P3 F2FP.BF16.F32.PACK_AB R157, RZ, R157 ;  /* 0x0000009dff9d323e */ /* 0x000fe400000010ff */
[----:B0-----:R-:W-:Y:S02]  /*3820*/  SHF.R.U32.HI R122, RZ, 0x1d, R210 ;  /* 0x0000001dff7a7819 */ /* 0x001fe400000116d2 */
        /* <DEDUP_REMOVED lines=17> */
.L_x_1810:
        /* <DEDUP_REMOVED lines=27> */
.L_x_1811:
        /* <DEDUP_REMOVED lines=82> */
.L_x_1805:
[----:B------:R-:W2:Y:S01]  /*4010*/  S2UR UR6, SR_CTAID.X ;  /* 0x00000000000679c3 */ /* 0x000ea20000002500 */
[----:B------:R-:W-:-:S07]  /*4020*/  LOP3.LUT R11, R0, 0x7f, RZ, 0xc0, !PT ;  /* 0x0000007f000b7812 */ /* 0x000fce00078ec0ff */
[----:B------:R-:W3:Y:S08]  /*4030*/  LDC.64 R2, c[0x0][0x2d0] ;  /* 0x0000b400ff027b82 */ /* 0x000ef00000000a00 */
[----:B------:R-:W4:Y:S08]  /*4040*/  LDC.64 R4, c[0x0][0x2d8] ;  /* 0x0000b600ff047b82 */ /* 0x000f300000000a00 */
[----:B------:R-:W5:Y:S01]  /*4050*/  LDC.64 R6, c[0x0][0x2e0] ;  /* 0x0000b800ff067b82 */ /* 0x000f620000000a00 */
[----:B--2---:R-:W-:Y:S01]  /*4060*/  LEA.HI R10, R0, UR6, RZ, 0x19 ;  /* 0x00000006000a7c11 */ /* 0x004fe2000f8fc8ff */
[----:B------:R-:W-:-:S04]  /*4070*/  ULDC UR6, c[0x0][0x218] ;  /* 0x0000860000067ab9 */ /* 0x000fc80000000800 */
[----:B------:R-:W-:Y:S02]  /*4080*/  IMAD R10, R10, UR6, RZ ;  /* 0x000000060a0a7c24 */ /* 0x000fe4000f8e02ff */
[----:B------:R-:W2:Y:S03]  /*4090*/  LDC.64 R8, c[0x0][0x2e8] ;  /* 0x0000ba00ff087b82 */ /* 0x000ea60000000a00 */
[----:B------:R-:W-:-:S05]  /*40a0*/  LEA.HI R11, R10, R11, RZ, 0x1e ;  /* 0x0000000b0a0b7211 */ /* 0x000fca00078ff0ff */
[----:B---3--:R-:W-:-:S04]  /*40b0*/  IMAD.WIDE.U32 R2, R11, 0x10, R2 ;  /* 0x000000100b027825 */ /* 0x008fc800078e0002 */
[C---:B----4-:R-:W-:Y:S01]  /*40c0*/  IMAD.WIDE.U32 R4, R11.reuse, 0x10, R4 ;  /* 0x000000100b047825 */ /* 0x050fe200078e0004 */
[----:B------:R-:W-:Y:S03]  /*40d0*/  STG.E.128 desc[UR4][R2.64], R52 ;  /* 0x0000003402007986 */ /* 0x000fe6000c101d04 */
[C---:B-----5:R-:W-:Y:S01]  /*40e0*/  IMAD.WIDE.U32 R6, R11.reuse, 0x10, R6 ;  /* 0x000000100b067825 */ /* 0x060fe200078e0006 */
[----:B------:R-:W-:Y:S04]  /*40f0*/  STG.E.128 desc[UR4][R4.64], R44 ;  /* 0x0000002c04007986 */ /* 0x000fe8000c101d04 */
[----:B------:R-:W-:Y:S01]  /*4100*/  STG.E.128 desc[UR4][R6.64], R68 ;  /* 0x0000004406007986 */ /* 0x000fe2000c101d04 */
[----:B--2---:R-:W-:-:S05]  /*4110*/  IMAD.WIDE.U32 R8, R11, 0x10, R8 ;  /* 0x000000100b087825 */ /* 0x004fca00078e0008 */
        /* <DEDUP_REMOVED lines=18> */
.L_x_1806:
[----:B------:R-:W-:Y:S01]  /*4240*/  HFMA2.MMA R170, -RZ, RZ, 0, 1.847743988037109375e-06 ;  /* 0x0000001fffaa7435 */ /* 0x000fe200000001ff */
[----:B------:R-:W-:Y:S01]  /*4250*/  MOV R168, R111 ;  /* 0x0000006f00a87202 */ /* 0x000fe20000000f00 */
[----:B------:R-:W-:Y:S02]  /*4260*/  IMAD.MOV.U32 R169, RZ, RZ, 0x10 ;  /* 0x00000010ffa97424 */ /* 0x000fe400078e00ff */
[----:B------:R-:W-:-:S07]  /*4270*/  IMAD.MOV.U32 R165, RZ, RZ, -0x1 ;  /* 0xffffffffffa57424 */ /* 0x000fce00078e00ff */
[----:B-----5:R-:W-:Y:S05]  /*4280*/  WARPSYNC.COLLECTIVE R165, `(.L_x_1813) ;  /* 0x00000000a5087348 */ /* 0x020fea0003c00000 */
[----:B------:R0:W1:Y:S02]  /*4290*/  SHFL.DOWN P5, R166, R168, R169, R170 ;  /* 0x080000a9a8a67389 */ /* 0x00006400000a00aa */
[----:B01---5:R-:W-:Y:S01]  /*42a0*/  ENDCOLLECTIVE ;  /* 0x000000000000791b */ /* 0x023fe20003800000 */
.L_x_1813:
[----:B------:R-:W-:Y:S01]  /*42b0*/  IMAD.MOV.U32 R168, RZ, RZ, R113 ;  /* 0x000000ffffa87224 */ /* 0x000fe200078e0071 */
[----:B------:R-:W-:-:S07]  /*42c0*/  MOV R110, R166 ;  /* 0x000000a6006e7202 */ /* 0x000fce0000000f00 */
[----:B------:R-:W-:Y:S05]  /*42d0*/  WARPSYNC.COLLECTIVE R165, `(.L_x_1814) ;  /* 0x00000000a5087348 */ /* 0x000fea0003c00000 */
[----:B------:R0:W1:Y:S02]  /*42e0*/  SHFL.DOWN P5, R166, R168, R169, R170 ;  /* 0x080000a9a8a67389 */ /* 0x00006400000a00aa */
[----:B01----:R-:W-:Y:S01]  /*42f0*/  ENDCOLLECTIVE ;  /* 0x000000000000791b */ /* 0x003fe20003800000 */
.L_x_1814:
[----:B------:R-:W-:Y:S01]  /*4300*/  FADD.FTZ R110, R111, R110 ;  /* 0x0000006e6f6e7221 */ /* 0x000fe20000010000 */
[----:B------:R-:W-:-:S03]  /*4310*/  HFMA2.MMA R169, -RZ, RZ, 0, 4.76837158203125e-07 ;  /* 0x00000008ffa97435 */ /* 0x000fc600000001ff */
[----:B------:R-:W-:Y:S01]  /*4320*/  IMAD.MOV.U32 R168, RZ, RZ, R110 ;  /* 0x000000ffffa87224 */ /* 0x000fe200078e006e */
[----:B------:R-:W-:-:S07]  /*4330*/  MOV R112, R166 ;  /* 0x000000a600707202 */ /* 0x000fce0000000f00 */
[----:B------:R-:W-:Y:S05]  /*4340*/  WARPSYNC.COLLECTIVE R165, `(.L_x_1815) ;  /* 0x00000000a5087348 */ /* 0x000fea0003c00000 */
[----:B------:R0:W1:Y:S02]  /*4350*/  SHFL.DOWN P5, R166, R168, R169, R170 ;  /* 0x080000a9a8a67389 */ /* 0x00006400000a00aa */
[----:B01----:R-:W-:Y:S01]  /*4360*/  ENDCOLLECTIVE ;  /* 0x000000000000791b */ /* 0x003fe20003800000 */
.L_x_1815:
[----:B------:R-:W-:-:S05]  /*4370*/  FADD.FTZ R112, R113, R112 ;  /* 0x0000007071707221 */ /* 0x000fca0000010000 */
[----:B------:R-:W-:Y:S01]  /*4380*/  MOV R168, R112 ;  /* 0x0000007000a87202 */ /* 0x000fe20000000f00 */
[----:B------:R-:W-:-:S07]  /*4390*/  IMAD.MOV.U32 R115, RZ, RZ, R166 ;  /* 0x000000ffff737224 */ /* 0x000fce00078e00a6 */
[----:B------:R-:W-:Y:S05]  /*43a0*/  WARPSYNC.COLLECTIVE R165, `(.L_x_1816) ;  /* 0x00000000a5087348 */ /* 0x000fea0003c00000 */
[----:B------:R0:W1:Y:S02]  /*43b0*/  SHFL.DOWN P5, R166, R168, R169, R170 ;  /* 0x080000a9a8a67389 */ /* 0x00006400000a00aa */
[----:B01----:R-:W-:Y:S01]  /*43c0*/  ENDCOLLECTIVE ;  /* 0x000000000000791b */ /* 0x003fe20003800000 */
.L_x_1816:
[----:B------:R-:W-:-:S05]  /*43d0*/  FADD.FTZ R115, R110, R115 ;  /* 0x000000736e737221 */ /* 0x000fca0000010000 */
[----:B------:R-:W-:Y:S01]  /*43e0*/  MOV R168, R115 ;  /* 0x0000007300a87202 */ /* 0x000fe20000000f00 */
[----:B------:R-:W-:Y:S02]  /*43f0*/  IMAD.MOV.U32 R169, RZ, RZ, 0x4 ;  /* 0x00000004ffa97424 */ /* 0x000fe400078e00ff */
[----:B------:R-:W-:-:S07]  /*4400*/  IMAD.MOV.U32 R117, RZ, RZ, R166 ;  /* 0x000000ffff757224 */ /* 0x000fce00078e00a6 */
[----:B------:R-:W-:Y:S05]  /*4410*/  WARPSYNC.COLLECTIVE R165, `(.L_x_1817) ;  /* 0x00000000a5087348 */ /* 0x000fea0003c00000 */
[----:B------:R0:W1:Y:S02]  /*4420*/  SHFL.DOWN P5, R166, R168, R169, R170 ;  /* 0x080000a9a8a67389 */ /* 0x00006400000a00aa */
[----:B01----:R-:W-:Y:S01]  /*4430*/  ENDCOLLECTIVE ;  /* 0x000000000000791b */ /* 0x003fe20003800000 */
.L_x_1817:
[----:B------:R-:W-:-:S04]  /*4440*/  FADD.FTZ R117, R112, R117 ;  /* 0x0000007570757221 */ /* 0x000fc80000010000 */
[----:B------:R-:W-:Y:S01]  /*4450*/  IMAD.MOV.U32 R168, RZ, RZ, R117 ;  /* 0x000000ffffa87224 */ /* 0x000fe200078e0075 */
[----:B------:R-:W-:-:S07]  /*4460*/  MOV R114, R166 ;  /* 0x000000a600727202 */ /* 0x000fce0000000f00 */
[----:B------:R-:W-:Y:S05]  /*4470*/  WARPSYNC.COLLECTIVE R165, `(.L_x_1818) ;  /* 0x00000000a5087348 */ /* 0x000fea0003c00000 */
[----:B------:R0:W1:Y:S02]  /*4480*/  SHFL.DOWN P5, R166, R168, R169, R170 ;  /* 0x080000a9a8a67389 */ /* 0x00006400000a00aa */
[----:B01----:R-:W-:Y:S01]  /*4490*/  ENDCOLLECTIVE ;  /* 0x000000000000791b */ /* 0x003fe20003800000 */
.L_x_1818:
[----:B------:R-:W-:Y:S01]  /*44a0*/  FADD.FTZ R114, R115, R114 ;  /* 0x0000007273727221 */ /* 0x000fe20000010000 */
[----:B------:R-:W-:-:S03]  /*44b0*/  HFMA2.MMA R169, -RZ, RZ, 0, 1.1920928955078125e-07 ;  /* 0x00000002ffa97435 */ /* 0x000fc600000001ff */
[----:B------:R-:W-:Y:S01]  /*44c0*/  IMAD.MOV.U32 R168, RZ, RZ, R114 ;  /* 0x000000ffffa87224 */ /* 0x000fe200078e0072 */
[----:B------:R-:W-:-:S07]  /*44d0*/  MOV R116, R166 ;  /* 0x000000a600747202 */ /* 0x000fce0000000f00 */
[----:B------:R-:W-:Y:S05]  /*44e0*/  WARPSYNC.COLLECTIVE R165, `(.L_x_1819) ;  /* 0x00000000a5087348 */ /* 0x000fea0003c00000 */
[----:B------:R0:W1:Y:S02]  /*44f0*/  SHFL.DOWN P5, R166, R168, R169, R170 ;  /* 0x080000a9a8a67389 */ /* 0x00006400000a00aa */
[----:B01----:R-:W-:Y:S01]  /*4500*/  ENDCOLLECTIVE ;  /* 0x000000000000791b */ /* 0x003fe20003800000 */
.L_x_1819:
[----:B------:R-:W-:-:S05]  /*4510*/  FADD.FTZ R116, R117, R116 ;  /* 0x0000007475747221 */ /* 0x000fca0000010000 */
[----:B------:R-:W-:Y:S01]  /*4520*/  MOV R168, R116 ;  /* 0x0000007400a87202 */ /* 0x000fe20000000f00 */
[----:B------:R-:W-:-:S07]  /*4530*/  IMAD.MOV.U32 R111, RZ, RZ, R166 ;  /* 0x000000ffff6f7224 */ /* 0x000fce00078e00a6 */
[----:B------:R-:W-:Y:S05]  /*4540*/  WARPSYNC.COLLECTIVE R165, `(.L_x_1820) ;  /* 0x00000000a5087348 */ /* 0x000fea0003c00000 */
[----:B------:R0:W1:Y:S02]  /*4550*/  SHFL.DOWN P5, R166, R168, R169, R170 ;  /* 0x080000a9a8a67389 */ /* 0x00006400000a00aa */
[----:B01----:R-:W-:Y:S01]  /*4560*/  ENDCOLLECTIVE ;  /* 0x000000000000791b */ /* 0x003fe20003800000 */
.L_x_1820:
[----:B------:R-:W-:-:S05]  /*4570*/  FADD.FTZ R111, R114, R111 ;  /* 0x0000006f726f7221 */ /* 0x000fca0000010000 */
[----:B------:R-:W-:Y:S01]  /*4580*/  MOV R168, R111 ;  /* 0x0000006f00a87202 */ /* 0x000fe20000000f00 */
[----:B------:R-:W-:Y:S02]  /*4590*/  IMAD.MOV.U32 R169, RZ, RZ, 0x1 ;  /* 0x00000001ffa97424 */ /* 0x000fe400078e00ff */
[----:B------:R-:W-:-:S07]  /*45a0*/  IMAD.MOV.U32 R113, RZ, RZ, R166 ;  /* 0x000000ffff717224 */ /* 0x000fce00078e00a6 */
[----:B------:R-:W-:Y:S05]  /*45b0*/  WARPSYNC.COLLECTIVE R165, `(.L_x_1821) ;  /* 0x00000000a5087348 */ /* 0x000fea0003c00000 */
[----:B------:R0:W1:Y:S02]  /*45c0*/  SHFL.DOWN P5, R166, R168, R169, R170 ;  /* 0x080000a9a8a67389 */ /* 0x00006400000a00aa */
[----:B01----:R-:W-:Y:S01]  /*45d0*/  ENDCOLLECTIVE ;  /* 0x000000000000791b */ /* 0x003fe20003800000 */
.L_x_1821:
[----:B------:R-:W-:-:S04]  /*45e0*/  FADD.FTZ R113, R116, R113 ;  /* 0x0000007174717221 */ /* 0x000fc80000010000 */
[----:B------:R-:W-:Y:S01]  /*45f0*/  IMAD.MOV.U32 R168, RZ, RZ, R113 ;  /* 0x000000ffffa87224 */ /* 0x000fe200078e0071 */
[----:B------:R-:W-:-:S07]  /*4600*/  MOV R110, R166 ;  /* 0x000000a6006e7202 */ /* 0x000fce0000000f00 */
[----:B------:R-:W-:Y:S05]  /*4610*/  WARPSYNC.COLLECTIVE R165, `(.L_x_1822) ;  /* 0x00000000a5087348 */ /* 0x000fea0003c00000 */
[----:B------:R0:W1:Y:S02]  /*4620*/  SHFL.DOWN P5, R166, R168, R169, R170 ;  /* 0x080000a9a8a67389 */ /* 0x00006400000a00aa */
[----:B01----:R-:W-:Y:S01]  /*4630*/  ENDCOLLECTIVE ;  /* 0x000000000000791b */ /* 0x003fe20003800000 */
.L_x_1822:
[----:B------:R-:W-:Y:S01]  /*4640*/  MOV R112, R166 ;  /* 0x000000a600707202 */ /* 0x000fe20000000f00 */
[----:B------:R-:W-:Y:S06]  /*4650*/  BRA `(.L_x_1823) ;  /* 0xffffffd800f47947 */ /* 0x000fec000383ffff */
.L_x_1824:
        /* <DEDUP_REMOVED lines=10> */
.L_x_3930:


//--------------------- .text._ZN10layer_norm22ln_bwd_finalize_kernelINS_22Kernel_traits_finalizeILj2560Ef13__nv_bfloat16fS2_fjLb0ELj1024ELj4ENS_18Kernel_traits_baseILj2560EfS2_fS2_fjLj1024EEEEELb0ELb0EEEvNS_9BwdParamsE --------------------------
	.section	.text._ZN10layer_norm22ln_bwd_finalize_kernelINS_22Kernel_traits_finalizeILj2560Ef13__nv_bfloat16fS2_fjLb0ELj1024ELj4ENS_18Kernel_traits_baseILj2560EfS2_fS2_fjLj1024EEEEELb0ELb0EEEvNS_9BwdParamsE,"ax",@progbits
	.align	128
        .global         _ZN10layer_norm22ln_bwd_finalize_kernelINS_22Kernel_traits_finalizeILj2560Ef13__nv_bfloat16fS2_fjLb0ELj1024ELj4ENS_18Kernel_traits_baseILj2560EfS2_fS2_fjLj1024EEEEELb0ELb0EEEvNS_9BwdParamsE
        .type           _ZN10layer_norm22ln_bwd_finalize_kernelINS_22Kernel_traits_finalizeILj2560Ef13__nv_bfloat16fS2_fjLb0ELj1024ELj4ENS_18Kernel_traits_baseILj2560EfS2_fS2_fjLj1024EEEEELb0ELb0EEEvNS_9BwdParamsE,@function
        .size           _ZN10layer_norm22ln_bwd_finalize_kernelINS_22Kernel_traits_finalizeILj2560Ef13__nv_bfloat16fS2_fjLb0ELj1024ELj4ENS_18Kernel_traits_baseILj2560EfS2_fS2_fjLj1024EEEEELb0ELb0EEEvNS_9BwdParamsE,(.L_x_3931 - _ZN10layer_norm22ln_bwd_finalize_kernelINS_22Kernel_traits_finalizeILj2560Ef13__nv_bfloat16fS2_fjLb0ELj1024ELj4ENS_18Kernel_traits_baseILj2560EfS2_fS2_fjLj1024EEEEELb0ELb0EEEvNS_9BwdParamsE)
        .other          _ZN10layer_norm22ln_bwd_finalize_kernelINS_22Kernel_traits_finalizeILj2560Ef13__nv_bfloat16fS2_fjLb0ELj1024ELj4ENS_18Kernel_traits_baseILj2560EfS2_fS2_fjLj1024EEEEELb0ELb0EEEvNS_9BwdParamsE,@"STO_CUDA_ENTRY STV_DEFAULT"
_ZN10layer_norm22ln_bwd_finalize_kernelINS_22Kernel_traits_finalizeILj2560Ef13__nv_bfloat16fS2_fjLb0ELj1024ELj4ENS_18Kernel_traits_baseILj2560EfS2_fS2_fjLj1024EEEEELb0ELb0EEEvNS_9BwdParamsE:
.text._ZN10layer_norm22ln_bwd_finalize_kernelINS_22Kernel_traits_finalizeILj2560Ef13__nv_bfloat16fS2_fjLb0ELj1024ELj4ENS_18Kernel_traits_baseILj2560EfS2_fS2_fjLj1024EEEEELb0ELb0EEEvNS_9BwdParamsE:
        /* <DEDUP_REMOVED lines=25> */
.L_x_1837:
        /* <DEDUP_REMOVED lines=30> */
.L_x_1829:
        /* <DEDUP_REMOVED lines=36> */
.L_x_1828:
[----:B------:R-:W-:Y:S05]  /*05b0*/  BSYNC B1 ;  /* 0x0000000000017941 */ /* 0x000fea0003800000 */
.L_x_1827:
        /* <DEDUP_REMOVED lines=24> */
.L_x_1831:
[----:B------:R-:W-:Y:S05]  /*0740*/  BSYNC B1 ;  /* 0x0000000000017941 */ /* 0x000fea0003800000 */
.L_x_1830:
        /* <DEDUP_REMOVED lines=12> */
.L_x_1832:
[----:B------:R-:W-:Y:S05]  /*0810*/  BSYNC B1 ;  /* 0x0000000000017941 */ /* 0x000fea0003800000 */
.L_x_1826:
[----:B------:R-:W-:Y:S05]  /*0820*/  BSYNC B0 ;  /* 0x0000000000007941 */ /* 0x000fea0003800000 */
.L_x_1825:
        /* <DEDUP_REMOVED lines=29> */
.L_x_1848:
[----:B---3--:R-:W-:Y:S01]  /*0a00*/  FADD.FTZ R9, R18, R9 ;  /* 0x0000000912097221 */ /* 0x008fe20000010000 */
[----:B--2---:R-:W-:-:S04]  /*0a10*/  FADD.FTZ R11, R10, R11 ;  /* 0x0000000b0a0b7221 */ /* 0x004fc80000010000 */
[----:B------:R2:W-:Y:S04]  /*0a20*/  @!P1 STS [R6+0x2000], R9 ;  /* 0x0020000906009388 */ /* 0x0005e80000000800 */
[----:B------:R2:W-:Y:S02]  /*0a30*/  @!P1 STS [R6+0x2080], R11 ;  /* 0x0020800b06009388 */ /* 0x0005e40000000800 */
.L_x_1833:
        /* <DEDUP_REMOVED lines=16> */
.L_x_1836:
[----:B------:R-:W-:Y:S05]  /*0b40*/  BSYNC B0 ;  /* 0x0000000000007941 */ /* 0x000fea0003800000 */
.L_x_1835:
[C---:B------:R-:W-:Y:S01]  /*0b50*/  ISETP.GT.U32.AND P1, PT, R3.reuse, -0xa01, PT ;  /* 0xfffff5ff0300780c */ /* 0x040fe20003f24070 */
[----:B------:R-:W-:Y:S01]  /*0b60*/  VIADD R4, R4, 0x500 ;  /* 0x0000050004047836 */ /* 0x000fe20000000000 */
[----:B------:R-:W-:-:S11]  /*0b70*/  IADD3 R3, R3, 0xa00, RZ ;  /* 0x00000a0003037810 */ /* 0x000fd60007ffe0ff */
[----:B------:R-:W-:Y:S05]  /*0b80*/  @P1 BRA `(.L_x_1837) ;  /* 0xfffffff400801947 */ /* 0x000fea000383ffff */
[----:B------:R-:W-:Y:S05]  /*0b90*/  EXIT ;  /* 0x000000000000794d */ /* 0x000fea0003800000 */
.L_x_1834:
[----:B------:R-:W-:Y:S01]  /*0ba0*/  HFMA2.MMA R21, -RZ, RZ, 0, 5.9604644775390625e-08 ;  /* 0x00000001ff157435 */ /* 0x000fe200000001ff */
[----:B0--3--:R-:W-:Y:S01]  /*0bb0*/  MOV R22, R10 ;  /* 0x0000000a00167202 */ /* 0x009fe20000000f00 */
[----:B------:R-:W-:Y:S01]  /*0bc0*/  IMAD.MOV.U32 R19, RZ, RZ, -0x1 ;  /* 0xffffffffff137424 */ /* 0x000fe200078e00ff */
[----:B------:R-:W-:-:S08]  /*0bd0*/  MOV R24, 0x1f ;  /* 0x0000001f00187802 */ /* 0x000fd00000000f00 */
[----:B-12---:R-:W-:Y:S05]  /*0be0*/  WARPSYNC.COLLECTIVE R19, `(.L_x_1838) ;  /* 0x0000000013087348 */ /* 0x006fea0003c00000 */
[----:B------:R0:W3:Y:S02]  /*0bf0*/  SHFL.BFLY P2, R20, R22, R21, R24 ;  /* 0x0c00001516147389 */ /* 0x0000e40000040018 */
[----:B0123--:R-:W-:Y:S01]  /*0c00*/  ENDCOLLECTIVE ;  /* 0x000000000000791b */ /* 0x00ffe20003800000 */
.L_x_1838:
[----:B------:R-:W-:Y:S01]  /*0c10*/  HFMA2.MMA R21, -RZ, RZ, 0, 1.1920928955078125e-07 ;  /* 0x00000002ff157435 */ /* 0x000fe200000001ff */
[----:B------:R-:W-:-:S05]  /*0c20*/  MOV R11, R20 ;  /* 0x00000014000b7202 */ /* 0x000fca0000000f00 */
[----:B------:R-:W-:-:S05]  /*0c30*/  FADD.FTZ R11, R10, R11 ;  /* 0x0000000b0a0b7221 */ /* 0x000fca0000010000 */
[----:B------:R-:W-:-:S07]  /*0c40*/  MOV R22, R11 ;  /* 0x0000000b00167202 */ /* 0x000fce0000000f00 */
[----:B------:R-:W-:Y:S05]  /*0c50*/  WARPSYNC.COLLECTIVE R19, `(.L_x_1839) ;  /* 0x0000000013087348 */ /* 0x000fea0003c00000 */
[----:B------:R0:W1:Y:S02]  /*0c60*/  SHFL.BFLY P2, R20, R22, R21, R24 ;  /* 0x0c00001516147389 */ /* 0x0000640000040018 */
[----:B01----:R-:W-:Y:S01]  /*0c70*/  ENDCOLLECTIVE ;  /* 0x000000000000791b */ /* 0x003fe20003800000 */
.L_x_1839:
[----:B------:R-:W-:Y:S01]  /*0c80*/  HFMA2.MMA R21, -RZ, RZ, 0, 2.384185791015625e-07 ;  /* 0x00000004ff157435 */ /* 0x000fe200000001ff */
[----:B------:R-:W-:-:S04]  /*0c90*/  IMAD.MOV.U32 R14, RZ, RZ, R20 ;  /* 0x000000ffff0e7224 */ /* 0x000fc800078e0014 */
[----:B------:R-:W-:-:S05]  /*0ca0*/  FADD.FTZ R14, R11, R14 ;  /* 0x0000000e0b0e7221 */ /* 0x000fca0000010000 */
[----:B------:R-:W-:-:S07]  /*0cb0*/  MOV R22, R14 ;  /* 0x0000000e00167202 */ /* 0x000fce0000000f00 */
[----:B------:R-:W-:Y:S05]  /*0cc0*/  WARPSYNC.COLLECTIVE R19, `(.L_x_1840) ;  /* 0x0000000013087348 */ /* 0x000fea0003c00000 */
[----:B------:R0:W1:Y:S02]  /*0cd0*/  SHFL.BFLY P2, R20, R22, R21, R24 ;  /* 0x0c00001516147389 */ /* 0x0000640000040018 */
[----:B01----:R-:W-:Y:S01]  /*0ce0*/  ENDCOLLECTIVE ;  /* 0x000000000000791b */ /* 0x003fe20003800000 */
.L_x_1840:
[----:B------:R-:W-:Y:S01]  /*0cf0*/  IMAD.MOV.U32 R21, RZ, RZ, 0x8 ;  /* 0x00000008ff157424 */ /* 0x000fe200078e00ff */
[----:B------:R-:W-:-:S05]  /*0d00*/  MOV R13, R20 ;  /* 0x00000014000d7202 */ /* 0x000fca0000000f00 */
[----:B------:R-:W-:-:S05]  /*0d10*/  FADD.FTZ R13, R14, R13 ;  /* 0x0000000d0e0d7221 */ /* 0x000fca0000010000 */
[----:B------:R-:W-:-:S07]  /*0d20*/  MOV R22, R13 ;  /* 0x0000000d00167202 */ /* 0x000fce0000000f00 */
[----:B------:R-:W-:Y:S05]  /*0d30*/  WARPSYNC.COLLECTIVE R19, `(.L_x_1841) ;  /* 0x0000000013087348 */ /* 0x000fea0003c00000 */
[----:B------:R0:W1:Y:S02]  /*0d40*/  SHFL.BFLY P2, R20, R22, R21, R24 ;  /* 0x0c00001516147389 */ /* 0x0000640000040018 */
[----:B01----:R-:W-:Y:S01]  /*0d50*/  ENDCOLLECTIVE ;  /* 0x000000000000791b */ /* 0x003fe20003800000 */
.L_x_1841:
[----:B------:R-:W-:Y:S01]  /*0d60*/  HFMA2.MMA R21, -RZ, RZ, 0, 9.5367431640625e-07 ;  /* 0x00000010ff157435 */ /* 0x000fe200000001ff */
[----:B------:R-:W-:-:S05]  /*0d70*/  MOV R10, R20 ;  /* 0x00000014000a7202 */ /* 0x000fca0000000f00 */
[----:B------:R-:W-:-:S05]  /*0d80*/  FADD.FTZ R10, R13, R10 ;  /* 0x0000000a0d0a7221 */ /* 0x000fca0000010000 */
[----:B------:R-:W-:-:S07]  /*0d90*/  MOV R22, R10 ;  /* 0x0000000a00167202 */ /* 0x000fce0000000f00 */
[----:B------:R-:W-:Y:S05]  /*0da0*/  WARPSYNC.COLLECTIVE R19, `(.L_x_1842) ;  /* 0x0000000013087348 */ /* 0x000fea0003c00000 */
[----:B------:R0:W1:Y:S02]  /*0db0*/  SHFL.BFLY P2, R20, R22, R21, R24 ;  /* 0x0c00001516147389 */ /* 0x0000640000040018 */
[----:B01----:R-:W-:Y:S01]  /*0dc0*/  ENDCOLLECTIVE ;  /* 0x000000000000791b */ /* 0x003fe20003800000 */
.L_x_1842:
[----:B------:R-:W-:Y:S01]  /*0dd0*/  HFMA2.MMA R21, -RZ, RZ, 0, 5.9604644775390625e-08 ;  /* 0x00000001ff157435 */ /* 0x000fe200000001ff */
[----:B------:R-:W-:Y:S01]  /*0de0*/  IMAD.MOV.U32 R22, RZ, RZ, R9 ;  /* 0x000000ffff167224 */ /* 0x000fe200078e0009 */
[----:B------:R-:W-:-:S09]  /*0df0*/  MOV R11, R20 ;  /* 0x00000014000b7202 */ /* 0x000fd20000000f00 */
[----:B------:R-:W-:Y:S05]  /*0e00*/  WARPSYNC.COLLECTIVE R19, `(.L_x_1843) ;  /* 0x0000000013087348 */ /* 0x000fea0003c00000 */
[----:B------:R0:W1:Y:S02]  /*0e10*/  SHFL.BFLY P2, R20, R22, R21, R24 ;  /* 0x0c00001516147389 */ /* 0x0000640000040018 */
[----:B01----:R-:W-:Y:S01]  /*0e20*/  ENDCOLLECTIVE ;  /* 0x000000000000791b */ /* 0x003fe20003800000 */
.L_x_1843:
[----:B------:R-:W-:Y:S01]  /*0e30*/  HFMA2.MMA R21, -RZ, RZ, 0, 1.1920928955078125e-07 ;  /* 0x00000002ff157435 */ /* 0x000fe200000001ff */
[----:B------:R-:W-:-:S05]  /*0e40*/  MOV R14, R20 ;  /* 0x00000014000e7202 */ /* 0x000fca0000000f00 */
[----:B------:R-:W-:-:S05]  /*0e50*/  FADD.FTZ R15, R9, R14 ;  /* 0x0000000e090f7221 */ /* 0x000fca0000010000 */
[----:B------:R-:W-:-:S07]  /*0e60*/  MOV R22, R15 ;  /* 0x0000000f00167202 */ /* 0x000fce0000000f00 */
[----:B------:R-:W-:Y:S05]  /*0e70*/  WARPSYNC.COLLECTIVE R19, `(.L_x_1844) ;  /* 0x0000000013087348 */ /* 0x000fea0003c00000 */
[----:B------:R0:W1:Y:S02]  /*0e80*/  SHFL.BFLY P2, R20, R22, R21, R24 ;  /* 0x0c00001516147389 */ /* 0x0000640000040018 */
[----:B01----:R-:W-:Y:S01]  /*0e90*/  ENDCOLLECTIVE ;  /* 0x000000000000791b */ /* 0x003fe20003800000 */
.L_x_1844:
[----:B------:R-:W-:Y:S01]  /*0ea0*/  HFMA2.MMA R21, -RZ, RZ, 0, 2.384185791015625e-07 ;  /* 0x00000004ff157435 */ /* 0x000fe200000001ff */
[----:B------:R-:W-:-:S04]  /*0eb0*/  IMAD.MOV.U32 R16, RZ, RZ, R20 ;  /* 0x000000ffff107224 */ /* 0x000fc800078e0014 */
[----:B------:R-:W-:-:S05]  /*0ec0*/  FADD.FTZ R16, R15, R16 ;  /* 0x000000100f107221 */ /* 0x000fca0000010000 */
[----:B------:R-:W-:-:S07]  /*0ed0*/  MOV R22, R16 ;  /* 0x0000001000167202 */ /* 0x000fce0000000f00 */
[----:B------:R-:W-:Y:S05]  /*0ee0*/  WARPSYNC.COLLECTIVE R19, `(.L_x_1845) ;  /* 0x0000000013087348 */ /* 0x000fea0003c00000 */
[----:B------:R0:W1:Y:S02]  /*0ef0*/  SHFL.BFLY P2, R20, R22, R21, R24 ;  /* 0x0c00001516147389 */ /* 0x0000640000040018 */
[----:B01----:R-:W-:Y:S01]  /*0f00*/  ENDCOLLECTIVE ;  /* 0x000000000000791b */ /* 0x003fe20003800000 */
.L_x_1845:
[----:B------:R-:W-:Y:S01]  /*0f10*/  IMAD.MOV.U32 R21, RZ, RZ, 0x8 ;  /* 0x00000008ff157424 */ /* 0x000fe200078e00ff */
[----:B------:R-:W-:-:S05]  /*0f20*/  MOV R17, R20 ;  /* 0x0000001400117202 */ /* 0x000fca0000000f00 */
[----:B------:R-:W-:-:S05]  /*0f30*/  FADD.FTZ R17, R16, R17 ;  /* 0x0000001110117221 */ /* 0x000fca0000010000 */
[----:B------:R-:W-:-:S07]  /*0f40*/  MOV R22, R17 ;  /* 0x0000001100167202 */ /* 0x000fce0000000f00 */
[----:B------:R-:W-:Y:S05]  /*0f50*/  WARPSYNC.COLLECTIVE R19, `(.L_x_1846) ;  /* 0x0000000013087348 */ /* 0x000fea0003c00000 */
[----:B------:R0:W1:Y:S02]  /*0f60*/  SHFL.BFLY P2, R20, R22, R21, R24 ;  /* 0x0c00001516147389 */ /* 0x0000640000040018 */
[----:B01----:R-:W-:Y:S01]  /*0f70*/  ENDCOLLECTIVE ;  /* 0x000000000000791b */ /* 0x003fe20003800000 */
.L_x_1846:
[----:B------:R-:W-:Y:S01]  /*0f80*/  HFMA2.MMA R21, -RZ, RZ, 0, 9.5367431640625e-07 ;  /* 0x00000010ff157435 */ /* 0x000fe200000001ff */
[----:B------:R-:W-:-:S05]  /*0f90*/  MOV R18, R20 ;  /* 0x0000001400127202 */ /* 0x000fca0000000f00 */
[----:B------:R-:W-:-:S05]  /*0fa0*/  FADD.FTZ R18, R17, R18 ;  /* 0x0000001211127221 */ /* 0x000fca0000010000 */
[----:B------:R-:W-:-:S07]  /*0fb0*/  MOV R22, R18 ;  /* 0x0000001200167202 */ /* 0x000fce0000000f00 */
[----:B------:R-:W-:Y:S05]  /*0fc0*/  WARPSYNC.COLLECTIVE R19, `(.L_x_1847) ;  /* 0x0000000013087348 */ /* 0x000fea0003c00000 */
[----:B------:R0:W1:Y:S02]  /*0fd0*/  SHFL.BFLY P2, R20, R22, R21, R24 ;  /* 0x0c00001516147389 */ /* 0x0000640000040018 */
[----:B01----:R-:W-:Y:S01]  /*0fe0*/  ENDCOLLECTIVE ;  /* 0x000000000000791b */ /* 0x003fe20003800000 */
.L_x_1847:
[----:B------:R-:W-:Y:S01]  /*0ff0*/  MOV R9, R20 ;  /* 0x0000001400097202 */ /* 0x000fe20000000f00 */
[----:B------:R-:W-:Y:S06]  /*1000*/  BRA `(.L_x_1848) ;  /* 0xfffffff8007c7947 */ /* 0x000fec000383ffff */
.L_x_1849:
        /* <DEDUP_REMOVED lines=15> */
.L_x_3931:


//--------------------- .text._ZN10layer_norm40ln_parallel_residual_bwd_finalize_kernelINS_22Kernel_traits_finalizeILj2560Ef13__nv_bfloat16fS2_fjLb0ELj1024ELj4ENS_18Kernel_traits_baseILj2560EfS2_fS2_fjLj1024EEEEELb0EEEvNS_9BwdParamsE --------------------------
	.section	.text._ZN10layer_norm40ln_parallel_residual_bwd_finalize_kernelINS_22Kernel_traits_finalizeILj2560Ef13__nv_bfloat16fS2_fjLb0ELj1024ELj4ENS_18Kernel_traits_baseILj2560EfS2_fS2_fjLj1024EEEEELb0EEEvNS_9BwdParamsE,"ax",@progbits
	.align	128
        .global         _ZN10layer_norm40ln_parallel_residual_bwd_finalize_kernelINS_22Kernel_traits_finalizeILj2560Ef13__nv_bfloat16fS2_fjLb0ELj1024ELj4ENS_18Kernel_traits_baseILj2560EfS2_fS2_fjLj1024EEEEELb0EEEvNS_9BwdParamsE
        .type           _ZN10layer_norm40ln_parallel_residual_bwd_finalize_kernelINS_22Kernel_traits_finalizeILj2560Ef13__nv_bfloat16fS2_fjLb0ELj1024ELj4ENS_18Kernel_traits_baseILj2560EfS2_fS2_fjLj1024EEEEELb0EEEvNS_9BwdParamsE,@function
        .size           _ZN10layer_norm40ln_parallel_residual_bwd_finalize_kernelINS_22Kernel_traits_finalizeILj2560Ef13__nv_bfloat16fS2_fjLb0ELj1024ELj4ENS_18Kernel_traits_baseILj2560EfS2_fS2_fjLj1024EEEEELb0EEEvNS_9BwdParamsE,(.L_x_3932 - _ZN10layer_norm40ln_parallel_residual_bwd_finalize_kernelINS_22Kernel_traits_finalizeILj2560Ef13__nv_bfloat16fS2_fjLb0ELj1024ELj4ENS_18Kernel_traits_baseILj2560EfS2_fS2_fjLj1024EEEEELb0EEEvNS_9BwdParamsE)
        .other          _ZN10layer_norm40ln_parallel_residual_bwd_finalize_kernelINS_22Kernel_traits_finalizeILj2560Ef13__nv_bfloat16fS2_fjLb0ELj1024ELj4ENS_18Kernel_traits_baseILj2560EfS2_fS2_fjLj1024EEEEELb0EEEvNS_9BwdParamsE,@"STO_CUDA_ENTRY STV_DEFAULT"
_ZN10layer_norm40ln_parallel_residual_bwd_finalize_kernelINS_22Kernel_traits_finalizeILj2560Ef13__nv_bfloat16fS2_fjLb0ELj1024ELj4ENS_18Kernel_traits_baseILj2560EfS2_fS2_fjLj1024EEEEELb0EEEvNS_9BwdParamsE:
.text._ZN10layer_norm40ln_parallel_residual_bwd_finalize_kernelINS_22Kernel_traits_finalizeILj2560Ef13__nv_bfloat16fS2_fjLb0ELj1024ELj4ENS_18Kernel_traits_baseILj2560EfS2_fS2_fjLj1024EEEEELb0EEEvNS_9BwdParamsE:
        /* <DEDUP_REMOVED lines=22> */
.L_x_1862:
        /* <DEDUP_REMOVED lines=42> */
.L_x_1854:
        /* <DEDUP_REMOVED lines=62> */
.L_x_1853:
[----:B------:R-:W-:Y:S05]  /*07e0*/  BSYNC B1 ;  /* 0x0000000000017941 */ /* 0x000fea0003800000 */
.L_x_1852:
        /* <DEDUP_REMOVED lines=38> */
.L_x_1856:
[----:B------:R-:W-:Y:S05]  /*0a50*/  BSYNC B1 ;  /* 0x0000000000017941 */ /* 0x000fea0003800000 */
.L_x_1855:
        /* <DEDUP_REMOVED lines=20> */
.L_x_1857:
[----:B------:R-:W-:Y:S05]  /*0ba0*/  BSYNC B1 ;  /* 0x0000000000017941 */ /* 0x000fea0003800000 */
.L_x_1851:
[----:B------:R-:W-:Y:S05]  /*0bb0*/  BSYNC B0 ;  /* 0x0000000000007941 */ /* 0x000fea0003800000 */
.L_x_1850:
        /* <DEDUP_REMOVED lines=54> */
.L_x_1883:
        /* <DEDUP_REMOVED lines=10> */
.L_x_1858:
        /* <DEDUP_REMOVED lines=24> */
.L_x_1861:
[----:B------:R-:W-:Y:S05]  /*1140*/  BSYNC B0 ;  /* 0x0000000000007941 */ /* 0x000fea0003800000 */
.L_x_1860:
[C---:B------:R-:W-:Y:S02]  /*1150*/  ISETP.GT.U32.AND P1, PT, R4.reuse, -0xa01, PT ;  /* 0xfffff5ff0400780c */ /* 0x040fe40003f24070 */
[----:B------:R-:W-:Y:S02]  /*1160*/  IADD3 R4, R4, 0xa00, RZ ;  /* 0x00000a0004047810 */ /* 0x000fe40007ffe0ff */
[----:B------:R-:W-:-:S09]  /*1170*/  IADD3 R5, R5, 0x500, RZ ;  /* 0x0000050005057810 */ /* 0x000fd20007ffe0ff */
[----:B------:R-:W-:Y:S05]  /*1180*/  @P1 BRA `(.L_x_1862) ;  /* 0xffffffec00f41947 */ /* 0x000fea000383ffff */
[----:B------:R-:W-:Y:S05]  /*1190*/  EXIT ;  /* 0x000000000000794d */ /* 0x000fea0003800000 */
.L_x_1859:
[----:B------:R-:W-:Y:S01]  /*11a0*/  HFMA2.MMA R14, -RZ, RZ, 0, 5.9604644775390625e-08 ;  /* 0x00000001ff0e7435 */ /* 0x000fe200000001ff */
[----:B----4-:R-:W-:Y:S02]  /*11b0*/  MOV R27, R10 ;  /* 0x0000000a001b7202 */ /* 0x010fe40000000f00 */
[----:B------:R-:W-:Y:S02]  /*11c0*/  MOV R13, 0x1f ;  /* 0x0000001f000d7802 */ /* 0x000fe40000000f00 */
[----:B------:R-:W-:-:S07]  /*11d0*/  MOV R12, 0xffffffff ;  /* 0xffffffff000c7802 */ /* 0x000fce0000000f00 */
[----:B0123--:R-:W-:Y:S05]  /*11e0*/  WARPSYNC.COLLECTIVE R12, `(.L_x_1863) ;  /* 0x000000000c087348 */ /* 0x00ffea0003c00000 */
[----:B------:R4:W0:Y:S02]  /*11f0*/  SHFL.BFLY P2, R17, R27, R14, R13 ;  /* 0x0c00000e1b117389 */ /* 0x000824000004000d */
[----:B01234-:R-:W-:Y:S01]  /*1200*/  ENDCOLLECTIVE ;  /* 0x000000000000791b */ /* 0x01ffe20003800000 */
.L_x_1863:
[----:B------:R-:W-:Y:S01]  /*1210*/  HFMA2.MMA R14, -RZ, RZ, 0, 1.1920928955078125e-07 ;  /* 0x00000002ff0e7435 */ /* 0x000fe200000001ff */
[----:B------:R-:W-:-:S05]  /*1220*/  FADD.FTZ R11, R10, R17 ;  /* 0x000000110a0b7221 */ /* 0x000fca0000010000 */
[----:B------:R-:W-:-:S07]  /*1230*/  MOV R27, R11 ;  /* 0x0000000b001b7202 */ /* 0x000fce0000000f00 */
[----:B------:R-:W-:Y:S05]  /*1240*/  WARPSYNC.COLLECTIVE R12, `(.L_x_1864) ;  /* 0x000000000c087348 */ /* 0x000fea0003c00000 */
[----:B------:R0:W1:Y:S02]  /*1250*/  SHFL.BFLY P2, R17, R27, R14, R13 ;  /* 0x0c00000e1b117389 */ /* 0x000064000004000d */
[----:B01----:R-:W-:Y:S01]  /*1260*/  ENDCOLLECTIVE ;  /* 0x000000000000791b */ /* 0x003fe20003800000 */
.L_x_1864:
[----:B------:R-:W-:Y:S01]  /*1270*/  HFMA2.MMA R14, -RZ, RZ, 0, 2.384185791015625e-07 ;  /* 0x00000004ff0e7435 */ /* 0x000fe200000001ff */
[----:B------:R-:W-:-:S05]  /*1280*/  FADD.FTZ R10, R11, R17 ;  /* 0x000000110b0a7221 */ /* 0x000fca0000010000 */
[----:B------:R-:W-:-:S07]  /*1290*/  MOV R27, R10 ;  /* 0x0000000a001b7202 */ /* 0x000fce0000000f00 */
[----:B------:R-:W-:Y:S05]  /*12a0*/  WARPSYNC.COLLECTIVE R12, `(.L_x_1865) ;  /* 0x000000000c087348 */ /* 0x000fea0003c00000 */
[----:B------:R0:W1:Y:S02]  /*12b0*/  SHFL.BFLY P2, R17, R27, R14, R13 ;  /* 0x0c00000e1b117389 */ /* 0x000064000004000d */
[----:B01----:R-:W-:Y:S01]  /*12c0*/  ENDCOLLECTIVE ;  /* 0x000000000000791b */ /* 0x003fe20003800000 */
.L_x_1865:
[----:B------:R-:W-:Y:S01]  /*12d0*/  HFMA2.MMA R14, -RZ, RZ, 0, 4.76837158203125e-07 ;  /* 0x00000008ff0e7435 */ /* 0x000fe200000001ff */
[----:B------:R-:W-:-:S05]  /*12e0*/  FADD.FTZ R19, R10, R17 ;  /* 0x000000110a137221 */ /* 0x000fca0000010000 */
[----:B------:R-:W-:-:S07]  /*12f0*/  MOV R27, R19 ;  /* 0x00000013001b7202 */ /* 0x000fce0000000f00 */
[----:B------:R-:W-:Y:S05]  /*1300*/  WARPSYNC.COLLECTIVE R12, `(.L_x_1866) ;  /* 0x000000000c087348 */ /* 0x000fea0003c00000 */
[----:B------:R0:W1:Y:S02]  /*1310*/  SHFL.BFLY P2, R17, R27, R14, R13 ;  /* 0x0c00000e1b117389 */ /* 0x000064000004000d */
[----:B01----:R-:W-:Y:S01]  /*1320*/  ENDCOLLECTIVE ;  /* 0x000000000000791b */ /* 0x003fe20003800000 */
.L_x_1866:
[----:B------:R-:W-:Y:S01]  /*1330*/  HFMA2.MMA R14, -RZ, RZ, 0, 9.5367431640625e-07 ;  /* 0x00000010ff0e7435 */ /* 0x000fe200000001ff */
[----:B------:R-:W-:-:S05]  /*1340*/  FADD.FTZ R11, R19, R17 ;  /* 0x00000011130b7221 */ /* 0x000fca0000010000 */
[----:B------:R-:W-:-:S07]  /*1350*/  MOV R27, R11 ;  /* 0x0000000b001b7202 */ /* 0x000fce0000000f00 */
[----:B------:R-:W-:Y:S05]  /*1360*/  WARPSYNC.COLLECTIVE R12, `(.L_x_1867) ;  /* 0x000000000c087348 */ /* 0x000fea0003c00000 */
[----:B------:R0:W1:Y:S02]  /*1370*/  SHFL.BFLY P2, R17, R27, R14, R13 ;  /* 0x0c00000e1b117389 */ /* 0x000064000004000d */
[----:B01----:R-:W-:Y:S01]  /*1380*/  ENDCOLLECTIVE ;  /* 0x000000000000791b */ /* 0x003fe20003800000 */
.L_x_1867:
[----:B------:R-:W-:Y:S01]  /*1390*/  HFMA2.MMA R14, -RZ, RZ, 0, 5.9604644775390625e-08 ;  /* 0x00000001ff0e7435 */ /* 0x000fe200000001ff */
[----:B------:R-:W-:Y:S01]  /*13a0*/  IMAD.MOV.U32 R27, RZ, RZ, R15 ;  /* 0x000000ffff1b7224 */ /* 0x000fe200078e000f */
[----:B------:R-:W-:-:S09]  /*13b0*/  MOV R10, R17 ;  /* 0x00000011000a7202 */ /* 0x000fd20000000f00 */
[----:B------:R-:W-:Y:S05]  /*13c0*/  WARPSYNC.COLLECTIVE R12, `(.L_x_1868) ;  /* 0x000000000c087348 */ /* 0x000fea0003c00000 */
[----:B------:R0:W1:Y:S02]  /*13d0*/  SHFL.BFLY P2, R17, R27, R14, R13 ;  /* 0x0c00000e1b117389 */ /* 0x000064000004000d */
[----:B01----:R-:W-:Y:S01]  /*13e0*/  ENDCOLLECTIVE ;  /* 0x000000000000791b */ /* 0x003fe20003800000 */
.L_x_1868:
[----:B------:R-:W-:Y:S01]  /*13f0*/  HFMA2.MMA R14, -RZ, RZ, 0, 1.1920928955078125e-07 ;  /* 0x00000002ff0e7435 */ /* 0x000fe200000001ff */
[----:B------:R-:W-:-:S05]  /*1400*/  MOV R16, R17 ;  /* 0x0000001100107202 */ /* 0x000fca0000000f00 */
[----:B------:R-:W-:-:S05]  /*1410*/  FADD.FTZ R16, R15, R16 ;  /* 0x000000100f107221 */ /* 0x000fca0000010000 */
[----:B------:R-:W-:-:S07]  /*1420*/  MOV R27, R16 ;  /* 0x00000010001b7202 */ /* 0x000fce0000000f00 */
[----:B------:R-:W-:Y:S05]  /*1430*/  WARPSYNC.COLLECTIVE R12, `(.L_x_1869) ;  /* 0x000000000c087348 */ /* 0x000fea0003c00000 */
[----:B------:R0:W1:Y:S02]  /*1440*/  SHFL.BFLY P2, R17, R27, R14, R13 ;  /* 0x0c00000e1b117389 */ /* 0x000064000004000d */
[----:B01----:R-:W-:Y:S01]  /*1450*/  ENDCOLLECTIVE ;  /* 0x000000000000791b */ /* 0x003fe20003800000 */
.L_x_1869:
[----:B------:R-:W-:Y:S01]  /*1460*/  HFMA2.MMA R14, -RZ, RZ, 0, 2.384185791015625e-07 ;  /* 0x00000004ff0e7435 */ /* 0x000fe200000001ff */
[----:B------:R-:W-:-:S05]  /*1470*/  MOV R19, R17 ;  /* 0x0000001100137202 */ /* 0x000fca0000000f00 */
[----:B------:R-:W-:-:S05]  /*1480*/  FADD.FTZ R15, R16, R19 ;  /* 0x00000013100f7221 */ /* 0x000fca0000010000 */
[----:B------:R-:W-:-:S07]  /*1490*/  MOV R27, R15 ;  /* 0x0000000f001b7202 */ /* 0x000fce0000000f00 */
[----:B------:R-:W-:Y:S05]  /*14a0*/  WARPSYNC.COLLECTIVE R12, `(.L_x_1870) ;  /* 0x000000000c087348 */ /* 0x000fea0003c00000 */
[----:B------:R0:W1:Y:S02]  /*14b0*/  SHFL.BFLY P2, R17, R27, R14, R13 ;  /* 0x0c00000e1b117389 */ /* 0x000064000004000d */
[----:B01----:R-:W-:Y:S01]  /*14c0*/  ENDCOLLECTIVE ;  /* 0x000000000000791b */ /* 0x003fe20003800000 */
.L_x_1870:
[----:B------:R-:W-:Y:S01]  /*14d0*/  HFMA2.MMA R14, -RZ, RZ, 0, 4.76837158203125e-07 ;  /* 0x00000008ff0e7435 */ /* 0x000fe200000001ff */
[----:B------:R-:W-:-:S05]  /*14e0*/  MOV R18, R17 ;  /* 0x0000001100127202 */ /* 0x000fca0000000f00 */
[----:B------:R-:W-:-:S05]  /*14f0*/  FADD.FTZ R20, R15, R18 ;  /* 0x000000120f147221 */ /* 0x000fca0000010000 */
[----:B------:R-:W-:-:S07]  /*1500*/  MOV R27, R20 ;  /* 0x00000014001b7202 */ /* 0x000fce0000000f00 */
[----:B------:R-:W-:Y:S05]  /*1510*/  WARPSYNC.COLLECTIVE R12, `(.L_x_1871) ;  /* 0x000000000c087348 */ /* 0x000fea0003c00000 */
[----:B------:R0:W1:Y:S02]  /*1520*/  SHFL.BFLY P2, R17, R27, R14, R13 ;  /* 0x0c00000e1b117389 */ /* 0x000064000004000d */
[----:B01----:R-:W-:Y:S01]  /*1530*/  ENDCOLLECTIVE ;  /* 0x000000000000791b */ /* 0x003fe20003800000 */
.L_x_1871:
[----:B------:R-:W-:Y:S01]  /*1540*/  HFMA2.MMA R14, -RZ, RZ, 0, 9.5367431640625e-07 ;  /* 0x00000010ff0e7435 */ /* 0x000fe200000001ff */
[----:B------:R-:W-:-:S05]  /*1550*/  MOV R21, R17 ;  /* 0x0000001100157202 */ /* 0x000fca0000000f00 */
[----:B------:R-:W-:-:S05]  /*1560*/  FADD.FTZ R16, R20, R21 ;  /* 0x0000001514107221 */ /* 0x000fca0000010000 */
[----:B------:R-:W-:-:S07]  /*1570*/  MOV R27, R16 ;  /* 0x00000010001b7202 */ /* 0x000fce0000000f00 */
[----:B------:R-:W-:Y:S05]  /*1580*/  WARPSYNC.COLLECTIVE R12, `(.L_x_1872) ;  /* 0x000000000c087348 */ /* 0x000fea0003c00000 */
[----:B------:R0:W1:Y:S02]  /*1590*/  SHFL.BFLY P2, R17, R27, R14, R13 ;  /* 0x0c00000e1b117389 */ /* 0x000064000004000d */
[----:B01----:R-:W-:Y:S01]  /*15a0*/  ENDCOLLECTIVE ;  /* 0x000000000000791b */ /* 0x003fe20003800000 */
.L_x_1872:
[----:B------:R-:W-:Y:S01]  /*15b0*/  HFMA2.MMA R14, -RZ, RZ, 0, 5.9604644775390625e-08 ;  /* 0x00000001ff0e7435 */ /* 0x000fe200000001ff */
[----:B------:R-:W-:Y:S02]  /*15c0*/  MOV R27, R9 ;  /* 0x00000009001b7202 */ /* 0x000fe40000000f00 */
[----:B------:R-:W-:-:S08]  /*15d0*/  MOV R15, R17 ;  /* 0x00000011000f7202 */ /* 0x000fd00000000f00 */
[----:B------:R-:W-:Y:S05]  /*15e0*/  WARPSYNC.COLLECTIVE R12, `(.L_x_1873) ;  /* 0x000000000c087348 */ /* 0x000fea0003c00000 */
[----:B------:R0:W1:Y:S02]  /*15f0*/  SHFL.BFLY P2, R17, R27, R14, R13 ;  /* 0x0c00000e1b117389 */ /* 0x000064000004000d */
[----:B01----:R-:W-:Y:S01]  /*1600*/  ENDCOLLECTIVE ;  /* 0x000000000000791b */ /* 0x003fe20003800000 */
.L_x_1873:
[----:B------:R-:W-:Y:S01]  /*1610*/  HFMA2.MMA R14, -RZ, RZ, 0, 1.1920928955078125e-07 ;  /* 0x00000002ff0e7435 */ /* 0x000fe200000001ff */
[----:B------:R-:W-:-:S05]  /*1620*/  MOV R18, R17 ;  /* 0x0000001100127202 */ /* 0x000fca0000000f00 */
[----:B------:R-:W-:-:S05]  /*1630*/  FADD.FTZ R20, R9, R18 ;  /* 0x0000001209147221 */ /* 0x000fca0000010000 */
[----:B------:R-:W-:-:S07]  /*1640*/  MOV R27, R20 ;  /* 0x00000014001b7202 */ /* 0x000fce0000000f00 */
[----:B------:R-:W-:Y:S05]  /*1650*/  WARPSYNC.COLLECTIVE R12, `(.L_x_1874) ;  /* 0x000000000c087348 */ /* 0x000fea0003c00000 */
[----:B------:R0:W1:Y:S02]  /*1660*/  SHFL.BFLY P2, R17, R27, R14, R13 ;  /* 0x0c00000e1b117389 */ /* 0x000064000004000d */
[----:B01----:R-:W-:Y:S01]  /*1670*/  ENDCOLLECTIVE ;  /* 0x000000000000791b */ /* 0x003fe20003800000 */
.L_x_1874:
[----:B------:R-:W-:Y:S01]  /*1680*/  IMAD.MOV.U32 R14, RZ, RZ, 0x4 ;  /* 0x00000004ff0e7424 */ /* 0x000fe200078e00ff */
[----:B------:R-:W-:-:S05]  /*1690*/  MOV R21, R17 ;  /* 0x0000001100157202 */ /* 0x000fca0000000f00 */
[----:B------:R-:W-:-:S05]  /*16a0*/  FADD.FTZ R9, R20, R21 ;  /* 0x0000001514097221 */ /* 0x000fca0000010000 */
[----:B------:R-:W-:-:S07]  /*16b0*/  MOV R27, R9 ;  /* 0x00000009001b7202 */ /* 0x000fce0000000f00 */
[----:B------:R-:W-:Y:S05]  /*16c0*/  WARPSYNC.COLLECTIVE R12, `(.L_x_1875) ;  /* 0x000000000c087348 */ /* 0x000fea0003c00000 */
[----:B------:R0:W1:Y:S02]  /*16d0*/  SHFL.BFLY P2, R17, R27, R14, R13 ;  /* 0x0c00000e1b117389 */ /* 0x000064000004000d */
[----:B01----:R-:W-:Y:S01]  /*16e0*/  ENDCOLLECTIVE ;  /* 0x000000000000791b */ /* 0x003fe20003800000 */
.L_x_1875:
[----:B------:R-:W-:Y:S01]  /*16f0*/  HFMA2.MMA R14, -RZ, RZ, 0, 4.76837158203125e-07 ;  /* 0x00000008ff0e7435 */ /* 0x000fe200000001ff */
[----:B------:R-:W-:-:S05]  /*1700*/  MOV R22, R17 ;  /* 0x0000001100167202 */ /* 0x000fca0000000f00 */
[----:B------:R-:W-:-:S05]  /*1710*/  FADD.FTZ R22, R9, R22 ;  /* 0x0000001609167221 */ /* 0x000fca0000010000 */
[----:B------:R-:W-:-:S07]  /*1720*/  MOV R27, R22 ;  /* 0x00000016001b7202 */ /* 0x000fce0000000f00 */
[----:B------:R-:W-:Y:S05]  /*1730*/  WARPSYNC.COLLECTIVE R12, `(.L_x_1876) ;  /* 0x000000000c087348 */ /* 0x000fea0003c00000 */
[----:B------:R0:W1:Y:S02]  /*1740*/  SHFL.BFLY P2, R17, R27, R14, R13 ;  /* 0x0c00000e1b117389 */ /* 0x000064000004000d */
[----:B01----:R-:W-:Y:S01]  /*1750*/  ENDCOLLECTIVE ;  /* 0x000000000000791b */ /* 0x003fe20003800000 */
.L_x_1876:
[----:B------:R-:W-:Y:S01]  /*1760*/  HFMA2.MMA R14, -RZ, RZ, 0, 9.5367431640625e-07 ;  /* 0x00000010ff0e7435 */ /* 0x000fe200000001ff */
[----:B------:R-:W-:-:S05]  /*1770*/  MOV R23, R17 ;  /* 0x0000001100177202 */ /* 0x000fca0000000f00 */
[----:B------:R-:W-:-:S05]  /*1780*/  FADD.FTZ R18, R22, R23 ;  /* 0x0000001716127221 */ /* 0x000fca0000010000 */
[----:B------:R-:W-:-:S07]  /*1790*/  MOV R27, R18 ;  /* 0x00000012001b7202 */ /* 0x000fce0000000f00 */
[----:B------:R-:W-:Y:S05]  /*17a0*/  WARPSYNC.COLLECTIVE R12, `(.L_x_1877) ;  /* 0x000000000c087348 */ /* 0x000fea0003c00000 */
[----:B------:R0:W1:Y:S02]  /*17b0*/  SHFL.BFLY P2, R17, R27, R14, R13 ;  /* 0x0c00000e1b117389 */ /* 0x000064000004000d */
[----:B01----:R-:W-:Y:S01]  /*17c0*/  ENDCOLLECTIVE ;  /* 0x000000000000791b */ /* 0x003fe20003800000 */
.L_x_1877:
[----:B------:R-:W-:Y:S01]  /*17d0*/  HFMA2.MMA R14, -RZ, RZ, 0, 5.9604644775390625e-08 ;  /* 0x00000001ff0e7435 */ /* 0x000fe200000001ff */
[----:B------:R-:W-:Y:S02]  /*17e0*/  MOV R27, R8 ;  /* 0x00000008001b7202 */ /* 0x000fe40000000f00 */
[----:B------:R-:W-:-:S08]  /*17f0*/  MOV R9, R17 ;  /* 0x0000001100097202 */ /* 0x000fd00000000f00 */
[----:B------:R-:W-:Y:S05]  /*1800*/  WARPSYNC.COLLECTIVE R12, `(.L_x_1878) ;  /* 0x000000000c087348 */ /* 0x000fea0003c00000 */
[----:B------:R0:W1:Y:S02]  /*1810*/  SHFL.BFLY P2, R17, R27, R14, R13 ;  /* 0x0c00000e1b117389 */ /* 0x000064000004000d */
[----:B01----:R-:W-:Y:S01]  /*1820*/  ENDCOLLECTIVE ;  /* 0x000000000000791b */ /* 0x003fe20003800000 */
.L_x_1878:
[----:B------:R-:W-:Y:S01]  /*1830*/  HFMA2.MMA R14, -RZ, RZ, 0, 1.1920928955078125e-07 ;  /* 0x00000002ff0e7435 */ /* 0x000fe200000001ff */
[----:B------:R-:W-:-:S05]  /*1840*/  MOV R19, R17 ;  /* 0x0000001100137202 */ /* 0x000fca0000000f00 */
[----:B------:R-:W-:-:S05]  /*1850*/  FADD.FTZ R23, R8, R19 ;  /* 0x0000001308177221 */ /* 0x000fca0000010000 */
[----:B------:R-:W-:-:S07]  /*1860*/  MOV R27, R23 ;  /* 0x00000017001b7202 */ /* 0x000fce0000000f00 */
[----:B------:R-:W-:Y:S05]  /*1870*/  WARPSYNC.COLLECTIVE R12, `(.L_x_1879) ;  /* 0x000000000c087348 */ /* 0x000fea0003c00000 */
[----:B------:R0:W1:Y:S02]  /*1880*/  SHFL.BFLY P2, R17, R27, R14, R13 ;  /* 0x0c00000e1b117389 */ /* 0x000064000004000d */
[----:B01----:R-:W-:Y:S01]  /*1890*/  ENDCOLLECTIVE ;  /* 0x000000000000791b */ /* 0x003fe20003800000 */
.L_x_1879:
[----:B------:R-:W-:Y:S01]  /*18a0*/  HFMA2.MMA R14, -RZ, RZ, 0, 2.384185791015625e-07 ;  /* 0x00000004ff0e7435 */ /* 0x000fe200000001ff */
[----:B------:R-:W-:-:S05]  /*18b0*/  MOV R22, R17 ;  /* 0x0000001100167202 */ /* 0x000fca0000000f00 */
[----:B------:R-:W-:-:S05]  /*18c0*/  FADD.FTZ R8, R23, R22 ;  /* 0x0000001617087221 */ /* 0x000fca0000010000 */
[----:B------:R-:W-:-:S07]  /*18d0*/  MOV R27, R8 ;  /* 0x00000008001b7202 */ /* 0x000fce0000000f00 */
[----:B------:R-:W-:Y:S05]  /*18e0*/  WARPSYNC.COLLECTIVE R12, `(.L_x_1880) ;  /* 0x000000000c087348 */ /* 0x000fea0003c00000 */
[----:B------:R0:W1:Y:S02]  /*18f0*/  SHFL.BFLY P2, R17, R27, R14, R13 ;  /* 0x0c00000e1b117389 */ /* 0x000064000004000d */
[----:B01----:R-:W-:Y:S01]  /*1900*/  ENDCOLLECTIVE ;  /* 0x000000000000791b */ /* 0x003fe20003800000 */
.L_x_1880:
[----:B------:R-:W-:Y:S01]  /*1910*/  HFMA2.MMA R14, -RZ, RZ, 0, 4.76837158203125e-07 ;  /* 0x00000008ff0e7435 */ /* 0x000fe200000001ff */
[----:B------:R-:W-:-:S05]  /*1920*/  MOV R21, R17 ;  /* 0x0000001100157202 */ /* 0x000fca0000000f00 */
[----:B------:R-:W-:-:S05]  /*1930*/  FADD.FTZ R24, R8, R21 ;  /* 0x0000001508187221 */ /* 0x000fca0000010000 */
[----:B------:R-:W-:-:S07]  /*1940*/  MOV R27, R24 ;  /* 0x00000018001b7202 */ /* 0x000fce0000000f00 */
[----:B------:R-:W-:Y:S05]  /*1950*/  WARPSYNC.COLLECTIVE R12, `(.L_x_1881) ;  /* 0x000000000c087348 */ /* 0x000fea0003c00000 */
[----:B------:R0:W1:Y:S02]  /*1960*/  SHFL.BFLY P2, R17, R27, R14, R13 ;  /* 0x0c00000e1b117389 */ /* 0x000064000004000d */
[----:B01----:R-:W-:Y:S01]  /*1970*/  ENDCOLLECTIVE ;  /* 0x000000000000791b */ /* 0x003fe20003800000 */
.L_x_1881:
[----:B------:R-:W-:Y:S01]  /*1980*/  HFMA2.MMA R14, -RZ, RZ, 0, 9.5367431640625e-07 ;  /* 0x00000010ff0e7435 */ /* 0x000fe200000001ff */
[----:B------:R-:W-:-:S05]  /*1990*/  MOV R25, R17 ;  /* 0x0000001100197202 */ /* 0x000fca0000000f00 */
[----:B------:R-:W-:-:S05]  /*19a0*/  FADD.FTZ R25, R24, R25 ;  /* 0x0000001918197221 */ /* 0x000fca0000010000 */
[----:B------:R-:W-:-:S07]  /*19b0*/  MOV R27, R25 ;  /* 0x00000019001b7202 */ /* 0x000fce0000000f00 */
[----:B------:R-:W-:Y:S05]  /*19c0*/  WARPSYNC.COLLECTIVE R12, `(.L_x_1882) ;  /* 0x000000000c087348 */ /* 0x000fea0003c00000 */
[----:B------:R0:W1:Y:S02]  /*19d0*/  SHFL.BFLY P2, R17, R27, R14, R13 ;  /* 0x0c00000e1b117389 */ /* 0x000064000004000d */
[----:B01----:R-:W-:Y:S01]  /*19e0*/  ENDCOLLECTIVE ;  /* 0x000000000000791b */ /* 0x003fe20003800000 */
.L_x_1882:
[----:B------:R-:W-:Y:S05]  /*19f0*/  BRA `(.L_x_1883) ;  /* 0xfffffff400487947 */ /* 0x000fea000383ffff */
.L_x_1884:
        /* <DEDUP_REMOVED lines=16> */
.L_x_3932:


//--------------------- .text._ZN10layer_norm31ln_parallel_residual_bwd_kernelINS_13Kernel_traitsIf13__nv_bfloat16fS2_fjLj2560ELj1ELj1ELj4ELj8ENS_18Kernel_traits_baseILj2560EfS2_fS2_fjLj128EEEEELb1ELb1ELb0EEEvNS_9BwdParamsE --------------------------
	.section	.text._ZN10layer_norm31ln_parallel_residual_bwd_kernelINS_13Kernel_traitsIf13__nv_bfloat16fS2_fjLj2560ELj1ELj1ELj4ELj8ENS_18Kernel_traits_baseILj2560EfS2_fS2_fjLj128EEEEELb1ELb1ELb0EEEvNS_9BwdParamsE,"ax",@progbits
	.align	128
        .global         _ZN10layer_norm31ln_parallel_residual_bwd_kernelINS_13Kernel_traitsIf13__nv_bfloat16fS2_fjLj2560ELj1ELj1ELj4ELj8ENS_18Kernel_traits_baseILj2560EfS2_fS2_fjLj128EEEEELb1ELb1ELb0EEEvNS_9BwdParamsE
        .type           _ZN10layer_norm31ln_parallel_residual_bwd_kernelINS_13Kernel_traitsIf13__nv_bfloat16fS2_fjLj2560ELj1ELj1ELj4ELj8ENS_18Kernel_traits_baseILj2560EfS2_fS2_fjLj128EEEEELb1ELb1ELb0EEEvNS_9BwdParamsE,@function
        .size           _ZN10layer_norm31ln_parallel_residual_bwd_kernelINS_13Kernel_traitsIf13__nv_bfloat16fS2_fjLj2560ELj1ELj1ELj4ELj8ENS_18Kernel_traits_baseILj2560EfS2_fS2_fjLj128EEEEELb1ELb1ELb0EEEvNS_9BwdParamsE,(.L_x_3933 - _ZN10layer_norm31ln_parallel_residual_bwd_kernelINS_13Kernel_traitsIf13__nv_bfloat16fS2_fjLj2560ELj1ELj1ELj4ELj8ENS_18Kernel_traits_baseILj2560EfS2_fS2_fjLj128EEEEELb1ELb1ELb0EEEvNS_9BwdParamsE)
        .other          _ZN10layer_norm31ln_parallel_residual_bwd_kernelINS_13Kernel_traitsIf13__nv_bfloat16fS2_fjLj2560ELj1ELj1ELj4ELj8ENS_18Kernel_traits_baseILj2560EfS2_fS2_fjLj128EEEEELb1ELb1ELb0EEEvNS_9BwdParamsE,@"STO_CUDA_ENTRY STV_DEFAULT"
_ZN10layer_norm31ln_parallel_residual_bwd_kernelINS_13Kernel_traitsIf13__nv_bfloat16fS2_fjLj2560ELj1ELj1ELj4ELj8ENS_18Kernel_traits_baseILj2560EfS2_fS2_fjLj128EEEEELb1ELb1ELb0EEEvNS_9BwdParamsE:
.text._ZN10layer_norm31ln_parallel_residual_bwd_kernelINS_13Kernel_traitsIf13__nv_bfloat16fS2_fjLj2560ELj1ELj1ELj4ELj8ENS_18Kernel_traits_baseILj2560EfS2_fS2_fjLj128EEEEELb1ELb1ELb0EEEvNS_9BwdParamsE:
        /* <DEDUP_REMOVED lines=73> */
.L_x_1911:
        /* <DEDUP_REMOVED lines=43> */
[--C-:B-1----:R-:W-:Y:S01]  /*0740*/  FADD.FTZ R108, R105, -R155.reuse ;  /* 0x8000009b696c7221 */ /* 0x102fe20000010000 */
[--C-:B------:R-:W-:Y:S01]  /*0750*/  FADD.FTZ R106, R106, -R155.reuse ;  /* 0x8000009b6a6a7221 */ /* 0x100fe20000010000 */
        /* <DEDUP_REMOVED lines=31> */
.L_x_1887:
[----:B------:R-:W-:Y:S05]  /*0950*/  BSYNC B0 ;  /* 0x0000000000007941 */ /* 0x000fea0003800000 */
.L_x_1886:
        /* <DEDUP_REMOVED lines=29> */
[----:B------:R-:W-:Y:S02]  /*0b30*/  FADD.FTZ R106, -R143, R106 ;  /* 0x0000006a8f6a7221 */ /* 0x000fe40000010100 */
[C---:B------:R-:W-:Y:S01]  /*0b40*/  FMUL.FTZ R146, R7.reuse, R108 ;  /* 0x0000006c07927220 */ /* 0x040fe20000410000 */
[----:B------:R-:W-:Y:S01]  /*0b50*/  FMUL.FTZ R149, R7, R104 ;  /* 0x0000006807957220 */ /* 0x000fe20000410000 */
[----:B0-----:R-:W-:Y:S01]  /*0b60*/  FADD.FTZ R158, -R143, R107 ;  /* 0x0000006b8f9e7221 */ /* 0x001fe20000010100 */
[----:B----4-:R-:W-:Y:S02]  /*0b70*/  MOV R123, R144 ;  /* 0x00000090007b7202 */ /* 0x010fe40000000f00 */
[----:B------:R-:W-:-:S03]  /*0b80*/  SHF.R.U64 R144, R144, 0x10, R145 ;  /* 0x0000001090907819 */ /* 0x000fc60000001291 */
[----:B------:R-:W-:Y:S01]  /*0b90*/  IMAD.U32 R123, R123, 0x10000, RZ ;  /* 0x000100007b7b7824 */ /* 0x000fe200078e00ff */
[----:B------:R-:W-:Y:S01]  /*0ba0*/  SHF.L.U32 R144, R144, 0x10, RZ ;  /* 0x0000001090907819 */ /* 0x000fe200000006ff */
[--C-:B------:R-:W-:Y:S02]  /*0bb0*/  IMAD.MOV.U32 R124, RZ, RZ, R145.reuse ;  /* 0x000000ffff7c7224 */ /* 0x100fe400078e0091 */
[----:B------:R-:W-:Y:S01]  /*0bc0*/  FMUL.FTZ R147, R24, R123 ;  /* 0x0000007b18937220 */ /* 0x000fe20000410000 */
[----:B------:R-:W-:Y:S01]  /*0bd0*/  SHF.R.U32.HI R160, RZ, 0x10, R145 ;  /* 0x00000010ffa07819 */ /* 0x000fe20000011691 */
        /* <DEDUP_REMOVED lines=23> */
.L_x_1889:
[----:B------:R-:W-:Y:S05]  /*0d50*/  BSYNC B0 ;  /* 0x0000000000007941 */ /* 0x000fea0003800000 */
.L_x_1888:
        /* <DEDUP_REMOVED lines=28> */
[----:B-1----:R-:W-:Y:S01]  /*0f20*/  FADD.FTZ R108, -R158, R106 ;  /* 0x0000006a9e6c7221 */ /* 0x002fe20000010100 */
[----:B----4-:R-:W-:Y:S02]  /*0f30*/  MOV R125, R126 ;  /* 0x0000007e007d7202 */ /* 0x010fe40000000f00 */
[----:B------:R-:W-:Y:S01]  /*0f40*/  SHF.R.U64 R159, R126, 0x10, R127 ;  /* 0x000000107e9f7819 */ /* 0x000fe2000000127f */
[----:B------:R-:W-:Y:S02]  /*0f50*/  FADD.FTZ R126, -R158, R105 ;  /* 0x000000699e7e7221 */ /* 0x000fe40000010100 */
[----:B------:R-:W-:Y:S01]  /*0f60*/  IMAD.U32 R105, R125, 0x10000, RZ ;  /* 0x000100007d697824 */ /* 0x000fe200078e00ff */
[----:B------:R-:W-:Y:S01]  /*0f70*/  SHF.L.U32 R106, R159, 0x10, RZ ;  /* 0x000000109f6a7819 */ /* 0x000fe200000006ff */
[--C-:B------:R-:W-:Y:S02]  /*0f80*/  IMAD.MOV.U32 R132, RZ, RZ, R127.reuse ;  /* 0x000000ffff847224 */ /* 0x100fe400078e007f */
[----:B------:R-:W-:Y:S01]  /*0f90*/  FMUL.FTZ R125, R7, R104 ;  /* 0x00000068077d7220 */ /* 0x000fe20000410000 */
[----:B------:R-:W-:Y:S01]  /*0fa0*/  FMUL.FTZ R128, R28, R105 ;  /* 0x000000691c807220 */ /* 0x000fe20000410000 */
[----:B------:R-:W-:Y:S01]  /*0fb0*/  SHF.R.U32.HI R160, RZ, 0x10, R127 ;  /* 0x00000010ffa07819 */ /* 0x000fe2000001167f */
[----:B------:R-:W-:Y:S01]  /*0fc0*/  FADD.FTZ R158, -R158, R107 ;  /* 0x0000006b9e9e7221 */ /* 0x000fe20000010100 */
[----:B------:R-:W-:-:S02]  /*0fd0*/  IMAD.U32 R107, R132, 0x10000, RZ ;  /* 0x00010000846b7824 */ /* 0x000fc400078e00ff */
        /* <DEDUP_REMOVED lines=8> */
[-C--:B------:R-:W-:Y:S01]  /*1060*/  FFMA.FTZ R94, R127, R107.reuse, R94 ;  /* 0x0000006b7f5e7223 */ /* 0x080fe2000001005e */
[----:B0-----:R-:W-:Y:S01]  /*1070*/  FMUL.FTZ R130, R30, R107 ;  /* 0x0000006b1e827220 */ /* 0x001fe20000410000 */
[----:B------:R-:W-:Y:S01]  /*1080*/  FADD.FTZ R107, R104, R129 ;  /* 0x00000081686b7221 */ /* 0x000fe20000010000 */
[----:B------:R-:W-:-:S02]  /*1090*/  IMAD.U32 R160, R160, 0x10000, RZ ;  /* 0x00010000a0a07824 */ /* 0x000fc400078e00ff */
        /* <DEDUP_REMOVED lines=11> */
.L_x_1891:
[----:B------:R-:W-:Y:S05]  /*1150*/  BSYNC B0 ;  /* 0x0000000000007941 */ /* 0x000fea0003800000 */
.L_x_1890:
        /* <DEDUP_REMOVED lines=63> */
.L_x_1893:
[----:B------:R-:W-:Y:S05]  /*1550*/  BSYNC B0 ;  /* 0x0000000000007941 */ /* 0x000fea0003800000 */
.L_x_1892:
        /* <DEDUP_REMOVED lines=13> */
[----:B-1----:R-:W-:-:S05]  /*1630*/  @P0 IADD3 R108, P1, R109, R104, RZ ;  /* 0x000000686d6c0210 */ /* 0x002fca0007f3e0ff */
[----:B------:R-:W-:Y:S01]  /*1640*/  @P0 IMAD.X R109, R118, 0x1, R105, P1 ;  /* 0x00000001766d0824 */ /* 0x000fe200008e0669 */
[----:B------:R-:W-:Y:S01]  /*1650*/  ISETP.NE.U32.AND P1, PT, RZ, UR8, PT ;  /* 0x00000008ff007c0c */ /* 0x000fe2000bf25070 */
[----:B------:R-:W1:Y:S03]  /*1660*/  LDC.64 R104, c[0x0][0x2b8] ;  /* 0x0000ae00ff687b82 */ /* 0x000e660000000a00 */
[----:B------:R-:W-:Y:S01]  /*1670*/  ISETP.NE.AND.EX P1, PT, RZ, UR9, PT, P1 ;  /* 0x00000009ff007c0c */ /* 0x000fe2000bf25310 */
[----:B------:R2:W5:Y:S01]  /*1680*/  @P0 LDG.E R14, desc[UR4][R108.64] ;  /* 0x000000046c0e0981 */ /* 0x000562000c1e1900 */
[----:B-1----:R-:W-:-:S11]  /*1690*/  IMAD.WIDE.U32 R120, R156, 0x8, R104 ;  /* 0x000000089c787825 */ /* 0x002fd600078e0068 */
[C---:B------:R-:W-:Y:S01]  /*16a0*/  @P1 LEA R118, P6, R156.reuse, UR8, 0x4 ;  /* 0x000000089c761c11 */ /* 0x040fe2000f8c20ff */
[----:B------:R-:W3:Y:S01]  /*16b0*/  LDG.E.128 R104, desc[UR4][R106.64] ;  /* 0x000000046a687981 */ /* 0x000ee2000c1e1d00 */
[----:B0-----:R-:W-:Y:S02]  /*16c0*/  ISETP.NE.AND P0, PT, R9, RZ, PT ;  /* 0x000000ff0900720c */ /* 0x001fe40003f05270 */
[----:B------:R-:W-:Y:S01]  /*16d0*/  @P1 LEA.HI.X R119, R156, UR9, RZ, 0x4, P6 ;  /* 0x000000099c771c11 */ /* 0x000fe2000b0f24ff */
[----:B------:R-:W4:Y:S01]  /*16e0*/  LDG.E.64 R120, desc[UR4][R120.64] ;  /* 0x0000000478787981 */ /* 0x000f22000c1e1b00 */
[----:B-----5:R-:W-:-:S03]  /*16f0*/  FSEL R122, R110, RZ, !P0 ;  /* 0x000000ff6e7a7208 */ /* 0x020fc60004000000 */
[----:B------:R0:W5:Y:S01]  /*1700*/  @P1 LDG.E.128 R44, desc[UR4][R118.64] ;  /* 0x00000004762c1981 */ /* 0x000162000c1e1d00 */
[----:B----4-:R-:W-:Y:S01]  /*1710*/  MOV R110, R120 ;  /* 0x00000078006e7202 */ /* 0x010fe20000000f00 */
[--C-:B------:R-:W-:Y:S01]  /*1720*/  IMAD.MOV.U32 R115, RZ, RZ, R121.reuse ;  /* 0x000000ffff737224 */ /* 0x100fe200078e0079 */
[----:B------:R-:W-:Y:S01]  /*1730*/  SHF.R.U64 R158, R120, 0x10, R121 ;  /* 0x00000010789e7819 */ /* 0x000fe20000001279 */
[C---:B---3--:R-:W-:Y:S01]  /*1740*/  FADD.FTZ R120, -R122.reuse, R105 ;  /* 0x000000697a787221 */ /* 0x048fe20000010100 */
[----:B------:R-:W-:Y:S01]  /*1750*/  FADD.FTZ R104, -R122, R104 ;  /* 0x000000687a687221 */ /* 0x000fe20000010100 */
[----:B------:R-:W-:Y:S02]  /*1760*/  IMAD.U32 R105, R110, 0x10000, RZ ;  /* 0x000100006e697824 */ /* 0x000fe400078e00ff */
[C---:B--2---:R-:W-:Y:S01]  /*1770*/  FADD.FTZ R108, -R122.reuse, R106 ;  /* 0x0000006a7a6c7221 */ /* 0x044fe20000010100 */
[----:B------:R-:W-:Y:S01]  /*1780*/  FADD.FTZ R122, -R122, R107 ;  /* 0x0000006b7a7a7221 */ /* 0x000fe20000010100 */
[----:B------:R-:W-:Y:S01]  /*1790*/  SHF.L.U32 R106, R158, 0x10, RZ ;  /* 0x000000109e6a7819 */ /* 0x000fe200000006ff */
[----:B------:R-:W-:-:S02]  /*17a0*/  IMAD.U32 R107, R115, 0x10000, RZ ;  /* 0x00010000736b7824 */ /* 0x000fc400078e00ff */
[C---:B------:R-:W-:Y:S01]  /*17b0*/  FMUL.FTZ R115, R7.reuse, R104 ;  /* 0x0000006807737220 */ /* 0x040fe20000410000 */
[-C--:B0-----:R-:W-:Y:S01]  /*17c0*/  FMUL.FTZ R118, R36, R105.reuse ;  /* 0x0000006924767220 */ /* 0x081fe20000410000 */
[----:B------:R-:W-:Y:S01]  /*17d0*/  FMUL.FTZ R119, R7, R108 ;  /* 0x0000006c07777220 */ /* 0x000fe20000410000 */
[----:B------:R-:W-:Y:S01]  /*17e0*/  SHF.R.U32.HI R156, RZ, 0x10, R121 ;  /* 0x00000010ff9c7819 */ /* 0x000fe20000011679 */
        /* <DEDUP_REMOVED lines=22> */
.L_x_1895:
[----:B------:R-:W-:Y:S05]  /*1950*/  BSYNC B0 ;  /* 0x0000000000007941 */ /* 0x000fea0003800000 */
.L_x_1894:
        /* <DEDUP_REMOVED lines=25> */
.L_x_1922:
        /* <DEDUP_REMOVED lines=101> */
[C---:B------:R-:W-:Y:S02]  /*2140*/  LEA R104, P0, R6.reuse, UR14, 0x3 ;  /* 0x0000000e06687c11 */ /* 0x040fe4000f8018ff */
[----:B------:R-:W-:Y:S02]  /*2150*/  LOP3.LUT R107, R107, R105, RZ, 0xfc, !PT ;  /* 0x000000696b6b7212 */ /* 0x000fe400078efcff */
[----:B------:R-:W-:-:S05]  /*2160*/  LEA.HI.X R105, R6, UR15, RZ, 0x3, P0 ;  /* 0x0000000f06697c11 */ /* 0x000fca00080f1cff */
[----:B------:R1:W-:Y:S04]  /*2170*/  STG.E.64 desc[UR4][R104.64], R106 ;  /* 0x0000006a68007986 */ /* 0x0003e8000c101b04 */
.L_x_1899:
[----:B------:R-:W-:-:S07]  /*2180*/  VIADD R6, R6, 0x80 ;  /* 0x0000008006067836 */ /* 0x000fce0000000000 */
.L_x_1898:
[----:B------:R-:W-:Y:S05]  /*2190*/  BSYNC B0 ;  /* 0x0000000000007941 */ /* 0x000fea0003800000 */
.L_x_1897:
        /* <DEDUP_REMOVED lines=79> */
.L_x_1902:
[----:B------:R-:W-:-:S07]  /*2690*/  VIADD R6, R6, 0x80 ;  /* 0x0000008006067836 */ /* 0x000fce0000000000 */
.L_x_1901:
[----:B------:R-:W-:Y:S05]  /*26a0*/  BSYNC B0 ;  /* 0x0000000000007941 */ /* 0x000fea0003800000 */
.L_x_1900:
        /* <DEDUP_REMOVED lines=79> */
.L_x_1905:
[----:B------:R-:W-:-:S07]  /*2ba0*/  IADD3 R6, R6, 0x80, RZ ;  /* 0x0000008006067810 */ /* 0x000fce0007ffe0ff */
.L_x_1904:
[----:B------:R-:W-:Y:S05]  /*2bb0*/  BSYNC B0 ;  /* 0x0000000000007941 */ /* 0x000fea0003800000 */
.L_x_1903:
        /* <DEDUP_REMOVED lines=79> */
.L_x_1908:
[----:B------:R-:W-:-:S07]  /*30b0*/  VIADD R6, R6, 0x80 ;  /* 0x0000008006067836 */ /* 0x000fce0000000000 */
.L_x_1907:
[----:B------:R-:W-:Y:S05]  /*30c0*/  BSYNC B0 ;  /* 0x0000000000007941 */ /* 0x000fea0003800000 */
.L_x_1906:
        /* <DEDUP_REMOVED lines=40> */
[----:B------:R-:W-:Y:S01]  /*3350*/  @P0 FSEL R7, R111, RZ, P6 ;  /* 0x000000ff6f070208 */ /* 0x000fe20003000000 */
[----:B------:R-:W-:Y:S01]  /*3360*/  FMUL.FTZ R111, R156, UR17 ;  /* 0x000000119c6f7c20 */ /* 0x000fe20008410000 */
        /* <DEDUP_REMOVED lines=38> */
.L_x_1910:
[----:B------:R-:W-:Y:S05]  /*35d0*/  BSYNC B0 ;  /* 0x0000000000007941 */ /* 0x000fea0003800000 */
.L_x_1909:
[----:B------:R-:W-:Y:S01]  /*35e0*/  VIADD R8, R8, UR18 ;  /* 0x0000001208087c36 */ /* 0x000fe20008000000 */
[----:B------:R-:W-:-:S04]  /*35f0*/  SEL R111, RZ, 0x1, P1 ;  /* 0x00000001ff6f7807 */ /* 0x000fc80000800000 */
[----:B------:R-:W-:-:S13]  /*3600*/  ISETP.GE.AND P0, PT, R8, UR19, PT ;  /* 0x0000001308007c0c */ /* 0x000fda000bf06270 */
[----:B------:R-:W-:Y:S05]  /*3610*/  @!P0 BRA `(.L_x_1911) ;  /* 0xffffffcc009c8947 */ /* 0x000fea000383ffff */
.L_x_1885:
[----:B------:R-:W4:Y:S01]  /*3620*/  S2R R14, SR_TID.X ;  /* 0x00000000000e7919 */ /* 0x000f220000002100 */
[----:B------:R-:W4:Y:S01]  /*3630*/  S2UR UR20, SR_CTAID.X ;  /* 0x00000000001479c3 */ /* 0x000f220000002500 */
[----:B------:R-:W-:-:S07]  /*3640*/  ISETP.NE.AND P0, PT, R13, RZ, PT ;  /* 0x000000ff0d00720c */ /* 0x000fce0003f05270 */
[----:B------:R-:W0:Y:S08]  /*3650*/  @P2 LDC.64 R2, c[0x0][0x2d0] ;  /* 0x0000b400ff022b82 */ /* 0x000e300000000a00 */
[----:B------:R-:W1:Y:S08]  /*3660*/  @P2 LDC.64 R4, c[0x0][0x2d8] ;  /* 0x0000b600ff042b82 */ /* 0x000e700000000a00 */
[----:B---3--:R-:W3:Y:S01]  /*3670*/  @P3 LDC.64 R6, c[0x0][0x2d0] ;  /* 0x0000b400ff063b82 */ /* 0x008ee20000000a00 */
[----:B----4-:R-:W-:-:S07]  /*3680*/  LEA.HI R0, R14, UR20, RZ, 0x19 ;  /* 0x000000140e007c11 */ /* 0x010fce000f8fc8ff */
[----:B------:R-:W4:Y:S01]  /*3690*/  @P3 LDC.64 R8, c[0x0][0x2d8] ;  /* 0x0000b600ff083b82 */ /* 0x000f220000000a00 */
[----:B------:R-:W-:Y:S01]  /*36a0*/  LOP3.LUT R19, R14, 0x7f, RZ, 0xc0, !PT ;  /* 0x0000007f0e137812 */ /* 0x000fe200078ec0ff */
[----:B------:R-:W-:-:S06]  /*36b0*/  IMAD R0, R0, R11, RZ ;  /* 0x0000000b00007224 */ /* 0x000fcc00078e02ff */
[----:B------:R-:W2:Y:S01]  /*36c0*/  @P4 LDC.64 R10, c[0x0][0x2d0] ;  /* 0x0000b400ff0a4b82 */ /* 0x000ea20000000a00 */
        /* <DEDUP_REMOVED lines=8> */
[----:B---3--:R-:W-:-:S04]  /*3750*/  @P3 IMAD.WIDE.U32 R6, R19, 0x10, R6 ;  /* 0x0000001013063825 */ /* 0x008fc800078e0006 */
[C---:B----4-:R-:W-:Y:S01]  /*3760*/  @P3 IMAD.WIDE.U32 R8, R19.reuse, 0x10, R8 ;  /* 0x0000001013083825 */ /* 0x050fe200078e0008 */
[----:B------:R-:W-:Y:S01]  /*3770*/  @P3 IADD3 R19, R19, 0x80, RZ ;  /* 0x0000008013133810 */ /* 0x000fe20007ffe0ff */
[----:B------:R-:W3:Y:S01]  /*3780*/  @P5 LDC.64 R16, c[0x0][0x2d8] ;  /* 0x0000b600ff105b82 */ /* 0x000ee20000000a00 */
[----:B------:R4:W-:Y:S03]  /*3790*/  @P3 STG.E.128 desc[UR4][R6.64], R76 ;  /* 0x0000004c06003986 */ /* 0x0009e6000c101d04 */
[C---:B--2---:R-:W-:Y:S01]  /*37a0*/  @P4 IMAD.WIDE.U32 R10, R19.reuse, 0x10, R10 ;  /* 0x00000010130a4825 */ /* 0x044fe200078e000a */
[----:B------:R4:W-:Y:S03]  /*37b0*/  @P3 STG.E.128 desc[UR4][R8.64], R96 ;  /* 0x0000006008003986 */ /* 0x0009e6000c101d04 */
[C---:B0-----:R-:W-:Y:S01]  /*37c0*/  @P4 IMAD.WIDE.U32 R12, R19.reuse, 0x10, R12 ;  /* 0x00000010130c4825 */ /* 0x041fe200078e000c */
[----:B------:R4:W-:Y:S03]  /*37d0*/  @P4 STG.E.128 desc[UR4][R10.64], R72 ;  /* 0x000000480a004986 */ /* 0x0009e6000c101d04 */
[----:B------:R-:W-:Y:S01]  /*37e0*/  @P4 VIADD R19, R19, 0x80 ;  /* 0x0000008013134836 */ /* 0x000fe20000000000 */
[----:B------:R4:W-:Y:S03]  /*37f0*/  @P4 STG.E.128 desc[UR4][R12.64], R92 ;  /* 0x0000005c0c004986 */ /* 0x0009e6000c101d04 */
[----:B-1----:R-:W-:-:S05]  /*3800*/  @P5 IMAD.WIDE.U32 R14, R19, 0x10, R14 ;  /* 0x00000010130e5825 */ /* 0x002fca00078e000e */
[----:B------:R4:W-:Y:S01]  /*3810*/  @P5 STG.E.128 desc[UR4][R14.64], R68 ;  /* 0x000000440e005986 */ /* 0x0009e2000c101d04 */
[----:B---3--:R-:W-:-:S05]  /*3820*/  @P5 IMAD.WIDE.U32 R16, R19, 0x10, R16 ;  /* 0x0000001013105825 */ /* 0x008fca00078e0010 */
        /* <DEDUP_REMOVED lines=10> */
.L_x_1896:
[----:B------:R-:W-:Y:S01]  /*38d0*/  MOV R159, R135 ;  /* 0x00000087009f7202 */ /* 0x000fe20000000f00 */
[----:B------:R-:W-:Y:S01]  /*38e0*/  IMAD.MOV.U32 R160, RZ, RZ, 0x10 ;  /* 0x00000010ffa07424 */ /* 0x000fe200078e00ff */
[----:B------:R-:W-:Y:S01]  /*38f0*/  MOV R156, 0xffffffff ;  /* 0xffffffff009c7802 */ /* 0x000fe20000000f00 */
[----:B------:R-:W-:-:S07]  /*3900*/  IMAD.MOV.U32 R161, RZ, RZ, 0x1f ;  /* 0x0000001fffa17424 */ /* 0x000fce00078e00ff */
[----:B0----5:R-:W-:Y:S05]  /*3910*/  WARPSYNC.COLLECTIVE R156, `(.L_x_1912) ;  /* 0x000000009c087348 */ /* 0x021fea0003c00000 */
[----:B------:R1:W2:Y:S02]  /*3920*/  SHFL.DOWN P6, R158, R159, R160, R161 ;  /* 0x080000a09f9e7389 */ /* 0x0002a400000c00a1 */
[----:B012--5:R-:W-:Y:S01]  /*3930*/  ENDCOLLECTIVE ;  /* 0x000000000000791b */ /* 0x027fe20003800000 */
.L_x_1912:
[----:B------:R-:W-:Y:S02]  /*3940*/  IMAD.MOV.U32 R159, RZ, RZ, R134 ;  /* 0x000000ffff9f7224 */ /* 0x000fe400078e0086 */
[----:B------:R-:W-:-:S07]  /*3950*/  IMAD.MOV.U32 R106, RZ, RZ, R158 ;  /* 0x000000ffff6a7224 */ /* 0x000fce00078e009e */
[----:B------:R-:W-:Y:S05]  /*3960*/  WARPSYNC.COLLECTIVE R156, `(.L_x_1913) ;  /* 0x000000009c087348 */ /* 0x000fea0003c00000 */
[----:B------:R0:W1:Y:S02]  /*3970*/  SHFL.DOWN P6, R158, R159, R160, R161 ;  /* 0x080000a09f9e7389 */ /* 0x00006400000c00a1 */
[----:B01----:R-:W-:Y:S01]  /*3980*/  ENDCOLLECTIVE ;  /* 0x000000000000791b */ /* 0x003fe20003800000 */
.L_x_1913:
[----:B------:R-:W-:-:S04]  /*3990*/  FADD.FTZ R106, R106, R135 ;  /* 0x000000876a6a7221 */ /* 0x000fc80000010000 */
[----:B------:R-:W-:Y:S02]  /*39a0*/  IMAD.MOV.U32 R159, RZ, RZ, R106 ;  /* 0x000000ffff9f7224 */ /* 0x000fe400078e006a */
[----:B------:R-:W-:Y:S01]  /*39b0*/  IMAD.MOV.U32 R160, RZ, RZ, 0x8 ;  /* 0x00000008ffa07424 */ /* 0x000fe200078e00ff */
[----:B------:R-:W-:-:S07]  /*39c0*/  MOV R107, R158 ;  /* 0x0000009e006b7202 */ /* 0x000fce0000000f00 */
[----:B------:R-:W-:Y:S05]  /*39d0*/  WARPSYNC.COLLECTIVE R156, `(.L_x_1914) ;  /* 0x000000009c087348 */ /* 0x000fea0003c00000 */
[----:B------:R0:W1:Y:S02]  /*39e0*/  SHFL.DOWN P6, R158, R159, R160, R161 ;  /* 0x080000a09f9e7389 */ /* 0x00006400000c00a1 */
[----:B01----:R-:W-:Y:S01]  /*39f0*/  ENDCOLLECTIVE ;  /* 0x000000000000791b */ /* 0x003fe20003800000 */
.L_x_1914:
[----:B------:R-:W-:-:S04]  /*3a00*/  FADD.FTZ R107, R107, R134 ;  /* 0x000000866b6b7221 */ /* 0x000fc80000010000 */
[----:B------:R-:W-:Y:S01]  /*3a10*/  IMAD.MOV.U32 R159, RZ, RZ, R107 ;  /* 0x000000ffff9f7224 */ /* 0x000fe200078e006b */
[----:B------:R-:W-:-:S07]  /*3a20*/  MOV R109, R158 ;  /* 0x0000009e006d7202 */ /* 0x000fce0000000f00 */
[----:B------:R-:W-:Y:S05]  /*3a30*/  WARPSYNC.COLLECTIVE R156, `(.L_x_1915) ;  /* 0x000000009c087348 */ /* 0x000fea0003c00000 */
[----:B------:R0:W1:Y:S02]  /*3a40*/  SHFL.DOWN P6, R158, R159, R160, R161 ;  /* 0x080000a09f9e7389 */ /* 0x00006400000c00a1 */
[----:B01----:R-:W-:Y:S01]  /*3a50*/  ENDCOLLECTIVE ;  /* 0x000000000000791b */ /* 0x003fe20003800000 */
.L_x_1915:
[----:B------:R-:W-:-:S05]  /*3a60*/  FADD.FTZ R109, R106, R109 ;  /* 0x0000006d6a6d7221 */ /* 0x000fca0000010000 */
[----:B------:R-:W-:Y:S01]  /*3a70*/  MOV R159, R109 ;  /* 0x0000006d009f7202 */ /* 0x000fe20000000f00 */
[----:B------:R-:W-:Y:S02]  /*3a80*/  IMAD.MOV.U32 R160, RZ, RZ, 0x4 ;  /* 0x00000004ffa07424 */ /* 0x000fe400078e00ff */
[----:B------:R-:W-:-:S07]  /*3a90*/  IMAD.MOV.U32 R108, RZ, RZ, R158 ;  /* 0x000000ffff6c7224 */ /* 0x000fce00078e009e */
[----:B------:R-:W-:Y:S05]  /*3aa0*/  WARPSYNC.COLLECTIVE R156, `(.L_x_1916) ;  /* 0x000000009c087348 */ /* 0x000fea0003c00000 */
[----:B------:R0:W1:Y:S02]  /*3ab0*/  SHFL.DOWN P6, R158, R159, R160, R161 ;  /* 0x080000a09f9e7389 */ /* 0x00006400000c00a1 */
[----:B01----:R-:W-:Y:S01]  /*3ac0*/  ENDCOLLECTIVE ;  /* 0x000000000000791b */ /* 0x003fe20003800000 */
.L_x_1916:
[----:B------:R-:W-:-:S05]  /*3ad0*/  FADD.FTZ R108, R107, R108 ;  /* 0x0000006c6b6c7221 */ /* 0x000fca0000010000 */
[----:B------:R-:W-:Y:S01]  /*3ae0*/  MOV R159, R108 ;  /* 0x0000006c009f7202 */ /* 0x000fe20000000f00 */
[----:B------:R-:W-:-:S07]  /*3af0*/  IMAD.MOV.U32 R110, RZ, RZ, R158 ;  /* 0x000000ffff6e7224 */ /* 0x000fce00078e009e */
[----:B------:R-:W-:Y:S05]  /*3b00*/  WARPSYNC.COLLECTIVE R156, `(.L_x_1917) ;  /* 0x000000009c087348 */ /* 0x000fea0003c00000 */
[----:B------:R0:W1:Y:S02]  /*3b10*/  SHFL.DOWN P6, R158, R159, R160, R161 ;  /* 0x080000a09f9e7389 */ /* 0x00006400000c00a1 */
[----:B01----:R-:W-:Y:S01]  /*3b20*/  ENDCOLLECTIVE ;  /* 0x000000000000791b */ /* 0x003fe20003800000 */
.L_x_1917:
[----:B------:R-:W-:Y:S01]  /*3b30*/  FADD.FTZ R110, R109, R110 ;  /* 0x0000006e6d6e7221 */ /* 0x000fe20000010000 */
[----:B------:R-:W-:-:S03]  /*3b40*/  HFMA2.MMA R160, -RZ, RZ, 0, 1.1920928955078125e-07 ;  /* 0x00000002ffa07435 */ /* 0x000fc600000001ff */
[----:B------:R-:W-:Y:S02]  /*3b50*/  IMAD.MOV.U32 R159, RZ, RZ, R110 ;  /* 0x000000ffff9f7224 */ /* 0x000fe400078e006e */
[----:B------:R-:W-:-:S07]  /*3b60*/  IMAD.MOV.U32 R111, RZ, RZ, R158 ;  /* 0x000000ffff6f7224 */ /* 0x000fce00078e009e */
[----:B------:R-:W-:Y:S05]  /*3b70*/  WARPSYNC.COLLECTIVE R156, `(.L_x_1918) ;  /* 0x000000009c087348 */ /* 0x000fea0003c00000 */
[----:B------:R0:W1:Y:S02]  /*3b80*/  SHFL.DOWN P6, R158, R159, R160, R161 ;  /* 0x080000a09f9e7389 */ /* 0x00006400000c00a1 */
[----:B01----:R-:W-:Y:S01]  /*3b90*/  ENDCOLLECTIVE ;  /* 0x000000000000791b */ /* 0x003fe20003800000 */
.L_x_1918:
[----:B------:R-:W-:-:S05]  /*3ba0*/  FADD.FTZ R111, R108, R111 ;  /* 0x0000006f6c6f7221 */ /* 0x000fca0000010000 */
[----:B------:R-:W-:Y:S01]  /*3bb0*/  MOV R159, R111 ;  /* 0x0000006f009f7202 */ /* 0x000fe20000000f00 */
[----:B------:R-:W-:-:S07]  /*3bc0*/  IMAD.MOV.U32 R135, RZ, RZ, R158 ;  /* 0x000000ffff877224 */ /* 0x000fce00078e009e */
[----:B------:R-:W-:Y:S05]  /*3bd0*/  WARPSYNC.COLLECTIVE R156, `(.L_x_1919) ;  /* 0x000000009c087348 */ /* 0x000fea0003c00000 */
[----:B------:R0:W1:Y:S02]  /*3be0*/  SHFL.DOWN P6, R158, R159, R160, R161 ;  /* 0x080000a09f9e7389 */ /* 0x00006400000c00a1 */
[----:B01----:R-:W-:Y:S01]  /*3bf0*/  ENDCOLLECTIVE ;  /* 0x000000000000791b */ /* 0x003fe20003800000 */
.L_x_1919:
[----:B------:R-:W-:-:S05]  /*3c00*/  FADD.FTZ R135, R110, R135 ;  /* 0x000000876e877221 */ /* 0x000fca0000010000 */
[----:B------:R-:W-:Y:S01]  /*3c10*/  MOV R159, R135 ;  /* 0x00000087009f7202 */ /* 0x000fe20000000f00 */
[----:B------:R-:W-:Y:S02]  /*3c20*/  IMAD.MOV.U32 R160, RZ, RZ, 0x1 ;  /* 0x00000001ffa07424 */ /* 0x000fe400078e00ff */
[----:B------:R-:W-:-:S07]  /*3c30*/  IMAD.MOV.U32 R134, RZ, RZ, R158 ;  /* 0x000000ffff867224 */ /* 0x000fce00078e009e */
[----:B------:R-:W-:Y:S05]  /*3c40*/  WARPSYNC.COLLECTIVE R156, `(.L_x_1920) ;  /* 0x000000009c087348 */ /* 0x000fea0003c00000 */
[----:B------:R0:W1:Y:S02]  /*3c50*/  SHFL.DOWN P6, R158, R159, R160, R161 ;  /* 0x080000a09f9e7389 */ /* 0x00006400000c00a1 */
[----:B01----:R-:W-:Y:S01]  /*3c60*/  ENDCOLLECTIVE ;  /* 0x000000000000791b */ /* 0x003fe20003800000 */
.L_x_1920:
[----:B------:R-:W-:-:S04]  /*3c70*/  FADD.FTZ R106, R111, R134 ;  /* 0x000000866f6a7221 */ /* 0x000fc80000010000 */
[----:B------:R-:W-:Y:S01]  /*3c80*/  IMAD.MOV.U32 R159, RZ, RZ, R106 ;  /* 0x000000ffff9f7224 */ /* 0x000fe200078e006a */
[----:B------:R-:W-:-:S07]  /*3c90*/  MOV R134, R158 ;  /* 0x0000009e00867202 */ /* 0x000fce0000000f00 */
[----:B------:R-:W-:Y:S05]  /*3ca0*/  WARPSYNC.COLLECTIVE R156, `(.L_x_1921) ;  /* 0x000000009c087348 */ /* 0x000fea0003c00000 */
[----:B------:R0:W1:Y:S02]  /*3cb0*/  SHFL.DOWN P6, R158, R159, R160, R161 ;  /* 0x080000a09f9e7389 */ /* 0x00006400000c00a1 */
[----:B01----:R-:W-:Y:S01]  /*3cc0*/  ENDCOLLECTIVE ;  /* 0x000000000000791b */ /* 0x003fe20003800000 */
.L_x_1921:
[----:B------:R-:W-:Y:S01]  /*3cd0*/  MOV R107, R158 ;  /* 0x0000009e006b7202 */ /* 0x000fe20000000f00 */
[----:B------:R-:W-:Y:S06]  /*3ce0*/  BRA `(.L_x_1922) ;  /* 0xffffffdc00807947 */ /* 0x000fec000383ffff */
.L_x_1923:
        /* <DEDUP_REMOVED lines=9> */
.L_x_3933:


//--------------------- .text._ZN10layer_norm22ln_bwd_finalize_kernelINS_22Kernel_traits_finalizeILj2560Ef13__nv_bfloat16fS2_fjLb0ELj1024ELj4ENS_18Kernel_traits_baseILj2560EfS2_fS2_fjLj1024EEEEELb0ELb1EEEvNS_9BwdParamsE --------------------------
	.section	.text._ZN10layer_norm22ln_bwd_finalize_kernelINS_22Kernel_traits_finalizeILj2560Ef13__nv_bfloat16fS2_fjLb0ELj1024ELj4ENS_18Kernel_traits_baseILj2560EfS2_fS2_fjLj1024EEEEELb0ELb1EEEvNS_9BwdParamsE,"ax",@progbits
	.align	128
        .global         _ZN10layer_norm22ln_bwd_finalize_kernelINS_22Kernel_traits_finalizeILj2560Ef13__nv_bfloat16fS2_fjLb0ELj1024ELj4ENS_18Kernel_traits_baseILj2560EfS2_fS2_fjLj1024EEEEELb0ELb1EEEvNS_9BwdParamsE
        .type           _ZN10layer_norm22ln_bwd_finalize_kernelINS_22Kernel_traits_finalizeILj2560Ef13__nv_bfloat16fS2_fjLb0ELj1024ELj4ENS_18Kernel_traits_baseILj2560EfS2_fS2_fjLj1024EEEEELb0ELb1EEEvNS_9BwdParamsE,@function
        .size           _ZN10layer_norm22ln_bwd_finalize_kernelINS_22Kernel_traits_finalizeILj2560Ef13__nv_bfloat16fS2_fjLb0ELj1024ELj4ENS_18Kernel_traits_baseILj2560EfS2_fS2_fjLj1024EEEEELb0ELb1EEEvNS_9BwdParamsE,(.L_x_3934 - _ZN10layer_norm22ln_bwd_finalize_kernelINS_22Kernel_traits_finalizeILj2560Ef13__nv_bfloat16fS2_fjLb0ELj1024ELj4ENS_18Kernel_traits_baseILj2560EfS2_fS2_fjLj1024EEEEELb0ELb1EEEvNS_9BwdParamsE)
        .other          _ZN10layer_norm22ln_bwd_finalize_kernelINS_22Kernel_traits_finalizeILj2560Ef13__nv_bfloat16fS2_fjLb0ELj1024ELj4ENS_18Kernel_traits_baseILj2560EfS2_fS2_fjLj1024EEEEELb0ELb1EEEvNS_9BwdParamsE,@"STO_CUDA_ENTRY STV_DEFAULT"
_ZN10layer_norm22ln_bwd_finalize_kernelINS_22Kernel_traits_finalizeILj2560Ef13__nv_bfloat16fS2_fjLb0ELj1024ELj4ENS_18Kernel_traits_baseILj2560EfS2_fS2_fjLj1024EEEEELb0ELb1EEEvNS_9BwdParamsE:
.text._ZN10layer_norm22ln_bwd_finalize_kernelINS_22Kernel_traits_finalizeILj2560Ef13__nv_bfloat16fS2_fjLb0ELj1024ELj4ENS_18Kernel_traits_baseILj2560EfS2_fS2_fjLj1024EEEEELb0ELb1EEEvNS_9BwdParamsE:
        /* <DEDUP_REMOVED lines=26> */
.L_x_1933:
        /* <DEDUP_REMOVED lines=31> */
.L_x_1928:
        /* <DEDUP_REMOVED lines=34> */
.L_x_1927:
[----:B------:R-:W-:Y:S05]  /*05b0*/  BSYNC B1 ;  /* 0x0000000000017941 */ /* 0x000fea0003800000 */
.L_x_1926:
        /* <DEDUP_REMOVED lines=25> */
.L_x_1930:
[----:B------:R-:W-:Y:S05]  /*0750*/  BSYNC B1 ;  /* 0x0000000000017941 */ /* 0x000fea0003800000 */
.L_x_1929:
        /* <DEDUP_REMOVED lines=12> */
.L_x_1925:
[----:B------:R-:W-:Y:S05]  /*0820*/  BSYNC B0 ;  /* 0x0000000000007941 */ /* 0x000fea0003800000 */
.L_x_1924:
        /* <DEDUP_REMOVED lines=29> */
.L_x_1944:
[----:B------:R-:W-:Y:S01]  /*0a00*/  @!P1 SHF.R.U32.HI R12, RZ, 0x3, R0 ;  /* 0x00000003ff0c9819 */ /* 0x000fe20000011600 */
[----:B----4-:R-:W-:Y:S01]  /*0a10*/  FADD.FTZ R14, R9, R14 ;  /* 0x0000000e090e7221 */ /* 0x010fe20000010000 */
[----:B---3--:R-:W-:Y:S02]  /*0a20*/  FADD.FTZ R11, R10, R11 ;  /* 0x0000000b0a0b7221 */ /* 0x008fe40000010000 */
[----:B------:R-:W-:-:S05]  /*0a30*/  @!P1 LOP3.LUT R12, R12, 0x1ffffffc, RZ, 0xc0, !PT ;  /* 0x1ffffffc0c0c9812 */ /* 0x000fca00078ec0ff */
[----:B------:R3:W-:Y:S04]  /*0a40*/  @!P1 STS [R12+UR4+0x2000], R14 ;  /* 0x0020000e0c009988 */ /* 0x0007e80008000804 */
[----:B------:R3:W-:Y:S02]  /*0a50*/  @!P1 STS [R12+UR4+0x2080], R11 ;  /* 0x0020800b0c009988 */ /* 0x0007e40008000804 */
.L_x_1931:
        /* <DEDUP_REMOVED lines=15> */
.L_x_1932:
[----:B------:R-:W-:Y:S01]  /*0b50*/  HFMA2.MMA R19, -RZ, RZ, 0, 5.9604644775390625e-08 ;  /* 0x00000001ff137435 */ /* 0x000fe200000001ff */
[----:B0--3--:R-:W-:Y:S01]  /*0b60*/  MOV R20, R10 ;  /* 0x0000000a00147202 */ /* 0x009fe20000000f00 */
[----:B------:R-:W-:Y:S01]  /*0b70*/  IMAD.MOV.U32 R22, RZ, RZ, 0x1f ;  /* 0x0000001fff167424 */ /* 0x000fe200078e00ff */
[----:B------:R-:W-:-:S08]  /*0b80*/  MOV R17, 0xffffffff ;  /* 0xffffffff00117802 */ /* 0x000fd00000000f00 */
[----:B-12---:R-:W-:Y:S05]  /*0b90*/  WARPSYNC.COLLECTIVE R17, `(.L_x_1934) ;  /* 0x0000000011087348 */ /* 0x006fea0003c00000 */
[----:B------:R0:W3:Y:S02]  /*0ba0*/  SHFL.BFLY P2, R18, R20, R19, R22 ;  /* 0x0c00001314127389 */ /* 0x0000e40000040016 */
[----:B0123--:R-:W-:Y:S01]  /*0bb0*/  ENDCOLLECTIVE ;  /* 0x000000000000791b */ /* 0x00ffe20003800000 */
.L_x_1934:
[----:B------:R-:W-:Y:S01]  /*0bc0*/  HFMA2.MMA R19, -RZ, RZ, 0, 1.1920928955078125e-07 ;  /* 0x00000002ff137435 */ /* 0x000fe200000001ff */
[----:B------:R-:W-:-:S05]  /*0bd0*/  MOV R11, R18 ;  /* 0x00000012000b7202 */ /* 0x000fca0000000f00 */
[----:B------:R-:W-:-:S05]  /*0be0*/  FADD.FTZ R11, R10, R11 ;  /* 0x0000000b0a0b7221 */ /* 0x000fca0000010000 */
[----:B------:R-:W-:-:S07]  /*0bf0*/  MOV R20, R11 ;  /* 0x0000000b00147202 */ /* 0x000fce0000000f00 */
[----:B------:R-:W-:Y:S05]  /*0c00*/  WARPSYNC.COLLECTIVE R17, `(.L_x_1935) ;  /* 0x0000000011087348 */ /* 0x000fea0003c00000 */
[----:B------:R0:W1:Y:S02]  /*0c10*/  SHFL.BFLY P2, R18, R20, R19, R22 ;  /* 0x0c00001314127389 */ /* 0x0000640000040016 */
[----:B01----:R-:W-:Y:S01]  /*0c20*/  ENDCOLLECTIVE ;  /* 0x000000000000791b */ /* 0x003fe20003800000 */
.L_x_1935:
[----:B------:R-:W-:Y:S01]  /*0c30*/  HFMA2.MMA R19, -RZ, RZ, 0, 2.384185791015625e-07 ;  /* 0x00000004ff137435 */ /* 0x000fe200000001ff */
[----:B------:R-:W-:-:S04]  /*0c40*/  IMAD.MOV.U32 R12, RZ, RZ, R18 ;  /* 0x000000ffff0c7224 */ /* 0x000fc800078e0012 */
[----:B------:R-:W-:-:S05]  /*0c50*/  FADD.FTZ R12, R11, R12 ;  /* 0x0000000c0b0c7221 */ /* 0x000fca0000010000 */
[----:B------:R-:W-:-:S07]  /*0c60*/  MOV R20, R12 ;  /* 0x0000000c00147202 */ /* 0x000fce0000000f00 */
[----:B------:R-:W-:Y:S05]  /*0c70*/  WARPSYNC.COLLECTIVE R17, `(.L_x_1936) ;  /* 0x0000000011087348 */ /* 0x000fea0003c00000 */
[----:B------:R0:W1:Y:S02]  /*0c80*/  SHFL.BFLY P2, R18, R20, R19, R22 ;  /* 0x0c00001314127389 */ /* 0x0000640000040016 */
[----:B01----:R-:W-:Y:S01]  /*0c90*/  ENDCOLLECTIVE ;  /* 0x000000000000791b */ /* 0x003fe20003800000 */
.L_x_1936:
[----:B------:R-:W-:Y:S01]  /*0ca0*/  IMAD.MOV.U32 R19, RZ, RZ, 0x8 ;  /* 0x00000008ff137424 */ /* 0x000fe200078e00ff */
[----:B------:R-:W-:-:S05]  /*0cb0*/  MOV R13, R18 ;  /* 0x00000012000d7202 */ /* 0x000fca0000000f00 */
[----:B------:R-:W-:-:S05]  /*0cc0*/  FADD.FTZ R13, R12, R13 ;  /* 0x0000000d0c0d7221 */ /* 0x000fca0000010000 */
[----:B------:R-:W-:-:S07]  /*0cd0*/  MOV R20, R13 ;  /* 0x0000000d00147202 */ /* 0x000fce0000000f00 */
[----:B------:R-:W-:Y:S05]  /*0ce0*/  WARPSYNC.COLLECTIVE R17, `(.L_x_1937) ;  /* 0x0000000011087348 */ /* 0x000fea0003c00000 */
[----:B------:R0:W1:Y:S02]  /*0cf0*/  SHFL.BFLY P2, R18, R20, R19, R22 ;  /* 0x0c00001314127389 */ /* 0x0000640000040016 */
[----:B01----:R-:W-:Y:S01]  /*0d00*/  ENDCOLLECTIVE ;  /* 0x000000000000791b */ /* 0x003fe20003800000 */
.L_x_1937:
[----:B------:R-:W-:Y:S01]  /*0d10*/  HFMA2.MMA R19, -RZ, RZ, 0, 9.5367431640625e-07 ;  /* 0x00000010ff137435 */ /* 0x000fe200000001ff */
[----:B------:R-:W-:-:S05]  /*0d20*/  MOV R10, R18 ;  /* 0x00000012000a7202 */ /* 0x000fca0000000f00 */
[----:B------:R-:W-:-:S05]  /*0d30*/  FADD.FTZ R10, R13, R10 ;  /* 0x0000000a0d0a7221 */ /* 0x000fca0000010000 */
[----:B------:R-:W-:-:S07]  /*0d40*/  MOV R20, R10 ;  /* 0x0000000a00147202 */ /* 0x000fce0000000f00 */
[----:B------:R-:W-:Y:S05]  /*0d50*/  WARPSYNC.COLLECTIVE R17, `(.L_x_1938) ;  /* 0x0000000011087348 */ /* 0x000fea0003c00000 */
[----:B------:R0:W1:Y:S02]  /*0d60*/  SHFL.BFLY P2, R18, R20, R19, R22 ;  /* 0x0c00001314127389 */ /* 0x0000640000040016 */
[----:B01----:R-:W-:Y:S01]  /*0d70*/  ENDCOLLECTIVE ;  /* 0x000000000000791b */ /* 0x003fe20003800000 */
.L_x_1938:
[----:B------:R-:W-:Y:S01]  /*0d80*/  HFMA2.MMA R19, -RZ, RZ, 0, 5.9604644775390625e-08 ;  /* 0x00000001ff137435 */ /* 0x000fe200000001ff */
[----:B------:R-:W-:Y:S01]  /*0d90*/  IMAD.MOV.U32 R20, RZ, RZ, R9 ;  /* 0x000000ffff147224 */ /* 0x000fe200078e0009 */
[----:B------:R-:W-:-:S09]  /*0da0*/  MOV R11, R18 ;  /* 0x00000012000b7202 */ /* 0x000fd20000000f00 */
[----:B------:R-:W-:Y:S05]  /*0db0*/  WARPSYNC.COLLECTIVE R17, `(.L_x_1939) ;  /* 0x0000000011087348 */ /* 0x000fea0003c00000 */
[----:B------:R0:W1:Y:S02]  /*0dc0*/  SHFL.BFLY P2, R18, R20, R19, R22 ;  /* 0x0c00001314127389 */ /* 0x0000640000040016 */
[----:B01----:R-:W-:Y:S01]  /*0dd0*/  ENDCOLLECTIVE ;  /* 0x000000000000791b */ /* 0x003fe20003800000 */
.L_x_1939:
[----:B------:R-:W-:Y:S01]  /*0de0*/  HFMA2.MMA R19, -RZ, RZ, 0, 1.1920928955078125e-07 ;  /* 0x00000002ff137435 */ /* 0x000fe200000001ff */
[----:B------:R-:W-:-:S05]  /*0df0*/  MOV R12, R18 ;  /* 0x00000012000c7202 */ /* 0x000fca0000000f00 */
[----:B------:R-:W-:-:S05]  /*0e00*/  FADD.FTZ R14, R9, R12 ;  /* 0x0000000c090e7221 */ /* 0x000fca0000010000 */
[----:B------:R-:W-:-:S07]  /*0e10*/  MOV R20, R14 ;  /* 0x0000000e00147202 */ /* 0x000fce0000000f00 */
[----:B------:R-:W-:Y:S05]  /*0e20*/  WARPSYNC.COLLECTIVE R17, `(.L_x_1940) ;  /* 0x0000000011087348 */ /* 0x000fea0003c00000 */
[----:B------:R0:W1:Y:S02]  /*0e30*/  SHFL.BFLY P2, R18, R20, R19, R22 ;  /* 0x0c00001314127389 */ /* 0x0000640000040016 */
[----:B01----:R-:W-:Y:S01]  /*0e40*/  ENDCOLLECTIVE ;  /* 0x000000000000791b */ /* 0x003fe20003800000 */
.L_x_1940:
[----:B------:R-:W-:Y:S01]  /*0e50*/  HFMA2.MMA R19, -RZ, RZ, 0, 2.384185791015625e-07 ;  /* 0x00000004ff137435 */ /* 0x000fe200000001ff */
[----:B------:R-:W-:-:S04]  /*0e60*/  IMAD.MOV.U32 R13, RZ, RZ, R18 ;  /* 0x000000ffff0d7224 */ /* 0x000fc800078e0012 */
[----:B------:R-:W-:-:S05]  /*0e70*/  FADD.FTZ R15, R14, R13 ;  /* 0x0000000d0e0f7221 */ /* 0x000fca0000010000 */
[----:B------:R-:W-:-:S07]  /*0e80*/  MOV R20, R15 ;  /* 0x0000000f00147202 */ /* 0x000fce0000000f00 */
[----:B------:R-:W-:Y:S05]  /*0e90*/  WARPSYNC.COLLECTIVE R17, `(.L_x_1941) ;  /* 0x0000000011087348 */ /* 0x000fea0003c00000 */
[----:B------:R0:W1:Y:S02]  /*0ea0*/  SHFL.BFLY P2, R18, R20, R19, R22 ;  /* 0x0c00001314127389 */ /* 0x0000640000040016 */
[----:B01----:R-:W-:Y:S01]  /*0eb0*/  ENDCOLLECTIVE ;  /* 0x000000000000791b */ /* 0x003fe20003800000 */
.L_x_1941:
[----:B------:R-:W-:Y:S01]  /*0ec0*/  IMAD.MOV.U32 R19, RZ, RZ, 0x8 ;  /* 0x00000008ff137424 */ /* 0x000fe200078e00ff */
[----:B------:R-:W-:-:S05]  /*0ed0*/  MOV R16, R18 ;  /* 0x0000001200107202 */ /* 0x000fca0000000f00 */
[----:B------:R-:W-:-:S05]  /*0ee0*/  FADD.FTZ R16, R15, R16 ;  /* 0x000000100f107221 */ /* 0x000fca0000010000 */
[----:B------:R-:W-:-:S07]  /*0ef0*/  MOV R20, R16 ;  /* 0x0000001000147202 */ /* 0x000fce0000000f00 */
[----:B------:R-:W-:Y:S05]  /*0f00*/  WARPSYNC.COLLECTIVE R17, `(.L_x_1942) ;  /* 0x0000000011087348 */ /* 0x000fea0003c00000 */
[----:B------:R0:W1:Y:S02]  /*0f10*/  SHFL.BFLY P2, R18, R20, R19, R22 ;  /* 0x0c00001314127389 */ /* 0x0000640000040016 */
[----:B01----:R-:W-:Y:S01]  /*0f20*/  ENDCOLLECTIVE ;  /* 0x000000000000791b */ /* 0x003fe20003800000 */
.L_x_1942:
[----:B------:R-:W-:Y:S01]  /*0f30*/  HFMA2.MMA R19, -RZ, RZ, 0, 9.5367431640625e-07 ;  /* 0x00000010ff137435 */ /* 0x000fe200000001ff */
[----:B------:R-:W-:-:S05]  /*0f40*/  MOV R9, R18 ;  /* 0x0000001200097202 */ /* 0x000fca0000000f00 */
[----:B------:R-:W-:-:S05]  /*0f50*/  FADD.FTZ R9, R16, R9 ;  /* 0x0000000910097221 */ /* 0x000fca0000010000 */
[----:B------:R-:W-:-:S07]  /*0f60*/  MOV R20, R9 ;  /* 0x0000000900147202 */ /* 0x000fce0000000f00 */
[----:B------:R-:W-:Y:S05]  /*0f70*/  WARPSYNC.COLLECTIVE R17, `(.L_x_1943) ;  /* 0x0000000011087348 */ /* 0x000fea0003c00000 */
[----:B------:R0:W1:Y:S02]  /*0f80*/  SHFL.BFLY P2, R18, R20, R19, R22 ;  /* 0x0c00001314127389 */ /* 0x0000640000040016 */
[----:B01----:R-:W-:Y:S01]  /*0f90*/  ENDCOLLECTIVE ;  /* 0x000000000000791b */ /* 0x003fe20003800000 */
.L_x_1943:
[----:B------:R-:W-:Y:S01]  /*0fa0*/  MOV R14, R18 ;  /* 0x00000012000e7202 */ /* 0x000fe20000000f00 */
[----:B------:R-:W-:Y:S06]  /*0fb0*/  BRA `(.L_x_1944) ;  /* 0xfffffff800907947 */ /* 0x000fec000383ffff */
.L_x_1945:
        /* <DEDUP_REMOVED lines=12> */
.L_x_3934:


//--------------------- .text._ZN10layer_norm40ln_parallel_residual_bwd_finalize_kernelINS_22Kernel_traits_finalizeILj2560Ef13__nv_bfloat16fS2_fjLb0ELj1024ELj4ENS_18Kernel_traits_baseILj2560EfS2_fS2_fjLj1024EEEEELb1EEEvNS_9BwdParamsE --------------------------
	.section	.text._ZN10layer_norm40ln_parallel_residual_bwd_finalize_kernelINS_22Kernel_traits_finalizeILj2560Ef13__nv_bfloat16fS2_fjLb0ELj1024ELj4ENS_18Kernel_traits_baseILj2560EfS2_fS2_fjLj1024EEEEELb1EEEvNS_9BwdParamsE,"ax",@progbits
	.align	128
        .global         _ZN10layer_norm40ln_parallel_residual_bwd_finalize_kernelINS_22Kernel_traits_finalizeILj2560Ef13__nv_bfloat16fS2_fjLb0ELj1024ELj4ENS_18Kernel_traits_baseILj2560EfS2_fS2_fjLj1024EEEEELb1EEEvNS_9BwdParamsE
        .type           _ZN10layer_norm40ln_parallel_residual_bwd_finalize_kernelINS_22Kernel_traits_finalizeILj2560Ef13__nv_bfloat16fS2_fjLb0ELj1024ELj4ENS_18Kernel_traits_baseILj2560EfS2_fS2_fjLj1024EEEEELb1EEEvNS_9BwdParamsE,@function
        .size           _ZN10layer_norm40ln_parallel_residual_bwd_finalize_kernelINS_22Kernel_traits_finalizeILj2560Ef13__nv_bfloat16fS2_fjLb0ELj1024ELj4ENS_18Kernel_traits_baseILj2560EfS2_fS2_fjLj1024EEEEELb1EEEvNS_9BwdParamsE,(.L_x_3935 - _ZN10layer_norm40ln_parallel_residual_bwd_finalize_kernelINS_22Kernel_traits_finalizeILj2560Ef13__nv_bfloat16fS2_fjLb0ELj1024ELj4ENS_18Kernel_traits_baseILj2560EfS2_fS2_fjLj1024EEEEELb1EEEvNS_9BwdParamsE)
        .other          _ZN10layer_norm40ln_parallel_residual_bwd_finalize_kernelINS_22Kernel_traits_finalizeILj2560Ef13__nv_bfloat16fS2_fjLb0ELj1024ELj4ENS_18Kernel_traits_baseILj2560EfS2_fS2_fjLj1024EEEEELb1EEEvNS_9BwdParamsE,@"STO_CUDA_ENTRY STV_DEFAULT"
_ZN10layer_norm40ln_parallel_residual_bwd_finalize_kernelINS_22Kernel_traits_finalizeILj2560Ef13__nv_bfloat16fS2_fjLb0ELj1024ELj4ENS_18Kernel_traits_baseILj2560EfS2_fS2_fjLj1024EEEEELb1EEEvNS_9BwdParamsE:
.text._ZN10layer_norm40ln_parallel_residual_bwd_finalize_kernelINS_22Kernel_traits_finalizeILj2560Ef13__nv_bfloat16fS2_fjLb0ELj1024ELj4ENS_18Kernel_traits_baseILj2560EfS2_fS2_fjLj1024EEEEELb1EEEvNS_9BwdParamsE:
        /* <DEDUP_REMOVED lines=23> */
.L_x_1957:
        /* <DEDUP_REMOVED lines=41> */
.L_x_1950:
        /* <DEDUP_REMOVED lines=62> */
.L_x_1949:
[----:B------:R-:W-:Y:S05]  /*07e0*/  BSYNC B1 ;  /* 0x0000000000017941 */ /* 0x000fea0003800000 */
.L_x_1948:
        /* <DEDUP_REMOVED lines=39> */
.L_x_1952:
[----:B------:R-:W-:Y:S05]  /*0a60*/  BSYNC B1 ;  /* 0x0000000000017941 */ /* 0x000fea0003800000 */
.L_x_1951:
        /* <DEDUP_REMOVED lines=20> */
.L_x_1947:
[----:B------:R-:W-:Y:S05]  /*0bb0*/  BSYNC B0 ;  /* 0x0000000000007941 */ /* 0x000fea0003800000 */
.L_x_1946:
        /* <DEDUP_REMOVED lines=54> */
.L_x_1978:
        /* <DEDUP_REMOVED lines=10> */
.L_x_1953:
        /* <DEDUP_REMOVED lines=22> */
.L_x_1956:
[----:B------:R-:W-:Y:S05]  /*1120*/  BSYNC B0 ;  /* 0x0000000000007941 */ /* 0x000fea0003800000 */
.L_x_1955:
[C---:B------:R-:W-:Y:S02]  /*1130*/  ISETP.GT.U32.AND P1, PT, R4.reuse, -0xa01, PT ;  /* 0xfffff5ff0400780c */ /* 0x040fe40003f24070 */
[----:B------:R-:W-:Y:S02]  /*1140*/  IADD3 R4, R4, 0xa00, RZ ;  /* 0x00000a0004047810 */ /* 0x000fe40007ffe0ff */
[----:B------:R-:W-:-:S09]  /*1150*/  IADD3 R5, R5, 0x500, RZ ;  /* 0x0000050005057810 */ /* 0x000fd20007ffe0ff */
[----:B------:R-:W-:Y:S05]  /*1160*/  @P1 BRA `(.L_x_1957) ;  /* 0xfffffff000001947 */ /* 0x000fea000383ffff */
[----:B------:R-:W-:Y:S05]  /*1170*/  EXIT ;  /* 0x000000000000794d */ /* 0x000fea0003800000 */
.L_x_1954:
[----:B------:R-:W-:Y:S01]  /*1180*/  HFMA2.MMA R13, -RZ, RZ, 0, 5.9604644775390625e-08 ;  /* 0x00000001ff0d7435 */ /* 0x000fe200000001ff */
[----:B0-----:R-:W-:Y:S02]  /*1190*/  MOV R26, R9 ;  /* 0x00000009001a7202 */ /* 0x001fe40000000f00 */
[----:B------:R-:W-:Y:S02]  /*11a0*/  MOV R12, 0x1f ;  /* 0x0000001f000c7802 */ /* 0x000fe40000000f00 */
[----:B------:R-:W-:-:S07]  /*11b0*/  MOV R11, 0xffffffff ;  /* 0xffffffff000b7802 */ /* 0x000fce0000000f00 */
[----:B-1234-:R-:W-:Y:S05]  /*11c0*/  WARPSYNC.COLLECTIVE R11, `(.L_x_1958) ;  /* 0x000000000b087348 */ /* 0x01efea0003c00000 */
[----:B------:R0:W0:Y:S02]  /*11d0*/  SHFL.BFLY P2, R16, R26, R13, R12 ;  /* 0x0c00000d1a107389 */ /* 0x000024000004000c */
[----:B01234-:R-:W-:Y:S01]  /*11e0*/  ENDCOLLECTIVE ;  /* 0x000000000000791b */ /* 0x01ffe20003800000 */
.L_x_1958:
[----:B------:R-:W-:Y:S01]  /*11f0*/  HFMA2.MMA R13, -RZ, RZ, 0, 1.1920928955078125e-07 ;  /* 0x00000002ff0d7435 */ /* 0x000fe200000001ff */
[----:B------:R-:W-:-:S05]  /*1200*/  FADD.FTZ R10, R9, R16 ;  /* 0x00000010090a7221 */ /* 0x000fca0000010000 */
[----:B------:R-:W-:-:S07]  /*1210*/  MOV R26, R10 ;  /* 0x0000000a001a7202 */ /* 0x000fce0000000f00 */
[----:B------:R-:W-:Y:S05]  /*1220*/  WARPSYNC.COLLECTIVE R11, `(.L_x_1959) ;  /* 0x000000000b087348 */ /* 0x000fea0003c00000 */
[----:B------:R0:W1:Y:S02]  /*1230*/  SHFL.BFLY P2, R16, R26, R13, R12 ;  /* 0x0c00000d1a107389 */ /* 0x000064000004000c */
[----:B01----:R-:W-:Y:S01]  /*1240*/  ENDCOLLECTIVE ;  /* 0x000000000000791b */ /* 0x003fe20003800000 */
.L_x_1959:
[----:B------:R-:W-:Y:S01]  /*1250*/  HFMA2.MMA R13, -RZ, RZ, 0, 2.384185791015625e-07 ;  /* 0x00000004ff0d7435 */ /* 0x000fe200000001ff */
[----:B------:R-:W-:-:S05]  /*1260*/  FADD.FTZ R9, R10, R16 ;  /* 0x000000100a097221 */ /* 0x000fca0000010000 */
[----:B------:R-:W-:-:S07]  /*1270*/  MOV R26, R9 ;  /* 0x00000009001a7202 */ /* 0x000fce0000000f00 */
[----:B------:R-:W-:Y:S05]  /*1280*/  WARPSYNC.COLLECTIVE R11, `(.L_x_1960) ;  /* 0x000000000b087348 */ /* 0x000fea0003c00000 */
[----:B------:R0:W1:Y:S02]  /*1290*/  SHFL.BFLY P2, R16, R26, R13, R12 ;  /* 0x0c00000d1a107389 */ /* 0x000064000004000c */
[----:B01----:R-:W-:Y:S01]  /*12a0*/  ENDCOLLECTIVE ;  /* 0x000000000000791b */ /* 0x003fe20003800000 */
.L_x_1960:
[----:B------:R-:W-:Y:S01]  /*12b0*/  HFMA2.MMA R13, -RZ, RZ, 0, 4.76837158203125e-07 ;  /* 0x00000008ff0d7435 */ /* 0x000fe200000001ff */
[----:B------:R-:W-:-:S05]  /*12c0*/  FADD.FTZ R18, R9, R16 ;  /* 0x0000001009127221 */ /* 0x000fca0000010000 */
[----:B------:R-:W-:-:S07]  /*12d0*/  MOV R26, R18 ;  /* 0x00000012001a7202 */ /* 0x000fce0000000f00 */
[----:B------:R-:W-:Y:S05]  /*12e0*/  WARPSYNC.COLLECTIVE R11, `(.L_x_1961) ;  /* 0x000000000b087348 */ /* 0x000fea0003c00000 */
[----:B------:R0:W1:Y:S02]  /*12f0*/  SHFL.BFLY P2, R16, R26, R13, R12 ;  /* 0x0c00000d1a107389 */ /* 0x000064000004000c */
[----:B01----:R-:W-:Y:S01]  /*1300*/  ENDCOLLECTIVE ;  /* 0x000000000000791b */ /* 0x003fe20003800000 */
.L_x_1961:
[----:B------:R-:W-:Y:S01]  /*1310*/  HFMA2.MMA R13, -RZ, RZ, 0, 9.5367431640625e-07 ;  /* 0x00000010ff0d7435 */ /* 0x000fe200000001ff */
[----:B------:R-:W-:-:S05]  /*1320*/  FADD.FTZ R10, R18, R16 ;  /* 0x00000010120a7221 */ /* 0x000fca0000010000 */
[----:B------:R-:W-:-:S07]  /*1330*/  MOV R26, R10 ;  /* 0x0000000a001a7202 */ /* 0x000fce0000000f00 */
[----:B------:R-:W-:Y:S05]  /*1340*/  WARPSYNC.COLLECTIVE R11, `(.L_x_1962) ;  /* 0x000000000b087348 */ /* 0x000fea0003c00000 */
[----:B------:R0:W1:Y:S02]  /*1350*/  SHFL.BFLY P2, R16, R26, R13, R12 ;  /* 0x0c00000d1a107389 */ /* 0x000064000004000c */
[----:B01----:R-:W-:Y:S01]  /*1360*/  ENDCOLLECTIVE ;  /* 0x000000000000791b */ /* 0x003fe20003800000 */
.L_x_1962:
[----:B------:R-:W-:Y:S01]  /*1370*/  HFMA2.MMA R13, -RZ, RZ, 0, 5.9604644775390625e-08 ;  /* 0x00000001ff0d7435 */ /* 0x000fe200000001ff */
[----:B------:R-:W-:Y:S02]  /*1380*/  MOV R26, R14 ;  /* 0x0000000e001a7202 */ /* 0x000fe40000000f00 */
[----:B------:R-:W-:-:S08]  /*1390*/  MOV R9, R16 ;  /* 0x0000001000097202 */ /* 0x000fd00000000f00 */
[----:B------:R-:W-:Y:S05]  /*13a0*/  WARPSYNC.COLLECTIVE R11, `(.L_x_1963) ;  /* 0x000000000b087348 */ /* 0x000fea0003c00000 */
[----:B------:R0:W1:Y:S02]  /*13b0*/  SHFL.BFLY P2, R16, R26, R13, R12 ;  /* 0x0c00000d1a107389 */ /* 0x000064000004000c */
[----:B01----:R-:W-:Y:S01]  /*13c0*/  ENDCOLLECTIVE ;  /* 0x000000000000791b */ /* 0x003fe20003800000 */
.L_x_1963:
[----:B------:R-:W-:Y:S01]  /*13d0*/  HFMA2.MMA R13, -RZ, RZ, 0, 1.1920928955078125e-07 ;  /* 0x00000002ff0d7435 */ /* 0x000fe200000001ff */
[----:B------:R-:W-:-:S05]  /*13e0*/  MOV R15, R16 ;  /* 0x00000010000f7202 */ /* 0x000fca0000000f00 */
[----:B------:R-:W-:-:S05]  /*13f0*/  FADD.FTZ R15, R14, R15 ;  /* 0x0000000f0e0f7221 */ /* 0x000fca0000010000 */
[----:B------:R-:W-:-:S07]  /*1400*/  MOV R26, R15 ;  /* 0x0000000f001a7202 */ /* 0x000fce0000000f00 */
[----:B------:R-:W-:Y:S05]  /*1410*/  WARPSYNC.COLLECTIVE R11, `(.L_x_1964) ;  /* 0x000000000b087348 */ /* 0x000fea0003c00000 */
[----:B------:R0:W1:Y:S02]  /*1420*/  SHFL.BFLY P2, R16, R26, R13, R12 ;  /* 0x0c00000d1a107389 */ /* 0x000064000004000c */
[----:B01----:R-:W-:Y:S01]  /*1430*/  ENDCOLLECTIVE ;  /* 0x000000000000791b */ /* 0x003fe20003800000 */
.L_x_1964:
[----:B------:R-:W-:Y:S01]  /*1440*/  HFMA2.MMA R13, -RZ, RZ, 0, 2.384185791015625e-07 ;  /* 0x00000004ff0d7435 */ /* 0x000fe200000001ff */
[----:B------:R-:W-:-:S05]  /*1450*/  MOV R18, R16 ;  /* 0x0000001000127202 */ /* 0x000fca0000000f00 */
[----:B------:R-:W-:-:S05]  /*1460*/  FADD.FTZ R14, R15, R18 ;  /* 0x000000120f0e7221 */ /* 0x000fca0000010000 */
[----:B------:R-:W-:-:S07]  /*1470*/  MOV R26, R14 ;  /* 0x0000000e001a7202 */ /* 0x000fce0000000f00 */
[----:B------:R-:W-:Y:S05]  /*1480*/  WARPSYNC.COLLECTIVE R11, `(.L_x_1965) ;  /* 0x000000000b087348 */ /* 0x000fea0003c00000 */
[----:B------:R0:W1:Y:S02]  /*1490*/  SHFL.BFLY P2, R16, R26, R13, R12 ;  /* 0x0c00000d1a107389 */ /* 0x000064000004000c */
[----:B01----:R-:W-:Y:S01]  /*14a0*/  ENDCOLLECTIVE ;  /* 0x000000000000791b */ /* 0x003fe20003800000 */
.L_x_1965:
[----:B------:R-:W-:Y:S01]  /*14b0*/  HFMA2.MMA R13, -RZ, RZ, 0, 4.76837158203125e-07 ;  /* 0x00000008ff0d7435 */ /* 0x000fe200000001ff */
[----:B------:R-:W-:-:S05]  /*14c0*/  MOV R17, R16 ;  /* 0x0000001000117202 */ /* 0x000fca0000000f00 */
[----:B------:R-:W-:-:S05]  /*14d0*/  FADD.FTZ R19, R14, R17 ;  /* 0x000000110e137221 */ /* 0x000fca0000010000 */
[----:B------:R-:W-:-:S07]  /*14e0*/  MOV R26, R19 ;  /* 0x00000013001a7202 */ /* 0x000fce0000000f00 */
[----:B------:R-:W-:Y:S05]  /*14f0*/  WARPSYNC.COLLECTIVE R11, `(.L_x_1966) ;  /* 0x000000000b087348 */ /* 0x000fea0003c00000 */
[----:B------:R0:W1:Y:S02]  /*1500*/  SHFL.BFLY P2, R16, R26, R13, R12 ;  /* 0x0c00000d1a107389 */ /* 0x000064000004000c */
[----:B01----:R-:W-:Y:S01]  /*1510*/  ENDCOLLECTIVE ;  /* 0x000000000000791b */ /* 0x003fe20003800000 */
.L_x_1966:
[----:B------:R-:W-:Y:S01]  /*1520*/  HFMA2.MMA R13, -RZ, RZ, 0, 9.5367431640625e-07 ;  /* 0x00000010ff0d7435 */ /* 0x000fe200000001ff */
[----:B------:R-:W-:-:S05]  /*1530*/  MOV R20, R16 ;  /* 0x0000001000147202 */ /* 0x000fca0000000f00 */
[----:B------:R-:W-:-:S05]  /*1540*/  FADD.FTZ R15, R19, R20 ;  /* 0x00000014130f7221 */ /* 0x000fca0000010000 */
[----:B------:R-:W-:-:S07]  /*1550*/  MOV R26, R15 ;  /* 0x0000000f001a7202 */ /* 0x000fce0000000f00 */
[----:B------:R-:W-:Y:S05]  /*1560*/  WARPSYNC.COLLECTIVE R11, `(.L_x_1967) ;  /* 0x000000000b087348 */ /* 0x000fea0003c00000 */
[----:B------:R0:W1:Y:S02]  /*1570*/  SHFL.BFLY P2, R16, R26, R13, R12 ;  /* 0x0c00000d1a107389 */ /* 0x000064000004000c */
[----:B01----:R-:W-:Y:S01]  /*1580*/  ENDCOLLECTIVE ;  /* 0x000000000000791b */ /* 0x003fe20003800000 */
.L_x_1967:
[----:B------:R-:W-:Y:S01]  /*1590*/  HFMA2.MMA R13, -RZ, RZ, 0, 5.9604644775390625e-08 ;  /* 0x00000001ff0d7435 */ /* 0x000fe200000001ff */
[----:B------:R-:W-:Y:S02]  /*15a0*/  MOV R26, R8 ;  /* 0x00000008001a7202 */ /* 0x000fe40000000f00 */
[----:B------:R-:W-:-:S08]  /*15b0*/  MOV R14, R16 ;  /* 0x00000010000e7202 */ /* 0x000fd00000000f00 */
[----:B------:R-:W-:Y:S05]  /*15c0*/  WARPSYNC.COLLECTIVE R11, `(.L_x_1968) ;  /* 0x000000000b087348 */ /* 0x000fea0003c00000 */
[----:B------:R0:W1:Y:S02]  /*15d0*/  SHFL.BFLY P2, R16, R26, R13, R12 ;  /* 0x0c00000d1a107389 */ /* 0x000064000004000c */
[----:B01----:R-:W-:Y:S01]  /*15e0*/  ENDCOLLECTIVE ;  /* 0x000000000000791b */ /* 0x003fe20003800000 */
.L_x_1968:
[----:B------:R-:W-:Y:S01]  /*15f0*/  HFMA2.MMA R13, -RZ, RZ, 0, 1.1920928955078125e-07 ;  /* 0x00000002ff0d7435 */ /* 0x000fe200000001ff */
[----:B------:R-:W-:-:S05]  /*1600*/  MOV R17, R16 ;  /* 0x0000001000117202 */ /* 0x000fca0000000f00 */
[----:B------:R-:W-:-:S05]  /*1610*/  FADD.FTZ R19, R8, R17 ;  /* 0x0000001108137221 */ /* 0x000fca0000010000 */
[----:B------:R-:W-:-:S07]  /*1620*/  MOV R26, R19 ;  /* 0x00000013001a7202 */ /* 0x000fce0000000f00 */
[----:B------:R-:W-:Y:S05]  /*1630*/  WARPSYNC.COLLECTIVE R11, `(.L_x_1969) ;  /* 0x000000000b087348 */ /* 0x000fea0003c00000 */
[----:B------:R0:W1:Y:S02]  /*1640*/  SHFL.BFLY P2, R16, R26, R13, R12 ;  /* 0x0c00000d1a107389 */ /* 0x000064000004000c */
[----:B01----:R-:W-:Y:S01]  /*1650*/  ENDCOLLECTIVE ;  /* 0x000000000000791b */ /* 0x003fe20003800000 */
.L_x_1969:
[----:B------:R-:W-:Y:S01]  /*1660*/  HFMA2.MMA R13, -RZ, RZ, 0, 2.384185791015625e-07 ;  /* 0x00000004ff0d7435 */ /* 0x000fe200000001ff */
[----:B------:R-:W-:-:S05]  /*1670*/  MOV R20, R16 ;  /* 0x0000001000147202 */ /* 0x000fca0000000f00 */
[----:B------:R-:W-:-:S05]  /*1680*/  FADD.FTZ R8, R19, R20 ;  /* 0x0000001413087221 */ /* 0x000fca0000010000 */
[----:B------:R-:W-:-:S07]  /*1690*/  MOV R26, R8 ;  /* 0x00000008001a7202 */ /* 0x000fce0000000f00 */
[----:B------:R-:W-:Y:S05]  /*16a0*/  WARPSYNC.COLLECTIVE R11, `(.L_x_1970) ;  /* 0x000000000b087348 */ /* 0x000fea0003c00000 */
[----:B------:R0:W1:Y:S02]  /*16b0*/  SHFL.BFLY P2, R16, R26, R13, R12 ;  /* 0x0c00000d1a107389 */ /* 0x000064000004000c */
[----:B01----:R-:W-:Y:S01]  /*16c0*/  ENDCOLLECTIVE ;  /* 0x000000000000791b */ /* 0x003fe20003800000 */
.L_x_1970:
[----:B------:R-:W-:Y:S01]  /*16d0*/  HFMA2.MMA R13, -RZ, RZ, 0, 4.76837158203125e-07 ;  /* 0x00000008ff0d7435 */ /* 0x000fe200000001ff */
[----:B------:R-:W-:-:S05]  /*16e0*/  MOV R21, R16 ;  /* 0x0000001000157202 */ /* 0x000fca0000000f00 */
[----:B------:R-:W-:-:S05]  /*16f0*/  FADD.FTZ R21, R8, R21 ;  /* 0x0000001508157221 */ /* 0x000fca0000010000 */
[----:B------:R-:W-:-:S07]  /*1700*/  MOV R26, R21 ;  /* 0x00000015001a7202 */ /* 0x000fce0000000f00 */
[----:B------:R-:W-:Y:S05]  /*1710*/  WARPSYNC.COLLECTIVE R11, `(.L_x_1971) ;  /* 0x000000000b087348 */ /* 0x000fea0003c00000 */
[----:B------:R0:W1:Y:S02]  /*1720*/  SHFL.BFLY P2, R16, R26, R13, R12 ;  /* 0x0c00000d1a107389 */ /* 0x000064000004000c */
[----:B01----:R-:W-:Y:S01]  /*1730*/  ENDCOLLECTIVE ;  /* 0x000000000000791b */ /* 0x003fe20003800000 */
.L_x_1971:
[----:B------:R-:W-:Y:S01]  /*1740*/  HFMA2.MMA R13, -RZ, RZ, 0, 9.5367431640625e-07 ;  /* 0x00000010ff0d7435 */ /* 0x000fe200000001ff */
[----:B------:R-:W-:-:S05]  /*1750*/  MOV R22, R16 ;  /* 0x0000001000167202 */ /* 0x000fca0000000f00 */
[----:B------:R-:W-:-:S05]  /*1760*/  FADD.FTZ R17, R21, R22 ;  /* 0x0000001615117221 */ /* 0x000fca0000010000 */
[----:B------:R-:W-:-:S07]  /*1770*/  MOV R26, R17 ;  /* 0x00000011001a7202 */ /* 0x000fce0000000f00 */
[----:B------:R-:W-:Y:S05]  /*1780*/  WARPSYNC.COLLECTIVE R11, `(.L_x_1972) ;  /* 0x000000000b087348 */ /* 0x000fea0003c00000 */
[----:B------:R0:W1:Y:S02]  /*1790*/  SHFL.BFLY P2, R16, R26, R13, R12 ;  /* 0x0c00000d1a107389 */ /* 0x000064000004000c */
[----:B01----:R-:W-:Y:S01]  /*17a0*/  ENDCOLLECTIVE ;  /* 0x000000000000791b */ /* 0x003fe20003800000 */
.L_x_1972:
[----:B------:R-:W-:Y:S01]  /*17b0*/  HFMA2.MMA R13, -RZ, RZ, 0, 5.9604644775390625e-08 ;  /* 0x00000001ff0d7435 */ /* 0x000fe200000001ff */
[----:B------:R-:W-:Y:S02]  /*17c0*/  MOV R26, R7 ;  /* 0x00000007001a7202 */ /* 0x000fe40000000f00 */
[----:B------:R-:W-:-:S08]  /*17d0*/  MOV R8, R16 ;  /* 0x0000001000087202 */ /* 0x000fd00000000f00 */
[----:B------:R-:W-:Y:S05]  /*17e0*/  WARPSYNC.COLLECTIVE R11, `(.L_x_1973) ;  /* 0x000000000b087348 */ /* 0x000fea0003c00000 */
[----:B------:R0:W1:Y:S02]  /*17f0*/  SHFL.BFLY P2, R16, R26, R13, R12 ;  /* 0x0c00000d1a107389 */ /* 0x000064000004000c */
[----:B01----:R-:W-:Y:S01]  /*1800*/  ENDCOLLECTIVE ;  /* 0x000000000000791b */ /* 0x003fe20003800000 */
.L_x_1973:
[----:B------:R-:W-:Y:S01]  /*1810*/  HFMA2.MMA R13, -RZ, RZ, 0, 1.1920928955078125e-07 ;  /* 0x00000002ff0d7435 */ /* 0x000fe200000001ff */
[----:B------:R-:W-:-:S05]  /*1820*/  MOV R18, R16 ;  /* 0x0000001000127202 */ /* 0x000fca0000000f00 */
[----:B------:R-:W-:-:S05]  /*1830*/  FADD.FTZ R22, R7, R18 ;  /* 0x0000001207167221 */ /* 0x000fca0000010000 */
[----:B------:R-:W-:-:S07]  /*1840*/  MOV R26, R22 ;  /* 0x00000016001a7202 */ /* 0x000fce0000000f00 */
[----:B------:R-:W-:Y:S05]  /*1850*/  WARPSYNC.COLLECTIVE R11, `(.L_x_1974) ;  /* 0x000000000b087348 */ /* 0x000fea0003c00000 */
[----:B------:R0:W1:Y:S02]  /*1860*/  SHFL.BFLY P2, R16, R26, R13, R12 ;  /* 0x0c00000d1a107389 */ /* 0x000064000004000c */
[----:B01----:R-:W-:Y:S01]  /*1870*/  ENDCOLLECTIVE ;  /* 0x000000000000791b */ /* 0x003fe20003800000 */
.L_x_1974:
[----:B------:R-:W-:Y:S01]  /*1880*/  HFMA2.MMA R13, -RZ, RZ, 0, 2.384185791015625e-07 ;  /* 0x00000004ff0d7435 */ /* 0x000fe200000001ff */
[----:B------:R-:W-:-:S05]  /*1890*/  MOV R21, R16 ;  /* 0x0000001000157202 */ /* 0x000fca0000000f00 */
[----:B------:R-:W-:-:S05]  /*18a0*/  FADD.FTZ R7, R22, R21 ;  /* 0x0000001516077221 */ /* 0x000fca0000010000 */
[----:B------:R-:W-:-:S07]  /*18b0*/  MOV R26, R7 ;  /* 0x00000007001a7202 */ /* 0x000fce0000000f00 */
[----:B------:R-:W-:Y:S05]  /*18c0*/  WARPSYNC.COLLECTIVE R11, `(.L_x_1975) ;  /* 0x000000000b087348 */ /* 0x000fea0003c00000 */
[----:B------:R0:W1:Y:S02]  /*18d0*/  SHFL.BFLY P2, R16, R26, R13, R12 ;  /* 0x0c00000d1a107389 */ /* 0x000064000004000c */
[----:B01----:R-:W-:Y:S01]  /*18e0*/  ENDCOLLECTIVE ;  /* 0x000000000000791b */ /* 0x003fe20003800000 */
.L_x_1975:
[----:B------:R-:W-:Y:S01]  /*18f0*/  HFMA2.MMA R13, -RZ, RZ, 0, 4.76837158203125e-07 ;  /* 0x00000008ff0d7435 */ /* 0x000fe200000001ff */
[----:B------:R-:W-:-:S05]  /*1900*/  MOV R20, R16 ;  /* 0x0000001000147202 */ /* 0x000fca0000000f00 */
[----:B------:R-:W-:-:S05]  /*1910*/  FADD.FTZ R23, R7, R20 ;  /* 0x0000001407177221 */ /* 0x000fca0000010000 */
[----:B------:R-:W-:-:S07]  /*1920*/  MOV R26, R23 ;  /* 0x00000017001a7202 */ /* 0x000fce0000000f00 */
[----:B------:R-:W-:Y:S05]  /*1930*/  WARPSYNC.COLLECTIVE R11, `(.L_x_1976) ;  /* 0x000000000b087348 */ /* 0x000fea0003c00000 */
[----:B------:R0:W1:Y:S02]  /*1940*/  SHFL.BFLY P2, R16, R26, R13, R12 ;  /* 0x0c00000d1a107389 */ /* 0x000064000004000c */
[----:B01----:R-:W-:Y:S01]  /*1950*/  ENDCOLLECTIVE ;  /* 0x000000000000791b */ /* 0x003fe20003800000 */
.L_x_1976:
[----:B------:R-:W-:Y:S01]  /*1960*/  HFMA2.MMA R13, -RZ, RZ, 0, 9.5367431640625e-07 ;  /* 0x00000010ff0d7435 */ /* 0x000fe200000001ff */
[----:B------:R-:W-:-:S05]  /*1970*/  MOV R24, R16 ;  /* 0x0000001000187202 */ /* 0x000fca0000000f00 */
[----:B------:R-:W-:-:S05]  /*1980*/  FADD.FTZ R24, R23, R24 ;  /* 0x0000001817187221 */ /* 0x000fca0000010000 */
[----:B------:R-:W-:-:S07]  /*1990*/  MOV R26, R24 ;  /* 0x00000018001a7202 */ /* 0x000fce0000000f00 */
[----:B------:R-:W-:Y:S05]  /*19a0*/  WARPSYNC.COLLECTIVE R11, `(.L_x_1977) ;  /* 0x000000000b087348 */ /* 0x000fea0003c00000 */
[----:B------:R0:W1:Y:S02]  /*19b0*/  SHFL.BFLY P2, R16, R26, R13, R12 ;  /* 0x0c00000d1a107389 */ /* 0x000064000004000c */
[----:B01----:R-:W-:Y:S01]  /*19c0*/  ENDCOLLECTIVE ;  /* 0x000000000000791b */ /* 0x003fe20003800000 */
.L_x_1977:
[----:B------:R-:W-:Y:S05]  /*19d0*/  BRA `(.L_x_1978) ;  /* 0xfffffff400507947 */ /* 0x000fea000383ffff */
.L_x_1979:
        /* <DEDUP_REMOVED lines=10> */
.L_x_3935:


//--------------------- .text._ZN10layer_norm31ln_parallel_residual_bwd_kernelINS_13Kernel_traitsIf13__nv_bfloat16fS2_fjLj2560ELj1ELj1ELj4ELj8ENS_18Kernel_traits_baseILj2560EfS2_fS2_fjLj128EEEEELb1ELb1ELb1EEEvNS_9BwdParamsE --------------------------
	.section	.text._ZN10layer_norm31ln_parallel_residual_bwd_kernelINS_13Kernel_traitsIf13__nv_bfloat16fS2_fjLj2560ELj1ELj1ELj4ELj8ENS_18Kernel_traits_baseILj2560EfS2_fS2_fjLj128EEEEELb1ELb1ELb1EEEvNS_9BwdParamsE,"ax",@progbits
	.align	128
        .global         _ZN10layer_norm31ln_parallel_residual_bwd_kernelINS_13Kernel_traitsIf13__nv_bfloat16fS2_fjLj2560ELj1ELj1ELj4ELj8ENS_18Kernel_traits_baseILj2560EfS2_fS2_fjLj128EEEEELb1ELb1ELb1EEEvNS_9BwdParamsE
        .type           _ZN10layer_norm31ln_parallel_residual_bwd_kernelINS_13Kernel_traitsIf13__nv_bfloat16fS2_fjLj2560ELj1ELj1ELj4ELj8ENS_18Kernel_traits_baseILj2560EfS2_fS2_fjLj128EEEEELb1ELb1ELb1EEEvNS_9BwdParamsE,@function
        .size           _ZN10layer_norm31ln_parallel_residual_bwd_kernelINS_13Kernel_traitsIf13__nv_bfloat16fS2_fjLj2560ELj1ELj1ELj4ELj8ENS_18Kernel_traits_baseILj2560EfS2_fS2_fjLj128EEEEELb1ELb1ELb1EEEvNS_9BwdParamsE,(.L_x_3936 - _ZN10layer_norm31ln_parallel_residual_bwd_kernelINS_13Kernel_traitsIf13__nv_bfloat16fS2_fjLj2560ELj1ELj1ELj4ELj8ENS_18Kernel_traits_baseILj2560EfS2_fS2_fjLj128EEEEELb1ELb1ELb1EEEvNS_9BwdParamsE)
        .other          _ZN10layer_norm31ln_parallel_residual_bwd_kernelINS_13Kernel_traitsIf13__nv_bfloat16fS2_fjLj2560ELj1ELj1ELj4ELj8ENS_18Kernel_traits_baseILj2560EfS2_fS2_fjLj128EEEEELb1ELb1ELb1EEEvNS_9BwdParamsE,@"STO_CUDA_ENTRY STV_DEFAULT"
_ZN10layer_norm31ln_parallel_residual_bwd_kernelINS_13Kernel_traitsIf13__nv_bfloat16fS2_fjLj2560ELj1ELj1ELj4ELj8ENS_18Kernel_traits_baseILj2560EfS2_fS2_fjLj128EEEEELb1ELb1ELb1EEEvNS_9BwdParamsE:
.text._ZN10layer_norm31ln_parallel_residual_bwd_kernelINS_13Kernel_traitsIf13__nv_bfloat16fS2_fjLj2560ELj1ELj1ELj4ELj8ENS_18Kernel_traits_baseILj2560EfS2_fS2_fjLj128EEEEELb1ELb1ELb1EEEvNS_9BwdParamsE:
[----:B------:R-:W-:Y:S01]  /*0000*/  LDC R1, c[0x0][0x28] ;  /* 0x00000a00ff017b82 */ /* 0x000fe20000000800 */
[----:B------:R-:W0:Y:S07]  /*0010*/  S2R R165, SR_TID.X ;  /* 0x0000000000a57919 */ /* 0x000e2e0000002100 */
[----:B------:R-:W1:Y:S01]  /*0020*/  S2UR UR4, SR_CTAID.X ;  /* 0x00000000000479c3 */ /* 0x000e620000002500 */
        /* <DEDUP_REMOVED lines=10> */
[----:B0-----:R-:W-:-:S05]  /*00d0*/  SHF.R.U32.HI R0, RZ, 0x7, R165 ;  /* 0x00000007ff007819 */ /* 0x001fca00000116a5 */
[----:B-1----:R-:W-:Y:S01]  /*00e0*/  VIADD R9, R0, UR4 ;  /* 0x0000000400097c36 */ /* 0x002fe20008000000 */
[----:B------:R-:W-:-:S04]  /*00f0*/  ULDC.64 UR4, c[0x0][0x208] ;  /* 0x0000820000047ab9 */ /* 0x000fc80000000a00 */
        /* <DEDUP_REMOVED lines=23> */
.L_x_1980:
[----:B------:R-:W-:Y:S01]  /*0270*/  IMAD.SHL.U32 R2, R165, 0x10, RZ ;  /* 0x00000010a5027824 */ /* 0x000fe200078e00ff */
[----:B------:R-:W-:-:S04]  /*0280*/  ULDC.64 UR6, c[0x0][0x260] ;  /* 0x0000980000067ab9 */ /* 0x000fc80000000a00 */
[----:B------:R-:W-:-:S04]  /*0290*/  LOP3.LUT R2, R2, 0x7f0, RZ, 0xc0, !PT ;  /* 0x000007f002027812 */ /* 0x000fc800078ec0ff */
[----:B------:R-:W-:-:S04]  /*02a0*/  IADD3 R2, P0, R2, UR6, RZ ;  /* 0x0000000602027c10 */ /* 0x000fc8000ff1e0ff */
[----:B------:R-:W-:Y:S01]  /*02b0*/  IADD3.X R3, RZ, UR7, RZ, P0, !PT ;  /* 0x00000007ff037c10 */ /* 0x000fe200087fe4ff */
[----:B------:R-:W-:Y:S02]  /*02c0*/  ULDC.64 UR6, c[0x0][0x2c8] ;  /* 0x0000b20000067ab9 */ /* 0x000fe40000000a00 */
[----:B------:R-:W-:Y:S01]  /*02d0*/  ISETP.NE.U32.AND P0, PT, RZ, UR6, PT ;  /* 0x00000006ff007c0c */ /* 0x000fe2000bf05070 */
[----:B------:R-:W-:Y:S01]  /*02e0*/  HFMA2.MMA R164, -RZ, RZ, 0, 0 ;  /* 0x00000000ffa47435 */ /* 0x000fe200000001ff */
[----:B------:R-:W5:Y:S01]  /*02f0*/  LDG.E.128 R44, desc[UR4][R2.64] ;  /* 0x00000004022c7981 */ /* 0x000f62000c1e1d00 */
[----:B------:R-:W-:Y:S01]  /*0300*/  HFMA2.MMA R8, -RZ, RZ, 0, 0 ;  /* 0x00000000ff087435 */ /* 0x000fe200000001ff */
[----:B------:R-:W-:Y:S01]  /*0310*/  ISETP.NE.AND.EX P0, PT, RZ, UR7, PT, P0 ;  /* 0x00000007ff007c0c */ /* 0x000fe2000bf05300 */
[----:B------:R-:W-:Y:S01]  /*0320*/  IMAD.MOV.U32 R130, RZ, RZ, 0x1 ;  /* 0x00000001ff827424 */ /* 0x000fe200078e00ff */
[----:B------:R-:W5:Y:S01]  /*0330*/  LDG.E.128 R40, desc[UR4][R2.64+0x800] ;  /* 0x0008000402287981 */ /* 0x000f62000c1e1d00 */
[----:B------:R-:W-:Y:S01]  /*0340*/  CS2R R100, SRZ ;  /* 0x0000000000647805 */ /* 0x000fe2000001ff00 */
[----:B------:R-:W-:Y:S01]  /*0350*/  IMAD.MOV.U32 R19, RZ, RZ, RZ ;  /* 0x000000ffff137224 */ /* 0x000fe200078e00ff */
        /* <DEDUP_REMOVED lines=10> */
[----:B------:R-:W-:Y:S01]  /*0400*/  IMAD.MOV.U32 R150, RZ, RZ, RZ ;  /* 0x000000ffff967224 */ /* 0x000fe200078e00ff */
[----:B------:R-:W-:Y:S01]  /*0410*/  CS2R R128, SRZ ;  /* 0x0000000000807805 */ /* 0x000fe2000001ff00 */
[----:B------:R-:W-:Y:S01]  /*0420*/  IMAD.MOV.U32 R132, RZ, RZ, RZ ;  /* 0x000000ffff847224 */ /* 0x000fe200078e00ff */
[----:B------:R-:W-:-:S02]  /*0430*/  CS2R R20, SRZ ;  /* 0x0000000000147805 */ /* 0x000fc4000001ff00 */
[----:B------:R-:W-:Y:S02]  /*0440*/  CS2R R24, SRZ ;  /* 0x0000000000187805 */ /* 0x000fe4000001ff00 */
[----:B------:R-:W-:Y:S02]  /*0450*/  MOV R10, RZ ;  /* 0x000000ff000a7202 */ /* 0x000fe40000000f00 */
[----:B------:R-:W-:Y:S01]  /*0460*/  CS2R R4, SRZ ;  /* 0x0000000000047805 */ /* 0x000fe2000001ff00 */
[----:B------:R-:W-:Y:S01]  /*0470*/  IMAD.MOV.U32 R6, RZ, RZ, RZ ;  /* 0x000000ffff067224 */ /* 0x000fe200078e00ff */
[----:B------:R-:W-:Y:S02]  /*0480*/  CS2R R92, SRZ ;  /* 0x00000000005c7805 */ /* 0x000fe4000001ff00 */
[----:B0-----:R-:W-:Y:S01]  /*0490*/  CS2R R2, SRZ ;  /* 0x0000000000027805 */ /* 0x001fe2000001ff00 */
[----:B------:R-:W-:Y:S01]  /*04a0*/  IMAD.MOV.U32 R94, RZ, RZ, RZ ;  /* 0x000000ffff5e7224 */ /* 0x000fe200078e00ff */
[----:B------:R-:W-:-:S02]  /*04b0*/  CS2R R26, SRZ ;  /* 0x00000000001a7805 */ /* 0x000fc4000001ff00 */
[----:B------:R-:W-:-:S07]  /*04c0*/  CS2R R22, SRZ ;  /* 0x0000000000167805 */ /* 0x000fce000001ff00 */
.L_x_1988:
[----:B0-----:R-:W0:Y:S01]  /*04d0*/  LDC.64 R116, c[0x0][0x2b8] ;  /* 0x0000ae00ff747b82 */ /* 0x001e220000000a00 */
[----:B-1----:R-:W-:Y:S01]  /*04e0*/  IMAD R12, R9, UR8, RZ ;  /* 0x00000008090c7c24 */ /* 0x002fe2000f8e02ff */
[----:B------:R-:W-:-:S04]  /*04f0*/  LOP3.LUT R72, R165, 0x7f, RZ, 0xc0, !PT ;  /* 0x0000007fa5487812 */ /* 0x000fc800078ec0ff */
[----:B------:R-:W-:Y:S02]  /*0500*/  SHF.R.S32.HI R13, RZ, 0x1f, R12 ;  /* 0x0000001fff0d7819 */ /* 0x000fe4000001140c */
[----:B------:R-:W1:Y:S02]  /*0510*/  LDC.64 R74, c[0x0][0x250] ;  /* 0x00009400ff4a7b82 */ /* 0x000e640000000a00 */
[----:B------:R-:W-:-:S04]  /*0520*/  LEA.HI R13, R13, R12, RZ, 0x2 ;  /* 0x0000000c0d0d7211 */ /* 0x000fc800078f10ff */
[----:B------:R-:W-:Y:S02]  /*0530*/  LEA.HI.SX32 R127, R13, R72, 0x1e ;  /* 0x000000480d7f7211 */ /* 0x000fe400078ff2ff */
[----:B------:R-:W2:Y:S02]  /*0540*/  LDC.64 R106, c[0x0][0x258] ;  /* 0x00009600ff6a7b82 */ /* 0x000ea40000000a00 */
[C---:B------:R-:W-:Y:S01]  /*0550*/  IADD3 R12, R127.reuse, 0x180, RZ ;  /* 0x000001807f0c7810 */ /* 0x040fe20007ffe0ff */
[C---:B------:R-:W-:Y:S01]  /*0560*/  VIADD R105, R127.reuse, 0x100 ;  /* 0x000001007f697836 */ /* 0x040fe20000000000 */
[C---:B------:R-:W-:Y:S01]  /*0570*/  LEA R72, P1, R127.reuse, UR12, 0x4 ;  /* 0x0000000c7f487c11 */ /* 0x040fe2000f8220ff */
[----:B------:R-:W-:Y:S02]  /*0580*/  VIADD R104, R127, 0x80 ;  /* 0x000000807f687836 */ /* 0x000fe40000000000 */
[--C-:B0-----:R-:W-:Y:S01]  /*0590*/  IMAD.WIDE.U32 R112, R105, 0x8, R116.reuse ;  /* 0x0000000869707825 */ /* 0x101fe200078e0074 */
[----:B------:R-:W-:Y:S01]  /*05a0*/  LEA.HI.X R73, R127, UR13, RZ, 0x4, P1 ;  /* 0x0000000d7f497c11 */ /* 0x000fe200088f24ff */
[----:B------:R-:W0:Y:S01]  /*05b0*/  LDC.64 R102, c[0x0][0x300] ;  /* 0x0000c000ff667b82 */ /* 0x000e220000000a00 */
[----:B------:R-:W-:Y:S01]  /*05c0*/  LEA R76, P1, R104, UR12, 0x4 ;  /* 0x0000000c684c7c11 */ /* 0x000fe2000f8220ff */
[----:B------:R-:W-:Y:S01]  /*05d0*/  IMAD.WIDE.U32 R108, R12, 0x8, R116 ;  /* 0x000000080c6c7825 */ /* 0x000fe200078e0074 */
[----:B------:R-:W-:Y:S01]  /*05e0*/  LEA R80, P2, R105, UR12, 0x4 ;  /* 0x0000000c69507c11 */ /* 0x000fe2000f8420ff */
[----:B------:R-:W3:Y:S02]  /*05f0*/  LDG.E.64 R112, desc[UR4][R112.64] ;  /* 0x0000000470707981 */ /* 0x000ee4000c1e1b00 */
[----:B-1----:R-:W-:Y:S01]  /*0600*/  IMAD.WIDE R74, R9, 0x4, R74 ;  /* 0x00000004094a7825 */ /* 0x002fe200078e024a */
[----:B------:R-:W-:Y:S01]  /*0610*/  LEA.HI.X R77, R104, UR13, RZ, 0x4, P1 ;  /* 0x0000000d684d7c11 */ /* 0x000fe200088f24ff */
[----:B------:R-:W4:Y:S01]  /*0620*/  LDG.E.64 R108, desc[UR4][R108.64] ;  /* 0x000000046c6c7981 */ /* 0x000f22000c1e1b00 */
[----:B------:R-:W-:Y:S01]  /*0630*/  LEA R84, P1, R12, UR12, 0x4 ;  /* 0x0000000c0c547c11 */ /* 0x000fe2000f8220ff */
[----:B------:R-:W-:Y:S01]  /*0640*/  IMAD.WIDE.U32 R110, R127, 0x8, R116 ;  /* 0x000000087f6e7825 */ /* 0x000fe200078e0074 */
[----:B------:R-:W-:Y:S01]  /*0650*/  LEA.HI.X R81, R105, UR13, RZ, 0x4, P2 ;  /* 0x0000000d69517c11 */ /* 0x000fe200090f24ff */
[----:B------:R-:W4:Y:S02]  /*0660*/  LDG.E R131, desc[UR4][R74.64] ;  /* 0x000000044a837981 */ /* 0x000f24000c1e1900 */
[----:B------:R-:W-:-:S02]  /*0670*/  VIADD R13, R127, 0x200 ;  /* 0x000002007f0d7836 */ /* 0x000fc40000000000 */
[----:B------:R-:W-:Y:S01]  /*0680*/  IMAD.WIDE.U32 R114, R104, 0x8, R116 ;  /* 0x0000000868727825 */ /* 0x000fe200078e0074 */
[----:B------:R-:W-:Y:S01]  /*0690*/  LEA.HI.X R85, R12, UR13, RZ, 0x4, P1 ;  /* 0x0000000d0c557c11 */ /* 0x000fe200088f24ff */
[----:B------:R-:W4:Y:S01]  /*06a0*/  LDG.E.64 R110, desc[UR4][R110.64] ;  /* 0x000000046e6e7981 */ /* 0x000f22000c1e1b00 */
[----:B------:R-:W-:Y:S01]  /*06b0*/  LEA R88, P2, R13, UR12, 0x4 ;  /* 0x0000000c0d587c11 */ /* 0x000fe2000f8420ff */
[----:B--2---:R-:W-:Y:S02]  /*06c0*/  IMAD.WIDE R106, R9, 0x4, R106 ;  /* 0x00000004096a7825 */ /* 0x004fe400078e026a */
[----:B------:R-:W2:Y:S01]  /*06d0*/  LDG.E.128 R72, desc[UR4][R72.64] ;  /* 0x0000000448487981 */ /* 0x000ea2000c1e1d00 */
[----:B------:R-:W-:-:S03]  /*06e0*/  LEA.HI.X R89, R13, UR13, RZ, 0x4, P2 ;  /* 0x0000000d0d597c11 */ /* 0x000fc600090f24ff */
[----:B------:R-:W2:Y:S04]  /*06f0*/  LDG.E.64 R114, desc[UR4][R114.64] ;  /* 0x0000000472727981 */ /* 0x000ea8000c1e1b00 */
[----:B------:R-:W2:Y:S04]  /*0700*/  LDG.E.128 R80, desc[UR4][R80.64] ;  /* 0x0000000450507981 */ /* 0x000ea8000c1e1d00 */
[----:B------:R-:W2:Y:S04]  /*0710*/  LDG.E.128 R84, desc[UR4][R84.64] ;  /* 0x0000000454547981 */ /* 0x000ea8000c1e1d00 */
[----:B------:R1:W2:Y:S04]  /*0720*/  LDG.E R126, desc[UR4][R106.64] ;  /* 0x000000046a7e7981 */ /* 0x0002a8000c1e1900 */
[----:B------:R-:W2:Y:S04]  /*0730*/  LDG.E.128 R76, desc[UR4][R76.64] ;  /* 0x000000044c4c7981 */ /* 0x000ea8000c1e1d00 */
[----:B------:R-:W2:Y:S01]  /*0740*/  LDG.E.128 R88, desc[UR4][R88.64] ;  /* 0x0000000458587981 */ /* 0x000ea2000c1e1d00 */
[----:B------:R-:W-:-:S06]  /*0750*/  IMAD.WIDE.U32 R116, R13, 0x8, R116 ;  /* 0x000000080d747825 */ /* 0x000fcc00078e0074 */
[----:B------:R-:W2:Y:S01]  /*0760*/  LDG.E.64 R116, desc[UR4][R116.64] ;  /* 0x0000000474747981 */ /* 0x000ea2000c1e1b00 */
[----:B0-----:R-:W-:-:S04]  /*0770*/  ISETP.NE.U32.AND P1, PT, R102, RZ, PT ;  /* 0x000000ff6600720c */ /* 0x001fc80003f25070 */
[----:B------:R-:W-:-:S13]  /*0780*/  ISETP.NE.AND.EX P1, PT, R103, RZ, PT, P1 ;  /* 0x000000ff6700720c */ /* 0x000fda0003f25310 */
[----:B------:R-:W0:Y:S08]  /*0790*/  @P1 LDC.64 R120, c[0x0][0x248] ;  /* 0x00009200ff781b82 */ /* 0x000e300000000a00 */
[----:B------:R-:W0:Y:S01]  /*07a0*/  @P1 LDC.64 R118, c[0x0][0x248] ;  /* 0x00009200ff761b82 */ /* 0x000e220000000a00 */
[----:B------:R-:W-:-:S07]  /*07b0*/  IMAD.SHL.U32 R122, R127, 0x4, RZ ;  /* 0x000000047f7a7824 */ /* 0x000fce00078e00ff */
[----:B-1----:R-:W1:Y:S01]  /*07c0*/  @P1 LDC.64 R106, c[0x0][0x248] ;  /* 0x00009200ff6a1b82 */ /* 0x002e620000000a00 */
[----:B------:R-:W-:Y:S01]  /*07d0*/  IMAD.SHL.U32 R134, R105, 0x4, RZ ;  /* 0x0000000469867824 */ /* 0x000fe200078e00ff */
[----:B------:R-:W-:Y:S02]  /*07e0*/  SHF.R.U32.HI R123, RZ, 0x1e, R127 ;  /* 0x0000001eff7b7819 */ /* 0x000fe4000001167f */
[----:B------:R-:W-:Y:S02]  /*07f0*/  SHF.R.U32.HI R133, RZ, 0x1e, R105 ;  /* 0x0000001eff857819 */ /* 0x000fe40000011669 */
[----:B0-----:R-:W-:-:S04]  /*0800*/  @P1 IADD3 R120, P2, R122, R120, RZ ;  /* 0x000000787a781210 */ /* 0x001fc80007f5e0ff */
[----:B------:R-:W-:Y:S02]  /*0810*/  @P1 IADD3.X R121, R123, R121, RZ, P2, !PT ;  /* 0x000000797b791210 */ /* 0x000fe400017fe4ff */
[----:B------:R-:W-:-:S03]  /*0820*/  @P1 IADD3 R118, P3, R134, R118, RZ ;  /* 0x0000007686761210 */ /* 0x000fc60007f7e0ff */
[----:B-----5:R0:W5:Y:S01]  /*0830*/  @P1 LDG.E R14, desc[UR4][R120.64] ;  /* 0x00000004780e1981 */ /* 0x020162000c1e1900 */
[----:B------:R-:W-:Y:S02]  /*0840*/  IMAD.SHL.U32 R135, R104, 0x4, RZ ;  /* 0x0000000468877824 */ /* 0x000fe400078e00ff */
[----:B------:R-:W-:Y:S01]  /*0850*/  @P1 IMAD.X R119, R133, 0x1, R119, P3 ;  /* 0x0000000185771824 */ /* 0x000fe200018e0677 */
[----:B0-----:R-:W0:Y:S04]  /*0860*/  @P1 LDC.64 R120, c[0x0][0x248] ;  /* 0x00009200ff781b82 */ /* 0x001e280000000a00 */
[----:B------:R1:W5:Y:S01]  /*0870*/  @P1 LDG.E R16, desc[UR4][R118.64] ;  /* 0x0000000476101981 */ /* 0x000362000c1e1900 */
[----:B------:R-:W-:Y:S02]  /*0880*/  SHF.R.U32.HI R124, RZ, 0x1e, R104 ;  /* 0x0000001eff7c7819 */ /* 0x000fe40000011668 */
[----:B-1----:R-:W-:Y:S01]  /*0890*/  @P1 IADD3 R106, P2, R135, R106, RZ ;  /* 0x0000006a876a1210 */ /* 0x002fe20007f5e0ff */
[----:B------:R-:W1:Y:S03]  /*08a0*/  @P1 LDC.64 R118, c[0x0][0x248] ;  /* 0x00009200ff761b82 */ /* 0x000e660000000a00 */
[----:B------:R-:W-:Y:S01]  /*08b0*/  @P1 IADD3.X R107, R124, R107, RZ, P2, !PT ;  /* 0x0000006b7c6b1210 */ /* 0x000fe200017fe4ff */
[----:B------:R-:W-:-:S04]  /*08c0*/  IMAD.SHL.U32 R137, R12, 0x4, RZ ;  /* 0x000000040c897824 */ /* 0x000fc800078e00ff */
[----:B------:R0:W5:Y:S01]  /*08d0*/  @P1 LDG.E R15, desc[UR4][R106.64] ;  /* 0x000000046a0f1981 */ /* 0x000162000c1e1900 */
[----:B------:R-:W-:Y:S01]  /*08e0*/  SHF.R.U32.HI R125, RZ, 0x1e, R12 ;  /* 0x0000001eff7d7819 */ /* 0x000fe2000001160c */
[----:B------:R-:W-:Y:S01]  /*08f0*/  IMAD.SHL.U32 R138, R13, 0x4, RZ ;  /* 0x000000040d8a7824 */ /* 0x000fe200078e00ff */
[----:B0-----:R-:W0:Y:S01]  /*0900*/  LDC.64 R106, c[0x0][0x2c8] ;  /* 0x0000b200ff6a7b82 */ /* 0x001e220000000a00 */
[----:B------:R-:W-:Y:S02]  /*0910*/  @P1 IADD3 R120, P2, R137, R120, RZ ;  /* 0x0000007889781210 */ /* 0x000fe40007f5e0ff */
[----:B------:R-:W-:Y:S02]  /*0920*/  SHF.R.U32.HI R136, RZ, 0x1e, R13 ;  /* 0x0000001eff887819 */ /* 0x000fe4000001160d */
[----:B------:R-:W-:Y:S02]  /*0930*/  @P1 IADD3.X R121, R125, R121, RZ, P2, !PT ;  /* 0x000000797d791210 */ /* 0x000fe400017fe4ff */
[----:B-1----:R-:W-:-:S03]  /*0940*/  @P1 IADD3 R118, P2, R138, R118, RZ ;  /* 0x000000768a761210 */ /* 0x002fc60007f5e0ff */
[----:B------:R-:W5:Y:S02]  /*0950*/  @P1 LDG.E R17, desc[UR4][R120.64] ;  /* 0x0000000478111981 */ /* 0x000f64000c1e1900 */
[----:B------:R-:W-:-:S05]  /*0960*/  @P1 IMAD.X R119, R136, 0x1, R119, P2 ;  /* 0x0000000188771824 */ /* 0x000fca00010e0677 */
[----:B------:R0:W5:Y:S02]  /*0970*/  @P1 LDG.E R18, desc[UR4][R118.64] ;  /* 0x0000000476121981 */ /* 0x000164000c1e1900 */
[----:B0-----:R-:W-:-:S04]  /*0980*/  @P0 LEA R118, P2, R127, R106, 0x4 ;  /* 0x0000006a7f760211 */ /* 0x001fc800078420ff */
[----:B------:R-:W-:-:S05]  /*0990*/  @P0 LEA.HI.X R119, R127, R107, RZ, 0x4, P2 ;  /* 0x0000006b7f770211 */ /* 0x000fca00010f24ff */
[----:B------:R0:W5:Y:S02]  /*09a0*/  @P0 LDG.E.128 R48, desc[UR4][R118.64] ;  /* 0x0000000476300981 */ /* 0x000164000c1e1d00 */
[----:B0-----:R-:W-:-:S04]  /*09b0*/  @P0 LEA R118, P2, R104, R106, 0x4 ;  /* 0x0000006a68760211 */ /* 0x001fc800078420ff */
[----:B------:R-:W-:Y:S02]  /*09c0*/  @P0 LEA.HI.X R119, R104, R107, RZ, 0x4, P2 ;  /* 0x0000006b68770211 */ /* 0x000fe400010f24ff */
[----:B------:R-:W-:-:S03]  /*09d0*/  IADD3 R122, P2, R122, UR14, RZ ;  /* 0x0000000e7a7a7c10 */ /* 0x000fc6000ff5e0ff */
[----:B------:R0:W5:Y:S01]  /*09e0*/  @P0 LDG.E.128 R52, desc[UR4][R118.64] ;  /* 0x0000000476340981 */ /* 0x000162000c1e1d00 */
[----:B------:R-:W-:Y:S02]  /*09f0*/  IADD3.X R123, R123, UR15, RZ, P2, !PT ;  /* 0x0000000f7b7b7c10 */ /* 0x000fe400097fe4ff */
[----:B------:R-:W-:Y:S02]  /*0a00*/  IADD3 R120, P3, R134, UR14, RZ ;  /* 0x0000000e86787c10 */ /* 0x000fe4000ff7e0ff */
[----:B0-----:R-:W-:Y:S02]  /*0a10*/  IADD3 R118, P2, R135, UR14, RZ ;  /* 0x0000000e87767c10 */ /* 0x001fe4000ff5e0ff */
[----:B------:R0:W5:Y:S02]  /*0a20*/  LDG.E R135, desc[UR4][R122.64] ;  /* 0x000000047a877981 */ /* 0x000164000c1e1900 */
[----:B------:R-:W-:Y:S02]  /*0a30*/  IADD3.X R119, R124, UR15, RZ, P2, !PT ;  /* 0x0000000f7c777c10 */ /* 0x000fe400097fe4ff */
[----:B------:R-:W-:-:S03]  /*0a40*/  IADD3.X R121, R133, UR15, RZ, P3, !PT ;  /* 0x0000000f85797c10 */ /* 0x000fc60009ffe4ff */
[----:B------:R1:W5:Y:S01]  /*0a50*/  LDG.E R134, desc[UR4][R118.64] ;  /* 0x0000000476867981 */ /* 0x000362000c1e1900 */
[----:B0-----:R-:W-:-:S03]  /*0a60*/  @P0 LEA R122, P2, R105, R106, 0x4 ;  /* 0x0000006a697a0211 */ /* 0x001fc600078420ff */
[----:B------:R0:W5:Y:S01]  /*0a70*/  LDG.E R133, desc[UR4][R120.64] ;  /* 0x0000000478857981 */ /* 0x000162000c1e1900 */
[----:B------:R-:W-:Y:S02]  /*0a80*/  @P0 LEA.HI.X R123, R105, R107, RZ, 0x4, P2 ;  /* 0x0000006b697b0211 */ /* 0x000fe400010f24ff */
[----:B-1----:R-:W-:-:S03]  /*0a90*/  IADD3 R118, P3, R137, UR14, RZ ;  /* 0x0000000e89767c10 */ /* 0x002fc6000ff7e0ff */
[----:B------:R1:W5:Y:S01]  /*0aa0*/  @P0 LDG.E.128 R56, desc[UR4][R122.64] ;  /* 0x000000047a380981 */ /* 0x000362000c1e1d00 */
[----:B------:R-:W-:Y:S02]  /*0ab0*/  IADD3.X R119, R125, UR15, RZ, P3, !PT ;  /* 0x0000000f7d777c10 */ /* 0x000fe40009ffe4ff */
[----:B0-----:R-:W-:Y:S02]  /*0ac0*/  IADD3 R120, P4, R138, UR14, RZ ;  /* 0x0000000e8a787c10 */ /* 0x001fe4000ff9e0ff */
[-C--:B------:R-:W-:Y:S01]  /*0ad0*/  @P0 LEA R124, P3, R13, R106.reuse, 0x4 ;  /* 0x0000006a0d7c0211 */ /* 0x080fe200078620ff */
[----:B------:R-:W5:Y:S01]  /*0ae0*/  LDG.E R118, desc[UR4][R118.64] ;  /* 0x0000000476767981 */ /* 0x000f62000c1e1900 */
[----:B-1----:R-:W-:Y:S02]  /*0af0*/  @P0 LEA R122, P2, R12, R106, 0x4 ;  /* 0x0000006a0c7a0211 */ /* 0x002fe400078420ff */
[----:B------:R-:W-:Y:S02]  /*0b00*/  IADD3.X R121, R136, UR15, RZ, P4, !PT ;  /* 0x0000000f88797c10 */ /* 0x000fe4000a7fe4ff */
[----:B------:R-:W-:-:S02]  /*0b10*/  @P0 LEA.HI.X R123, R12, R107, RZ, 0x4, P2 ;  /* 0x0000006b0c7b0211 */ /* 0x000fc400010f24ff */
[----:B------:R-:W-:Y:S01]  /*0b20*/  @P0 LEA.HI.X R125, R13, R107, RZ, 0x4, P3 ;  /* 0x0000006b0d7d0211 */ /* 0x000fe200018f24ff */
[----:B------:R-:W5:Y:S01]  /*0b30*/  LDG.E R120, desc[UR4][R120.64] ;  /* 0x0000000478787981 */ /* 0x000f62000c1e1900 */
[----:B------:R-:W-:-:S03]  /*0b40*/  ISETP.NE.AND P4, PT, RZ, UR9, PT ;  /* 0x00000009ff007c0c */ /* 0x000fc6000bf85270 */
[----:B------:R3:W5:Y:S04]  /*0b50*/  @P0 LDG.E.128 R60, desc[UR4][R122.64] ;  /* 0x000000047a3c0981 */ /* 0x000768000c1e1d00 */
[----:B------:R0:W5:Y:S01]  /*0b60*/  @P0 LDG.E.128 R64, desc[UR4][R124.64] ;  /* 0x000000047c400981 */ /* 0x000162000c1e1d00 */
[----:B------:R-:W-:Y:S01]  /*0b70*/  LOP3.LUT P2, RZ, R130, 0xff, RZ, 0xc0, !PT ;  /* 0x000000ff82ff7812 */ /* 0x000fe2000784c0ff */
[----:B---3--:R-:W-:Y:S01]  /*0b80*/  IMAD.MOV.U32 R123, RZ, RZ, R112 ;  /* 0x000000ffff7b7224 */ /* 0x008fe200078e0070 */
[--C-:B------:R-:W-:Y:S01]  /*0b90*/  SHF.R.U64 R112, R112, 0x10, R113.reuse ;  /* 0x0000001070707819 */ /* 0x100fe20000001271 */
[--C-:B------:R-:W-:Y:S01]  /*0ba0*/  IMAD.MOV.U32 R121, RZ, RZ, R113.reuse ;  /* 0x000000ffff797224 */ /* 0x100fe200078e0071 */
[----:B0-----:R-:W-:Y:S01]  /*0bb0*/  SHF.R.U32.HI R125, RZ, 0x10, R113 ;  /* 0x00000010ff7d7819 */ /* 0x001fe20000011671 */
[--C-:B----4-:R-:W-:Y:S01]  /*0bc0*/  IMAD.MOV.U32 R124, RZ, RZ, R109.reuse ;  /* 0x000000ffff7c7224 */ /* 0x110fe200078e006d */
[----:B------:R-:W-:-:S02]  /*0bd0*/  SHF.R.U64 R113, R108, 0x10, R109 ;  /* 0x000000106c717819 */ /* 0x000fc4000000126d */
[----:B------:R-:W-:Y:S02]  /*0be0*/  SHF.R.U32.HI R136, RZ, 0x10, R109 ;  /* 0x00000010ff887819 */ /* 0x000fe4000001166d */
[----:B------:R-:W-:Y:S02]  /*0bf0*/  FSEL R109, R131, RZ, !P4 ;  /* 0x000000ff836d7208 */ /* 0x000fe40006000000 */
[----:B------:R-:W-:Y:S02]  /*0c00*/  MOV R130, R108 ;  /* 0x0000006c00827202 */ /* 0x000fe40000000f00 */
[----:B------:R-:W-:Y:S01]  /*0c10*/  MOV R143, R110 ;  /* 0x0000006e008f7202 */ /* 0x000fe20000000f00 */
[--C-:B------:R-:W-:Y:S01]  /*0c20*/  IMAD.MOV.U32 R137, RZ, RZ, R111.reuse ;  /* 0x000000ffff897224 */ /* 0x100fe200078e006f */
[--C-:B------:R-:W-:Y:S02]  /*0c30*/  SHF.R.U64 R138, R110, 0x10, R111.reuse ;  /* 0x000000106e8a7819 */ /* 0x100fe4000000126f */
[----:B------:R-:W-:Y:S01]  /*0c40*/  SHF.R.U32.HI R140, RZ, 0x10, R111 ;  /* 0x00000010ff8c7819 */ /* 0x000fe2000001166f */
[--C-:B--2---:R-:W-:Y:S01]  /*0c50*/  FADD.FTZ R108, R72, -R109.reuse ;  /* 0x8000006d486c7221 */ /* 0x104fe20000010000 */
[----:B------:R-:W-:Y:S01]  /*0c60*/  FADD.FTZ R148, R73, -R109 ;  /* 0x8000006d49947221 */ /* 0x000fe20000010000 */
[----:B------:R-:W-:Y:S01]  /*0c70*/  SHF.L.U32 R143, R143, 0x10, RZ ;  /* 0x000000108f8f7819 */ /* 0x000fe200000006ff */
[----:B------:R-:W-:Y:S01]  /*0c80*/  IMAD.MOV.U32 R110, RZ, RZ, R114 ;  /* 0x000000ffff6e7224 */ /* 0x000fe200078e0072 */
[----:B------:R-:W-:Y:S01]  /*0c90*/  SHF.R.U64 R111, R114, 0x10, R115 ;  /* 0x00000010726f7819 */ /* 0x000fe20000001273 */
[----:B------:R-:W-:Y:S01]  /*0ca0*/  FADD.FTZ R114, R75, -R109 ;  /* 0x8000006d4b727221 */ /* 0x000fe20000010000 */
[C---:B------:R-:W-:Y:S01]  /*0cb0*/  FADD.FTZ R73, -R109.reuse, R83 ;  /* 0x000000536d497221 */ /* 0x040fe20000010100 */
[----:B------:R-:W-:Y:S01]  /*0cc0*/  MOV R119, R115 ;  /* 0x0000007300777202 */ /* 0x000fe20000000f00 */
[----:B------:R-:W-:Y:S01]  /*0cd0*/  IMAD.U32 R138, R138, 0x10000, RZ ;  /* 0x000100008a8a7824 */ /* 0x000fe200078e00ff */
[----:B------:R-:W-:Y:S01]  /*0ce0*/  SHF.R.U32.HI R122, RZ, 0x10, R115 ;  /* 0x00000010ff7a7819 */ /* 0x000fe20000011673 */
[C---:B------:R-:W-:Y:S01]  /*0cf0*/  FADD.FTZ R83, -R109.reuse, R86 ;  /* 0x000000566d537221 */ /* 0x040fe20000010100 */
[----:B------:R-:W-:Y:S01]  /*0d00*/  FADD.FTZ R115, R74, -R109 ;  /* 0x8000006d4a737221 */ /* 0x000fe20000010000 */
[----:B------:R-:W-:Y:S01]  /*0d10*/  SHF.L.U32 R140, R140, 0x10, RZ ;  /* 0x000000108c8c7819 */ /* 0x000fe200000006ff */
[C---:B------:R-:W-:Y:S01]  /*0d20*/  FMUL.FTZ R86, R126.reuse, R108 ;  /* 0x0000006c7e567220 */ /* 0x040fe20000410000 */
[C---:B------:R-:W-:Y:S01]  /*0d30*/  FMUL.FTZ R148, R126.reuse, R148 ;  /* 0x000000947e947220 */ /* 0x040fe20000410000 */
[C---:B------:R-:W-:Y:S01]  /*0d40*/  FADD.FTZ R74, -R109.reuse, R81 ;  /* 0x000000516d4a7221 */ /* 0x040fe20000010100 */
[----:B------:R-:W-:Y:S01]  /*0d50*/  FMUL.FTZ R114, R126, R114 ;  /* 0x000000727e727220 */ /* 0x000fe20000410000 */
[----:B------:R-:W-:Y:S01]  /*0d60*/  FADD.FTZ R78, -R109, R78 ;  /* 0x0000004e6d4e7221 */ /* 0x000fe20000010100 */
[-C--:B------:R-:W-:Y:S01]  /*0d70*/  FMUL.FTZ R146, R44, R143.reuse ;  /* 0x0000008f2c927220 */ /* 0x080fe20000410000 */
[----:B------:R-:W-:Y:S01]  /*0d80*/  FADD.FTZ R128, R143, R128 ;  /* 0x000000808f807221 */ /* 0x000fe20000010000 */
[----:B------:R-:W-:Y:S01]  /*0d90*/  FFMA.FTZ R20, R86, R143, R20 ;  /* 0x0000008f56147223 */ /* 0x000fe20000010014 */
[----:B------:R-:W-:Y:S01]  /*0da0*/  FADD.FTZ R21, R138, R21 ;  /* 0x000000158a157221 */ /* 0x000fe20000010000 */
[-C--:B------:R-:W-:Y:S01]  /*0db0*/  FFMA.FTZ R22, R148, R138.reuse, R22 ;  /* 0x0000008a94167223 */ /* 0x080fe20000010016 */
[----:B------:R-:W-:Y:S01]  /*0dc0*/  FMUL.FTZ R145, R45, R138 ;  /* 0x0000008a2d917220 */ /* 0x000fe20000410000 */
[----:B------:R-:W-:Y:S01]  /*0dd0*/  SHF.L.U32 R119, R119, 0x10, RZ ;  /* 0x0000001077777819 */ /* 0x000fe200000006ff */
[C---:B------:R-:W-:Y:S01]  /*0de0*/  FADD.FTZ R139, -R109.reuse, R87 ;  /* 0x000000576d8b7221 */ /* 0x040fe20000010100 */
[C---:B------:R-:W-:Y:S01]  /*0df0*/  FADD.FTZ R81, -R109.reuse, R89 ;  /* 0x000000596d517221 */ /* 0x040fe20000010100 */
[----:B------:R-:W-:Y:S01]  /*0e00*/  SHF.L.U32 R143, R112, 0x10, RZ ;  /* 0x00000010708f7819 */ /* 0x000fe200000006ff */
[----:B------:R-:W-:Y:S01]  /*0e10*/  FMUL.FTZ R138, R126, R78 ;  /* 0x0000004e7e8a7220 */ /* 0x000fe20000410000 */
[----:B------:R-:W-:Y:S01]  /*0e20*/  FADD.FTZ R75, -R109, R80 ;  /* 0x000000506d4b7221 */ /* 0x000fe20000010100 */
[----:B------:R-:W-:Y:S01]  /*0e30*/  FADD.FTZ R129, R140, R129 ;  /* 0x000000818c817221 */ /* 0x000fe20000010000 */
[-C--:B------:R-:W-:Y:S01]  /*0e40*/  FFMA.FTZ R8, R114, R140.reuse, R8 ;  /* 0x0000008c72087223 */ /* 0x080fe20000010008 */
[----:B------:R-:W-:Y:S01]  /*0e50*/  FMUL.FTZ R87, R47, R140 ;  /* 0x0000008c2f577220 */ /* 0x000fe20000410000 */
[----:B------:R-:W-:-:S02]  /*0e60*/  IMAD.U32 R89, R113, 0x10000, RZ ;  /* 0x0001000071597824 */ /* 0x000fc400078e00ff */
[C---:B------:R-:W-:Y:S01]  /*0e70*/  FMUL.FTZ R112, R126.reuse, R74 ;  /* 0x0000004a7e707220 */ /* 0x040fe20000410000 */
[----:B------:R-:W-:Y:S02]  /*0e80*/  IMAD.U32 R137, R137, 0x10000, RZ ;  /* 0x0001000089897824 */ /* 0x000fe400078e00ff */
[----:B------:R-:W-:Y:S01]  /*0e90*/  FMUL.FTZ R113, R126, R73 ;  /* 0x000000497e717220 */ /* 0x000fe20000410000 */
[----:B------:R-:W-:Y:S02]  /*0ea0*/  IMAD.U32 R140, R110, 0x10000, RZ ;  /* 0x000100006e8c7824 */ /* 0x000fe400078e00ff */
[----:B------:R-:W-:Y:S01]  /*0eb0*/  FADD.FTZ R74, RZ, R146 ;  /* 0x00000092ff4a7221 */ /* 0x000fe20000010000 */
[----:B------:R-:W-:Y:S02]  /*0ec0*/  IMAD.U32 R110, R125, 0x10000, RZ ;  /* 0x000100007d6e7824 */ /* 0x000fe400078e00ff */
[----:B------:R-:W-:Y:S01]  /*0ed0*/  FFMA.FTZ R73, R86, R146, RZ ;  /* 0x0000009256497223 */ /* 0x000fe200000100ff */
[----:B------:R-:W-:Y:S01]  /*0ee0*/  FADD.FTZ R156, R119, R156 ;  /* 0x0000009c779c7221 */ /* 0x000fe20000010000 */
[-C--:B------:R-:W-:Y:S01]  /*0ef0*/  FFMA.FTZ R27, R138, R119.reuse, R27 ;  /* 0x000000778a1b7223 */ /* 0x080fe2000001001b */
[----:B------:R-:W-:Y:S01]  /*0f00*/  FMUL.FTZ R125, R42, R119 ;  /* 0x000000772a7d7220 */ /* 0x000fe20000410000 */
[----:B------:R-:W-:Y:S01]  /*0f10*/  FADD.FTZ R76, -R109, R76 ;  /* 0x0000004c6d4c7221 */ /* 0x000fe20000010100 */
[----:B------:R-:W-:Y:S01]  /*0f20*/  FMUL.FTZ R119, R126, R75 ;  /* 0x0000004b7e777220 */ /* 0x000fe20000410000 */
[----:B------:R-:W-:Y:S01]  /*0f30*/  FMUL.FTZ R108, R46, R137 ;  /* 0x000000892e6c7220 */ /* 0x000fe20000410000 */
[----:B------:R-:W-:Y:S01]  /*0f40*/  FADD.FTZ R75, R74, R145 ;  /* 0x000000914a4b7221 */ /* 0x000fe20000010000 */
[----:B------:R-:W-:Y:S01]  /*0f50*/  FMUL.FTZ R115, R126, R115 ;  /* 0x000000737e737220 */ /* 0x000fe20000410000 */
[----:B------:R-:W-:Y:S01]  /*0f60*/  FFMA.FTZ R74, R148, R145, R73 ;  /* 0x00000091944a7223 */ /* 0x000fe20000010049 */
[----:B------:R-:W-:Y:S01]  /*0f70*/  FMUL.FTZ R147, R126, R76 ;  /* 0x0000004c7e937220 */ /* 0x000fe20000410000 */
[----:B------:R-:W-:-:S02]  /*0f80*/  FADD.FTZ R76, R75, R108 ;  /* 0x0000006c4b4c7221 */ /* 0x000fc40000010000 */
[----:B------:R-:W-:Y:S01]  /*0f90*/  FFMA.FTZ R73, R115, R108, R74 ;  /* 0x0000006c73497223 */ /* 0x000fe2000001004a */
[----:B------:R-:W-:Y:S01]  /*0fa0*/  SHF.R.U32.HI R144, RZ, 0x10, R117 ;  /* 0x00000010ff907819 */ /* 0x000fe20000011675 */
[----:B------:R-:W-:Y:S01]  /*0fb0*/  FADD.FTZ R154, R140, R154 ;  /* 0x0000009a8c9a7221 */ /* 0x000fe20000010000 */
[-C--:B------:R-:W-:Y:S01]  /*0fc0*/  FFMA.FTZ R25, R147, R140.reuse, R25 ;  /* 0x0000008c93197223 */ /* 0x080fe20000010019 */
[----:B------:R-:W-:Y:S02]  /*0fd0*/  IMAD.U32 R111, R111, 0x10000, RZ ;  /* 0x000100006f6f7824 */ /* 0x000fe400078e00ff */
[----:B------:R-:W-:Y:S01]  /*0fe0*/  FMUL.FTZ R140, R40, R140 ;  /* 0x0000008c288c7220 */ /* 0x000fe20000410000 */
[----:B------:R-:W-:Y:S01]  /*0ff0*/  FADD.FTZ R75, R76, R87 ;  /* 0x000000574c4b7221 */ /* 0x000fe20000010000 */
[C---:B------:R-:W-:Y:S01]  /*1000*/  FADD.FTZ R77, -R109.reuse, R77 ;  /* 0x0000004d6d4d7221 */ /* 0x040fe20000010100 */
[----:B------:R-:W-:Y:S01]  /*1010*/  FADD.FTZ R142, -R109, R84 ;  /* 0x000000546d8e7221 */ /* 0x000fe20000010100 */
[----:B------:R-:W-:Y:S01]  /*1020*/  FFMA.FTZ R76, R114, R87, R73 ;  /* 0x00000057724c7223 */ /* 0x000fe20000010049 */
[----:B------:R-:W-:-:S02]  /*1030*/  IMAD.U32 R84, R122, 0x10000, RZ ;  /* 0x000100007a547824 */ /* 0x000fc400078e00ff */
[----:B------:R-:W-:Y:S01]  /*1040*/  FADD.FTZ R132, R137, R132 ;  /* 0x0000008489847221 */ /* 0x000fe20000010000 */
[----:B------:R-:W-:Y:S01]  /*1050*/  FFMA.FTZ R23, R115, R137, R23 ;  /* 0x0000008973177223 */ /* 0x000fe20000010017 */
[----:B------:R-:W-:Y:S02]  /*1060*/  IMAD.U32 R122, R121, 0x10000, RZ ;  /* 0x00010000797a7824 */ /* 0x000fe400078e00ff */
[----:B------:R-:W-:Y:S01]  /*1070*/  FMUL.FTZ R137, R41, R111 ;  /* 0x0000006f29897220 */ /* 0x000fe20000410000 */
[----:B------:R-:W-:Y:S02]  /*1080*/  IMAD.U32 R121, R144, 0x10000, RZ ;  /* 0x0001000090797824 */ /* 0x000fe400078e00ff */
[----:B------:R-:W-:Y:S01]  /*1090*/  FADD.FTZ R74, R75, R140 ;  /* 0x0000008c4b4a7221 */ /* 0x000fe20000010000 */
[----:B------:R-:W-:Y:S02]  /*10a0*/  IMAD.MOV.U32 R131, RZ, RZ, R116 ;  /* 0x000000ffff837224 */ /* 0x000fe400078e0074 */
[----:B------:R-:W-:Y:S01]  /*10b0*/  FMUL.FTZ R144, R126, R77 ;  /* 0x0000004d7e907220 */ /* 0x000fe20000410000 */
[----:B------:R-:W-:Y:S01]  /*10c0*/  FFMA.FTZ R73, R147, R140, R76 ;  /* 0x0000008c93497223 */ /* 0x000fe2000001004c */
[----:B------:R-:W-:Y:S01]  /*10d0*/  SHF.R.U64 R116, R116, 0x10, R117 ;  /* 0x0000001074747819 */ /* 0x000fe20000001275 */
[C---:B------:R-:W-:Y:S01]  /*10e0*/  FADD.FTZ R79, -R109.reuse, R79 ;  /* 0x0000004f6d4f7221 */ /* 0x040fe20000010100 */
[----:B------:R-:W-:Y:S01]  /*10f0*/  MOV R141, R117 ;  /* 0x00000075008d7202 */ /* 0x000fe20000000f00 */
[C---:B------:R-:W-:Y:S01]  /*1100*/  FADD.FTZ R82, -R109.reuse, R82 ;  /* 0x000000526d527221 */ /* 0x040fe20000010100 */
[C---:B------:R-:W-:Y:S01]  /*1110*/  FADD.FTZ R85, -R109.reuse, R85 ;  /* 0x000000556d557221 */ /* 0x040fe20000010100 */
[C---:B------:R-:W-:Y:S01]  /*1120*/  FADD.FTZ R72, -R109.reuse, R88 ;  /* 0x000000586d487221 */ /* 0x040fe20000010100 */
[C---:B------:R-:W-:Y:S01]  /*1130*/  FADD.FTZ R117, -R109.reuse, R90 ;  /* 0x0000005a6d757221 */ /* 0x040fe20000010100 */
[----:B------:R-:W-:Y:S01]  /*1140*/  FADD.FTZ R74, R74, R137 ;  /* 0x000000894a4a7221 */ /* 0x000fe20000010000 */
[----:B------:R-:W-:Y:S01]  /*1150*/  FADD.FTZ R109, -R109, R91 ;  /* 0x0000005b6d6d7221 */ /* 0x000fe20000010100 */
[----:B------:R-:W-:Y:S01]  /*1160*/  FFMA.FTZ R73, R144, R137, R73 ;  /* 0x0000008990497223 */ /* 0x000fe20000010049 */
[----:B------:R-:W-:Y:S01]  /*1170*/  SHF.L.U32 R88, R130, 0x10, RZ ;  /* 0x0000001082587819 */ /* 0x000fe200000006ff */
[----:B------:R-:W-:Y:S01]  /*1180*/  FMUL.FTZ R130, R126, R79 ;  /* 0x0000004f7e827220 */ /* 0x000fe20000410000 */
[----:B------:R-:W-:Y:S01]  /*1190*/  SHF.L.U32 R91, R136, 0x10, RZ ;  /* 0x00000010885b7819 */ /* 0x000fe200000006ff */
[----:B------:R-:W-:-:S02]  /*11a0*/  IMAD.U32 R136, R116, 0x10000, RZ ;  /* 0x0001000074887824 */ /* 0x000fc400078e00ff */
[-C--:B------:R-:W-:Y:S01]  /*11b0*/  FMUL.FTZ R116, R43, R84.reuse ;  /* 0x000000542b747220 */ /* 0x080fe20000410000 */
[----:B------:R-:W-:Y:S02]  /*11c0*/  IMAD.U32 R123, R123, 0x10000, RZ ;  /* 0x000100007b7b7824 */ /* 0x000fe400078e00ff */
[----:B------:R-:W-:Y:S01]  /*11d0*/  FADD.FTZ R75, R74, R125 ;  /* 0x0000007d4a4b7221 */ /* 0x000fe20000010000 */
[----:B------:R-:W-:Y:S01]  /*11e0*/  FFMA.FTZ R73, R138, R125, R73 ;  /* 0x0000007d8a497223 */ /* 0x000fe20000010049 */
[----:B------:R-:W-:Y:S01]  /*11f0*/  FADD.FTZ R155, R84, R155 ;  /* 0x0000009b549b7221 */ /* 0x000fe20000010000 */
[----:B------:R-:W-:Y:S01]  /*1200*/  FFMA.FTZ R92, R130, R84, R92 ;  /* 0x00000054825c7223 */ /* 0x000fe2000001005c */
        /* <DEDUP_REMOVED lines=17> */
[----:B------:R-:W-:Y:S01]  /*1320*/  FADD.FTZ R159, R110, R159 ;  /* 0x0000009f6e9f7221 */ /* 0x000fe20000010000 */
[-C--:B------:R-:W-:Y:S01]  /*1330*/  FFMA.FTZ R4, R113, R110.reuse, R4 ;  /* 0x0000006e71047223 */ /* 0x080fe20000010004 */
[----:B------:R-:W-:Y:S01]  /*1340*/  FMUL.FTZ R110, R39, R110 ;  /* 0x0000006e276e7220 */ /* 0x000fe20000410000 */
[----:B------:R-:W-:Y:S01]  /*1350*/  FADD.FTZ R75, R75, R122 ;  /* 0x0000007a4b4b7221 */ /* 0x000fe20000010000 */
[----:B------:R-:W-:Y:S01]  /*1360*/  FFMA.FTZ R74, R111, R122, R74 ;  /* 0x0000007a6f4a7223 */ /* 0x000fe2000001004a */
[----:B------:R-:W-:-:S02]  /*1370*/  IMAD.U32 R90, R131, 0x10000, RZ ;  /* 0x00010000835a7824 */ /* 0x000fc400078e00ff */
[C---:B------:R-:W-:Y:S01]  /*1380*/  FMUL.FTZ R142, R126.reuse, R142 ;  /* 0x0000008e7e8e7220 */ /* 0x040fe20000410000 */
[----:B------:R-:W-:Y:S01]  /*1390*/  FADD.FTZ R163, R91, R163 ;  /* 0x000000a35ba37221 */ /* 0x000fe20000010000 */
[-C--:B------:R-:W-:Y:S01]  /*13a0*/  FFMA.FTZ R97, R139, R91.reuse, R97 ;  /* 0x0000005b8b617223 */ /* 0x080fe20000010061 */
[----:B------:R-:W-:Y:S01]  /*13b0*/  FMUL.FTZ R82, R35, R91 ;  /* 0x0000005b23527220 */ /* 0x000fe20000410000 */
        /* <DEDUP_REMOVED lines=32> */
[----:B------:R-:W-:Y:S01]  /*15c0*/  SHF.R.U32.HI R149, RZ, 0x7, R165 ;  /* 0x00000007ff957819 */ /* 0x000fe200000116a5 */
[----:B------:R-:W-:-:S02]  /*15d0*/  VIADD R9, R9, UR10 ;  /* 0x0000000a09097c36 */ /* 0x000fc40008000000 */
[----:B------:R-:W-:Y:S01]  /*15e0*/  FADD.FTZ R100, R131, R100 ;  /* 0x0000006483647221 */ /* 0x000fe20000010000 */
[----:B------:R-:W-:Y:S01]  /*15f0*/  FFMA.FTZ R24, R117, R131, R24 ;  /* 0x0000008375187223 */ /* 0x000fe20000010018 */
[----:B------:R-:W-:Y:S01]  /*1600*/  FMUL.FTZ R109, R126, R109 ;  /* 0x0000006d7e6d7220 */ /* 0x000fe20000410000 */
[----:B------:R-:W-:Y:S01]  /*1610*/  FMUL.FTZ R131, R30, R131 ;  /* 0x000000831e837220 */ /* 0x000fe20000410000 */
[----:B------:R-:W-:Y:S01]  /*1620*/  FADD.FTZ R74, R73, R136 ;  /* 0x00000088494a7221 */ /* 0x000fe20000010000 */
[----:B------:R-:W-:Y:S01]  /*1630*/  FFMA.FTZ R72, R81, R136, R72 ;  /* 0x0000008851487223 */ /* 0x000fe20000010048 */
[----:B------:R-:W-:Y:S01]  /*1640*/  SHF.R.U32.HI R151, RZ, 0x7, R165 ;  /* 0x00000007ff977819 */ /* 0x000fe200000116a5 */
[----:B------:R-:W-:Y:S02]  /*1650*/  IMAD.SHL.U32 R149, R149, 0x4, RZ ;  /* 0x0000000495957824 */ /* 0x000fe400078e00ff */
[----:B------:R-:W-:Y:S01]  /*1660*/  FADD.FTZ R19, R121, R19 ;  /* 0x0000001379137221 */ /* 0x000fe20000010000 */
[-C--:B------:R-:W-:Y:S01]  /*1670*/  FFMA.FTZ R10, R109, R121.reuse, R10 ;  /* 0x000000796d0a7223 */ /* 0x080fe2000001000a */
[----:B------:R-:W-:Y:S01]  /*1680*/  UMOV UR6, 0xffffffff ;  /* 0xffffffff00067882 */ /* 0x000fe20000000000 */
[----:B------:R-:W-:Y:S01]  /*1690*/  ISETP.GE.AND P3, PT, R9, UR11, PT ;  /* 0x0000000b09007c0c */ /* 0x000fe2000bf66270 */
[----:B------:R-:W-:Y:S01]  /*16a0*/  FMUL.FTZ R121, R31, R121 ;  /* 0x000000791f797220 */ /* 0x000fe20000410000 */
[----:B------:R-:W-:Y:S01]  /*16b0*/  LEA R151, R151, 0x4, 0x2 ;  /* 0x0000000497977811 */ /* 0x000fe200078e10ff */
[----:B------:R-:W-:Y:S01]  /*16c0*/  FADD.FTZ R74, R74, R131 ;  /* 0x000000834a4a7221 */ /* 0x000fe20000010000 */
[----:B------:R-:W-:Y:S01]  /*16d0*/  FFMA.FTZ R72, R117, R131, R72 ;  /* 0x0000008375487223 */ /* 0x000fe20000010048 */
[----:B------:R-:W-:Y:S01]  /*16e0*/  P2R R80, PR, RZ, 0x8 ;  /* 0x00000008ff507803 */ /* 0x000fe20000000000 */
        /* <DEDUP_REMOVED lines=26> */
.L_x_1999:
[----:B------:R-:W3:Y:S01]  /*1890*/  S2R R77, SR_CgaCtaId ;  /* 0x00000000004d7919 */ /* 0x000ee20000008800 */
[----:B------:R-:W-:Y:S01]  /*18a0*/  LOP3.LUT P3, RZ, R165, 0x1f, RZ, 0xc0, !PT ;  /* 0x0000001fa5ff7812 */ /* 0x000fe2000786c0ff */
[----:B-1----:R-:W-:Y:S01]  /*18b0*/  FADD.FTZ R72, R74, R72 ;  /* 0x000000484a487221 */ /* 0x002fe20000010000 */
[----:B------:R-:W-:Y:S01]  /*18c0*/  SHF.R.U32.HI R76, RZ, 0x5, R165 ;  /* 0x00000005ff4c7819 */ /* 0x000fe200000116a5 */
[----:B0-2---:R-:W-:Y:S01]  /*18d0*/  FADD.FTZ R73, R73, R75 ;  /* 0x0000004b49497221 */ /* 0x005fe20000010000 */
[----:B------:R-:W-:Y:S01]  /*18e0*/  MOV R74, 0x400 ;  /* 0x00000400004a7802 */ /* 0x000fe20000000f00 */
[----:B------:R-:W-:Y:S05]  /*18f0*/  WARPSYNC.ALL ;  /* 0x0000000000007948 */ /* 0x000fea0003800000 */
[----:B------:R-:W-:Y:S01]  /*1900*/  LOP3.LUT R76, R76, 0x3, RZ, 0xc0, !PT ;  /* 0x000000034c4c7812 */ /* 0x000fe200078ec0ff */
[----:B------:R-:W-:Y:S01]  /*1910*/  IMAD.SHL.U32 R153, R127, 0x8, RZ ;  /* 0x000000087f997824 */ /* 0x000fe200078e00ff */
[----:B-----5:R-:W-:-:S02]  /*1920*/  @P1 LOP3.LUT P5, RZ, R14, 0xff, RZ, 0xc0, !PT ;  /* 0x000000ff0eff1812 */ /* 0x020fc400078ac0ff */
[----:B------:R-:W-:Y:S02]  /*1930*/  SHF.R.U32.HI R152, RZ, 0x1d, R127 ;  /* 0x0000001dff987819 */ /* 0x000fe4000001167f */
[----:B---3--:R-:W-:Y:S01]  /*1940*/  LEA R75, R77, R74, 0x18 ;  /* 0x0000004a4d4b7211 */ /* 0x008fe200078ec0ff */
[----:B------:R-:W-:-:S04]  /*1950*/  @!P3 IMAD.IADD R74, R76, 0x1, R149 ;  /* 0x000000014c4ab824 */ /* 0x000fc800078e0295 */
[----:B------:R-:W-:Y:S01]  /*1960*/  IMAD R149, R149, 0x8, R75 ;  /* 0x0000000895957824 */ /* 0x000fe200078e024b */
[----:B------:R-:W-:-:S05]  /*1970*/  @!P3 LEA R123, R74, R75, 0x3 ;  /* 0x0000004b4a7bb211 */ /* 0x000fca00078e18ff */
[----:B------:R-:W-:Y:S01]  /*1980*/  @!P3 STS.64 [R123+0x2800], R72 ;  /* 0x002800487b00b388 */ /* 0x000fe20000000a00 */
[----:B------:R-:W-:Y:S01]  /*1990*/  BAR.SYNC.DEFER_BLOCKING 0x0 ;  /* 0x0000000000007b1d */ /* 0x000fe20000010000 */
[----:B------:R-:W-:-:S04]  /*19a0*/  ISETP.NE.U32.AND P3, PT, R106, RZ, PT ;  /* 0x000000ff6a00720c */ /* 0x000fc80003f65070 */
[----:B------:R-:W-:Y:S01]  /*19b0*/  ISETP.NE.AND.EX P3, PT, R107, RZ, PT, P3 ;  /* 0x000000ff6b00720c */ /* 0x000fe20003f65330 */
[----:B------:R-:W0:Y:S02]  /*19c0*/  LDS.128 R72, [R149+0x2800] ;  /* 0x0028000095487984 */ /* 0x000e240000000c00 */
[----:B0-----:R-:W-:-:S04]  /*19d0*/  FADD.FTZ R77, RZ, R72 ;  /* 0x00000048ff4d7221 */ /* 0x001fc80000010000 */
[----:B------:R-:W-:Y:S01]  /*19e0*/  FADD.FTZ R151, R74, R77 ;  /* 0x0000004d4a977221 */ /* 0x000fe20000010000 */
[----:B------:R-:W-:Y:S01]  /*19f0*/  FADD.FTZ R74, RZ, R73 ;  /* 0x00000049ff4a7221 */ /* 0x000fe20000010000 */
[----:B------:R-:W0:Y:S03]  /*1a00*/  LDS.128 R76, [R149+0x2810] ;  /* 0x00281000954c7984 */ /* 0x000e260000000c00 */
[----:B------:R-:W-:Y:S01]  /*1a10*/  FADD.FTZ R74, R75, R74 ;  /* 0x0000004a4b4a7221 */ /* 0x000fe20000010000 */
[----:B0-----:R-:W-:-:S03]  /*1a20*/  FADD.FTZ R151, R151, R76 ;  /* 0x0000004c97977221 */ /* 0x001fc60000010000 */
[----:B------:R-:W-:Y:S01]  /*1a30*/  FADD.FTZ R74, R74, R77 ;  /* 0x0000004d4a4a7221 */ /* 0x000fe20000010000 */
[----:B------:R-:W-:-:S03]  /*1a40*/  FADD.FTZ R78, R78, R151 ;  /* 0x000000974e4e7221 */ /* 0x000fc60000010000 */
[----:B------:R-:W-:Y:S01]  /*1a50*/  FADD.FTZ R74, R79, R74 ;  /* 0x0000004a4f4a7221 */ /* 0x000fe20000010000 */
[----:B------:R-:W-:-:S03]  /*1a60*/  FMUL.FTZ R78, R78, UR16 ;  /* 0x000000104e4e7c20 */ /* 0x000fc60008410000 */
[----:B------:R-:W-:Y:S02]  /*1a70*/  FMUL.FTZ R124, R74, UR16 ;  /* 0x000000104a7c7c20 */ /* 0x000fe40008410000 */
[----:B------:R-:W-:Y:S02]  /*1a80*/  FSEL R123, R78, RZ, !P4 ;  /* 0x000000ff4e7b7208 */ /* 0x000fe40006000000 */
[----:B------:R-:W-:-:S03]  /*1a90*/  LOP3.LUT P4, RZ, R135, 0xff, RZ, 0xc0, !PT ;  /* 0x000000ff87ff7812 */ /* 0x000fc6000788c0ff */
[-CC-:B------:R-:W-:Y:S01]  /*1aa0*/  FFMA.FTZ R73, R86, R124.reuse, R123.reuse ;  /* 0x0000007c56497223 */ /* 0x180fe2000001007b */
[-CC-:B------:R-:W-:Y:S01]  /*1ab0*/  FFMA.FTZ R148, R148, R124.reuse, R123.reuse ;  /* 0x0000007c94947223 */ /* 0x180fe2000001007b */
[-CC-:B------:R-:W-:Y:S01]  /*1ac0*/  FFMA.FTZ R115, R115, R124.reuse, R123.reuse ;  /* 0x0000007c73737223 */ /* 0x180fe2000001007b */
[-C--:B------:R-:W-:Y:S01]  /*1ad0*/  FFMA.FTZ R114, R114, R124.reuse, R123 ;  /* 0x0000007c72727223 */ /* 0x080fe2000001007b */
[----:B------:R-:W-:Y:S01]  /*1ae0*/  FADD.FTZ R73, R146, -R73 ;  /* 0x8000004992497221 */ /* 0x000fe20000010000 */
[-C--:B------:R-:W-:Y:S01]  /*1af0*/  FFMA.FTZ R147, R147, R124.reuse, R123 ;  /* 0x0000007c93937223 */ /* 0x080fe2000001007b */
[----:B------:R-:W-:Y:S01]  /*1b00*/  FADD.FTZ R115, R108, -R115 ;  /* 0x800000736c737221 */ /* 0x000fe20000010000 */
[----:B------:R-:W-:Y:S01]  /*1b10*/  FADD.FTZ R75, R87, -R114 ;  /* 0x80000072574b7221 */ /* 0x000fe20000010000 */
[C---:B------:R-:W-:Y:S01]  /*1b20*/  FMUL.FTZ R72, R126.reuse, R73 ;  /* 0x000000497e487220 */ /* 0x040fe20000410000 */
[----:B------:R-:W-:Y:S01]  /*1b30*/  FADD.FTZ R73, R145, -R148 ;  /* 0x8000009491497221 */ /* 0x000fe20000010000 */
[C---:B------:R-:W-:Y:S01]  /*1b40*/  FMUL.FTZ R74, R126.reuse, R115 ;  /* 0x000000737e4a7220 */ /* 0x040fe20000410000 */
[----:B------:R-:W-:Y:S01]  /*1b50*/  FMUL.FTZ R75, R126, R75 ;  /* 0x0000004b7e4b7220 */ /* 0x000fe20000410000 */
[----:B------:R-:W-:Y:S01]  /*1b60*/  @P3 FADD.FTZ R72, R48, R72 ;  /* 0x0000004830483221 */ /* 0x000fe20000010000 */
[----:B------:R-:W-:Y:S01]  /*1b70*/  FMUL.FTZ R73, R126, R73 ;  /* 0x000000497e497220 */ /* 0x000fe20000410000 */
[----:B------:R-:W-:Y:S01]  /*1b80*/  @P3 FADD.FTZ R74, R50, R74 ;  /* 0x0000004a324a3221 */ /* 0x000fe20000010000 */
[----:B------:R-:W-:Y:S01]  /*1b90*/  @P3 FADD.FTZ R75, R51, R75 ;  /* 0x0000004b334b3221 */ /* 0x000fe20000010000 */
[----:B------:R-:W-:Y:S01]  /*1ba0*/  FMUL.FTZ R146, R72, UR17 ;  /* 0x0000001148927c20 */ /* 0x000fe20008410000 */
[----:B------:R-:W-:Y:S01]  /*1bb0*/  @P3 FADD.FTZ R73, R49, R73 ;  /* 0x0000004931493221 */ /* 0x000fe20000010000 */
[----:B------:R-:W-:Y:S01]  /*1bc0*/  FMUL.FTZ R76, R74, UR17 ;  /* 0x000000114a4c7c20 */ /* 0x000fe20008410000 */
[-CC-:B------:R-:W-:Y:S01]  /*1bd0*/  FFMA.FTZ R144, R144, R124.reuse, R123.reuse ;  /* 0x0000007c90907223 */ /* 0x180fe2000001007b */
[----:B------:R-:W-:Y:S01]  /*1be0*/  FMUL.FTZ R148, R75, UR17 ;  /* 0x000000114b947c20 */ /* 0x000fe20008410000 */
[C---:B------:R-:W-:Y:S01]  /*1bf0*/  FSEL R78, R146.reuse, RZ, P4 ;  /* 0x000000ff924e7208 */ /* 0x040fe20002000000 */
[----:B------:R-:W-:Y:S01]  /*1c00*/  FMUL.FTZ R145, R73, UR17 ;  /* 0x0000001149917c20 */ /* 0x000fe20008410000 */
[----:B------:R-:W-:Y:S01]  /*1c10*/  LOP3.LUT P4, RZ, R135, 0xff00, RZ, 0xc0, !PT ;  /* 0x0000ff0087ff7812 */ /* 0x000fe2000788c0ff */
[----:B------:R-:W-:Y:S01]  /*1c20*/  FADD.FTZ R77, R137, -R144 ;  /* 0x80000090894d7221 */ /* 0x000fe20000010000 */
[----:B------:R-:W-:Y:S01]  /*1c30*/  @P1 FSEL R146, R146, RZ, P5 ;  /* 0x000000ff92921208 */ /* 0x000fe20002800000 */
[-CC-:B------:R-:W-:Y:S01]  /*1c40*/  FFMA.FTZ R138, R138, R124.reuse, R123.reuse ;  /* 0x0000007c8a8a7223 */ /* 0x180fe2000001007b */
[----:B------:R-:W-:Y:S01]  /*1c50*/  FSEL R79, R145, RZ, P4 ;  /* 0x000000ff914f7208 */ /* 0x000fe20002000000 */
[-C--:B------:R-:W-:Y:S01]  /*1c60*/  FFMA.FTZ R137, R130, R124.reuse, R123 ;  /* 0x0000007c82897223 */ /* 0x080fe2000001007b */
[----:B------:R-:W-:Y:S01]  /*1c70*/  LOP3.LUT P4, RZ, R135, 0xff0000, RZ, 0xc0, !PT ;  /* 0x00ff000087ff7812 */ /* 0x000fe2000788c0ff */
[----:B------:R-:W-:Y:S01]  /*1c80*/  FADD.FTZ R125, R125, -R138 ;  /* 0x8000008a7d7d7221 */ /* 0x000fe20000010000 */
[----:B------:R-:W-:Y:S01]  /*1c90*/  @P1 LOP3.LUT P5, RZ, R14, 0xff00, RZ, 0xc0, !PT ;  /* 0x0000ff000eff1812 */ /* 0x000fe200078ac0ff */
[----:B------:R-:W-:Y:S01]  /*1ca0*/  FADD.FTZ R137, R116, -R137 ;  /* 0x8000008974897221 */ /* 0x000fe20000010000 */
[----:B------:R-:W-:Y:S01]  /*1cb0*/  FSEL R149, R76, RZ, P4 ;  /* 0x000000ff4c957208 */ /* 0x000fe20002000000 */
[----:B------:R-:W-:Y:S01]  /*1cc0*/  FMUL.FTZ R138, R126, R125 ;  /* 0x0000007d7e8a7220 */ /* 0x000fe20000410000 */
[----:B------:R-:W-:Y:S01]  /*1cd0*/  @P1 LOP3.LUT P4, RZ, R14, 0xff0000, RZ, 0xc0, !PT ;  /* 0x00ff00000eff1812 */ /* 0x000fe2000788c0ff */
[----:B------:R-:W-:Y:S01]  /*1ce0*/  FMUL.FTZ R137, R126, R137 ;  /* 0x000000897e897220 */ /* 0x000fe20000410000 */
[----:B------:R-:W-:Y:S01]  /*1cf0*/  @P1 FSEL R145, R145, RZ, P5 ;  /* 0x000000ff91911208 */ /* 0x000fe20002800000 */
[----:B------:R-:W-:Y:S01]  /*1d00*/  @P3 FADD.FTZ R138, R54, R138 ;  /* 0x0000008a368a3221 */ /* 0x000fe20000010000 */
[----:B------:R-:W-:Y:S01]  /*1d10*/  LOP3.LUT P5, RZ, R135, 0xff000000, RZ, 0xc0, !PT ;  /* 0xff00000087ff7812 */ /* 0x000fe200078ac0ff */
[----:B------:R-:W-:Y:S01]  /*1d20*/  FADD.FTZ R135, R140, -R147 ;  /* 0x800000938c877221 */ /* 0x000fe20000010000 */
[----:B------:R-:W-:Y:S01]  /*1d30*/  @P1 FSEL R147, R76, RZ, P4 ;  /* 0x000000ff4c931208 */ /* 0x000fe20002000000 */
[----:B------:R-:W-:Y:S01]  /*1d40*/  FMUL.FTZ R140, R126, R77 ;  /* 0x0000004d7e8c7220 */ /* 0x000fe20000410000 */
[----:B------:R-:W-:Y:S01]  /*1d50*/  ISETP.NE.U32.AND P4, PT, RZ, UR18, PT ;  /* 0x00000012ff007c0c */ /* 0x000fe2000bf85070 */
[----:B------:R-:W-:Y:S01]  /*1d60*/  FMUL.FTZ R115, R138, UR17 ;  /* 0x000000118a737c20 */ /* 0x000fe20008410000 */
[----:B------:R-:W-:Y:S01]  /*1d70*/  FSEL R151, R148, RZ, P5 ;  /* 0x000000ff94977208 */ /* 0x000fe20002800000 */
[----:B------:R-:W-:Y:S01]  /*1d80*/  @P3 FADD.FTZ R140, R53, R140 ;  /* 0x0000008c358c3221 */ /* 0x000fe20000010000 */
[----:B------:R-:W-:Y:S01]  /*1d90*/  ISETP.NE.AND.EX P4, PT, RZ, UR19, PT, P4 ;  /* 0x00000013ff007c0c */ /* 0x000fe2000bf85340 */
[----:B------:R-:W-:Y:S01]  /*1da0*/  FMUL.FTZ R135, R126, R135 ;  /* 0x000000877e877220 */ /* 0x000fe20000410000 */
[----:B------:R-:W-:Y:S01]  /*1db0*/  @P1 LOP3.LUT P5, RZ, R14, 0xff000000, RZ, 0xc0, !PT ;  /* 0xff0000000eff1812 */ /* 0x000fe200078ac0ff */
[----:B------:R-:W-:Y:S01]  /*1dc0*/  FMUL.FTZ R108, R140, UR17 ;  /* 0x000000118c6c7c20 */ /* 0x000fe20008410000 */
[----:B------:R-:W-:Y:S01]  /*1dd0*/  @P3 FADD.FTZ R137, R55, R137 ;  /* 0x0000008937893221 */ /* 0x000fe20000010000 */
[----:B------:R-:W-:Y:S01]  /*1de0*/  @P3 FADD.FTZ R135, R52, R135 ;  /* 0x0000008734873221 */ /* 0x000fe20000010000 */
[----:B------:R-:W-:Y:S01]  /*1df0*/  @P1 FSEL R148, R148, RZ, P5 ;  /* 0x000000ff94941208 */ /* 0x000fe20002800000 */
[-CC-:B------:R-:W-:Y:S01]  /*1e00*/  FFMA.FTZ R112, R112, R124.reuse, R123.reuse ;  /* 0x0000007c70707223 */ /* 0x180fe2000001007b */
[----:B------:R-:W-:Y:S01]  /*1e10*/  FMUL.FTZ R116, R137, UR17 ;  /* 0x0000001189747c20 */ /* 0x000fe20008410000 */
[----:B------:R-:W-:Y:S01]  /*1e20*/  FMUL.FTZ R114, R135, UR17 ;  /* 0x0000001187727c20 */ /* 0x000fe20008410000 */
[-C--:B------:R-:W-:Y:S01]  /*1e30*/  FFMA.FTZ R111, R111, R124.reuse, R123 ;  /* 0x0000007c6f6f7223 */ /* 0x080fe2000001007b */
[----:B------:R-:W-:Y:S01]  /*1e40*/  FADD.FTZ R143, R143, -R112 ;  /* 0x800000708f8f7221 */ /* 0x000fe20000010000 */
[----:B------:R-:W-:Y:S01]  /*1e50*/  F2F.BF16.F32 R149, R149 ;  /* 0x0000009500957304 */ /* 0x000fe20000202000 */
[----:B------:R-:W-:Y:S01]  /*1e60*/  @P4 LEA R76, P5, R127, UR18, 0x4 ;  /* 0x000000127f4c4c11 */ /* 0x000fe2000f8a20ff */
[----:B------:R-:W-:Y:S01]  /*1e70*/  FADD.FTZ R111, R122, -R111 ;  /* 0x8000006f7a6f7221 */ /* 0x000fe20000010000 */
[C---:B------:R-:W-:Y:S01]  /*1e80*/  FMUL.FTZ R112, R126.reuse, R143 ;  /* 0x0000008f7e707220 */ /* 0x040fe20000410000 */
[-C--:B------:R-:W-:Y:S01]  /*1e90*/  FFMA.FTZ R119, R119, R124.reuse, R123 ;  /* 0x0000007c77777223 */ /* 0x080fe2000001007b */
[----:B------:R-:W-:Y:S01]  /*1ea0*/  @P4 LEA.HI.X R77, R127, UR19, RZ, 0x4, P5 ;  /* 0x000000137f4d4c11 */ /* 0x000fe2000a8f24ff */
[----:B------:R-:W-:Y:S01]  /*1eb0*/  FMUL.FTZ R111, R126, R111 ;  /* 0x0000006f7e6f7220 */ /* 0x000fe20000410000 */
[----:B------:R-:W-:Y:S01]  /*1ec0*/  LOP3.LUT P5, RZ, R134, 0xff00, RZ, 0xc0, !PT ;  /* 0x0000ff0086ff7812 */ /* 0x000fe200078ac0ff */
[----:B------:R-:W-:Y:S01]  /*1ed0*/  @P3 FADD.FTZ R112, R57, R112 ;  /* 0x0000007039703221 */ /* 0x000fe20000010000 */
[----:B------:R-:W-:Y:S01]  /*1ee0*/  FADD.FTZ R119, R84, -R119 ;  /* 0x8000007754777221 */ /* 0x000fe20000010000 */
[-C--:B------:R-:W-:Y:S01]  /*1ef0*/  FFMA.FTZ R113, R113, R124.reuse, R123 ;  /* 0x0000007c71717223 */ /* 0x080fe2000001007b */
[----:B------:R-:W-:Y:S01]  /*1f00*/  FSEL R107, R108, RZ, P5 ;  /* 0x000000ff6c6b7208 */ /* 0x000fe20002800000 */
[----:B------:R-:W-:Y:S01]  /*1f10*/  FMUL.FTZ R106, R112, UR17 ;  /* 0x00000011706a7c20 */ /* 0x000fe20008410000 */
[----:B------:R-:W-:Y:S01]  /*1f20*/  @P1 LOP3.LUT P5, RZ, R15, 0xff00, RZ, 0xc0, !PT ;  /* 0x0000ff000fff1812 */ /* 0x000fe200078ac0ff */
[----:B------:R-:W-:Y:S01]  /*1f30*/  @P3 FADD.FTZ R111, R58, R111 ;  /* 0x0000006f3a6f3221 */ /* 0x000fe20000010000 */
[----:B------:R-:W-:Y:S01]  /*1f40*/  FMUL.FTZ R84, R126, R119 ;  /* 0x000000777e547220 */ /* 0x000fe20000410000 */
[----:B------:R-:W-:Y:S01]  /*1f50*/  FADD.FTZ R110, R110, -R113 ;  /* 0x800000716e6e7221 */ /* 0x000fe20000010000 */
[----:B------:R-:W-:Y:S01]  /*1f60*/  @P1 FSEL R108, R108, RZ, P5 ;  /* 0x000000ff6c6c1208 */ /* 0x000fe20002800000 */
        /* <DEDUP_REMOVED lines=8> */
[----:B------:R-:W-:Y:S01]  /*1ff0*/  FMUL.FTZ R119, R84, UR17 ;  /* 0x0000001154777c20 */ /* 0x000fe20008410000 */
[----:B------:R-:W-:Y:S01]  /*2000*/  @P3 FADD.FTZ R110, R59, R110 ;  /* 0x0000006e3b6e3221 */ /* 0x000fe20000010000 */
[----:B------:R-:W-:Y:S01]  /*2010*/  FMUL.FTZ R85, R126, R85 ;  /* 0x000000557e557220 */ /* 0x000fe20000410000 */
[----:B------:R-:W-:Y:S01]  /*2020*/  @P1 FSEL R115, R115, RZ, P5 ;  /* 0x000000ff73731208 */ /* 0x000fe20002800000 */
[-C--:B------:R-:W-:Y:S01]  /*2030*/  FFMA.FTZ R142, R142, R124.reuse, R123 ;  /* 0x0000007c8e8e7223 */ /* 0x080fe2000001007b */
[----:B------:R-:W-:Y:S01]  /*2040*/  LOP3.LUT P5, RZ, R134, 0xff, RZ, 0xc0, !PT ;  /* 0x000000ff86ff7812 */ /* 0x000fe200078ac0ff */
[----:B------:R-:W-:Y:S01]  /*2050*/  FMUL.FTZ R113, R110, UR17 ;  /* 0x000000116e717c20 */ /* 0x000fe20008410000 */
[----:B------:R-:W-:Y:S01]  /*2060*/  @P3 FADD.FTZ R85, R61, R85 ;  /* 0x000000553d553221 */ /* 0x000fe20000010000 */
[----:B------:R-:W-:Y:S01]  /*2070*/  FADD.FTZ R141, R141, -R142 ;  /* 0x8000008e8d8d7221 */ /* 0x000fe20000010000 */
[----:B------:R-:W-:Y:S01]  /*2080*/  FSEL R130, R114, RZ, P5 ;  /* 0x000000ff72827208 */ /* 0x000fe20002800000 */
[-CC-:B------:R-:W-:Y:S01]  /*2090*/  FFMA.FTZ R139, R139, R124.reuse, R123.reuse ;  /* 0x0000007c8b8b7223 */ /* 0x180fe2000001007b */
[----:B------:R-:W-:Y:S01]  /*20a0*/  @P1 LOP3.LUT P5, RZ, R15, 0xff, RZ, 0xc0, !PT ;  /* 0x000000ff0fff1812 */ /* 0x000fe200078ac0ff */
[----:B------:R-:W-:Y:S01]  /*20b0*/  FMUL.FTZ R88, R85, UR17 ;  /* 0x0000001155587c20 */ /* 0x000fe20008410000 */
[----:B------:R-:W-:Y:S01]  /*20c0*/  FFMA.FTZ R81, R81, R124, R123 ;  /* 0x0000007c51517223 */ /* 0x000fe2000001007b */
[----:B------:R-:W-:Y:S01]  /*20d0*/  FADD.FTZ R139, R82, -R139 ;  /* 0x8000008b528b7221 */ /* 0x000fe20000010000 */
[----:B------:R-:W-:-:S02]  /*20e0*/  @P1 FSEL R114, R114, RZ, P5 ;  /* 0x000000ff72721208 */ /* 0x000fc40002800000 */
[----:B------:R-:W-:Y:S01]  /*20f0*/  LOP3.LUT P5, RZ, R134, 0xff000000, RZ, 0xc0, !PT ;  /* 0xff00000086ff7812 */ /* 0x000fe200078ac0ff */
[----:B------:R-:W-:Y:S01]  /*2100*/  FMUL.FTZ R82, R126, R139 ;  /* 0x0000008b7e527220 */ /* 0x000fe20000410000 */
[----:B------:R-:W-:Y:S01]  /*2110*/  FADD.FTZ R81, R136, -R81 ;  /* 0x8000005188517221 */ /* 0x000fe20000010000 */
[----:B------:R-:W-:Y:S02]  /*2120*/  @P1 F2FP.BF16.F32.PACK_AB R146, RZ, R146 ;  /* 0x00000092ff92123e */ /* 0x000fe400000010ff */
[C---:B------:R-:W-:Y:S01]  /*2130*/  FSEL R134, R116.reuse, RZ, P5 ;  /* 0x000000ff74867208 */ /* 0x040fe20002800000 */
[----:B------:R-:W-:Y:S01]  /*2140*/  @P3 FADD.FTZ R82, R63, R82 ;  /* 0x000000523f523221 */ /* 0x000fe20000010000 */
[----:B------:R-:W-:Y:S02]  /*2150*/  @P1 LOP3.LUT P5, RZ, R15, 0xff000000, RZ, 0xc0, !PT ;  /* 0xff0000000fff1812 */ /* 0x000fe400078ac0ff */
[----:B------:R-:W-:Y:S02]  /*2160*/  @P1 F2FP.BF16.F32.PACK_AB R145, RZ, R145 ;  /* 0x00000091ff91123e */ /* 0x000fe400000010ff */
[----:B------:R-:W-:-:S02]  /*2170*/  @P1 FSEL R116, R116, RZ, P5 ;  /* 0x000000ff74741208 */ /* 0x000fc40002800000 */
[----:B------:R-:W-:Y:S02]  /*2180*/  ISETP.NE.U32.AND P5, PT, RZ, UR18, PT ;  /* 0x00000012ff007c0c */ /* 0x000fe4000bfa5070 */
[----:B------:R-:W-:Y:S02]  /*2190*/  @P1 F2FP.BF16.F32.PACK_AB R147, RZ, R147 ;  /* 0x00000093ff93123e */ /* 0x000fe400000010ff */
[----:B------:R-:W-:Y:S02]  /*21a0*/  ISETP.NE.AND.EX P5, PT, RZ, UR19, PT, P5 ;  /* 0x00000013ff007c0c */ /* 0x000fe4000bfa5350 */
[----:B------:R-:W-:Y:S02]  /*21b0*/  @P1 F2FP.BF16.F32.PACK_AB R148, RZ, R148 ;  /* 0x00000094ff94123e */ /* 0x000fe400000010ff */
[----:B------:R-:W-:Y:S02]  /*21c0*/  SEL R72, R72, R68, P5 ;  /* 0x0000004448487207 */ /* 0x000fe40002800000 */
[----:B------:R-:W-:-:S02]  /*21d0*/  SEL R73, R73, R69, P5 ;  /* 0x0000004549497207 */ /* 0x000fc40002800000 */
[----:B------:R-:W-:Y:S02]  /*21e0*/  SEL R74, R74, R70, P5 ;  /* 0x000000464a4a7207 */ /* 0x000fe40002800000 */
[----:B------:R-:W-:Y:S02]  /*21f0*/  SEL R75, R75, R71, P5 ;  /* 0x000000474b4b7207 */ /* 0x000fe40002800000 */
[----:B------:R-:W-:Y:S02]  /*2200*/  @P1 PRMT R0, R146, 0x7610, R0 ;  /* 0x0000761092001816 */ /* 0x000fe40000000000 */
[----:B------:R-:W-:Y:S01]  /*2210*/  @P1 PRMT R11, R145, 0x7610, R11 ;  /* 0x00007610910b1816 */ /* 0x000fe2000000000b */
[----:B------:R0:W-:Y:S01]  /*2220*/  @P4 STG.E.128 desc[UR4][R76.64], R72 ;  /* 0x000000484c004986 */ /* 0x0001e2000c101d04 */
[----:B------:R-:W-:Y:S02]  /*2230*/  @P1 PRMT R95, R147, 0x7610, R95 ;  /* 0x00007610935f1816 */ /* 0x000fe4000000005f */
[----:B------:R-:W-:Y:S01]  /*2240*/  @P1 PRMT R7, R148, 0x7610, R7 ;  /* 0x0000761094071816 */ /* 0x000fe20000000007 */
[----:B0-----:R0:W1:Y:S01]  /*2250*/  F2F.BF16.F32 R74, R79 ;  /* 0x0000004f004a7304 */ /* 0x0010620000202000 */
[----:B------:R-:W-:-:S04]  /*2260*/  IADD3 R72, P6, R153, UR20, RZ ;  /* 0x0000001499487c10 */ /* 0x000fc8000ffde0ff */
[----:B------:R-:W-:Y:S02]  /*2270*/  IADD3.X R73, R152, UR21, RZ, P6, !PT ;  /* 0x0000001598497c10 */ /* 0x000fe4000b7fe4ff */
[----:B------:R-:W-:Y:S01]  /*2280*/  @P4 LEA R86, P6, R104, UR18, 0x4 ;  /* 0x0000001268564c11 */ /* 0x000fe2000f8c20ff */
[----:B------:R-:W2:Y:S01]  /*2290*/  F2F.BF16.F32 R76, R151 ;  /* 0x00000097004c7304 */ /* 0x000ea20000202000 */
[----:B0-----:R-:W-:Y:S02]  /*22a0*/  FMUL.FTZ R79, R126, R81 ;  /* 0x000000517e4f7220 */ /* 0x001fe40000410000 */
[----:B------:R-:W-:Y:S02]  /*22b0*/  @P4 LEA.HI.X R87, R104, UR19, RZ, 0x4, P6 ;  /* 0x0000001368574c11 */ /* 0x000fe4000b0f24ff */
[----:B------:R-:W-:Y:S01]  /*22c0*/  LOP3.LUT P6, RZ, R133, 0xff00, RZ, 0xc0, !PT ;  /* 0x0000ff0085ff7812 */ /* 0x000fe200078cc0ff */
[----:B------:R-:W-:Y:S01]  /*22d0*/  @P3 FADD.FTZ R79, R65, R79 ;  /* 0x0000004f414f3221 */ /* 0x000fe20000010000 */
[----:B-1----:R-:W-:Y:S01]  /*22e0*/  IMAD.WIDE.U32 R74, R74, 0x10000, RZ ;  /* 0x000100004a4a7825 */ /* 0x002fe200078e00ff */
[----:B------:R0:W1:Y:S01]  /*22f0*/  F2F.BF16.F32 R77, R78 ;  /* 0x0000004e004d7304 */ /* 0x0000620000202000 */
[----:B------:R-:W-:-:S02]  /*2300*/  FSEL R144, R106, RZ, P6 ;  /* 0x000000ff6a907208 */ /* 0x000fc40003000000 */
[----:B------:R-:W-:Y:S01]  /*2310*/  FMUL.FTZ R81, R79, UR17 ;  /* 0x000000114f517c20 */ /* 0x000fe20008410000 */
[----:B------:R-:W-:Y:S02]  /*2320*/  LOP3.LUT P6, RZ, R133, 0xff0000, RZ, 0xc0, !PT ;  /* 0x00ff000085ff7812 */ /* 0x000fe400078cc0ff */
[----:B--2---:R-:W-:Y:S02]  /*2330*/  SHF.L.U32 R76, R76, 0x10, RZ ;  /* 0x000000104c4c7819 */ /* 0x004fe400000006ff */
[----:B------:R-:W-:Y:S01]  /*2340*/  FSEL R143, R122, RZ, P6 ;  /* 0x000000ff7a8f7208 */ /* 0x000fe20003000000 */
[----:B0-----:R-:W-:Y:S01]  /*2350*/  FMUL.FTZ R78, R126, R141 ;  /* 0x0000008d7e4e7220 */ /* 0x001fe20000410000 */
[----:B------:R-:W-:Y:S01]  /*2360*/  LOP3.LUT R75, R75, R76, R149, 0xfe, !PT ;  /* 0x0000004c4b4b7212 */ /* 0x000fe200078efe95 */
[----:B------:R-:W-:Y:S01]  /*2370*/  FFMA.FTZ R76, R83, R124, R123 ;  /* 0x0000007c534c7223 */ /* 0x000fe2000001007b */
[----:B------:R-:W-:Y:S01]  /*2380*/  LOP3.LUT P6, RZ, R133, 0xff, RZ, 0xc0, !PT ;  /* 0x000000ff85ff7812 */ /* 0x000fe200078cc0ff */
[----:B------:R-:W-:Y:S01]  /*2390*/  @P3 FADD.FTZ R78, R60, R78 ;  /* 0x0000004e3c4e3221 */ /* 0x000fe20000010000 */
[----:B-1----:R-:W-:Y:S01]  /*23a0*/  LOP3.LUT R74, R74, R77, RZ, 0xfc, !PT ;  /* 0x0000004d4a4a7212 */ /* 0x002fe200078efcff */
[----:B------:R-:W-:Y:S01]  /*23b0*/  FADD.FTZ R83, R89, -R76 ;  /* 0x8000004c59537221 */ /* 0x000fe20000010000 */
[----:B------:R-:W-:Y:S01]  /*23c0*/  FSEL R127, R119, RZ, P6 ;  /* 0x000000ff777f7208 */ /* 0x000fe20003000000 */
[----:B------:R-:W-:Y:S01]  /*23d0*/  FMUL.FTZ R76, R78, UR17 ;  /* 0x000000114e4c7c20 */ /* 0x000fe20008410000 */
[----:B------:R-:W-:Y:S01]  /*23e0*/  LOP3.LUT P6, RZ, R133, 0xff000000, RZ, 0xc0, !PT ;  /* 0xff00000085ff7812 */ /* 0x000fe200078cc0ff */
[----:B------:R-:W-:Y:S01]  /*23f0*/  FMUL.FTZ R83, R126, R83 ;  /* 0x000000537e537220 */ /* 0x000fe20000410000 */
[----:B------:R-:W-:Y:S01]  /*2400*/  FMUL.FTZ R77, R82, UR17 ;  /* 0x00000011524d7c20 */ /* 0x000fe20008410000 */
[----:B------:R0:W-:Y:S01]  /*2410*/  STG.E.64 desc[UR4][R72.64], R74 ;  /* 0x0000004a48007986 */ /* 0x0001e2000c101b04 */
[----:B------:R-:W-:Y:S01]  /*2420*/  FSEL R133, R113, RZ, P6 ;  /* 0x000000ff71857208 */ /* 0x000fe20003000000 */
[----:B------:R-:W-:Y:S01]  /*2430*/  @P3 FADD.FTZ R83, R62, R83 ;  /* 0x000000533e533221 */ /* 0x000fe20000010000 */
[----:B------:R-:W-:-:S03]  /*2440*/  LOP3.LUT P6, RZ, R118, 0xff00, RZ, 0xc0, !PT ;  /* 0x0000ff0076ff7812 */ /* 0x000fc600078cc0ff */
[----:B------:R-:W-:Y:S01]  /*2450*/  FMUL.FTZ R89, R83, UR17 ;  /* 0x0000001153597c20 */ /* 0x000fe20008410000 */
[----:B------:R-:W-:Y:S02]  /*2460*/  FSEL R149, R88, RZ, P6 ;  /* 0x000000ff58957208 */ /* 0x000fe40003000000 */
[----:B------:R-:W-:-:S04]  /*2470*/  LOP3.LUT P6, RZ, R118, 0xff0000, RZ, 0xc0, !PT ;  /* 0x00ff000076ff7812 */ /* 0x000fc800078cc0ff */
[----:B------:R-:W-:Y:S01]  /*2480*/  FSEL R151, R89, RZ, P6 ;  /* 0x000000ff59977208 */ /* 0x000fe20003000000 */
[----:B0-----:R-:W-:Y:S01]  /*2490*/  FFMA.FTZ R72, R117, R124, R123 ;  /* 0x0000007c75487223 */ /* 0x001fe2000001007b */
[----:B------:R-:W-:-:S03]  /*24a0*/  LOP3.LUT P6, RZ, R118, 0xff, RZ, 0xc0, !PT ;  /* 0x000000ff76ff7812 */ /* 0x000fc600078cc0ff */
[----:B------:R-:W-:Y:S01]  /*24b0*/  FADD.FTZ R117, R131, -R72 ;  /* 0x8000004883757221 */ /* 0x000fe20000010000 */
[----:B------:R-:W-:Y:S02]  /*24c0*/  FSEL R141, R76, RZ, P6 ;  /* 0x000000ff4c8d7208 */ /* 0x000fe40003000000 */
[----:B------:R-:W-:-:S04]  /*24d0*/  LOP3.LUT P6, RZ, R118, 0xff000000, RZ, 0xc0, !PT ;  /* 0xff00000076ff7812 */ /* 0x000fc800078cc0ff */
[----:B------:R-:W-:Y:S02]  /*24e0*/  FSEL R139, R77, RZ, P6 ;  /* 0x000000ff4d8b7208 */ /* 0x000fe40003000000 */
[----:B------:R-:W-:-:S04]  /*24f0*/  LOP3.LUT P6, RZ, R120, 0xff00, RZ, 0xc0, !PT ;  /* 0x0000ff0078ff7812 */ /* 0x000fc800078cc0ff */
[----:B------:R-:W-:Y:S01]  /*2500*/  FSEL R136, R81, RZ, P6 ;  /* 0x000000ff51887208 */ /* 0x000fe20003000000 */
[----:B------:R-:W-:Y:S08]  /*2510*/  @!P1 BRA `(.L_x_1983) ;  /* 0x0000000000209947 */ /* 0x000ff00003800000 */
        /* <DEDUP_REMOVED lines=8> */
.L_x_1983:
[----:B0-----:R-:W-:Y:S01]  /*25a0*/  SEL R73, R140, R69, P5 ;  /* 0x000000458c497207 */ /* 0x001fe20002800000 */
[--C-:B------:R-:W-:Y:S01]  /*25b0*/  FFMA.FTZ R91, R91, R124, R123.reuse ;  /* 0x0000007c5b5b7223 */ /* 0x100fe2000001007b */
[----:B------:R-:W-:Y:S01]  /*25c0*/  SEL R74, R138, R70, P5 ;  /* 0x000000468a4a7207 */ /* 0x000fe20002800000 */
[----:B------:R-:W-:Y:S01]  /*25d0*/  FFMA.FTZ R124, R109, R124, R123 ;  /* 0x0000007c6d7c7223 */ /* 0x000fe2000001007b */
[----:B------:R-:W-:Y:S01]  /*25e0*/  SEL R75, R137, R71, P5 ;  /* 0x00000047894b7207 */ /* 0x000fe20002800000 */
[----:B------:R-:W-:Y:S01]  /*25f0*/  F2F.BF16.F32 R107, R107 ;  /* 0x0000006b006b7304 */ /* 0x000fe20000202000 */
[----:B------:R-:W-:Y:S01]  /*2600*/  SEL R72, R135, R68, P5 ;  /* 0x0000004487487207 */ /* 0x000fe20002800000 */
[----:B------:R-:W-:Y:S01]  /*2610*/  FADD.FTZ R91, R90, -R91 ;  /* 0x8000005b5a5b7221 */ /* 0x000fe20000010000 */
[----:B------:R-:W-:Y:S01]  /*2620*/  FMUL.FTZ R117, R126, R117 ;  /* 0x000000757e757220 */ /* 0x000fe20000410000 */
[----:B------:R-:W-:Y:S02]  /*2630*/  LOP3.LUT P6, RZ, R120, 0xff0000, RZ, 0xc0, !PT ;  /* 0x00ff000078ff7812 */ /* 0x000fe400078cc0ff */
[----:B------:R0:W-:Y:S01]  /*2640*/  @P4 STG.E.128 desc[UR4][R86.64], R72 ;  /* 0x0000004856004986 */ /* 0x0001e2000c101d04 */
[----:B------:R-:W-:Y:S01]  /*2650*/  @P3 FADD.FTZ R117, R66, R117 ;  /* 0x0000007542753221 */ /* 0x000fe20000010000 */
[----:B------:R-:W1:Y:S01]  /*2660*/  F2F.BF16.F32 R134, R134 ;  /* 0x0000008600867304 */ /* 0x000e620000202000 */
[----:B------:R-:W-:-:S02]  /*2670*/  @P1 F2FP.BF16.F32.PACK_AB R115, RZ, R115 ;  /* 0x00000073ff73123e */ /* 0x000fc400000010ff */
[----:B------:R-:W-:Y:S01]  /*2680*/  FMUL.FTZ R118, R117, UR17 ;  /* 0x0000001175767c20 */ /* 0x000fe20008410000 */
[----:B------:R-:W-:Y:S02]  /*2690*/  @P1 F2FP.BF16.F32.PACK_AB R114, RZ, R114 ;  /* 0x00000072ff72123e */ /* 0x000fe400000010ff */
[----:B------:R-:W-:Y:S02]  /*26a0*/  @P1 F2FP.BF16.F32.PACK_AB R116, RZ, R116 ;  /* 0x00000074ff74123e */ /* 0x000fe400000010ff */
[----:B------:R-:W2:Y:S01]  /*26b0*/  F2F.BF16.F32 R125, R125 ;  /* 0x0000007d007d7304 */ /* 0x000ea20000202000 */
[----:B------:R-:W-:Y:S02]  /*26c0*/  FSEL R131, R118, RZ, P6 ;  /* 0x000000ff76837208 */ /* 0x000fe40003000000 */
[----:B------:R-:W-:Y:S01]  /*26d0*/  @P1 PRMT R95, R115, 0x7610, R95 ;  /* 0x00007610735f1816 */ /* 0x000fe2000000005f */
[----:B------:R-:W-:Y:S01]  /*26e0*/  IMAD.SHL.U32 R115, R105, 0x8, RZ ;  /* 0x0000000869737824 */ /* 0x000fe200078e00ff */
[----:B------:R-:W-:Y:S01]  /*26f0*/  @P1 PRMT R0, R114, 0x7610, R0 ;  /* 0x0000761072001816 */ /* 0x000fe20000000000 */
[----:B-1----:R-:W-:-:S02]  /*2700*/  IMAD.U32 R134, R134, 0x10000, RZ ;  /* 0x0001000086867824 */ /* 0x002fc400078e00ff */
[----:B0-----:R-:W-:Y:S01]  /*2710*/  FADD.FTZ R73, R121, -R124 ;  /* 0x8000007c79497221 */ /* 0x001fe20000010000 */
[----:B------:R-:W-:Y:S01]  /*2720*/  FMUL.FTZ R121, R126, R91 ;  /* 0x0000005b7e797220 */ /* 0x000fe20000410000 */
[----:B------:R-:W0:Y:S01]  /*2730*/  F2F.BF16.F32 R144, R144 ;  /* 0x0000009000907304 */ /* 0x000e220000202000 */
[----:B------:R-:W-:Y:S01]  /*2740*/  @P1 PRMT R7, R116, 0x7610, R7 ;  /* 0x0000761074071816 */ /* 0x000fe20000000007 */
[----:B------:R-:W-:Y:S01]  /*2750*/  FMUL.FTZ R126, R126, R73 ;  /* 0x000000497e7e7220 */ /* 0x000fe20000410000 */
[----:B------:R-:W-:Y:S01]  /*2760*/  @P3 FADD.FTZ R121, R64, R121 ;  /* 0x0000007940793221 */ /* 0x000fe20000010000 */
[----:B------:R-:W-:-:S04]  /*2770*/  IMAD.WIDE.U32 R72, R107, 0x10000, RZ ;  /* 0x000100006b487825 */ /* 0x000fc800078e00ff */
[----:B------:R-:W-:Y:S01]  /*2780*/  @P3 FADD.FTZ R126, R67, R126 ;  /* 0x0000007e437e3221 */ /* 0x000fe20000010000 */
[----:B------:R-:W-:Y:S01]  /*2790*/  LOP3.LUT P3, RZ, R120, 0xff000000, RZ, 0xc0, !PT ;  /* 0xff00000078ff7812 */ /* 0x000fe2000786c0ff */
[----:B------:R-:W1:Y:S01]  /*27a0*/  F2F.BF16.F32 R127, R127 ;  /* 0x0000007f007f7304 */ /* 0x000e620000202000 */
[----:B--2---:R-:W-:Y:S01]  /*27b0*/  LOP3.LUT R73, R73, R134, R125, 0xfe, !PT ;  /* 0x0000008649497212 */ /* 0x004fe200078efe7d */
[----:B------:R-:W-:Y:S01]  /*27c0*/  FMUL.FTZ R123, R126, UR17 ;  /* 0x000000117e7b7c20 */ /* 0x000fe20008410000 */
[----:B------:R-:W-:Y:S01]  /*27d0*/  IMAD.SHL.U32 R125, R104, 0x8, RZ ;  /* 0x00000008687d7824 */ /* 0x000fe200078e00ff */
[----:B------:R-:W-:-:S03]  /*27e0*/  SHF.R.U32.HI R104, RZ, 0x1d, R104 ;  /* 0x0000001dff687819 */ /* 0x000fc60000011668 */
[----:B------:R-:W-:Y:S01]  /*27f0*/  FSEL R109, R123, RZ, P3 ;  /* 0x000000ff7b6d7208 */ /* 0x000fe20001800000 */
[----:B------:R-:W2:Y:S01]  /*2800*/  F2F.BF16.F32 R133, R133 ;  /* 0x0000008500857304 */ /* 0x000ea20000202000 */
[----:B------:R-:W-:Y:S01]  /*2810*/  LOP3.LUT P3, RZ, R120, 0xff, RZ, 0xc0, !PT ;  /* 0x000000ff78ff7812 */ /* 0x000fe2000786c0ff */
[----:B0-----:R-:W-:-:S04]  /*2820*/  IMAD.WIDE.U32 R74, R144, 0x10000, RZ ;  /* 0x00010000904a7825 */ /* 0x001fc800078e00ff */
[----:B------:R-:W-:Y:S01]  /*2830*/  FMUL.FTZ R120, R121, UR17 ;  /* 0x0000001179787c20 */ /* 0x000fe20008410000 */
[----:B-1----:R-:W-:Y:S01]  /*2840*/  LOP3.LUT R86, R74, R127, RZ, 0xfc, !PT ;  /* 0x0000007f4a567212 */ /* 0x002fe200078efcff */
[----:B------:R-:W0:Y:S01]  /*2850*/  F2F.BF16.F32 R143, R143 ;  /* 0x0000008f008f7304 */ /* 0x000e220000202000 */
[----:B--2---:R-:W-:-:S07]  /*2860*/  SHF.L.U32 R133, R133, 0x10, RZ ;  /* 0x0000001085857819 */ /* 0x004fce00000006ff */
[----:B------:R1:W2:Y:S01]  /*2870*/  F2F.BF16.F32 R135, R130 ;  /* 0x0000008200877304 */ /* 0x0002a20000202000 */
[----:B0-----:R-:W-:-:S07]  /*2880*/  LOP3.LUT R87, R75, R133, R143, 0xfe, !PT ;  /* 0x000000854b577212 */ /* 0x001fce00078efe8f */
[----:B------:R-:W0:Y:S01]  /*2890*/  F2F.BF16.F32 R136, R136 ;  /* 0x0000008800887304 */ /* 0x000e220000202000 */
[----:B-1----:R-:W-:Y:S02]  /*28a0*/  FSEL R130, R120, RZ, P3 ;  /* 0x000000ff78827208 */ /* 0x002fe40001800000 */
[----:B------:R-:W-:Y:S02]  /*28b0*/  IADD3 R74, P3, R125, UR20, RZ ;  /* 0x000000147d4a7c10 */ /* 0x000fe4000ff7e0ff */
[----:B--2---:R-:W-:-:S03]  /*28c0*/  LOP3.LUT R72, R72, R135, RZ, 0xfc, !PT ;  /* 0x0000008748487212 */ /* 0x004fc600078efcff */
[----:B------:R-:W1:Y:S01]  /*28d0*/  F2F.BF16.F32 R109, R109 ;  /* 0x0000006d006d7304 */ /* 0x000e620000202000 */
[----:B------:R-:W-:Y:S02]  /*28e0*/  IADD3.X R75, R104, UR21, RZ, P3, !PT ;  /* 0x00000015684b7c10 */ /* 0x000fe40009ffe4ff */
[----:B------:R-:W-:-:S03]  /*28f0*/  @P1 LOP3.LUT P3, RZ, R16, 0xff00, RZ, 0xc0, !PT ;  /* 0x0000ff0010ff1812 */ /* 0x000fc6000786c0ff */
[----:B------:R2:W-:Y:S01]  /*2900*/  STG.E.64 desc[UR4][R74.64], R72 ;  /* 0x000000484a007986 */ /* 0x0005e2000c101b04 */
[----:B------:R-:W-:Y:S01]  /*2910*/  @P1 FSEL R124, R106, RZ, P3 ;  /* 0x000000ff6a7c1208 */ /* 0x000fe20001800000 */
[----:B------:R-:W3:Y:S01]  /*2920*/  F2F.BF16.F32 R131, R131 ;  /* 0x0000008300837304 */ /* 0x000ee20000202000 */
[----:B------:R-:W-:Y:S01]  /*2930*/  @P1 LOP3.LUT P3, RZ, R16, 0xff0000, RZ, 0xc0, !PT ;  /* 0x00ff000010ff1812 */ /* 0x000fe2000786c0ff */
[----:B0-----:R-:W-:-:S03]  /*2940*/  IMAD.WIDE.U32 R106, R136, 0x10000, RZ ;  /* 0x00010000886a7825 */ /* 0x001fc600078e00ff */
[----:B------:R-:W-:Y:S02]  /*2950*/  @P1 FSEL R122, R122, RZ, P3 ;  /* 0x000000ff7a7a1208 */ /* 0x000fe40001800000 */
[----:B-1----:R-:W-:Y:S01]  /*2960*/  SHF.L.U32 R109, R109, 0x10, RZ ;  /* 0x000000106d6d7819 */ /* 0x002fe200000006ff */
[----:B------:R-:W0:Y:S03]  /*2970*/  F2F.BF16.F32 R149, R149 ;  /* 0x0000009500957304 */ /* 0x000e260000202000 */
[----:B---3--:R-:W-:-:S05]  /*2980*/  LOP3.LUT R107, R107, R109, R131, 0xfe, !PT ;  /* 0x0000006d6b6b7212 */ /* 0x008fca00078efe83 */
[----:B------:R-:W1:Y:S01]  /*2990*/  F2F.BF16.F32 R139, R139 ;  /* 0x0000008b008b7304 */ /* 0x000e620000202000 */
[----:B0-----:R-:W-:-:S07]  /*29a0*/  IMAD.WIDE.U32 R90, R149, 0x10000, RZ ;  /* 0x00010000955a7825 */ /* 0x001fce00078e00ff */
[----:B------:R-:W0:Y:S01]  /*29b0*/  F2F.BF16.F32 R151, R151 ;  /* 0x0000009700977304 */ /* 0x000e220000202000 */
[----:B-1----:R-:W-:-:S07]  /*29c0*/  IMAD.U32 R139, R139, 0x10000, RZ ;  /* 0x000100008b8b7824 */ /* 0x002fce00078e00ff */
[----:B------:R-:W1:Y:S01]  /*29d0*/  F2F.BF16.F32 R141, R141 ;  /* 0x0000008d008d7304 */ /* 0x000e620000202000 */
[----:B0-----:R-:W-:-:S07]  /*29e0*/  LOP3.LUT R91, R91, R139, R151, 0xfe, !PT ;  /* 0x0000008b5b5b7212 */ /* 0x001fce00078efe97 */
[----:B------:R0:W3:Y:S01]  /*29f0*/  F2F.BF16.F32 R127, R130 ;  /* 0x00000082007f7304 */ /* 0x0000e20000202000 */
[----:B-1----:R-:W-:Y:S02]  /*2a00*/  LOP3.LUT R90, R90, R141, RZ, 0xfc, !PT ;  /* 0x0000008d5a5a7212 */ /* 0x002fe400078efcff */
[----:B0-----:R-:W-:Y:S02]  /*2a10*/  @P1 F2FP.BF16.F32.PACK_AB R130, RZ, R108 ;  /* 0x0000006cff82123e */ /* 0x001fe400000010ff */
[C---:B------:R-:W-:Y:S02]  /*2a20*/  @P4 LEA R108, P3, R105.reuse, UR18, 0x4 ;  /* 0x00000012696c4c11 */ /* 0x040fe4000f8620ff */
[----:B------:R-:W-:Y:S02]  /*2a30*/  @P1 PRMT R11, R130, 0x7610, R11 ;  /* 0x00007610820b1816 */ /* 0x000fe4000000000b */
[----:B------:R-:W-:Y:S02]  /*2a40*/  @P4 LEA.HI.X R109, R105, UR19, RZ, 0x4, P3 ;  /* 0x00000013696d4c11 */ /* 0x000fe400098f24ff */
[----:B------:R-:W-:-:S02]  /*2a50*/  @P1 LOP3.LUT P3, RZ, R16, 0xff, RZ, 0xc0, !PT ;  /* 0x000000ff10ff1812 */ /* 0x000fc4000786c0ff */
[----:B---3--:R-:W-:Y:S02]  /*2a60*/  LOP3.LUT R106, R106, R127, RZ, 0xfc, !PT ;  /* 0x0000007f6a6a7212 */ /* 0x008fe400078efcff */
[----:B------:R-:W-:Y:S02]  /*2a70*/  @P1 FSEL R119, R119, RZ, P3 ;  /* 0x000000ff77771208 */ /* 0x000fe40001800000 */
[----:B------:R-:W-:Y:S01]  /*2a80*/  @P1 LOP3.LUT P3, RZ, R16, 0xff000000, RZ, 0xc0, !PT ;  /* 0xff00000010ff1812 */ /* 0x000fe2000786c0ff */
[----:B--2---:R-:W-:-:S12]  /*2a90*/  @!P1 BRA `(.L_x_1984) ;  /* 0x0000000000209947 */ /* 0x004fd80003800000 */
        /* <DEDUP_REMOVED lines=8> */
.L_x_1984:
        /* <DEDUP_REMOVED lines=8> */
[C---:B------:R-:W-:Y:S01]  /*2ba0*/  @P1 LOP3.LUT P3, RZ, R17.reuse, 0xff00, RZ, 0xc0, !PT ;  /* 0x0000ff0011ff1812 */ /* 0x040fe2000786c0ff */
        /* <DEDUP_REMOVED lines=29> */
.L_x_1985:
[----:B------:R-:W-:Y:S01]  /*2d80*/  @P1 FSEL R76, R76, RZ, P3 ;  /* 0x000000ff4c4c1208 */ /* 0x000fe20001800000 */
[----:B------:R1:W-:Y:S01]  /*2d90*/  @P4 STG.E.128 desc[UR4][R88.64], R72 ;  /* 0x0000004858004986 */ /* 0x0003e2000c101d04 */
[----:B------:R-:W-:Y:S02]  /*2da0*/  @P1 LOP3.LUT P3, RZ, R17, 0xff000000, RZ, 0xc0, !PT ;  /* 0xff00000011ff1812 */ /* 0x000fe4000786c0ff */
[----:B------:R-:W-:Y:S02]  /*2db0*/  @P1 F2FP.BF16.F32.PACK_AB R76, RZ, R76 ;  /* 0x0000004cff4c123e */ /* 0x000fe400000010ff */
[----:B------:R-:W-:Y:S02]  /*2dc0*/  @P1 FSEL R77, R77, RZ, P3 ;  /* 0x000000ff4d4d1208 */ /* 0x000fe40001800000 */
[----:B------:R-:W-:Y:S02]  /*2dd0*/  @P1 PRMT R0, R76, 0x7610, R0 ;  /* 0x000076104c001816 */ /* 0x000fe40000000000 */
[----:B------:R-:W-:Y:S01]  /*2de0*/  @P1 F2FP.BF16.F32.PACK_AB R76, RZ, R77 ;  /* 0x0000004dff4c123e */ /* 0x000fe200000010ff */
[----:B------:R-:W-:Y:S01]  /*2df0*/  IMAD.SHL.U32 R77, R12, 0x8, RZ ;  /* 0x000000080c4d7824 */ /* 0x000fe200078e00ff */
[----:B------:R-:W-:-:S02]  /*2e00*/  SHF.R.U32.HI R78, RZ, 0x1d, R12 ;  /* 0x0000001dff4e7819 */ /* 0x000fc4000001160c */
[----:B------:R-:W-:Y:S01]  /*2e10*/  SEL R69, R79, R69, P5 ;  /* 0x000000454f457207 */ /* 0x000fe20002800000 */
[----:B------:R-:W-:Y:S01]  /*2e20*/  IMAD.SHL.U32 R79, R13, 0x8, RZ ;  /* 0x000000080d4f7824 */ /* 0x000fe200078e00ff */
[----:B------:R-:W-:Y:S02]  /*2e30*/  SEL R70, R117, R70, P5 ;  /* 0x0000004675467207 */ /* 0x000fe40002800000 */
[----:B------:R-:W-:Y:S02]  /*2e40*/  SEL R68, R121, R68, P5 ;  /* 0x0000004479447207 */ /* 0x000fe40002800000 */
[----:B-1----:R-:W-:Y:S02]  /*2e50*/  IADD3 R72, P3, R77, UR20, RZ ;  /* 0x000000144d487c10 */ /* 0x002fe4000ff7e0ff */
[----:B------:R-:W-:Y:S02]  /*2e60*/  SEL R71, R126, R71, P5 ;  /* 0x000000477e477207 */ /* 0x000fe40002800000 */
[----:B------:R-:W-:-:S02]  /*2e70*/  IADD3.X R73, R78, UR21, RZ, P3, !PT ;  /* 0x000000154e497c10 */ /* 0x000fc40009ffe4ff */
[----:B------:R-:W-:Y:S02]  /*2e80*/  @P1 F2FP.BF16.F32.PACK_AB R110, RZ, R110 ;  /* 0x0000006eff6e123e */ /* 0x000fe400000010ff */
[----:B------:R-:W-:Y:S01]  /*2e90*/  @P1 F2FP.BF16.F32.PACK_AB R111, RZ, R111 ;  /* 0x0000006fff6f123e */ /* 0x000fe200000010ff */
[----:B------:R1:W-:Y:S01]  /*2ea0*/  STG.E.64 desc[UR4][R72.64], R90 ;  /* 0x0000005a48007986 */ /* 0x0003e2000c101b04 */
[----:B0-----:R-:W-:Y:S02]  /*2eb0*/  SHF.R.U32.HI R82, RZ, 0x1d, R13 ;  /* 0x0000001dff527819 */ /* 0x001fe4000001160d */
[----:B------:R-:W-:Y:S02]  /*2ec0*/  IADD3 R74, P3, R79, UR20, RZ ;  /* 0x000000144f4a7c10 */ /* 0x000fe4000ff7e0ff */
[----:B------:R-:W-:Y:S02]  /*2ed0*/  @P4 LEA R12, P5, R13, UR18, 0x4 ;  /* 0x000000120d0c4c11 */ /* 0x000fe4000f8a20ff */
[----:B------:R-:W-:-:S02]  /*2ee0*/  @P1 PRMT R11, R110, 0x7610, R11 ;  /* 0x000076106e0b1816 */ /* 0x000fc4000000000b */
        /* <DEDUP_REMOVED lines=13> */
.L_x_1986:
[----:B------:R1:W-:Y:S01]  /*2fc0*/  @P4 STG.E.128 desc[UR4][R12.64], R68 ;  /* 0x000000440c004986 */ /* 0x0003e2000c101d04 */
[C---:B------:R-:W-:Y:S02]  /*2fd0*/  @P1 LOP3.LUT P5, RZ, R18.reuse, 0xff00, RZ, 0xc0, !PT ;  /* 0x0000ff0012ff1812 */ /* 0x040fe400078ac0ff */
[C---:B------:R-:W-:Y:S01]  /*2fe0*/  @P1 LOP3.LUT P4, RZ, R18.reuse, 0xff0000, RZ, 0xc0, !PT ;  /* 0x00ff000012ff1812 */ /* 0x040fe2000788c0ff */
        /* <DEDUP_REMOVED lines=18> */
[----:B0-----:R-:W-:Y:S01]  /*3110*/  PRMT R73, R95, 0x5410, R7 ;  /* 0x000054105f497816 */ /* 0x001fe20000000007 */
[----:B------:R-:W-:-:S04]  /*3120*/  IMAD.WIDE.U32 R12, R12, 0x10000, RZ ;  /* 0x000100000c0c7825 */ /* 0x000fc800078e00ff */
[----:B------:R-:W-:Y:S01]  /*3130*/  IMAD.X R103, R82, 0x1, R103, P1 ;  /* 0x0000000152677824 */ /* 0x000fe200008e0667 */
[----:B------:R-:W-:Y:S02]  /*3140*/  LOP3.LUT R13, R73, R13, RZ, 0xfc, !PT ;  /* 0x0000000d490d7212 */ /* 0x000fe400078efcff */
[----:B------:R-:W-:-:S05]  /*3150*/  LOP3.LUT R12, R12, 0xffff, R0, 0xf8, !PT ;  /* 0x0000ffff0c0c7812 */ /* 0x000fca00078ef800 */
[----:B------:R1:W-:Y:S02]  /*3160*/  STG.E.64 desc[UR4][R102.64], R12 ;  /* 0x0000000c66007986 */ /* 0x0003e4000c101b04 */
.L_x_1987:
        /* <DEDUP_REMOVED lines=35> */
[----:B------:R-:W-:-:S07]  /*33a0*/  IMAD.MOV.U32 R43, RZ, RZ, R10 ;  /* 0x000000ffff2b7224 */ /* 0x000fce00078e000a */
.L_x_1981:
        /* <DEDUP_REMOVED lines=21> */
.L_x_1982:
[----:B------:R-:W-:Y:S01]  /*3500*/  HFMA2.MMA R76, -RZ, RZ, 0, 9.5367431640625e-07 ;  /* 0x00000010ff4c7435 */ /* 0x000fe200000001ff */
[----:B------:R-:W-:Y:S01]  /*3510*/  IMAD.MOV.U32 R77, RZ, RZ, 0x1f ;  /* 0x0000001fff4d7424 */ /* 0x000fe200078e00ff */
[----:B------:R-:W-:-:S09]  /*3520*/  MOV R78, 0xffffffff ;  /* 0xffffffff004e7802 */ /* 0x000fd20000000f00 */
[----:B-----5:R-:W-:Y:S05]  /*3530*/  WARPSYNC.COLLECTIVE R78, `(.L_x_1989) ;  /* 0x000000004e087348 */ /* 0x020fea0003c00000 */
[----:B------:R0:W1:Y:S02]  /*3540*/  SHFL.DOWN P3, R75, R79, R76, R77 ;  /* 0x0800004c4f4b7389 */ /* 0x000064000006004d */
[----:B01---5:R-:W-:Y:S01]  /*3550*/  ENDCOLLECTIVE ;  /* 0x000000000000791b */ /* 0x023fe20003800000 */
.L_x_1989:
[----:B------:R-:W-:Y:S01]  /*3560*/  FADD.FTZ R72, R79, R75 ;  /* 0x0000004b4f487221 */ /* 0x000fe20000010000 */
[----:B------:R-:W-:-:S07]  /*3570*/  IMAD.MOV.U32 R79, RZ, RZ, R73 ;  /* 0x000000ffff4f7224 */ /* 0x000fce00078e0049 */
[----:B------:R-:W-:Y:S05]  /*3580*/  WARPSYNC.COLLECTIVE R78, `(.L_x_1990) ;  /* 0x000000004e087348 */ /* 0x000fea0003c00000 */
[----:B------:R0:W1:Y:S02]  /*3590*/  SHFL.DOWN P3, R75, R79, R76, R77 ;  /* 0x0800004c4f4b7389 */ /* 0x000064000006004d */
[----:B01----:R-:W-:Y:S01]  /*35a0*/  ENDCOLLECTIVE ;  /* 0x000000000000791b */ /* 0x003fe20003800000 */
.L_x_1990:
[----:B------:R-:W-:Y:S01]  /*35b0*/  HFMA2.MMA R76, -RZ, RZ, 0, 4.76837158203125e-07 ;  /* 0x00000008ff4c7435 */ /* 0x000fe200000001ff */
[----:B------:R-:W-:Y:S01]  /*35c0*/  IMAD.MOV.U32 R79, RZ, RZ, R72 ;  /* 0x000000ffff4f7224 */ /* 0x000fe200078e0048 */
[----:B------:R-:W-:-:S09]  /*35d0*/  MOV R74, R75 ;  /* 0x0000004b004a7202 */ /* 0x000fd20000000f00 */
[----:B------:R-:W-:Y:S05]  /*35e0*/  WARPSYNC.COLLECTIVE R78, `(.L_x_1991) ;  /* 0x000000004e087348 */ /* 0x000fea0003c00000 */
[----:B------:R0:W1:Y:S02]  /*35f0*/  SHFL.DOWN P3, R75, R79, R76, R77 ;  /* 0x0800004c4f4b7389 */ /* 0x000064000006004d */
[----:B01----:R-:W-:Y:S01]  /*3600*/  ENDCOLLECTIVE ;  /* 0x000000000000791b */ /* 0x003fe20003800000 */
.L_x_1991:
[----:B------:R-:W-:-:S04]  /*3610*/  FADD.FTZ R151, R73, R74 ;  /* 0x0000004a49977221 */ /* 0x000fc80000010000 */
[----:B------:R-:W-:Y:S02]  /*3620*/  IMAD.MOV.U32 R79, RZ, RZ, R151 ;  /* 0x000000ffff4f7224 */ /* 0x000fe400078e0097 */
[----:B------:R-:W-:-:S07]  /*3630*/  FADD.FTZ R123, R72, R75 ;  /* 0x0000004b487b7221 */ /* 0x000fce0000010000 */
[----:B------:R-:W-:Y:S05]  /*3640*/  WARPSYNC.COLLECTIVE R78, `(.L_x_1992) ;  /* 0x000000004e087348 */ /* 0x000fea0003c00000 */
[----:B------:R0:W1:Y:S02]  /*3650*/  SHFL.DOWN P3, R75, R79, R76, R77 ;  /* 0x0800004c4f4b7389 */ /* 0x000064000006004d */
[----:B01----:R-:W-:Y:S01]  /*3660*/  ENDCOLLECTIVE ;  /* 0x000000000000791b */ /* 0x003fe20003800000 */
.L_x_1992:
[----:B------:R-:W-:Y:S01]  /*3670*/  HFMA2.MMA R76, -RZ, RZ, 0, 2.384185791015625e-07 ;  /* 0x00000004ff4c7435 */ /* 0x000fe200000001ff */
[----:B------:R-:W-:Y:S01]  /*3680*/  IMAD.MOV.U32 R79, RZ, RZ, R123 ;  /* 0x000000ffff4f7224 */ /* 0x000fe200078e007b */
[----:B------:R-:W-:-:S09]  /*3690*/  MOV R74, R75 ;  /* 0x0000004b004a7202 */ /* 0x000fd20000000f00 */
[----:B------:R-:W-:Y:S05]  /*36a0*/  WARPSYNC.COLLECTIVE R78, `(.L_x_1993) ;  /* 0x000000004e087348 */ /* 0x000fea0003c00000 */
[----:B------:R0:W1:Y:S02]  /*36b0*/  SHFL.DOWN P3, R75, R79, R76, R77 ;  /* 0x0800004c4f4b7389 */ /* 0x000064000006004d */
[----:B01----:R-:W-:Y:S01]  /*36c0*/  ENDCOLLECTIVE ;  /* 0x000000000000791b */ /* 0x003fe20003800000 */
.L_x_1993:
[----:B------:R-:W-:-:S04]  /*36d0*/  FADD.FTZ R152, R151, R74 ;  /* 0x0000004a97987221 */ /* 0x000fc80000010000 */
[----:B------:R-:W-:Y:S02]  /*36e0*/  IMAD.MOV.U32 R79, RZ, RZ, R152 ;  /* 0x000000ffff4f7224 */ /* 0x000fe400078e0098 */
[----:B------:R-:W-:-:S07]  /*36f0*/  FADD.FTZ R124, R123, R75 ;  /* 0x0000004b7b7c7221 */ /* 0x000fce0000010000 */
[----:B------:R-:W-:Y:S05]  /*3700*/  WARPSYNC.COLLECTIVE R78, `(.L_x_1994) ;  /* 0x000000004e087348 */ /* 0x000fea0003c00000 */
[----:B------:R0:W1:Y:S02]  /*3710*/  SHFL.DOWN P3, R75, R79, R76, R77 ;  /* 0x0800004c4f4b7389 */ /* 0x000064000006004d */
[----:B01----:R-:W-:Y:S01]  /*3720*/  ENDCOLLECTIVE ;  /* 0x000000000000791b */ /* 0x003fe20003800000 */
.L_x_1994:
[----:B------:R-:W-:Y:S01]  /*3730*/  HFMA2.MMA R76, -RZ, RZ, 0, 1.1920928955078125e-07 ;  /* 0x00000002ff4c7435 */ /* 0x000fe200000001ff */
[----:B------:R-:W-:Y:S01]  /*3740*/  IMAD.MOV.U32 R79, RZ, RZ, R124 ;  /* 0x000000ffff4f7224 */ /* 0x000fe200078e007c */
[----:B------:R-:W-:-:S09]  /*3750*/  MOV R153, R75 ;  /* 0x0000004b00997202 */ /* 0x000fd20000000f00 */
[----:B------:R-:W-:Y:S05]  /*3760*/  WARPSYNC.COLLECTIVE R78, `(.L_x_1995) ;  /* 0x000000004e087348 */ /* 0x000fea0003c00000 */
[----:B------:R0:W1:Y:S02]  /*3770*/  SHFL.DOWN P3, R75, R79, R76, R77 ;  /* 0x0800004c4f4b7389 */ /* 0x000064000006004d */
[----:B01----:R-:W-:Y:S01]  /*3780*/  ENDCOLLECTIVE ;  /* 0x000000000000791b */ /* 0x003fe20003800000 */
.L_x_1995:
[----:B------:R-:W-:-:S04]  /*3790*/  FADD.FTZ R153, R152, R153 ;  /* 0x0000009998997221 */ /* 0x000fc80000010000 */
[----:B------:R-:W-:Y:S02]  /*37a0*/  IMAD.MOV.U32 R79, RZ, RZ, R153 ;  /* 0x000000ffff4f7224 */ /* 0x000fe400078e0099 */
[----:B------:R-:W-:-:S07]  /*37b0*/  FADD.FTZ R74, R124, R75 ;  /* 0x0000004b7c4a7221 */ /* 0x000fce0000010000 */
[----:B------:R-:W-:Y:S05]  /*37c0*/  WARPSYNC.COLLECTIVE R78, `(.L_x_1996) ;  /* 0x000000004e087348 */ /* 0x000fea0003c00000 */
[----:B------:R0:W1:Y:S02]  /*37d0*/  SHFL.DOWN P3, R75, R79, R76, R77 ;  /* 0x0800004c4f4b7389 */ /* 0x000064000006004d */
[----:B01----:R-:W-:Y:S01]  /*37e0*/  ENDCOLLECTIVE ;  /* 0x000000000000791b */ /* 0x003fe20003800000 */
.L_x_1996:
[----:B------:R-:W-:Y:S01]  /*37f0*/  HFMA2.MMA R76, -RZ, RZ, 0, 5.9604644775390625e-08 ;  /* 0x00000001ff4c7435 */ /* 0x000fe200000001ff */
[----:B------:R-:W-:Y:S01]  /*3800*/  IMAD.MOV.U32 R79, RZ, RZ, R74 ;  /* 0x000000ffff4f7224 */ /* 0x000fe200078e004a */
[----:B------:R-:W-:-:S09]  /*3810*/  MOV R73, R75 ;  /* 0x0000004b00497202 */ /* 0x000fd20000000f00 */
[----:B------:R-:W-:Y:S05]  /*3820*/  WARPSYNC.COLLECTIVE R78, `(.L_x_1997) ;  /* 0x000000004e087348 */ /* 0x000fea0003c00000 */
[----:B------:R0:W1:Y:S02]  /*3830*/  SHFL.DOWN P3, R75, R79, R76, R77 ;  /* 0x0800004c4f4b7389 */ /* 0x000064000006004d */
[----:B01----:R-:W-:Y:S01]  /*3840*/  ENDCOLLECTIVE ;  /* 0x000000000000791b */ /* 0x003fe20003800000 */
.L_x_1997:
[----:B------:R-:W-:-:S05]  /*3850*/  FADD.FTZ R73, R153, R73 ;  /* 0x0000004999497221 */ /* 0x000fca0000010000 */
[----:B------:R-:W-:Y:S01]  /*3860*/  MOV R79, R73 ;  /* 0x00000049004f7202 */ /* 0x000fe20000000f00 */
[----:B------:R-:W-:-:S07]  /*3870*/  IMAD.MOV.U32 R72, RZ, RZ, R75 ;  /* 0x000000ffff487224 */ /* 0x000fce00078e004b */
[----:B------:R-:W-:Y:S05]  /*3880*/  WARPSYNC.COLLECTIVE R78, `(.L_x_1998) ;  /* 0x000000004e087348 */ /* 0x000fea0003c00000 */
[----:B------:R0:W1:Y:S02]  /*3890*/  SHFL.DOWN P3, R75, R79, R76, R77 ;  /* 0x0800004c4f4b7389 */ /* 0x000064000006004d */
[----:B01----:R-:W-:Y:S01]  /*38a0*/  ENDCOLLECTIVE ;  /* 0x000000000000791b */ /* 0x003fe20003800000 */
.L_x_1998:
[----:B------:R-:W-:Y:S05]  /*38b0*/  BRA `(.L_x_1999) ;  /* 0xffffffdc00f47947 */ /* 0x000fea000383ffff */
.L_x_2000:
        /* <DEDUP_REMOVED lines=12> */
.L_x_3936:


//--------------------- .text._ZN10layer_norm31ln_parallel_residual_bwd_kernelINS_13Kernel_traitsIf6__halfS2_S2_fjLj2560ELj1ELj1ELj4ELj8ENS_18Kernel_traits_baseILj2560EfS2_S2_S2_fjLj128EEEEELb0ELb0ELb0EEEvNS_9BwdParamsE --------------------------
	.section	.text._ZN10layer_norm31ln_parallel_residual_bwd_kernelINS_13Kernel_traitsIf6__halfS2_S2_fjLj2560ELj1ELj1ELj4ELj8ENS_18Kernel_traits_baseILj2560EfS2_S2_S2_fjLj128EEEEELb0ELb0ELb0EEEvNS_9BwdParamsE,"ax",@progbits
	.align	128
        .global         _ZN10layer_norm31ln_parallel_residual_bwd_kernelINS_13Kernel_traitsIf6__halfS2_S2_fjLj2560ELj1ELj1ELj4ELj8ENS_18Kernel_traits_baseILj2560EfS2_S2_S2_fjLj128EEEEELb0ELb0ELb0EEEvNS_9BwdParamsE
        .type           _ZN10layer_norm31ln_parallel_residual_bwd_kernelINS_13Kernel_traitsIf6__halfS2_S2_fjLj2560ELj1ELj1ELj4ELj8ENS_18Kernel_traits_baseILj2560EfS2_S2_S2_fjLj128EEEEELb0ELb0ELb0EEEvNS_9BwdParamsE,@function
        .size           _ZN10layer_norm31ln_parallel_residual_bwd_kernelINS_13Kernel_traitsIf6__halfS2_S2_fjLj2560ELj1ELj1ELj4ELj8ENS_18Kernel_traits_baseILj2560EfS2_S2_S2_fjLj128EEEEELb0ELb0ELb0EEEvNS_9BwdParamsE,(.L_x_3937 - _ZN10layer_norm31ln_parallel_residual_bwd_kernelINS_13Kernel_traitsIf6__halfS2_S2_fjLj2560ELj1ELj1ELj4ELj8ENS_18Kernel_traits_baseILj2560EfS2_S2_S2_fjLj128EEEEELb0ELb0ELb0EEEvNS_9BwdParamsE)
        .other          _ZN10layer_norm31ln_parallel_residual_bwd_kernelINS_13Kernel_traitsIf6__halfS2_S2_fjLj2560ELj1ELj1ELj4ELj8ENS_18Kernel_traits_baseILj2560EfS2_S2_S2_fjLj128EEEEELb0ELb0ELb0EEEvNS_9BwdParamsE,@"STO_CUDA_ENTRY STV_DEFAULT"
_ZN10layer_norm31ln_parallel_residual_bwd_kernelINS_13Kernel_traitsIf6__halfS2_S2_fjLj2560ELj1ELj1ELj4ELj8ENS_18Kernel_traits_baseILj2560EfS2_S2_S2_fjLj128EEEEELb0ELb0ELb0EEEvNS_9BwdParamsE:
.text._ZN10layer_norm31ln_parallel_residual_bwd_kernelINS_13Kernel_traitsIf6__halfS2_S2_fjLj2560ELj1ELj1ELj4ELj8ENS_18Kernel_traits_baseILj2560EfS2_S2_S2_fjLj128EEEEELb0ELb0ELb0EEEvNS_9BwdParamsE:
        /* <DEDUP_REMOVED lines=45> */
[C---:B0-----:R-:W-:Y:S01]  /*02d0*/  @P3 IMAD.WIDE.U32 R52, R67.reuse, 0x10, R48 ;  /* 0x0000001043343825 */ /* 0x041fe200078e0030 */
[----:B------:R-:W-:-:S06]  /*02e0*/  @P3 IADD3 R67, R67, 0x80, RZ ;  /* 0x0000008043433810 */ /* 0x000fcc0007ffe0ff */
[----:B------:R-:W0:Y:S01]  /*02f0*/  @P1 LDC.64 R60, c[0x0][0x268] ;  /* 0x00009a00ff3c1b82 */ /* 0x000e220000000a00 */
[C---:B-1----:R-:W-:Y:S01]  /*0300*/  @P2 IMAD.WIDE.U32 R54, R67.reuse, 0x10, R54 ;  /* 0x0000001043362825 */ /* 0x042fe200078e0036 */
[----:B------:R-:W5:Y:S06]  /*0310*/  @P3 LDG.E.128 R16, desc[UR4][R52.64] ;  /* 0x0000000434103981 */ /* 0x000f6c000c1e1d00 */
        /* <DEDUP_REMOVED lines=54> */
[----:B------:R-:W-:Y:S01]  /*0680*/  HFMA2.MMA R124, -RZ, RZ, 0, 5.9604644775390625e-08 ;  /* 0x00000001ff7c7435 */ /* 0x000fe200000001ff */
[----:B------:R-:W-:-:S10]  /*0690*/  MOV R121, RZ ;  /* 0x000000ff00797202 */ /* 0x000fd40000000f00 */
.L_x_2032:
        /* <DEDUP_REMOVED lines=31> */
[--C-:B---3--:R-:W-:Y:S01]  /*0890*/  SHF.R.U64 R183, R126, 0x10, R127.reuse ;  /* 0x000000107eb77819 */ /* 0x108fe2000000127f */
[----:B------:R-:W-:Y:S01]  /*08a0*/  HADD2.F32 R185, -RZ, R127.H0_H0 ;  /* 0x2000007fffb97230 */ /* 0x000fe20000004100 */
[----:B------:R-:W-:-:S03]  /*08b0*/  SHF.R.U32.HI R197, RZ, 0x10, R127 ;  /* 0x00000010ffc57819 */ /* 0x000fc6000001167f */
[----:B------:R-:W-:Y:S01]  /*08c0*/  HADD2.F32 R183, -RZ, R183.H0_H0 ;  /* 0x200000b7ffb77230 */ /* 0x000fe20000004100 */
[----:B----4-:R-:W-:Y:S02]  /*08d0*/  MOV R3, R130 ;  /* 0x0000008200037202 */ /* 0x010fe40000000f00 */
[--C-:B------:R-:W-:Y:S02]  /*08e0*/  SHF.R.U64 R184, R130, 0x10, R131.reuse ;  /* 0x0000001082b87819 */ /* 0x100fe40000001283 */
[----:B------:R-:W-:Y:S02]  /*08f0*/  MOV R182, R131 ;  /* 0x0000008300b67202 */ /* 0x000fe40000000f00 */
[----:B------:R-:W-:Y:S02]  /*0900*/  SHF.R.U32.HI R192, RZ, 0x10, R131 ;  /* 0x00000010ffc07819 */ /* 0x000fe40000011683 */
[----:B--2---:R-:W-:Y:S02]  /*0910*/  MOV R130, R128 ;  /* 0x0000008000827202 */ /* 0x004fe40000000f00 */
[----:B------:R-:W-:-:S02]  /*0920*/  SHF.R.U64 R128, R128, 0x10, R129 ;  /* 0x0000001080807819 */ /* 0x000fc40000001281 */
[----:B------:R-:W-:Y:S02]  /*0930*/  MOV R131, R129 ;  /* 0x0000008100837202 */ /* 0x000fe40000000f00 */
[----:B------:R-:W-:Y:S01]  /*0940*/  SHF.R.U32.HI R198, RZ, 0x10, R129 ;  /* 0x00000010ffc67819 */ /* 0x000fe20000011681 */
[----:B------:R-:W-:Y:S01]  /*0950*/  HADD2.F32 R129, -RZ, R126.H0_H0 ;  /* 0x2000007eff817230 */ /* 0x000fe20000004100 */
[----:B-----5:R-:W-:Y:S01]  /*0960*/  FSEL R126, R125, RZ, !P0 ;  /* 0x000000ff7d7e7208 */ /* 0x020fe20004000000 */
[----:B------:R-:W-:Y:S02]  /*0970*/  HADD2.F32 R127, -RZ, R3.H0_H0 ;  /* 0x20000003ff7f7230 */ /* 0x000fe40000004100 */
[----:B-1----:R-:W-:Y:S02]  /*0980*/  HADD2.F32 R181, -RZ, R130.H0_H0 ;  /* 0x20000082ffb57230 */ /* 0x002fe40000004100 */
[----:B------:R-:W-:Y:S01]  /*0990*/  FADD.FTZ R3, -R126, R129 ;  /* 0x000000817e037221 */ /* 0x000fe20000010100 */
[----:B------:R-:W-:-:S02]  /*09a0*/  HADD2.F32 R197, -RZ, R197.H0_H0 ;  /* 0x200000c5ffc57230 */ /* 0x000fc40000004100 */
[----:B------:R-:W-:Y:S01]  /*09b0*/  FMUL.FTZ R129, R8, R181 ;  /* 0x000000b508817220 */ /* 0x000fe20000410000 */
[----:B------:R-:W-:Y:S01]  /*09c0*/  FMUL.FTZ R3, R190, R3 ;  /* 0x00000003be037220 */ /* 0x000fe20000410000 */
[----:B------:R-:W-:Y:S02]  /*09d0*/  HADD2.F32 R131, -RZ, R131.H0_H0 ;  /* 0x20000083ff837230 */ /* 0x000fe40000004100 */
[C---:B------:R-:W-:Y:S01]  /*09e0*/  FADD.FTZ R185, -R126.reuse, R185 ;  /* 0x000000b97eb97221 */ /* 0x040fe20000010100 */
[----:B------:R-:W-:Y:S02]  /*09f0*/  HADD2.F32 R128, -RZ, R128.H0_H0 ;  /* 0x20000080ff807230 */ /* 0x000fe40000004100 */
[C---:B------:R-:W-:Y:S01]  /*0a00*/  FADD.FTZ R193, -R126.reuse, R183 ;  /* 0x000000b77ec17221 */ /* 0x040fe20000010100 */
[----:B------:R-:W-:Y:S01]  /*0a10*/  FADD.FTZ R197, -R126, R197 ;  /* 0x000000c57ec57221 */ /* 0x000fe20000010100 */
[----:B------:R-:W-:Y:S01]  /*0a20*/  FADD.FTZ R100, R100, R127 ;  /* 0x0000007f64647221 */ /* 0x000fe20000010000 */
[-C--:B------:R-:W-:Y:S01]  /*0a30*/  FFMA.FTZ R186, R4, R127.reuse, R129 ;  /* 0x0000007f04ba7223 */ /* 0x080fe20000010081 */
[----:B------:R-:W-:Y:S01]  /*0a40*/  FFMA.FTZ R120, R3, R127, R120 ;  /* 0x0000007f03787223 */ /* 0x000fe20000010078 */
[----:B------:R-:W-:-:S02]  /*0a50*/  HADD2.F32 R127, -RZ, R182.H0_H0 ;  /* 0x200000b6ff7f7230 */ /* 0x000fc40000004100 */
[----:B------:R-:W-:Y:S01]  /*0a60*/  FMUL.FTZ R183, R10, R131 ;  /* 0x000000830ab77220 */ /* 0x000fe20000410000 */
[----:B------:R-:W-:Y:S02]  /*0a70*/  HADD2.F32 R126, -RZ, R184.H0_H0 ;  /* 0x200000b8ff7e7230 */ /* 0x000fe40000004100 */
        /* <DEDUP_REMOVED lines=8> */
[----:B------:R-:W-:-:S02]  /*0b00*/  HADD2.F32 R198, -RZ, R198.H0_H0 ;  /* 0x200000c6ffc67230 */ /* 0x000fc40000004100 */
[----:B------:R-:W-:Y:S01]  /*0b10*/  FADD.FTZ R101, R101, R126 ;  /* 0x0000007e65657221 */ /* 0x000fe20000010000 */
[-C--:B------:R-:W-:Y:S01]  /*0b20*/  FFMA.FTZ R181, R5, R126.reuse, R130 ;  /* 0x0000007e05b57223 */ /* 0x080fe20000010082 */
[C---:B------:R-:W-:Y:S01]  /*0b30*/  FFMA.FTZ R121, R184.reuse, R126, R121 ;  /* 0x0000007eb8797223 */ /* 0x040fe20000010079 */
[----:B------:R-:W-:Y:S01]  /*0b40*/  FADD.FTZ R126, RZ, R186 ;  /* 0x000000baff7e7221 */ /* 0x000fe20000010000 */
[----:B------:R-:W-:Y:S01]  /*0b50*/  FFMA.FTZ R127, R3, R186, RZ ;  /* 0x000000ba037f7223 */ /* 0x000fe200000100ff */
[----:B------:R-:W-:Y:S02]  /*0b60*/  HADD2.F32 R192, -RZ, R192.H0_H0 ;  /* 0x200000c0ffc07230 */ /* 0x000fe40000004100 */
        /* <DEDUP_REMOVED lines=18> */
.L_x_2003:
[----:B------:R-:W-:Y:S05]  /*0c90*/  BSYNC B0 ;  /* 0x0000000000007941 */ /* 0x000fea0003800000 */
.L_x_2002:
        /* <DEDUP_REMOVED lines=21> */
[----:B------:R-:W-:Y:S02]  /*0df0*/  SHF.R.U64 R201, R130, 0x10, R131 ;  /* 0x0000001082c97819 */ /* 0x000fe40000001283 */
[----:B--2---:R-:W-:-:S02]  /*0e00*/  MOV R130, R172 ;  /* 0x000000ac00827202 */ /* 0x004fc40000000f00 */
[----:B------:R-:W-:Y:S01]  /*0e10*/  SHF.R.U64 R199, R172, 0x10, R173 ;  /* 0x00000010acc77819 */ /* 0x000fe200000012ad */
[----:B------:R-:W-:Y:S01]  /*0e20*/  HADD2.F32 R172, -RZ, R174.H0_H0 ;  /* 0x200000aeffac7230 */ /* 0x000fe20000004100 */
[----:B------:R-:W-:Y:S01]  /*0e30*/  SHF.R.U64 R174, R174, 0x10, R175 ;  /* 0x00000010aeae7819 */ /* 0x000fe200000012af */
[----:B------:R-:W-:Y:S01]  /*0e40*/  HADD2.F32 R175, -RZ, R175.H0_H0 ;  /* 0x200000afffaf7230 */ /* 0x000fe20000004100 */
[----:B------:R-:W-:Y:S02]  /*0e50*/  MOV R192, R131 ;  /* 0x0000008300c07202 */ /* 0x000fe40000000f00 */
[----:B------:R-:W-:Y:S01]  /*0e60*/  SHF.R.U32.HI R200, RZ, 0x10, R131 ;  /* 0x00000010ffc87819 */ /* 0x000fe20000011683 */
[----:B------:R-:W-:Y:S01]  /*0e70*/  HADD2.F32 R174, -RZ, R174.H0_H0 ;  /* 0x200000aeffae7230 */ /* 0x000fe20000004100 */
[----:B------:R-:W-:Y:S02]  /*0e80*/  MOV R131, R173 ;  /* 0x000000ad00837202 */ /* 0x000fe40000000f00 */
[----:B------:R-:W-:Y:S01]  /*0e90*/  SHF.R.U32.HI R198, RZ, 0x10, R173 ;  /* 0x00000010ffc67819 */ /* 0x000fe200000116ad */
[----:B------:R-:W-:-:S02]  /*0ea0*/  HADD2.F32 R173, -RZ, R130.H0_H0 ;  /* 0x20000082ffad7230 */ /* 0x000fc40000004100 */
[C---:B------:R-:W-:Y:S01]  /*0eb0*/  FADD.FTZ R179, -R197.reuse, R172 ;  /* 0x000000acc5b37221 */ /* 0x040fe20000010100 */
[----:B------:R-:W-:Y:S02]  /*0ec0*/  HADD2.F32 R176, -RZ, R176.H0_H0 ;  /* 0x200000b0ffb07230 */ /* 0x000fe40000004100 */
[C---:B------:R-:W-:Y:S01]  /*0ed0*/  FADD.FTZ R177, -R197.reuse, R175 ;  /* 0x000000afc5b17221 */ /* 0x040fe20000010100 */
[----:B------:R-:W-:Y:S02]  /*0ee0*/  HADD2.F32 R172, -RZ, R199.H0_H0 ;  /* 0x200000c7ffac7230 */ /* 0x000fe40000004100 */
[C---:B------:R-:W-:Y:S01]  /*0ef0*/  FADD.FTZ R193, -R197.reuse, R174 ;  /* 0x000000aec5c17221 */ /* 0x040fe20000010100 */
[----:B------:R-:W-:Y:S02]  /*0f00*/  HADD2.F32 R129, -RZ, R129.H0_H0 ;  /* 0x20000081ff817230 */ /* 0x000fe40000004100 */
[----:B------:R-:W-:Y:S01]  /*0f10*/  FMUL.FTZ R175, R16, R173 ;  /* 0x000000ad10af7220 */ /* 0x000fe20000410000 */
[----:B------:R-:W-:Y:S01]  /*0f20*/  FADD.FTZ R197, -R197, R176 ;  /* 0x000000b0c5c57221 */ /* 0x000fe20000010100 */
[----:B------:R-:W-:Y:S01]  /*0f30*/  FMUL.FTZ R179, R190, R179 ;  /* 0x000000b3beb37220 */ /* 0x000fe20000410000 */
[----:B------:R-:W-:-:S02]  /*0f40*/  HADD2.F32 R130, -RZ, R201.H0_H0 ;  /* 0x200000c9ff827230 */ /* 0x000fc40000004100 */
[----:B------:R-:W-:Y:S01]  /*0f50*/  FMUL.FTZ R174, R17, R172 ;  /* 0x000000ac11ae7220 */ /* 0x000fe20000410000 */
[----:B------:R-:W-:Y:S01]  /*0f60*/  FMUL.FTZ R176, R190, R193 ;  /* 0x000000c1beb07220 */ /* 0x000fe20000410000 */
[----:B------:R-:W-:Y:S02]  /*0f70*/  HADD2.F32 R131, -RZ, R131.H0_H0 ;  /* 0x20000083ff837230 */ /* 0x000fe40000004100 */
        /* <DEDUP_REMOVED lines=8> */
[----:B------:R-:W-:-:S02]  /*1000*/  HADD2.F32 R129, -RZ, R192.H0_H0 ;  /* 0x200000c0ff817230 */ /* 0x000fc40000004100 */
[----:B------:R-:W-:Y:S01]  /*1010*/  FADD.FTZ R130, R127, R178 ;  /* 0x000000b27f827221 */ /* 0x000fe20000010000 */
[----:B------:R-:W-:Y:S02]  /*1020*/  HADD2.F32 R198, -RZ, R198.H0_H0 ;  /* 0x200000c6ffc67230 */ /* 0x000fe40000004100 */
[----:B------:R-:W-:Y:S01]  /*1030*/  FMUL.FTZ R175, R18, R131 ;  /* 0x0000008312af7220 */ /* 0x000fe20000410000 */
[----:B------:R-:W-:Y:S01]  /*1040*/  FFMA.FTZ R127, R179, R178, R128 ;  /* 0x000000b2b37f7223 */ /* 0x000fe20000010080 */
[----:B------:R-:W-:Y:S01]  /*1050*/  FMUL.FTZ R177, R190, R177 ;  /* 0x000000b1beb17220 */ /* 0x000fe20000410000 */
[----:B------:R-:W-:Y:S02]  /*1060*/  HADD2.F32 R192, -RZ, R200.H0_H0 ;  /* 0x200000c8ffc07230 */ /* 0x000fe40000004100 */
        /* <DEDUP_REMOVED lines=20> */
.L_x_2005:
[----:B------:R-:W-:Y:S05]  /*11b0*/  BSYNC B0 ;  /* 0x0000000000007941 */ /* 0x000fea0003800000 */
.L_x_2004:
        /* <DEDUP_REMOVED lines=81> */
.L_x_2007:
[----:B------:R-:W-:Y:S05]  /*16d0*/  BSYNC B0 ;  /* 0x0000000000007941 */ /* 0x000fea0003800000 */
.L_x_2006:
        /* <DEDUP_REMOVED lines=81> */
.L_x_2009:
[----:B------:R-:W-:Y:S05]  /*1bf0*/  BSYNC B0 ;  /* 0x0000000000007941 */ /* 0x000fea0003800000 */
.L_x_2008:
        /* <DEDUP_REMOVED lines=19> */
[--C-:B----4-:R-:W-:Y:S02]  /*1d30*/  SHF.R.U64 R200, R130, 0x10, R131.reuse ;  /* 0x0000001082c87819 */ /* 0x110fe40000001283 */
[----:B------:R-:W-:Y:S02]  /*1d40*/  MOV R129, R131 ;  /* 0x0000008300817202 */ /* 0x000fe40000000f00 */
[----:B------:R-:W-:Y:S02]  /*1d50*/  SHF.R.U32.HI R199, RZ, 0x10, R131 ;  /* 0x00000010ffc77819 */ /* 0x000fe40000011683 */
[----:B------:R-:W-:Y:S02]  /*1d60*/  MOV R126, R130 ;  /* 0x00000082007e7202 */ /* 0x000fe40000000f00 */
[----:B--2---:R-:W-:-:S02]  /*1d70*/  SHF.R.U64 R192, R148, 0x10, R149 ;  /* 0x0000001094c07819 */ /* 0x004fc40000001295 */
[----:B------:R-:W-:Y:S02]  /*1d80*/  MOV R131, R149 ;  /* 0x0000009500837202 */ /* 0x000fe40000000f00 */
[----:B------:R-:W-:Y:S02]  /*1d90*/  SHF.R.U32.HI R198, RZ, 0x10, R149 ;  /* 0x00000010ffc67819 */ /* 0x000fe40000011695 */
[--C-:B---3--:R-:W-:Y:S02]  /*1da0*/  SHF.R.U64 R149, R150, 0x10, R151.reuse ;  /* 0x0000001096957819 */ /* 0x108fe40000001297 */
[----:B------:R-:W-:Y:S01]  /*1db0*/  MOV R130, R148 ;  /* 0x0000009400827202 */ /* 0x000fe20000000f00 */
[----:B------:R-:W-:Y:S01]  /*1dc0*/  HADD2.F32 R150, -RZ, R150.H0_H0 ;  /* 0x20000096ff967230 */ /* 0x000fe20000004100 */
[----:B------:R-:W-:Y:S01]  /*1dd0*/  SHF.R.U32.HI R148, RZ, 0x10, R151 ;  /* 0x00000010ff947819 */ /* 0x000fe20000011697 */
[----:B------:R-:W-:Y:S02]  /*1de0*/  HADD2.F32 R125, -RZ, R126.H0_H0 ;  /* 0x2000007eff7d7230 */ /* 0x000fe40000004100 */
[----:B------:R-:W-:-:S02]  /*1df0*/  HADD2.F32 R151, -RZ, R151.H0_H0 ;  /* 0x20000097ff977230 */ /* 0x000fc40000004100 */
[----:B------:R-:W-:Y:S02]  /*1e00*/  HADD2.F32 R126, -RZ, R149.H0_H0 ;  /* 0x20000095ff7e7230 */ /* 0x000fe40000004100 */
[----:B------:R-:W-:Y:S02]  /*1e10*/  HADD2.F32 R149, -RZ, R130.H0_H0 ;  /* 0x20000082ff957230 */ /* 0x000fe40000004100 */
[C---:B------:R-:W-:Y:S01]  /*1e20*/  FADD.FTZ R155, -R197.reuse, R150 ;  /* 0x00000096c59b7221 */ /* 0x040fe20000010100 */
[----:B------:R-:W-:Y:S02]  /*1e30*/  HADD2.F32 R148, -RZ, R148.H0_H0 ;  /* 0x20000094ff947230 */ /* 0x000fe40000004100 */
[C---:B-1----:R-:W-:Y:S01]  /*1e40*/  FADD.FTZ R153, -R197.reuse, R151 ;  /* 0x00000097c5997221 */ /* 0x042fe20000010100 */
[----:B------:R-:W-:Y:S02]  /*1e50*/  HADD2.F32 R130, -RZ, R192.H0_H0 ;  /* 0x200000c0ff827230 */ /* 0x000fe40000004100 */
[C---:B------:R-:W-:Y:S01]  /*1e60*/  FADD.FTZ R193, -R197.reuse, R126 ;  /* 0x0000007ec5c17221 */ /* 0x040fe20000010100 */
[----:B------:R-:W-:Y:S01]  /*1e70*/  FMUL.FTZ R151, R40, R149 ;  /* 0x0000009528977220 */ /* 0x000fe20000410000 */
[----:B------:R-:W-:Y:S01]  /*1e80*/  FADD.FTZ R197, -R197, R148 ;  /* 0x00000094c5c57221 */ /* 0x000fe20000010100 */
[----:B------:R-:W-:Y:S01]  /*1e90*/  FMUL.FTZ R155, R190, R155 ;  /* 0x0000009bbe9b7220 */ /* 0x000fe20000410000 */
[----:B------:R-:W-:-:S02]  /*1ea0*/  HADD2.F32 R126, -RZ, R200.H0_H0 ;  /* 0x200000c8ff7e7230 */ /* 0x000fc40000004100 */
[----:B------:R-:W-:Y:S01]  /*1eb0*/  FMUL.FTZ R148, R41, R130 ;  /* 0x0000008229947220 */ /* 0x000fe20000410000 */
[----:B------:R-:W-:Y:S02]  /*1ec0*/  HADD2.F32 R131, -RZ, R131.H0_H0 ;  /* 0x20000083ff837230 */ /* 0x000fe40000004100 */
[----:B------:R-:W-:Y:S01]  /*1ed0*/  FMUL.FTZ R152, R190, R193 ;  /* 0x000000c1be987220 */ /* 0x000fe20000410000 */
[----:B------:R-:W-:Y:S01]  /*1ee0*/  FFMA.FTZ R154, R36, R125, R151 ;  /* 0x0000007d249a7223 */ /* 0x000fe20000010097 */
[----:B------:R-:W-:Y:S01]  /*1ef0*/  FADD.FTZ R44, R44, R149 ;  /* 0x000000952c2c7221 */ /* 0x000fe20000010000 */
[C---:B------:R-:W-:Y:S01]  /*1f00*/  FFMA.FTZ R64, R155.reuse, R149, R64 ;  /* 0x000000959b407223 */ /* 0x040fe20000010040 */
[----:B------:R-:W-:Y:S01]  /*1f10*/  FADD.FTZ R84, R84, R125 ;  /* 0x0000007d54547221 */ /* 0x000fe20000010000 */
[----:B------:R-:W-:Y:S01]  /*1f20*/  FFMA.FTZ R104, R155, R125, R104 ;  /* 0x0000007d9b687223 */ /* 0x000fe20000010068 */
[----:B------:R-:W-:Y:S02]  /*1f30*/  HADD2.F32 R129, -RZ, R129.H0_H0 ;  /* 0x20000081ff817230 */ /* 0x000fe40000004100 */
[----:B------:R-:W-:Y:S01]  /*1f40*/  FADD.FTZ R85, R85, R126 ;  /* 0x0000007e55557221 */ /* 0x000fe20000010000 */
[----:B------:R-:W-:-:S02]  /*1f50*/  HADD2.F32 R198, -RZ, R198.H0_H0 ;  /* 0x200000c6ffc67230 */ /* 0x000fc40000004100 */
[-C--:B------:R-:W-:Y:S01]  /*1f60*/  FFMA.FTZ R149, R37, R126.reuse, R148 ;  /* 0x0000007e25957223 */ /* 0x080fe20000010094 */
[----:B------:R-:W-:Y:S01]  /*1f70*/  FFMA.FTZ R105, R152, R126, R105 ;  /* 0x0000007e98697223 */ /* 0x000fe20000010069 */
[----:B------:R-:W-:Y:S01]  /*1f80*/  FMUL.FTZ R151, R42, R131 ;  /* 0x000000832a977220 */ /* 0x000fe20000410000 */
[----:B------:R-:W-:Y:S01]  /*1f90*/  FADD.FTZ R126, R127, R154 ;  /* 0x0000009a7f7e7221 */ /* 0x000fe20000010000 */
[----:B------:R-:W-:Y:S01]  /*1fa0*/  FFMA.FTZ R125, R155, R154, R128 ;  /* 0x0000009a9b7d7223 */ /* 0x000fe20000010080 */
[----:B------:R-:W-:Y:S02]  /*1fb0*/  HADD2.F32 R192, -RZ, R199.H0_H0 ;  /* 0x200000c7ffc07230 */ /* 0x000fe40000004100 */
        /* <DEDUP_REMOVED lines=21> */
.L_x_2011:
[----:B------:R-:W-:Y:S05]  /*2110*/  BSYNC B0 ;  /* 0x0000000000007941 */ /* 0x000fea0003800000 */
.L_x_2010:
[----:B------:R-:W-:Y:S01]  /*2120*/  LOP3.LUT P0, RZ, R124, 0xff, RZ, 0xc0, !PT ;  /* 0x000000ff7cff7812 */ /* 0x000fe2000780c0ff */
[----:B------:R-:W-:Y:S01]  /*2130*/  UMOV UR13, 0xffffffff ;  /* 0xffffffff000d7882 */ /* 0x000fe20000000000 */
[----:B------:R-:W-:Y:S02]  /*2140*/  SHF.R.U32.HI R124, RZ, 0x5, R196 ;  /* 0x00000005ff7c7819 */ /* 0x000fe400000116c4 */
[----:B------:R-:W-:Y:S02]  /*2150*/  LOP3.LUT P5, RZ, R196, 0x1f, RZ, 0xc0, !PT ;  /* 0x0000001fc4ff7812 */ /* 0x000fe400078ac0ff */
[----:B-----5:R-:W-:-:S07]  /*2160*/  LOP3.LUT R125, R124, 0x7fffffc, RZ, 0xc0, !PT ;  /* 0x07fffffc7c7d7812 */ /* 0x020fce00078ec0ff */
        /* <DEDUP_REMOVED lines=20> */
.L_x_2051:
        /* <DEDUP_REMOVED lines=9> */
[-C--:B------:R-:W-:Y:S02]  /*2340*/  @!P5 LEA R197, R124, R130.reuse, 0x3 ;  /* 0x000000827cc5d211 */ /* 0x080fe400078e18ff */
[----:B------:R-:W-:-:S03]  /*2350*/  LEA R198, R125, R130, 0x3 ;  /* 0x000000827dc67211 */ /* 0x000fc600078e18ff */
        /* <DEDUP_REMOVED lines=76> */
.L_x_2015:
        /* <DEDUP_REMOVED lines=14> */
.L_x_2016:
[----:B------:R-:W-:-:S07]  /*2900*/  IADD3 R187, R187, 0x80, RZ ;  /* 0x00000080bbbb7810 */ /* 0x000fce0007ffe0ff */
.L_x_2014:
[----:B------:R-:W-:Y:S05]  /*2910*/  BSYNC B0 ;  /* 0x0000000000007941 */ /* 0x000fea0003800000 */
.L_x_2013:
        /* <DEDUP_REMOVED lines=61> */
.L_x_2019:
        /* <DEDUP_REMOVED lines=14> */
.L_x_2020:
[----:B------:R-:W-:-:S07]  /*2dd0*/  IADD3 R187, R187, 0x80, RZ ;  /* 0x00000080bbbb7810 */ /* 0x000fce0007ffe0ff */
.L_x_2018:
[----:B------:R-:W-:Y:S05]  /*2de0*/  BSYNC B0 ;  /* 0x0000000000007941 */ /* 0x000fea0003800000 */
.L_x_2017:
        /* <DEDUP_REMOVED lines=61> */
.L_x_2023:
        /* <DEDUP_REMOVED lines=14> */
.L_x_2024:
[----:B------:R-:W-:-:S07]  /*32a0*/  IADD3 R187, R187, 0x80, RZ ;  /* 0x00000080bbbb7810 */ /* 0x000fce0007ffe0ff */
.L_x_2022:
[----:B------:R-:W-:Y:S05]  /*32b0*/  BSYNC B0 ;  /* 0x0000000000007941 */ /* 0x000fea0003800000 */
.L_x_2021:
        /* <DEDUP_REMOVED lines=61> */
.L_x_2027:
        /* <DEDUP_REMOVED lines=14> */
.L_x_2028:
[----:B------:R-:W-:-:S07]  /*3770*/  IADD3 R187, R187, 0x80, RZ ;  /* 0x00000080bbbb7810 */ /* 0x000fce0007ffe0ff */
.L_x_2026:
[----:B------:R-:W-:Y:S05]  /*3780*/  BSYNC B0 ;  /* 0x0000000000007941 */ /* 0x000fea0003800000 */
.L_x_2025:
[----:B------:R-:W-:Y:S01]  /*3790*/  ISETP.NE.AND P5, PT, R194, RZ, PT ;  /* 0x000000ffc200720c */ /* 0x000fe20003fa5270 */
[----:B------:R-:W-:-:S12]  /*37a0*/  BSSY B0, `(.L_x_2029) ;  /* 0x000004b000007945 */ /* 0x000fd80003800000 */
[----:B------:R-:W-:Y:S05]  /*37b0*/  @!P5 BRA `(.L_x_2030) ;  /* 0x000000040024d947 */ /* 0x000fea0003800000 */
[----:B------:R-:W-:Y:S01]  /*37c0*/  ISETP.NE.U32.AND P5, PT, RZ, UR8, PT ;  /* 0x00000008ff007c0c */ /* 0x000fe2000bfa5070 */
[----:B-12---:R-:W-:Y:S01]  /*37d0*/  FFMA.FTZ R124, R152, R192, R193 ;  /* 0x000000c0987c7223 */ /* 0x006fe200000100c1 */
[----:B------:R-:W-:Y:S02]  /*37e0*/  ISETP.NE.U32.AND P6, PT, RZ, UR14, PT ;  /* 0x0000000eff007c0c */ /* 0x000fe4000bfc5070 */
[----:B------:R-:W-:Y:S01]  /*37f0*/  ISETP.NE.AND.EX P5, PT, RZ, UR9, PT, P5 ;  /* 0x00000009ff007c0c */ /* 0x000fe2000bfa5350 */
[----:B------:R-:W-:Y:S01]  /*3800*/  FADD.FTZ R125, R149, -R124 ;  /* 0x8000007c957d7221 */ /* 0x000fe20000010000 */
[----:B------:R-:W-:-:S03]  /*3810*/  ISETP.NE.AND.EX P6, PT, RZ, UR15, PT, P6 ;  /* 0x0000000fff007c0c */ /* 0x000fc6000bfc5360 */
[----:B0-----:R-:W-:Y:S01]  /*3820*/  FMUL.FTZ R129, R190, R125 ;  /* 0x0000007dbe817220 */ /* 0x001fe20000410000 */
[----:B------:R-:W-:-:S04]  /*3830*/  FFMA.FTZ R125, R155, R192, R193 ;  /* 0x000000c09b7d7223 */ /* 0x000fc800000100c1 */
[----:B------:R-:W-:-:S03]  /*3840*/  FADD.FTZ R125, R154, -R125 ;  /* 0x8000007d9a7d7221 */ /* 0x000fc60000010000 */
[--C-:B------:R-:W-:Y:S01]  /*3850*/  @P5 SHF.R.U64 R126, R140, 0x10, R141.reuse ;  /* 0x000000108c7e5819 */ /* 0x100fe2000000128d */
[----:B------:R-:W-:Y:S01]  /*3860*/  FMUL.FTZ R128, R190, R125 ;  /* 0x0000007dbe807220 */ /* 0x000fe20000410000 */
[----:B------:R-:W-:-:S03]  /*3870*/  @P5 SHF.R.U32.HI R131, RZ, 0x10, R141 ;  /* 0x00000010ff835819 */ /* 0x000fc6000001168d */
[----:B------:R-:W-:Y:S02]  /*3880*/  @P5 HADD2.F32 R124, -RZ, R126.H0_H0 ;  /* 0x2000007eff7c5230 */ /* 0x000fe40000004100 */
[-CC-:B------:R-:W-:Y:S01]  /*3890*/  FFMA.FTZ R126, R153, R192.reuse, R193.reuse ;  /* 0x000000c0997e7223 */ /* 0x180fe200000100c1 */
[----:B------:R-:W-:Y:S01]  /*38a0*/  FFMA.FTZ R193, R150, R192, R193 ;  /* 0x000000c096c17223 */ /* 0x000fe200000100c1 */
[----:B------:R-:W-:Y:S02]  /*38b0*/  @P5 HADD2.F32 R131, -RZ, R131.H0_H0 ;  /* 0x20000083ff835230 */ /* 0x000fe40000004100 */
[----:B------:R-:W-:Y:S01]  /*38c0*/  @P5 FADD.FTZ R129, R129, R124 ;  /* 0x0000007c81815221 */ /* 0x000fe20000010000 */
[----:B------:R-:W-:Y:S01]  /*38d0*/  FADD.FTZ R127, R151, -R126 ;  /* 0x8000007e977f7221 */ /* 0x000fe20000010000 */
[----:B------:R-:W-:Y:S01]  /*38e0*/  @P5 MOV R124, R140 ;  /* 0x0000008c007c5202 */ /* 0x000fe20000000f00 */
[----:B------:R-:W-:Y:S01]  /*38f0*/  FADD.FTZ R193, R148, -R193 ;  /* 0x800000c194c17221 */ /* 0x000fe20000010000 */
[----:B------:R-:W-:Y:S01]  /*3900*/  @P5 MOV R126, R141 ;  /* 0x0000008d007e5202 */ /* 0x000fe20000000f00 */
[----:B------:R-:W-:Y:S01]  /*3910*/  FMUL.FTZ R130, R190, R127 ;  /* 0x0000007fbe827220 */ /* 0x000fe20000410000 */
[----:B------:R0:W1:Y:S01]  /*3920*/  F2F.F16.F32 R198, R129 ;  /* 0x0000008100c67304 */ /* 0x0000620000200800 */
[----:B------:R-:W-:-:S02]  /*3930*/  @P5 HADD2.F32 R125, -RZ, R124.H0_H0 ;  /* 0x2000007cff7d5230 */ /* 0x000fc40000004100 */
[----:B------:R-:W-:Y:S01]  /*3940*/  FMUL.FTZ R190, R190, R193 ;  /* 0x000000c1bebe7220 */ /* 0x000fe20000410000 */
[----:B------:R-:W-:Y:S02]  /*3950*/  @P5 HADD2.F32 R127, -RZ, R126.H0_H0 ;  /* 0x2000007eff7f5230 */ /* 0x000fe40000004100 */
[----:B------:R-:W-:Y:S01]  /*3960*/  @P5 FADD.FTZ R128, R128, R125 ;  /* 0x0000007d80805221 */ /* 0x000fe20000010000 */
[----:B------:R-:W-:Y:S02]  /*3970*/  @P5 FADD.FTZ R190, R190, R131 ;  /* 0x00000083bebe5221 */ /* 0x000fe40000010000 */
[----:B------:R-:W-:Y:S01]  /*3980*/  @P5 FADD.FTZ R130, R130, R127 ;  /* 0x0000007f82825221 */ /* 0x000fe20000010000 */
[----:B------:R-:W-:Y:S01]  /*3990*/  ISETP.NE.U32.AND P5, PT, RZ, UR14, PT ;  /* 0x0000000eff007c0c */ /* 0x000fe2000bfa5070 */
[----:B------:R-:W2:Y:S01]  /*39a0*/  LDC.64 R126, c[0x0][0x2f8] ;  /* 0x0000be00ff7e7b82 */ /* 0x000ea20000000a00 */
[----:B------:R-:W3:Y:S02]  /*39b0*/  F2F.F16.F32 R197, R190 ;  /* 0x000000be00c57304 */ /* 0x000ee40000200800 */
[----:B------:R-:W-:-:S06]  /*39c0*/  ISETP.NE.AND.EX P5, PT, RZ, UR15, PT, P5 ;  /* 0x0000000fff007c0c */ /* 0x000fcc000bfa5350 */
[----:B------:R-:W4:Y:S07]  /*39d0*/  F2F.F16.F32 R192, R130 ;  /* 0x0000008200c07304 */ /* 0x000f2e0000200800 */
[----:B------:R-:W-:Y:S01]  /*39e0*/  @P5 F2FP.F16.F32.PACK_AB R124, RZ, R128 ;  /* 0x00000080ff7c523e */ /* 0x000fe200000000ff */
[----:B------:R-:W5:Y:S01]  /*39f0*/  F2F.F16.F32 R193, R128 ;  /* 0x0000008000c17304 */ /* 0x000f620000200800 */
[----:B------:R-:W-:Y:S02]  /*3a00*/  @P5 F2FP.F16.F32.PACK_AB R125, RZ, R130 ;  /* 0x00000082ff7d523e */ /* 0x000fe400000000ff */
[----:B0-----:R-:W-:-:S02]  /*3a10*/  @P5 F2FP.F16.F32.PACK_AB R129, RZ, R129 ;  /* 0x00000081ff81523e */ /* 0x001fc400000000ff */
[----:B------:R-:W-:Y:S02]  /*3a20*/  @P5 PRMT R147, R124, 0x7610, R147 ;  /* 0x000076107c935816 */ /* 0x000fe40000000093 */
[----:B------:R-:W-:Y:S01]  /*3a30*/  @P5 PRMT R145, R125, 0x7610, R145 ;  /* 0x000076107d915816 */ /* 0x000fe20000000091 */
[----:B-1----:R-:W-:Y:S01]  /*3a40*/  IMAD.WIDE.U32 R124, R198, 0x10000, RZ ;  /* 0x00010000c67c7825 */ /* 0x002fe200078e00ff */
[----:B------:R-:W-:Y:S02]  /*3a50*/  @P5 PRMT R146, R129, 0x7610, R146 ;  /* 0x0000761081925816 */ /* 0x000fe40000000092 */
[----:B------:R-:W-:Y:S01]  /*3a60*/  @P5 F2FP.F16.F32.PACK_AB R131, RZ, R190 ;  /* 0x000000beff83523e */ /* 0x000fe200000000ff */
[----:B--2---:R-:W-:Y:S01]  /*3a70*/  IMAD.WIDE.U32 R126, R187, 0x8, R126 ;  /* 0x00000008bb7e7825 */ /* 0x004fe200078e007e */
[----:B---3--:R-:W-:Y:S02]  /*3a80*/  SHF.L.U32 R129, R197, 0x10, RZ ;  /* 0x00000010c5817819 */ /* 0x008fe400000006ff */
[----:B------:R-:W-:-:S02]  /*3a90*/  @P5 PRMT R144, R131, 0x7610, R144 ;  /* 0x0000761083905816 */ /* 0x000fc40000000090 */
[----:B----4-:R-:W-:Y:S02]  /*3aa0*/  LOP3.LUT R125, R125, R129, R192, 0xfe, !PT ;  /* 0x000000817d7d7212 */ /* 0x010fe400078efec0 */
[----:B-----5:R-:W-:Y:S02]  /*3ab0*/  LOP3.LUT R124, R124, R193, RZ, 0xfc, !PT ;  /* 0x000000c17c7c7212 */ /* 0x020fe400078efcff */
        /* <DEDUP_REMOVED lines=10> */
.L_x_2031:
        /* <DEDUP_REMOVED lines=15> */
.L_x_2030:
[----:B------:R-:W-:Y:S05]  /*3c50*/  BSYNC B0 ;  /* 0x0000000000007941 */ /* 0x000fea0003800000 */
.L_x_2029:
[----:B------:R-:W-:Y:S02]  /*3c60*/  IADD3 R188, R188, UR16, RZ ;  /* 0x00000010bcbc7c10 */ /* 0x000fe4000fffe0ff */
[----:B-123--:R-:W-:Y:S02]  /*3c70*/  SEL R124, RZ, 0x1, P0 ;  /* 0x00000001ff7c7807 */ /* 0x00efe40000000000 */
[----:B------:R-:W-:-:S13]  /*3c80*/  ISETP.GE.AND P5, PT, R188, UR17, PT ;  /* 0x00000011bc007c0c */ /* 0x000fda000bfa6270 */
[----:B------:R-:W-:Y:S05]  /*3c90*/  @!P5 BRA `(.L_x_2032) ;  /* 0xffffffc80080d947 */ /* 0x000fea000383ffff */
.L_x_2001:
        /* <DEDUP_REMOVED lines=21> */
.L_x_2034:
[----:B------:R-:W-:Y:S05]  /*3df0*/  BSYNC B0 ;  /* 0x0000000000007941 */ /* 0x000fea0003800000 */
.L_x_2033:
        /* <DEDUP_REMOVED lines=15> */
.L_x_2036:
[----:B------:R-:W-:Y:S05]  /*3ef0*/  BSYNC B0 ;  /* 0x0000000000007941 */ /* 0x000fea0003800000 */
.L_x_2035:
        /* <DEDUP_REMOVED lines=15> */
.L_x_2038:
[----:B------:R-:W-:Y:S05]  /*3ff0*/  BSYNC B0 ;  /* 0x0000000000007941 */ /* 0x000fea0003800000 */
.L_x_2037:
        /* <DEDUP_REMOVED lines=15> */
.L_x_2040:
[----:B------:R-:W-:Y:S05]  /*40f0*/  BSYNC B0 ;  /* 0x0000000000007941 */ /* 0x000fea0003800000 */
.L_x_2039:
        /* <DEDUP_REMOVED lines=15> */
.L_x_2012:
[----:B------:R-:W-:Y:S01]  /*41f0*/  HFMA2.MMA R199, -RZ, RZ, 0, 9.5367431640625e-07 ;  /* 0x00000010ffc77435 */ /* 0x000fe200000001ff */
[----:B------:R-:W-:Y:S02]  /*4200*/  MOV R200, R127 ;  /* 0x0000007f00c87202 */ /* 0x000fe40000000f00 */
[----:B------:R-:W-:Y:S02]  /*4210*/  MOV R202, 0x1f ;  /* 0x0000001f00ca7802 */ /* 0x000fe40000000f00 */
[----:B------:R-:W-:-:S07]  /*4220*/  MOV R197, 0xffffffff ;  /* 0xffffffff00c57802 */ /* 0x000fce0000000f00 */
[----:B0-----:R-:W-:Y:S05]  /*4230*/  WARPSYNC.COLLECTIVE R197, `(.L_x_2041) ;  /* 0x00000000c5087348 */ /* 0x001fea0003c00000 */
[----:B------:R1:W2:Y:S02]  /*4240*/  SHFL.DOWN P6, R198, R200, R199, R202 ;  /* 0x080000c7c8c67389 */ /* 0x0002a400000c00ca */
[----:B012---:R-:W-:Y:S01]  /*4250*/  ENDCOLLECTIVE ;  /* 0x000000000000791b */ /* 0x007fe20003800000 */
.L_x_2041:
[----:B------:R-:W-:Y:S02]  /*4260*/  MOV R200, R128 ;  /* 0x0000008000c87202 */ /* 0x000fe40000000f00 */
[----:B------:R-:W-:-:S07]  /*4270*/  MOV R126, R198 ;  /* 0x000000c6007e7202 */ /* 0x000fce0000000f00 */
[----:B------:R-:W-:Y:S05]  /*4280*/  WARPSYNC.COLLECTIVE R197, `(.L_x_2042) ;  /* 0x00000000c5087348 */ /* 0x000fea0003c00000 */
[----:B------:R0:W1:Y:S02]  /*4290*/  SHFL.DOWN P6, R198, R200, R199, R202 ;  /* 0x080000c7c8c67389 */ /* 0x00006400000c00ca */
[----:B01----:R-:W-:Y:S01]  /*42a0*/  ENDCOLLECTIVE ;  /* 0x000000000000791b */ /* 0x003fe20003800000 */
.L_x_2042:
[----:B------:R-:W-:Y:S01]  /*42b0*/  FADD.FTZ R126, R126, R127 ;  /* 0x0000007f7e7e7221 */ /* 0x000fe20000010000 */
[----:B------:R-:W-:-:S04]  /*42c0*/  HFMA2.MMA R199, -RZ, RZ, 0, 4.76837158203125e-07 ;  /* 0x00000008ffc77435 */ /* 0x000fc800000001ff */
[----:B------:R-:W-:Y:S02]  /*42d0*/  MOV R200, R126 ;  /* 0x0000007e00c87202 */ /* 0x000fe40000000f00 */
[----:B------:R-:W-:-:S07]  /*42e0*/  MOV R129, R198 ;  /* 0x000000c600817202 */ /* 0x000fce0000000f00 */
[----:B------:R-:W-:Y:S05]  /*42f0*/  WARPSYNC.COLLECTIVE R197, `(.L_x_2043) ;  /* 0x00000000c5087348 */ /* 0x000fea0003c00000 */
[----:B------:R0:W1:Y:S02]  /*4300*/  SHFL.DOWN P6, R198, R200, R199, R202 ;  /* 0x080000c7c8c67389 */ /* 0x00006400000c00ca */
[----:B01----:R-:W-:Y:S01]  /*4310*/  ENDCOLLECTIVE ;  /* 0x000000000000791b */ /* 0x003fe20003800000 */
.L_x_2043:
[----:B------:R-:W-:-:S05]  /*4320*/  FADD.FTZ R129, R129, R128 ;  /* 0x0000008081817221 */ /* 0x000fca0000010000 */
[----:B------:R-:W-:Y:S02]  /*4330*/  MOV R200, R129 ;  /* 0x0000008100c87202 */ /* 0x000fe40000000f00 */
[----:B------:R-:W-:-:S07]  /*4340*/  MOV R131, R198 ;  /* 0x000000c600837202 */ /* 0x000fce0000000f00 */
[----:B------:R-:W-:Y:S05]  /*4350*/  WARPSYNC.COLLECTIVE R197, `(.L_x_2044) ;  /* 0x00000000c5087348 */ /* 0x000fea0003c00000 */
[----:B------:R0:W1:Y:S02]  /*4360*/  SHFL.DOWN P6, R198, R200, R199, R202 ;  /* 0x080000c7c8c67389 */ /* 0x00006400000c00ca */
[----:B01----:R-:W-:Y:S01]  /*4370*/  ENDCOLLECTIVE ;  /* 0x000000000000791b */ /* 0x003fe20003800000 */
.L_x_2044:
[----:B------:R-:W-:Y:S01]  /*4380*/  FADD.FTZ R131, R126, R131 ;  /* 0x000000837e837221 */ /* 0x000fe20000010000 */
[----:B------:R-:W-:-:S04]  /*4390*/  HFMA2.MMA R199, -RZ, RZ, 0, 2.384185791015625e-07 ;  /* 0x00000004ffc77435 */ /* 0x000fc800000001ff */
[----:B------:R-:W-:Y:S02]  /*43a0*/  MOV R200, R131 ;  /* 0x0000008300c87202 */ /* 0x000fe40000000f00 */
[----:B------:R-:W-:-:S07]  /*43b0*/  MOV R130, R198 ;  /* 0x000000c600827202 */ /* 0x000fce0000000f00 */
[----:B------:R-:W-:Y:S05]  /*43c0*/  WARPSYNC.COLLECTIVE R197, `(.L_x_2045) ;  /* 0x00000000c5087348 */ /* 0x000fea0003c00000 */
[----:B------:R0:W1:Y:S02]  /*43d0*/  SHFL.DOWN P6, R198, R200, R199, R202 ;  /* 0x080000c7c8c67389 */ /* 0x00006400000c00ca */
[----:B01----:R-:W-:Y:S01]  /*43e0*/  ENDCOLLECTIVE ;  /* 0x000000000000791b */ /* 0x003fe20003800000 */
.L_x_2045:
[----:B------:R-:W-:-:S05]  /*43f0*/  FADD.FTZ R130, R129, R130 ;  /* 0x0000008281827221 */ /* 0x000fca0000010000 */
[----:B------:R-:W-:Y:S02]  /*4400*/  MOV R200, R130 ;  /* 0x0000008200c87202 */ /* 0x000fe40000000f00 */
[----:B------:R-:W-:-:S07]  /*4410*/  MOV R192, R198 ;  /* 0x000000c600c07202 */ /* 0x000fce0000000f00 */
[----:B------:R-:W-:Y:S05]  /*4420*/  WARPSYNC.COLLECTIVE R197, `(.L_x_2046) ;  /* 0x00000000c5087348 */ /* 0x000fea0003c00000 */
[----:B------:R0:W1:Y:S02]  /*4430*/  SHFL.DOWN P6, R198, R200, R199, R202 ;  /* 0x080000c7c8c67389 */ /* 0x00006400000c00ca */
[----:B01----:R-:W-:Y:S01]  /*4440*/  ENDCOLLECTIVE ;  /* 0x000000000000791b */ /* 0x003fe20003800000 */
.L_x_2046:
[----:B------:R-:W-:Y:S01]  /*4450*/  FADD.FTZ R192, R131, R192 ;  /* 0x000000c083c07221 */ /* 0x000fe20000010000 */
[----:B------:R-:W-:-:S04]  /*4460*/  HFMA2.MMA R199, -RZ, RZ, 0, 1.1920928955078125e-07 ;  /* 0x00000002ffc77435 */ /* 0x000fc800000001ff */
[----:B------:R-:W-:Y:S02]  /*4470*/  MOV R200, R192 ;  /* 0x000000c000c87202 */ /* 0x000fe40000000f00 */
[----:B------:R-:W-:-:S07]  /*4480*/  MOV R193, R198 ;  /* 0x000000c600c17202 */ /* 0x000fce0000000f00 */
[----:B------:R-:W-:Y:S05]  /*4490*/  WARPSYNC.COLLECTIVE R197, `(.L_x_2047) ;  /* 0x00000000c5087348 */ /* 0x000fea0003c00000 */
[----:B------:R0:W1:Y:S02]  /*44a0*/  SHFL.DOWN P6, R198, R200, R199, R202 ;  /* 0x080000c7c8c67389 */ /* 0x00006400000c00ca */
[----:B01----:R-:W-:Y:S01]  /*44b0*/  ENDCOLLECTIVE ;  /* 0x000000000000791b */ /* 0x003fe20003800000 */
.L_x_2047:
[----:B------:R-:W-:-:S05]  /*44c0*/  FADD.FTZ R193, R130, R193 ;  /* 0x000000c182c17221 */ /* 0x000fca0000010000 */
[----:B------:R-:W-:Y:S02]  /*44d0*/  MOV R200, R193 ;  /* 0x000000c100c87202 */ /* 0x000fe40000000f00 */
[----:B------:R-:W-:-:S07]  /*44e0*/  MOV R127, R198 ;  /* 0x000000c6007f7202 */ /* 0x000fce0000000f00 */
[----:B------:R-:W-:Y:S05]  /*44f0*/  WARPSYNC.COLLECTIVE R197, `(.L_x_2048) ;  /* 0x00000000c5087348 */ /* 0x000fea0003c00000 */
[----:B------:R0:W1:Y:S02]  /*4500*/  SHFL.DOWN P6, R198, R200, R199, R202 ;  /* 0x080000c7c8c67389 */ /* 0x00006400000c00ca */
[----:B01----:R-:W-:Y:S01]  /*4510*/  ENDCOLLECTIVE ;  /* 0x000000000000791b */ /* 0x003fe20003800000 */
.L_x_2048:
[----:B------:R-:W-:Y:S01]  /*4520*/  FADD.FTZ R127, R192, R127 ;  /* 0x0000007fc07f7221 */ /* 0x000fe20000010000 */
[----:B------:R-:W-:-:S04]  /*4530*/  HFMA2.MMA R199, -RZ, RZ, 0, 5.9604644775390625e-08 ;  /* 0x00000001ffc77435 */ /* 0x000fc800000001ff */
[----:B------:R-:W-:Y:S02]  /*4540*/  MOV R200, R127 ;  /* 0x0000007f00c87202 */ /* 0x000fe40000000f00 */
[----:B------:R-:W-:-:S07]  /*4550*/  MOV R128, R198 ;  /* 0x000000c600807202 */ /* 0x000fce0000000f00 */
[----:B------:R-:W-:Y:S05]  /*4560*/  WARPSYNC.COLLECTIVE R197, `(.L_x_2049) ;  /* 0x00000000c5087348 */ /* 0x000fea0003c00000 */
[----:B------:R0:W1:Y:S02]  /*4570*/  SHFL.DOWN P6, R198, R200, R199, R202 ;  /* 0x080000c7c8c67389 */ /* 0x00006400000c00ca */
[----:B01----:R-:W-:Y:S01]  /*4580*/  ENDCOLLECTIVE ;  /* 0x000000000000791b */ /* 0x003fe20003800000 */
.L_x_2049:
[----:B------:R-:W-:-:S05]  /*4590*/  FADD.FTZ R128, R193, R128 ;  /* 0x00000080c1807221 */ /* 0x000fca0000010000 */
[----:B------:R-:W-:Y:S02]  /*45a0*/  MOV R200, R128 ;  /* 0x0000008000c87202 */ /* 0x000fe40000000f00 */
[----:B------:R-:W-:-:S07]  /*45b0*/  MOV R126, R198 ;  /* 0x000000c6007e7202 */ /* 0x000fce0000000f00 */
[----:B------:R-:W-:Y:S05]  /*45c0*/  WARPSYNC.COLLECTIVE R197, `(.L_x_2050) ;  /* 0x00000000c5087348 */ /* 0x000fea0003c00000 */
[----:B------:R0:W1:Y:S02]  /*45d0*/  SHFL.DOWN P6, R198, R200, R199, R202 ;  /* 0x080000c7c8c67389 */ /* 0x00006400000c00ca */
[----:B01----:R-:W-:Y:S01]  /*45e0*/  ENDCOLLECTIVE ;  /* 0x000000000000791b */ /* 0x003fe20003800000 */
.L_x_2050:
[----:B------:R-:W-:Y:S01]  /*45f0*/  MOV R129, R198 ;  /* 0x000000c600817202 */ /* 0x000fe20000000f00 */
[----:B------:R-:W-:Y:S06]  /*4600*/  BRA `(.L_x_2051) ;  /* 0xffffffdc00287947 */ /* 0x000fec000383ffff */
.L_x_2052:
        /* <DEDUP_REMOVED lines=15> */
.L_x_3937:


//--------------------- .text._ZN10layer_norm31ln_parallel_residual_bwd_kernelINS_13Kernel_traitsIf6__halfS2_S2_fjLj2560ELj1ELj1ELj4ELj8ENS_18Kernel_traits_baseILj2560EfS2_S2_S2_fjLj128EEEEELb0ELb0ELb1EEEvNS_9BwdParamsE --------------------------
	.section	.text._ZN10layer_norm31ln_parallel_residual_bwd_kernelINS_13Kernel_traitsIf6__halfS2_S2_fjLj2560ELj1ELj1ELj4ELj8ENS_18Kernel_traits_baseILj2560EfS2_S2_S2_fjLj128EEEEELb0ELb0ELb1EEEvNS_9BwdParamsE,"ax",@progbits
	.align	128
        .global         _ZN10layer_norm31ln_parallel_residual_bwd_kernelINS_13Kernel_traitsIf6__halfS2_S2_fjLj2560ELj1ELj1ELj4ELj8ENS_18Kernel_traits_baseILj2560EfS2_S2_S2_fjLj128EEEEELb0ELb0ELb1EEEvNS_9BwdParamsE
        .type           _ZN10layer_norm31ln_parallel_residual_bwd_kernelINS_13Kernel_traitsIf6__halfS2_S2_fjLj2560ELj1ELj1ELj4ELj8ENS_18Kernel_traits_baseILj2560EfS2_S2_S2_fjLj128EEEEELb0ELb0ELb1EEEvNS_9BwdParamsE,@function
        .size           _ZN10layer_norm31ln_parallel_residual_bwd_kernelINS_13Kernel_traitsIf6__halfS2_S2_fjLj2560ELj1ELj1ELj4ELj8ENS_18Kernel_traits_baseILj2560EfS2_S2_S2_fjLj128EEEEELb0ELb0ELb1EEEvNS_9BwdParamsE,(.L_x_3938 - _ZN10layer_norm31ln_parallel_residual_bwd_kernelINS_13Kernel_traitsIf6__halfS2_S2_fjLj2560ELj1ELj1ELj4ELj8ENS_18Kernel_traits_baseILj2560EfS2_S2_S2_fjLj128EEEEELb0ELb0ELb1EEEvNS_9BwdParamsE)
        .other          _ZN10layer_norm31ln_parallel_residual_bwd_kernelINS_13Kernel_traitsIf6__halfS2_S2_fjLj2560ELj1ELj1ELj4ELj8ENS_18Kernel_traits_baseILj2560EfS2_S2_S2_fjLj128EEEEELb0ELb0ELb1EEEvNS_9BwdParamsE,@"STO_CUDA_ENTRY STV_DEFAULT"
_ZN10layer_norm31ln_parallel_residual_bwd_kernelINS_13Kernel_traitsIf6__halfS2_S2_fjLj2560ELj1ELj1ELj4ELj8ENS_18Kernel_traits_baseILj2560EfS2_S2_S2_fjLj128EEEEELb0ELb0ELb1EEEvNS_9BwdParamsE:
.text._ZN10layer_norm31ln_parallel_residual_bwd_kernelINS_13Kernel_traitsIf6__halfS2_S2_fjLj2560ELj1ELj1ELj4ELj8ENS_18Kernel_traits_baseILj2560EfS2_S2_S2_fjLj128EEEEELb0ELb0ELb1EEEvNS_9BwdParamsE:
        /* <DEDUP_REMOVED lines=57> */
.L_x_2053:
        /* <DEDUP_REMOVED lines=10> */
[----:B------:R-:W-:Y:S01]  /*0430*/  HFMA2.MMA R160, -RZ, RZ, 0, 5.9604644775390625e-08 ;  /* 0x00000001ffa07435 */ /* 0x000fe200000001ff */
[----:B------:R-:W5:Y:S01]  /*0440*/  LDG.E.128 R88, desc[UR6][R2.64] ;  /* 0x0000000602587981 */ /* 0x000f62000c1e1d00 */
[----:B------:R-:W-:Y:S01]  /*0450*/  HFMA2.MMA R170, -RZ, RZ, 0, 0 ;  /* 0x00000000ffaa7435 */ /* 0x000fe200000001ff */
[----:B------:R-:W-:-:S02]  /*0460*/  ISETP.NE.AND.EX P0, PT, RZ, UR5, PT, P0 ;  /* 0x00000005ff007c0c */ /* 0x000fc4000bf05300 */
        /* <DEDUP_REMOVED lines=47> */
[----:B0-----:R-:W-:Y:S02]  /*0760*/  CS2R R4, SRZ ;  /* 0x0000000000047805 */ /* 0x001fe4000001ff00 */
[----:B------:R-:W-:Y:S02]  /*0770*/  CS2R R2, SRZ ;  /* 0x0000000000027805 */ /* 0x000fe4000001ff00 */
[----:B------:R-:W-:-:S07]  /*0780*/  LOP3.LUT R171, R0, 0x7f, RZ, 0xc0, !PT ;  /* 0x0000007f00ab7812 */ /* 0x000fce00078ec0ff */
.L_x_2067:
[----:B0-----:R-:W0:Y:S01]  /*0790*/  LDC.64 R150, c[0x0][0x2b8] ;  /* 0x0000ae00ff967b82 */ /* 0x001e220000000a00 */
[----:B------:R-:W-:-:S05]  /*07a0*/  IMAD R92, R129, UR10, RZ ;  /* 0x0000000a815c7c24 */ /* 0x000fca000f8e02ff */
[----:B------:R-:W-:Y:S02]  /*07b0*/  SHF.R.S32.HI R93, RZ, 0x1f, R92 ;  /* 0x0000001fff5d7819 */ /* 0x000fe4000001145c */
[----:B-1----:R-:W1:Y:S02]  /*07c0*/  LDC.64 R152, c[0x0][0x2c0] ;  /* 0x0000b000ff987b82 */ /* 0x002e640000000a00 */
[----:B--2---:R-:W-:-:S04]  /*07d0*/  LEA.HI R98, R93, R92, RZ, 0x2 ;  /* 0x0000005c5d627211 */ /* 0x004fc800078f10ff */
[----:B------:R-:W-:Y:S02]  /*07e0*/  LEA.HI.SX32 R187, R98, R171, 0x1e ;  /* 0x000000ab62bb7211 */ /* 0x000fe400078ff2ff */
[----:B----4-:R-:W2:Y:S08]  /*07f0*/  LDC.64 R96, c[0x0][0x250] ;  /* 0x00009400ff607b82 */ /* 0x010eb00000000a00 */
[----:B---3--:R-:W3:Y:S01]  /*0800*/  LDC.64 R94, c[0x0][0x238] ;  /* 0x00008e00ff5e7b82 */ /* 0x008ee20000000a00 */
[----:B0-----:R-:W-:-:S06]  /*0810*/  IMAD.WIDE.U32 R156, R187, 0x8, R150 ;  /* 0x00000008bb9c7825 */ /* 0x001fcc00078e0096 */
[----:B------:R-:W4:Y:S01]  /*0820*/  LDG.E.64 R156, desc[UR6][R156.64] ;  /* 0x000000069c9c7981 */ /* 0x000f22000c1e1b00 */
[----:B------:R-:W0:Y:S01]  /*0830*/  LDC.64 R92, c[0x0][0x258] ;  /* 0x00009600ff5c7b82 */ /* 0x000e220000000a00 */
[----:B-1----:R-:W-:-:S06]  /*0840*/  IMAD.WIDE.U32 R168, R187, 0x8, R152 ;  /* 0x00000008bba87825 */ /* 0x002fcc00078e0098 */
[----:B------:R-:W4:Y:S01]  /*0850*/  LDG.E.64 R168, desc[UR6][R168.64] ;  /* 0x00000006a8a87981 */ /* 0x000f22000c1e1b00 */
[----:B--2---:R-:W-:Y:S01]  /*0860*/  IMAD.WIDE R96, R129, 0x4, R96 ;  /* 0x0000000481607825 */ /* 0x004fe200078e0260 */
[----:B------:R-:W1:Y:S04]  /*0870*/  @P0 LDC.64 R162, c[0x0][0x2c8] ;  /* 0x0000b200ffa20b82 */ /* 0x000e680000000a00 */
[----:B------:R2:W4:Y:S01]  /*0880*/  LDG.E R190, desc[UR6][R96.64] ;  /* 0x0000000660be7981 */ /* 0x000522000c1e1900 */
[----:B---3--:R-:W-:-:S03]  /*0890*/  IMAD.WIDE.U32 R94, R187, 0x8, R94 ;  /* 0x00000008bb5e7825 */ /* 0x008fc600078e005e */
[----:B------:R-:W3:Y:S02]  /*08a0*/  @P0 LDC.64 R166, c[0x0][0x2c8] ;  /* 0x0000b200ffa60b82 */ /* 0x000ee40000000a00 */
[----:B------:R-:W4:Y:S01]  /*08b0*/  LDG.E.64 R158, desc[UR6][R94.64] ;  /* 0x000000065e9e7981 */ /* 0x000f22000c1e1b00 */
[----:B0-----:R-:W-:-:S05]  /*08c0*/  IMAD.WIDE R92, R129, 0x4, R92 ;  /* 0x00000004815c7825 */ /* 0x001fca00078e025c */
[----:B------:R-:W0:Y:S01]  /*08d0*/  @P0 LDC.64 R164, c[0x0][0x2c8] ;  /* 0x0000b200ffa40b82 */ /* 0x000e220000000a00 */
[----:B------:R1:W4:Y:S01]  /*08e0*/  LDG.E R189, desc[UR6][R92.64] ;  /* 0x000000065cbd7981 */ /* 0x000322000c1e1900 */
[----:B------:R-:W-:-:S05]  /*08f0*/  VIADD R199, R187, 0x80 ;  /* 0x00000080bbc77836 */ /* 0x000fca0000000000 */
[C---:B------:R-:W-:Y:S02]  /*0900*/  SHF.L.U32 R172, R199.reuse, 0x3, RZ ;  /* 0x00000003c7ac7819 */ /* 0x040fe400000006ff */
[----:B------:R-:W-:Y:S02]  /*0910*/  SHF.R.U32.HI R173, RZ, 0x1d, R199 ;  /* 0x0000001dffad7819 */ /* 0x000fe400000116c7 */
[----:B------:R-:W-:Y:S01]  /*0920*/  IADD3 R144, P1, R172, UR14, RZ ;  /* 0x0000000eac907c10 */ /* 0x000fe2000ff3e0ff */
[----:B------:R-:W-:-:S03]  /*0930*/  IMAD.WIDE.U32 R140, R199, 0x8, R150 ;  /* 0x00000008c78c7825 */ /* 0x000fc600078e0096 */
[----:B------:R-:W-:Y:S01]  /*0940*/  IADD3.X R145, R173, UR15, RZ, P1, !PT ;  /* 0x0000000fad917c10 */ /* 0x000fe20008ffe4ff */
[----:B------:R-:W-:Y:S02]  /*0950*/  IMAD.WIDE.U32 R142, R199, 0x8, R152 ;  /* 0x00000008c78e7825 */ /* 0x000fe400078e0098 */
[----:B------:R-:W4:Y:S04]  /*0960*/  LDG.E.64 R140, desc[UR6][R140.64] ;  /* 0x000000068c8c7981 */ /* 0x000f28000c1e1b00 */
[----:B------:R-:W4:Y:S04]  /*0970*/  LDG.E.64 R144, desc[UR6][R144.64] ;  /* 0x0000000690907981 */ /* 0x000f28000c1e1b00 */
[----:B------:R-:W4:Y:S01]  /*0980*/  LDG.E.64 R142, desc[UR6][R142.64] ;  /* 0x000000068e8e7981 */ /* 0x000f22000c1e1b00 */
[----:B------:R-:W-:-:S04]  /*0990*/  IADD3 R201, R187, 0x100, RZ ;  /* 0x00000100bbc97810 */ /* 0x000fc80007ffe0ff */
[C---:B------:R-:W-:Y:S01]  /*09a0*/  SHF.L.U32 R174, R201.reuse, 0x3, RZ ;  /* 0x00000003c9ae7819 */ /* 0x040fe200000006ff */
[C---:B--2---:R-:W-:Y:S01]  /*09b0*/  IMAD.WIDE.U32 R96, R201.reuse, 0x8, R150 ;  /* 0x00000008c9607825 */ /* 0x044fe200078e0096 */
[----:B------:R-:W-:Y:S02]  /*09c0*/  SHF.R.U32.HI R175, RZ, 0x1d, R201 ;  /* 0x0000001dffaf7819 */ /* 0x000fe400000116c9 */
[----:B------:R-:W-:Y:S01]  /*09d0*/  IADD3 R146, P1, R174, UR14, RZ ;  /* 0x0000000eae927c10 */ /* 0x000fe2000ff3e0ff */
[----:B------:R-:W-:Y:S02]  /*09e0*/  IMAD.WIDE.U32 R98, R201, 0x8, R152 ;  /* 0x00000008c9627825 */ /* 0x000fe400078e0098 */
[----:B------:R-:W2:Y:S01]  /*09f0*/  LDG.E.64 R96, desc[UR6][R96.64] ;  /* 0x0000000660607981 */ /* 0x000ea2000c1e1b00 */
[----:B------:R-:W-:-:S03]  /*0a00*/  IADD3.X R147, R175, UR15, RZ, P1, !PT ;  /* 0x0000000faf937c10 */ /* 0x000fc60008ffe4ff */
[----:B------:R-:W2:Y:S04]  /*0a10*/  LDG.E.64 R98, desc[UR6][R98.64] ;  /* 0x0000000662627981 */ /* 0x000ea8000c1e1b00 */
[----:B------:R-:W2:Y:S01]  /*0a20*/  LDG.E.64 R146, desc[UR6][R146.64] ;  /* 0x0000000692927981 */ /* 0x000ea2000c1e1b00 */
[----:B------:R-:W-:-:S04]  /*0a30*/  IADD3 R203, R187, 0x180, RZ ;  /* 0x00000180bbcb7810 */ /* 0x000fc80007ffe0ff */
[----:B------:R-:W-:Y:S02]  /*0a40*/  SHF.L.U32 R184, R203, 0x3, RZ ;  /* 0x00000003cbb87819 */ /* 0x000fe400000006ff */
[----:B------:R-:W-:Y:S02]  /*0a50*/  SHF.R.U32.HI R185, RZ, 0x1d, R203 ;  /* 0x0000001dffb97819 */ /* 0x000fe400000116cb */
[----:B------:R-:W-:-:S04]  /*0a60*/  IADD3 R148, P1, R184, UR14, RZ ;  /* 0x0000000eb8947c10 */ /* 0x000fc8000ff3e0ff */
[----:B------:R-:W-:Y:S01]  /*0a70*/  IADD3.X R149, R185, UR15, RZ, P1, !PT ;  /* 0x0000000fb9957c10 */ /* 0x000fe20008ffe4ff */
[----:B-1----:R-:W-:-:S04]  /*0a80*/  IMAD.WIDE.U32 R92, R203, 0x8, R150 ;  /* 0x00000008cb5c7825 */ /* 0x002fc800078e0096 */
[----:B------:R-:W-:Y:S01]  /*0a90*/  IMAD.WIDE.U32 R94, R203, 0x8, R152 ;  /* 0x00000008cb5e7825 */ /* 0x000fe200078e0098 */
[----:B------:R-:W2:Y:S04]  /*0aa0*/  LDG.E.64 R148, desc[UR6][R148.64] ;  /* 0x0000000694947981 */ /* 0x000ea8000c1e1b00 */
[----:B------:R-:W2:Y:S04]  /*0ab0*/  LDG.E.64 R92, desc[UR6][R92.64] ;  /* 0x000000065c5c7981 */ /* 0x000ea8000c1e1b00 */
[----:B------:R-:W2:Y:S01]  /*0ac0*/  LDG.E.64 R94, desc[UR6][R94.64] ;  /* 0x000000065e5e7981 */ /* 0x000ea2000c1e1b00 */
[----:B------:R-:W-:-:S05]  /*0ad0*/  IADD3 R205, R187, 0x200, RZ ;  /* 0x00000200bbcd7810 */ /* 0x000fca0007ffe0ff */
[----:B------:R-:W-:-:S04]  /*0ae0*/  IMAD.WIDE.U32 R152, R205, 0x8, R152 ;  /* 0x00000008cd987825 */ /* 0x000fc800078e0098 */
[----:B------:R-:W-:Y:S02]  /*0af0*/  IMAD.SHL.U32 R186, R205, 0x8, RZ ;  /* 0x00000008cdba7824 */ /* 0x000fe400078e00ff */
[----:B------:R-:W2:Y:S01]  /*0b00*/  LDG.E.64 R152, desc[UR6][R152.64] ;  /* 0x0000000698987981 */ /* 0x000ea2000c1e1b00 */
[----:B------:R-:W-:Y:S02]  /*0b10*/  SHF.R.U32.HI R188, RZ, 0x1d, R205 ;  /* 0x0000001dffbc7819 */ /* 0x000fe400000116cd */
[----:B------:R-:W-:-:S04]  /*0b20*/  IADD3 R154, P1, R186, UR14, RZ ;  /* 0x0000000eba9a7c10 */ /* 0x000fc8000ff3e0ff */
[----:B------:R-:W-:Y:S01]  /*0b30*/  IADD3.X R155, R188, UR15, RZ, P1, !PT ;  /* 0x0000000fbc9b7c10 */ /* 0x000fe20008ffe4ff */
[----:B------:R-:W-:-:S05]  /*0b40*/  IMAD.WIDE.U32 R150, R205, 0x8, R150 ;  /* 0x00000008cd967825 */ /* 0x000fca00078e0096 */
[----:B------:R-:W2:Y:S04]  /*0b50*/  LDG.E.64 R154, desc[UR6][R154.64] ;  /* 0x000000069a9a7981 */ /* 0x000ea8000c1e1b00 */
[----:B------:R-:W2:Y:S01]  /*0b60*/  LDG.E.64 R150, desc[UR6][R150.64] ;  /* 0x0000000696967981 */ /* 0x000ea2000c1e1b00 */
[----:B------:R-:W-:Y:S02]  /*0b70*/  LOP3.LUT P3, RZ, R160, 0xff, RZ, 0xc0, !PT ;  /* 0x000000ffa0ff7812 */ /* 0x000fe4000786c0ff */
[----:B------:R-:W1:Y:S01]  /*0b80*/  @P0 LDC.64 R160, c[0x0][0x2c8] ;  /* 0x0000b200ffa00b82 */ /* 0x000e620000000a00 */
[----:B------:R-:W-:Y:S02]  /*0b90*/  ISETP.NE.AND P1, PT, RZ, UR11, PT ;  /* 0x0000000bff007c0c */ /* 0x000fe4000bf25270 */
[----:B------:R-:W-:-:S02]  /*0ba0*/  @P0 LEA R162, P2, R199, R162, 0x3 ;  /* 0x000000a2c7a20211 */ /* 0x000fc400078418ff */
[----:B0-----:R-:W-:Y:S02]  /*0bb0*/  @P0 LEA R164, P4, R203, R164, 0x3 ;  /* 0x000000a4cba40211 */ /* 0x001fe400078818ff */
[----:B------:R-:W-:Y:S02]  /*0bc0*/  @P0 LEA.HI.X R163, R199, R163, RZ, 0x3, P2 ;  /* 0x000000a3c7a30211 */ /* 0x000fe400010f1cff */
[----:B---3--:R-:W-:Y:S02]  /*0bd0*/  @P0 LEA R166, P2, R201, R166, 0x3 ;  /* 0x000000a6c9a60211 */ /* 0x008fe400078418ff */
[----:B------:R-:W-:Y:S01]  /*0be0*/  @P0 LEA.HI.X R165, R203, R165, RZ, 0x3, P4 ;  /* 0x000000a5cba50211 */ /* 0x000fe200020f1cff */
[----:B-----5:R-:W5:Y:S01]  /*0bf0*/  @P0 LDG.E.64 R130, desc[UR6][R162.64] ;  /* 0x00000006a2820981 */ /* 0x020f62000c1e1b00 */
[----:B------:R-:W-:-:S03]  /*0c00*/  @P0 LEA.HI.X R167, R201, R167, RZ, 0x3, P2 ;  /* 0x000000a7c9a70211 */ /* 0x000fc600010f1cff */
[----:B------:R0:W5:Y:S04]  /*0c10*/  @P0 LDG.E.64 R134, desc[UR6][R164.64] ;  /* 0x00000006a4860981 */ /* 0x000168000c1e1b00 */
[----:B------:R3:W5:Y:S01]  /*0c20*/  @P0 LDG.E.64 R132, desc[UR6][R166.64] ;  /* 0x00000006a6840981 */ /* 0x000762000c1e1b00 */
[----:B-1----:R-:W-:-:S04]  /*0c30*/  @P0 LEA R160, P2, R205, R160, 0x3 ;  /* 0x000000a0cda00211 */ /* 0x002fc800078418ff */
[----:B------:R-:W-:-:S05]  /*0c40*/  @P0 LEA.HI.X R161, R205, R161, RZ, 0x3, P2 ;  /* 0x000000a1cda10211 */ /* 0x000fca00010f1cff */
[----:B------:R-:W5:Y:S01]  /*0c50*/  @P0 LDG.E.64 R136, desc[UR6][R160.64] ;  /* 0x00000006a0880981 */ /* 0x000f62000c1e1b00 */
[----:B----4-:R-:W-:Y:S02]  /*0c60*/  MOV R191, R156 ;  /* 0x0000009c00bf7202 */ /* 0x010fe40000000f00 */
[--C-:B------:R-:W-:Y:S02]  /*0c70*/  SHF.R.U64 R198, R156, 0x10, R157.reuse ;  /* 0x000000109cc67819 */ /* 0x100fe4000000129d */
[----:B------:R-:W-:Y:S02]  /*0c80*/  MOV R192, R157 ;  /* 0x0000009d00c07202 */ /* 0x000fe40000000f00 */
[----:B------:R-:W-:Y:S02]  /*0c90*/  SHF.R.U32.HI R197, RZ, 0x10, R157 ;  /* 0x00000010ffc57819 */ /* 0x000fe4000001169d */
[----:B------:R-:W1:Y:S01]  /*0ca0*/  @P0 LDC.64 R156, c[0x0][0x2c8] ;  /* 0x0000b200ff9c0b82 */ /* 0x000e620000000a00 */
[----:B------:R-:W-:-:S02]  /*0cb0*/  MOV R193, R168 ;  /* 0x000000a800c17202 */ /* 0x000fc40000000f00 */
[----:B------:R-:W-:-:S03]  /*0cc0*/  FSEL R190, R190, RZ, !P1 ;  /* 0x000000ffbebe7208 */ /* 0x000fc60004800000 */
[----:B------:R-:W-:Y:S01]  /*0cd0*/  HADD2.F32 R193, -RZ, R193.H0_H0 ;  /* 0x200000c1ffc17230 */ /* 0x000fe20000004100 */
[----:B------:R-:W-:Y:S01]  /*0ce0*/  SHF.R.U64 R196, R168, 0x10, R169 ;  /* 0x00000010a8c47819 */ /* 0x000fe200000012a9 */
[----:B------:R-:W-:Y:S01]  /*0cf0*/  HADD2.F32 R195, -RZ, R158.H0_H0 ;  /* 0x2000009effc37230 */ /* 0x000fe20000004100 */
[----:B------:R-:W-:Y:S01]  /*0d00*/  MOV R194, R169 ;  /* 0x000000a900c27202 */ /* 0x000fe20000000f00 */
[----:B------:R-:W-:-:S03]  /*0d10*/  HADD2.F32 R191, -RZ, R191.H0_H0 ;  /* 0x200000bfffbf7230 */ /* 0x000fc60000004100 */
[----:B------:R-:W-:Y:S01]  /*0d20*/  FADD.FTZ R168, -R190, R195 ;  /* 0x000000c3bea87221 */ /* 0x000fe20000010100 */
[----:B------:R-:W-:Y:S01]  /*0d30*/  SHF.R.U32.HI R195, RZ, 0x10, R169 ;  /* 0x00000010ffc37819 */ /* 0x000fe200000116a9 */
[----:B------:R-:W-:Y:S02]  /*0d40*/  FMUL.FTZ R169, R68, R193 ;  /* 0x000000c144a97220 */ /* 0x000fe40000410000 */
[----:B------:R-:W-:Y:S01]  /*0d50*/  FMUL.FTZ R168, R189, R168 ;  /* 0x000000a8bda87220 */ /* 0x000fe20000410000 */
[----:B------:R-:W-:Y:S01]  /*0d60*/  FADD.FTZ R128, R191, R128 ;  /* 0x00000080bf807221 */ /* 0x000fe20000010000 */
[-C--:B------:R-:W-:Y:S02]  /*0d70*/  FFMA.FTZ R169, R88, R191.reuse, R169 ;  /* 0x000000bf58a97223 */ /* 0x080fe400000100a9 */
[----:B------:R-:W-:Y:S01]  /*0d80*/  FFMA.FTZ R170, R168, R191, R170 ;  /* 0x000000bfa8aa7223 */ /* 0x000fe200000100aa */
[----:B------:R-:W-:Y:S01]  /*0d90*/  SHF.R.U64 R191, R158, 0x10, R159 ;  /* 0x000000109ebf7819 */ /* 0x000fe2000000129f */
[----:B-1----:R-:W-:Y:S01]  /*0da0*/  @P0 IMAD.WIDE.U32 R156, R187, 0x8, R156 ;  /* 0x00000008bb9c0825 */ /* 0x002fe200078e009c */
[----:B0-----:R-:W-:-:S03]  /*0db0*/  SHF.R.U32.HI R165, RZ, 0x10, R159 ;  /* 0x00000010ffa57819 */ /* 0x001fc6000001169f */
[----:B------:R-:W-:Y:S01]  /*0dc0*/  HADD2.F32 R191, -RZ, R191.H0_H0 ;  /* 0x200000bfffbf7230 */ /* 0x000fe20000004100 */
[----:B------:R0:W5:Y:S01]  /*0dd0*/  @P0 LDG.E.64 R138, desc[UR6][R156.64] ;  /* 0x000000069c8a0981 */ /* 0x000162000c1e1b00 */
[----:B------:R-:W-:Y:S02]  /*0de0*/  HADD2.F32 R163, -RZ, R196.H0_H0 ;  /* 0x200000c4ffa37230 */ /* 0x000fe40000004100 */
[----:B---3--:R-:W-:Y:S02]  /*0df0*/  HADD2.F32 R167, -RZ, R159.H0_H0 ;  /* 0x2000009fffa77230 */ /* 0x008fe40000004100 */
[----:B------:R-:W-:Y:S01]  /*0e00*/  FADD.FTZ R158, -R190, R191 ;  /* 0x000000bfbe9e7221 */ /* 0x000fe20000010100 */
[----:B------:R-:W-:Y:S02]  /*0e10*/  HADD2.F32 R162, -RZ, R198.H0_H0 ;  /* 0x200000c6ffa27230 */ /* 0x000fe40000004100 */
[----:B------:R-:W-:Y:S01]  /*0e20*/  FMUL.FTZ R164, R69, R163 ;  /* 0x000000a345a47220 */ /* 0x000fe20000410000 */
[----:B------:R-:W-:-:S02]  /*0e30*/  HADD2.F32 R165, -RZ, R165.H0_H0 ;  /* 0x200000a5ffa57230 */ /* 0x000fc40000004100 */
[C---:B0-----:R-:W-:Y:S01]  /*0e40*/  FADD.FTZ R156, -R190.reuse, R167 ;  /* 0x000000a7be9c7221 */ /* 0x041fe20000010100 */
[----:B------:R-:W-:Y:S02]  /*0e50*/  HADD2.F32 R161, -RZ, R194.H0_H0 ;  /* 0x200000c2ffa17230 */ /* 0x000fe40000004100 */
[----:B------:R-:W-:Y:S01]  /*0e60*/  FMUL.FTZ R158, R189, R158 ;  /* 0x0000009ebd9e7220 */ /* 0x000fe20000410000 */
[----:B------:R-:W-:Y:S01]  /*0e70*/  FFMA.FTZ R157, R89, R162, R164 ;  /* 0x000000a2599d7223 */ /* 0x000fe200000100a4 */
[----:B------:R-:W-:Y:S01]  /*0e80*/  FMUL.FTZ R156, R189, R156 ;  /* 0x0000009cbd9c7220 */ /* 0x000fe20000410000 */
[----:B------:R-:W-:Y:S02]  /*0e90*/  HADD2.F32 R164, -RZ, R195.H0_H0 ;  /* 0x200000c3ffa47230 */ /* 0x000fe40000004100 */
[----:B------:R-:W-:Y:S01]  /*0ea0*/  FADD.FTZ R160, -R190, R165 ;  /* 0x000000a5bea07221 */ /* 0x000fe20000010100 */
[----:B------:R-:W-:Y:S02]  /*0eb0*/  HADD2.F32 R159, -RZ, R192.H0_H0 ;  /* 0x200000c0ff9f7230 */ /* 0x000fe40000004100 */
[----:B------:R-:W-:Y:S01]  /*0ec0*/  FADD.FTZ R124, R162, R124 ;  /* 0x0000007ca27c7221 */ /* 0x000fe20000010000 */
[----:B------:R-:W-:Y:S01]  /*0ed0*/  FFMA.FTZ R125, R158, R162, R125 ;  /* 0x000000a29e7d7223 */ /* 0x000fe2000001007d */
[----:B------:R-:W-:Y:S01]  /*0ee0*/  FADD.FTZ R118, R161, R118 ;  /* 0x00000076a1767221 */ /* 0x000fe20000010000 */
[----:B------:R-:W-:Y:S01]  /*0ef0*/  FFMA.FTZ R119, R156, R161, R119 ;  /* 0x000000a19c777223 */ /* 0x000fe20000010077 */
[----:B------:R-:W-:-:S02]  /*0f00*/  HADD2.F32 R162, -RZ, R197.H0_H0 ;  /* 0x200000c5ffa27230 */ /* 0x000fc40000004100 */
        /* <DEDUP_REMOVED lines=9> */
[----:B------:R-:W-:Y:S02]  /*0fa0*/  SHF.R.U64 R165, R144, 0x10, R145 ;  /* 0x0000001090a57819 */ /* 0x000fe40000001291 */
[----:B------:R-:W-:-:S02]  /*0fb0*/  MOV R162, R140 ;  /* 0x0000008c00a27202 */ /* 0x000fc40000000f00 */
[----:B------:R-:W-:Y:S01]  /*0fc0*/  SHF.R.U64 R191, R140, 0x10, R141 ;  /* 0x000000108cbf7819 */ /* 0x000fe2000000128d */
[----:B------:R-:W-:Y:S01]  /*0fd0*/  IMAD.MOV.U32 R140, RZ, RZ, R142 ;  /* 0x000000ffff8c7224 */ /* 0x000fe200078e008e */
[----:B------:R-:W-:Y:S01]  /*0fe0*/  SHF.R.U64 R192, R142, 0x10, R143 ;  /* 0x000000108ec07819 */ /* 0x000fe2000000128f */
[----:B------:R-:W-:Y:S02]  /*0ff0*/  HADD2.F32 R165, -RZ, R165.H0_H0 ;  /* 0x200000a5ffa57230 */ /* 0x000fe40000004100 */
[----:B------:R-:W-:Y:S01]  /*1000*/  FADD.FTZ R114, R164, R114 ;  /* 0x00000072a4727221 */ /* 0x000fe20000010000 */
[----:B------:R-:W-:Y:S01]  /*1010*/  FFMA.FTZ R115, R160, R164, R115 ;  /* 0x000000a4a0737223 */ /* 0x000fe20000010073 */
[----:B------:R-:W-:Y:S01]  /*1020*/  FADD.FTZ R126, R193, R126 ;  /* 0x0000007ec17e7221 */ /* 0x000fe20000010000 */
[----:B------:R-:W-:Y:S01]  /*1030*/  FFMA.FTZ R127, R168, R193, R127 ;  /* 0x000000c1a87f7223 */ /* 0x000fe2000001007f */
[----:B------:R-:W-:Y:S01]  /*1040*/  MOV R164, R141 ;  /* 0x0000008d00a47202 */ /* 0x000fe20000000f00 */
[----:B------:R-:W-:Y:S01]  /*1050*/  HADD2.F32 R167, -RZ, R140.H0_H0 ;  /* 0x2000008cffa77230 */ /* 0x000fe20000004100 */
[----:B------:R-:W-:Y:S01]  /*1060*/  SHF.R.U32.HI R166, RZ, 0x10, R141 ;  /* 0x00000010ffa67819 */ /* 0x000fe2000001168d */
[----:B------:R-:W-:Y:S01]  /*1070*/  FADD.FTZ R122, R163, R122 ;  /* 0x0000007aa37a7221 */ /* 0x000fe20000010000 */
[----:B------:R-:W-:Y:S01]  /*1080*/  FFMA.FTZ R123, R158, R163, R123 ;  /* 0x000000a39e7b7223 */ /* 0x000fe2000001007b */
[----:B------:R-:W-:Y:S01]  /*1090*/  MOV R141, R143 ;  /* 0x0000008f008d7202 */ /* 0x000fe20000000f00 */
[----:B------:R-:W-:Y:S01]  /*10a0*/  HADD2.F32 R140, -RZ, R191.H0_H0 ;  /* 0x200000bfff8c7230 */ /* 0x000fe20000004100 */
[----:B------:R-:W-:Y:S01]  /*10b0*/  SHF.R.U32.HI R193, RZ, 0x10, R143 ;  /* 0x00000010ffc17819 */ /* 0x000fe2000001168f */
[----:B------:R-:W-:Y:S01]  /*10c0*/  HADD2.F32 R163, -RZ, R144.H0_H0 ;  /* 0x20000090ffa37230 */ /* 0x000fe20000004100 */
[----:B------:R-:W-:Y:S01]  /*10d0*/  SHF.R.U32.HI R191, RZ, 0x10, R145 ;  /* 0x00000010ffbf7819 */ /* 0x000fe20000011691 */
        /* <DEDUP_REMOVED lines=8> */
[----:B------:R-:W-:Y:S01]  /*1160*/  FMUL.FTZ R144, R189, R144 ;  /* 0x00000090bd907220 */ /* 0x000fe20000410000 */
[----:B------:R-:W-:Y:S01]  /*1170*/  FMUL.FTZ R163, R64, R167 ;  /* 0x000000a740a37220 */ /* 0x000fe20000410000 */
[----:B------:R-:W-:Y:S01]  /*1180*/  FADD.FTZ R108, R140, R108 ;  /* 0x0000006c8c6c7221 */ /* 0x000fe20000010000 */
[-C--:B------:R-:W-:Y:S01]  /*1190*/  FFMA.FTZ R109, R162, R140.reuse, R109 ;  /* 0x0000008ca26d7223 */ /* 0x080fe2000001006d */
[----:B------:R-:W-:Y:S01]  /*11a0*/  FFMA.FTZ R165, R85, R140, R142 ;  /* 0x0000008c55a57223 */ /* 0x000fe2000001008e */
[----:B------:R-:W-:-:S02]  /*11b0*/  HADD2.F32 R142, -RZ, R166.H0_H0 ;  /* 0x200000a6ff8e7230 */ /* 0x000fc40000004100 */
[C---:B------:R-:W-:Y:S01]  /*11c0*/  FADD.FTZ R140, -R190.reuse, R191 ;  /* 0x000000bfbe8c7221 */ /* 0x040fe20000010100 */
[----:B------:R-:W-:Y:S02]  /*11d0*/  HADD2.F32 R141, -RZ, R141.H0_H0 ;  /* 0x2000008dff8d7230 */ /* 0x000fe40000004100 */
[----:B------:R-:W-:Y:S01]  /*11e0*/  FADD.FTZ R166, -R190, R145 ;  /* 0x00000091bea67221 */ /* 0x000fe20000010100 */
[----:B------:R-:W-:Y:S01]  /*11f0*/  FADD.FTZ R112, R143, R112 ;  /* 0x000000708f707221 */ /* 0x000fe20000010000 */
[-C--:B------:R-:W-:Y:S01]  /*1200*/  FFMA.FTZ R113, R144, R143.reuse, R113 ;  /* 0x0000008f90717223 */ /* 0x080fe20000010071 */
[----:B------:R-:W-:Y:S01]  /*1210*/  FFMA.FTZ R163, R84, R143, R163 ;  /* 0x0000008f54a37223 */ /* 0x000fe200000100a3 */
[----:B------:R-:W-:Y:S02]  /*1220*/  HADD2.F32 R143, -RZ, R164.H0_H0 ;  /* 0x200000a4ff8f7230 */ /* 0x000fe40000004100 */
[C---:B------:R-:W-:Y:S01]  /*1230*/  FMUL.FTZ R191, R189.reuse, R140 ;  /* 0x0000008cbdbf7220 */ /* 0x040fe20000410000 */
[----:B------:R-:W-:Y:S01]  /*1240*/  FADD.FTZ R106, R192, R106 ;  /* 0x0000006ac06a7221 */ /* 0x000fe20000010000 */
[----:B------:R-:W-:Y:S01]  /*1250*/  FFMA.FTZ R107, R162, R192, R107 ;  /* 0x000000c0a26b7223 */ /* 0x000fe2000001006b */
[----:B------:R-:W-:Y:S01]  /*1260*/  FMUL.FTZ R166, R189, R166 ;  /* 0x000000a6bda67220 */ /* 0x000fe20000410000 */
[----:B------:R-:W-:Y:S01]  /*1270*/  FMUL.FTZ R145, R66, R141 ;  /* 0x0000008d42917220 */ /* 0x000fe20000410000 */
[----:B--2---:R-:W-:-:S02]  /*1280*/  MOV R140, R96 ;  /* 0x00000060008c7202 */ /* 0x004fc40000000f00 */
[----:B------:R-:W-:Y:S02]  /*1290*/  SHF.R.U64 R192, R96, 0x10, R97 ;  /* 0x0000001060c07819 */ /* 0x000fe40000001261 */
[----:B------:R-:W-:Y:S01]  /*12a0*/  MOV R96, R98 ;  /* 0x0000006200607202 */ /* 0x000fe20000000f00 */
[----:B------:R-:W-:Y:S01]  /*12b0*/  FADD.FTZ R104, R143, R104 ;  /* 0x000000688f687221 */ /* 0x000fe20000010000 */
[-C--:B------:R-:W-:Y:S01]  /*12c0*/  FFMA.FTZ R105, R166, R143.reuse, R105 ;  /* 0x0000008fa6697223 */ /* 0x080fe20000010069 */
[----:B------:R-:W-:Y:S01]  /*12d0*/  FFMA.FTZ R164, R86, R143, R145 ;  /* 0x0000008f56a47223 */ /* 0x000fe20000010091 */
[----:B------:R-:W-:Y:S02]  /*12e0*/  HADD2.F32 R193, -RZ, R193.H0_H0 ;  /* 0x200000c1ffc17230 */ /* 0x000fe40000004100 */
[----:B------:R-:W-:Y:S01]  /*12f0*/  HADD2.F32 R143, -RZ, R146.H0_H0 ;  /* 0x20000092ff8f7230 */ /* 0x000fe20000004100 */
[----:B------:R-:W-:Y:S01]  /*1300*/  SHF.R.U64 R146, R146, 0x10, R147 ;  /* 0x0000001092927819 */ /* 0x000fe20000001293 */
[----:B------:R-:W-:-:S02]  /*1310*/  HADD2.F32 R96, -RZ, R96.H0_H0 ;  /* 0x20000060ff607230 */ /* 0x000fc40000004100 */
[----:B------:R-:W-:Y:S01]  /*1320*/  FADD.FTZ R102, R141, R102 ;  /* 0x000000668d667221 */ /* 0x000fe20000010000 */
[----:B------:R-:W-:Y:S01]  /*1330*/  FFMA.FTZ R103, R166, R141, R103 ;  /* 0x0000008da6677223 */ /* 0x000fe20000010067 */
[----:B------:R-:W-:Y:S01]  /*1340*/  FADD.FTZ R110, R167, R110 ;  /* 0x0000006ea76e7221 */ /* 0x000fe20000010000 */
[----:B------:R-:W-:Y:S01]  /*1350*/  FFMA.FTZ R111, R144, R167, R111 ;  /* 0x000000a7906f7223 */ /* 0x000fe2000001006f */
[----:B------:R-:W-:Y:S01]  /*1360*/  MOV R141, R97 ;  /* 0x00000061008d7202 */ /* 0x000fe20000000f00 */
[----:B------:R-:W-:Y:S01]  /*1370*/  FMUL.FTZ R194, R67, R193 ;  /* 0x000000c143c27220 */ /* 0x000fe20000410000 */
[----:B------:R-:W-:Y:S01]  /*1380*/  SHF.R.U32.HI R195, RZ, 0x10, R97 ;  /* 0x00000010ffc37819 */ /* 0x000fe20000011661 */
[----:B------:R-:W-:Y:S01]  /*1390*/  HADD2.F32 R140, -RZ, R140.H0_H0 ;  /* 0x2000008cff8c7230 */ /* 0x000fe20000004100 */
[----:B------:R-:W-:Y:S01]  /*13a0*/  SHF.R.U64 R145, R98, 0x10, R99 ;  /* 0x0000001062917819 */ /* 0x000fe20000001263 */
[----:B------:R-:W-:Y:S01]  /*13b0*/  FADD.FTZ R196, -R190, R143 ;  /* 0x0000008fbec47221 */ /* 0x000fe20000010100 */
[----:B------:R-:W-:Y:S01]  /*13c0*/  MOV R97, R99 ;  /* 0x0000006300617202 */ /* 0x000fe20000000f00 */
[----:B------:R-:W-:Y:S01]  /*13d0*/  HADD2.F32 R143, -RZ, R146.H0_H0 ;  /* 0x20000092ff8f7230 */ /* 0x000fe20000004100 */
[----:B------:R-:W-:Y:S01]  /*13e0*/  SHF.R.U32.HI R167, RZ, 0x10, R99 ;  /* 0x00000010ffa77819 */ /* 0x000fe20000011663 */
[----:B------:R-:W-:Y:S01]  /*13f0*/  FMUL.FTZ R99, R60, R96 ;  /* 0x000000603c637220 */ /* 0x000fe20000410000 */
[----:B------:R-:W-:Y:S01]  /*1400*/  FADD.FTZ R51, R142, R51 ;  /* 0x000000338e337221 */ /* 0x000fe20000010000 */
[-C--:B------:R-:W-:Y:S01]  /*1410*/  FFMA.FTZ R101, R191, R142.reuse, R101 ;  /* 0x0000008ebf657223 */ /* 0x080fe20000010065 */
[----:B------:R-:W-:Y:S01]  /*1420*/  FFMA.FTZ R142, R87, R142, R194 ;  /* 0x0000008e578e7223 */ /* 0x000fe200000100c2 */
[----:B------:R-:W-:Y:S01]  /*1430*/  FFMA.FTZ R194, R80, R140, R99 ;  /* 0x0000008c50c27223 */ /* 0x000fe20000010063 */
[----:B------:R-:W-:-:S02]  /*1440*/  HADD2.F32 R145, -RZ, R145.H0_H0 ;  /* 0x20000091ff917230 */ /* 0x000fc40000004100 */
[----:B------:R-:W-:Y:S01]  /*1450*/  FADD.FTZ R98, -R190, R143 ;  /* 0x0000008fbe627221 */ /* 0x000fe20000010100 */
[----:B------:R-:W-:Y:S01]  /*1460*/  SHF.R.U32.HI R99, RZ, 0x10, R147 ;  /* 0x00000010ff637819 */ /* 0x000fe20000011693 */
[----:B------:R-:W-:Y:S01]  /*1470*/  FADD.FTZ R50, R193, R50 ;  /* 0x00000032c1327221 */ /* 0x000fe20000010000 */
[----:B------:R-:W-:Y:S01]  /*1480*/  FFMA.FTZ R100, R191, R193, R100 ;  /* 0x000000c1bf647223 */ /* 0x000fe20000010064 */
[----:B------:R-:W-:Y:S02]  /*1490*/  HADD2.F32 R192, -RZ, R192.H0_H0 ;  /* 0x200000c0ffc07230 */ /* 0x000fe40000004100 */
[----:B------:R-:W-:Y:S01]  /*14a0*/  FMUL.FTZ R193, R189, R98 ;  /* 0x00000062bdc17220 */ /* 0x000fe20000410000 */
[----:B------:R-:W-:Y:S01]  /*14b0*/  FMUL.FTZ R98, R61, R145 ;  /* 0x000000913d627220 */ /* 0x000fe20000410000 */
[----:B------:R-:W-:Y:S02]  /*14c0*/  HADD2.F32 R147, -RZ, R147.H0_H0 ;  /* 0x20000093ff937230 */ /* 0x000fe40000004100 */
[----:B------:R-:W-:-:S02]  /*14d0*/  HADD2.F32 R99, -RZ, R99.H0_H0 ;  /* 0x20000063ff637230 */ /* 0x000fc40000004100 */
[----:B------:R-:W-:Y:S02]  /*14e0*/  HADD2.F32 R97, -RZ, R97.H0_H0 ;  /* 0x20000061ff617230 */ /* 0x000fe40000004100 */
[----:B------:R-:W-:Y:S01]  /*14f0*/  FADD.FTZ R14, R192, R14 ;  /* 0x0000000ec00e7221 */ /* 0x000fe20000010000 */
[----:B------:R-:W-:Y:S01]  /*1500*/  FFMA.FTZ R2, R193, R192, R2 ;  /* 0x000000c0c1027223 */ /* 0x000fe20000010002 */
[----:B------:R-:W-:Y:S01]  /*1510*/  FMUL.FTZ R196, R189, R196 ;  /* 0x000000c4bdc47220 */ /* 0x000fe20000410000 */
[----:B------:R-:W-:Y:S01]  /*1520*/  FFMA.FTZ R192, R81, R192, R98 ;  /* 0x000000c051c07223 */ /* 0x000fe20000010062 */
[----:B------:R-:W-:Y:S02]  /*1530*/  HADD2.F32 R141, -RZ, R141.H0_H0 ;  /* 0x2000008dff8d7230 */ /* 0x000fe40000004100 */
[C---:B------:R-:W-:Y:S01]  /*1540*/  FADD.FTZ R198, -R190.reuse, R147 ;  /* 0x00000093bec67221 */ /* 0x040fe20000010100 */
[----:B------:R-:W-:Y:S02]  /*1550*/  HADD2.F32 R143, -RZ, R167.H0_H0 ;  /* 0x200000a7ff8f7230 */ /* 0x000fe40000004100 */
[----:B------:R-:W-:Y:S01]  /*1560*/  FADD.FTZ R98, -R190, R99 ;  /* 0x00000063be627221 */ /* 0x000fe20000010100 */
[----:B------:R-:W-:Y:S01]  /*1570*/  FMUL.FTZ R99, R62, R97 ;  /* 0x000000613e637220 */ /* 0x000fe20000410000 */
[----:B------:R-:W-:Y:S01]  /*1580*/  FADD.FTZ R15, R140, R15 ;  /* 0x0000000f8c0f7221 */ /* 0x000fe20000010000 */
[----:B------:R-:W-:Y:S01]  /*1590*/  FFMA.FTZ R3, R196, R140, R3 ;  /* 0x0000008cc4037223 */ /* 0x000fe20000010003 */
[----:B------:R-:W-:-:S02]  /*15a0*/  HADD2.F32 R140, -RZ, R195.H0_H0 ;  /* 0x200000c3ff8c7230 */ /* 0x000fc40000004100 */
[----:B------:R-:W-:Y:S01]  /*15b0*/  FMUL.FTZ R198, R189, R198 ;  /* 0x000000c6bdc67220 */ /* 0x000fe20000410000 */
[----:B------:R-:W-:Y:S01]  /*15c0*/  FMUL.FTZ R200, R63, R143 ;  /* 0x0000008f3fc87220 */ /* 0x000fe20000410000 */
[----:B------:R-:W-:Y:S01]  /*15d0*/  FMUL.FTZ R147, R189, R98 ;  /* 0x00000062bd937220 */ /* 0x000fe20000410000 */
[-C--:B------:R-:W-:Y:S01]  /*15e0*/  FFMA.FTZ R146, R82, R141.reuse, R99 ;  /* 0x0000008d52927223 */ /* 0x080fe20000010063 */
[----:B------:R-:W-:Y:S01]  /*15f0*/  HADD2.F32 R99, -RZ, R148.H0_H0 ;  /* 0x20000094ff637230 */ /* 0x000fe20000004100 */
[----:B------:R-:W-:Y:S01]  /*1600*/  SHF.R.U64 R148, R148, 0x10, R149 ;  /* 0x0000001094947819 */ /* 0x000fe20000001295 */
        /* <DEDUP_REMOVED lines=11> */
[----:B------:R-:W-:-:S02]  /*16c0*/  SHF.R.U32.HI R140, RZ, 0x10, R93 ;  /* 0x00000010ff8c7819 */ /* 0x000fc4000001165d */
[--C-:B------:R-:W-:Y:S02]  /*16d0*/  SHF.R.U64 R98, R94, 0x10, R95.reuse ;  /* 0x000000105e627819 */ /* 0x100fe4000000125f */
[----:B------:R-:W-:Y:S02]  /*16e0*/  MOV R93, R95 ;  /* 0x0000005f005d7202 */ /* 0x000fe40000000f00 */
[----:B------:R-:W-:Y:S01]  /*16f0*/  SHF.R.U32.HI R143, RZ, 0x10, R95 ;  /* 0x00000010ff8f7819 */ /* 0x000fe2000001165f */
[----:B------:R-:W-:Y:S02]  /*1700*/  HADD2.F32 R95, -RZ, R148.H0_H0 ;  /* 0x20000094ff5f7230 */ /* 0x000fe40000004100 */
[----:B------:R-:W-:Y:S01]  /*1710*/  FADD.FTZ R39, R96, R39 ;  /* 0x0000002760277221 */ /* 0x000fe20000010000 */
[----:B------:R-:W-:Y:S01]  /*1720*/  FFMA.FTZ R27, R196, R96, R27 ;  /* 0x00000060c41b7223 */ /* 0x000fe2000001001b */
[----:B------:R-:W-:Y:S02]  /*1730*/  MOV R96, R92 ;  /* 0x0000005c00607202 */ /* 0x000fe40000000f00 */
[----:B------:R-:W-:Y:S01]  /*1740*/  MOV R92, R94 ;  /* 0x0000005e005c7202 */ /* 0x000fe20000000f00 */
[----:B------:R-:W-:Y:S01]  /*1750*/  FADD.FTZ R94, -R190, R95 ;  /* 0x0000005fbe5e7221 */ /* 0x000fe20000010100 */
[----:B------:R-:W-:Y:S01]  /*1760*/  HADD2.F32 R98, -RZ, R98.H0_H0 ;  /* 0x20000062ff627230 */ /* 0x000fe20000004100 */
[----:B------:R-:W-:Y:S01]  /*1770*/  SHF.R.U32.HI R95, RZ, 0x10, R149 ;  /* 0x00000010ff5f7819 */ /* 0x000fe20000011695 */
[----:B------:R-:W-:-:S02]  /*1780*/  HADD2.F32 R197, -RZ, R197.H0_H0 ;  /* 0x200000c5ffc57230 */ /* 0x000fc40000004100 */
[----:B------:R-:W-:Y:S01]  /*1790*/  FMUL.FTZ R199, R189, R94 ;  /* 0x0000005ebdc77220 */ /* 0x000fe20000410000 */
[----:B------:R-:W-:Y:S01]  /*17a0*/  FMUL.FTZ R94, R57, R98 ;  /* 0x00000062395e7220 */ /* 0x000fe20000410000 */
[----:B------:R-:W-:Y:S02]  /*17b0*/  HADD2.F32 R95, -RZ, R95.H0_H0 ;  /* 0x2000005fff5f7230 */ /* 0x000fe40000004100 */
[----:B------:R-:W-:Y:S01]  /*17c0*/  FADD.FTZ R18, R197, R18 ;  /* 0x00000012c5127221 */ /* 0x000fe20000010000 */
[-C--:B------:R-:W-:Y:S01]  /*17d0*/  FFMA.FTZ R6, R199, R197.reuse, R6 ;  /* 0x000000c5c7067223 */ /* 0x080fe20000010006 */
[----:B------:R-:W-:Y:S01]  /*17e0*/  FFMA.FTZ R197, R77, R197, R94 ;  /* 0x000000c54dc57223 */ /* 0x000fe2000001005e */
[----:B------:R-:W-:Y:S01]  /*17f0*/  FADD.FTZ R94, -R190, R95 ;  /* 0x0000005fbe5e7221 */ /* 0x000fe20000010100 */
[----:B------:R-:W-:Y:S01]  /*1800*/  MOV R95, R152 ;  /* 0x00000098005f7202 */ /* 0x000fe20000000f00 */
[----:B------:R-:W-:Y:S01]  /*1810*/  FADD.FTZ R42, R98, R42 ;  /* 0x0000002a622a7221 */ /* 0x000fe20000010000 */
[----:B------:R-:W-:Y:S01]  /*1820*/  FFMA.FTZ R30, R199, R98, R30 ;  /* 0x00000062c71e7223 */ /* 0x000fe2000001001e */
[----:B------:R-:W-:Y:S01]  /*1830*/  SHF.R.U64 R167, R152, 0x10, R153 ;  /* 0x0000001098a77819 */ /* 0x000fe20000001299 */
[----:B------:R-:W-:-:S02]  /*1840*/  HADD2.F32 R149, -RZ, R149.H0_H0 ;  /* 0x20000095ff957230 */ /* 0x000fc40000004100 */
[----:B------:R-:W-:Y:S01]  /*1850*/  FADD.FTZ R152, RZ, R169 ;  /* 0x000000a9ff987221 */ /* 0x000fe20000010000 */
[----:B------:R-:W-:Y:S02]  /*1860*/  HADD2.F32 R98, -RZ, R95.H0_H0 ;  /* 0x2000005fff627230 */ /* 0x000fe40000004100 */
[----:B------:R-:W-:Y:S01]  /*1870*/  FFMA.FTZ R95, R168, R169, RZ ;  /* 0x000000a9a85f7223 */ /* 0x000fe200000100ff */
[----:B------:R-:W-:Y:S02]  /*1880*/  HADD2.F32 R92, -RZ, R92.H0_H0 ;  /* 0x2000005cff5c7230 */ /* 0x000fe40000004100 */
[C---:B------:R-:W-:Y:S01]  /*1890*/  FADD.FTZ R200, -R190.reuse, R99 ;  /* 0x00000063bec87221 */ /* 0x040fe20000010100 */
[----:B------:R-:W-:Y:S02]  /*18a0*/  HADD2.F32 R93, -RZ, R93.H0_H0 ;  /* 0x2000005dff5d7230 */ /* 0x000fe40000004100 */
[----:B------:R-:W-:Y:S01]  /*18b0*/  FADD.FTZ R152, R157, R152 ;  /* 0x000000989d987221 */ /* 0x000fe20000010000 */
[----:B------:R-:W-:Y:S01]  /*18c0*/  FADD.FTZ R148, -R190, R149 ;  /* 0x00000095be947221 */ /* 0x000fe20000010100 */
[----:B------:R-:W-:Y:S01]  /*18d0*/  FFMA.FTZ R95, R158, R157, R95 ;  /* 0x0000009d9e5f7223 */ /* 0x000fe2000001005f */
[----:B------:R-:W-:-:S02]  /*18e0*/  HADD2.F32 R96, -RZ, R96.H0_H0 ;  /* 0x20000060ff607230 */ /* 0x000fc40000004100 */
[----:B------:R-:W-:Y:S01]  /*18f0*/  FMUL.FTZ R200, R189, R200 ;  /* 0x000000c8bdc87220 */ /* 0x000fe20000410000 */
[----:B------:R-:W-:Y:S01]  /*1900*/  FMUL.FTZ R195, R56, R92 ;  /* 0x0000005c38c37220 */ /* 0x000fe20000410000 */
[----:B------:R-:W-:Y:S01]  /*1910*/  FADD.FTZ R38, R145, R38 ;  /* 0x0000002691267221 */ /* 0x000fe20000010000 */
[----:B------:R-:W-:Y:S01]  /*1920*/  FFMA.FTZ R26, R193, R145, R26 ;  /* 0x00000091c11a7223 */ /* 0x000fe2000001001a */
[----:B------:R-:W-:Y:S02]  /*1930*/  HADD2.F32 R97, -RZ, R97.H0_H0 ;  /* 0x20000061ff617230 */ /* 0x000fe40000004100 */
[----:B------:R-:W-:Y:S01]  /*1940*/  FADD.FTZ R152, R159, R152 ;  /* 0x000000989f987221 */ /* 0x000fe20000010000 */
[----:B------:R-:W-:Y:S01]  /*1950*/  FMUL.FTZ R148, R189, R148 ;  /* 0x00000094bd947220 */ /* 0x000fe20000410000 */
[----:B------:R-:W-:Y:S01]  /*1960*/  FMUL.FTZ R145, R58, R93 ;  /* 0x0000005d3a917220 */ /* 0x000fe20000410000 */
[----:B------:R-:W-:Y:S01]  /*1970*/  SHF.R.U64 R149, R154, 0x10, R155 ;  /* 0x000000109a957819 */ /* 0x000fe2000000129b */
[----:B------:R-:W-:Y:S01]  /*1980*/  FFMA.FTZ R95, R156, R159, R95 ;  /* 0x0000009f9c5f7223 */ /* 0x000fe2000001005f */
[----:B------:R-:W-:Y:S01]  /*1990*/  FADD.FTZ R19, R96, R19 ;  /* 0x0000001360137221 */ /* 0x000fe20000010000 */
[-C--:B------:R-:W-:Y:S01]  /*19a0*/  FFMA.FTZ R7, R200, R96.reuse, R7 ;  /* 0x00000060c8077223 */ /* 0x080fe20000010007 */
[----:B------:R-:W-:Y:S01]  /*19b0*/  FFMA.FTZ R195, R76, R96, R195 ;  /* 0x000000604cc37223 */ /* 0x000fe200000100c3 */
[----:B------:R-:W-:-:S02]  /*19c0*/  HADD2.F32 R99, -RZ, R154.H0_H0 ;  /* 0x2000009aff637230 */ /* 0x000fc40000004100 */
[----:B------:R-:W-:Y:S01]  /*19d0*/  FADD.FTZ R152, R161, R152 ;  /* 0x00000098a1987221 */ /* 0x000fe20000010000 */
[----:B------:R-:W-:Y:S02]  /*19e0*/  HADD2.F32 R96, -RZ, R143.H0_H0 ;  /* 0x2000008fff607230 */ /* 0x000fe40000004100 */
[----:B------:R-:W-:Y:S01]  /*19f0*/  FADD.FTZ R21, R97, R21 ;  /* 0x0000001561157221 */ /* 0x000fe20000010000 */
[----:B------:R-:W-:Y:S01]  /*1a00*/  FMUL.FTZ R143, R189, R94 ;  /* 0x0000005ebd8f7220 */ /* 0x000fe20000410000 */
[-C--:B------:R-:W-:Y:S01]  /*1a10*/  FFMA.FTZ R9, R148, R97.reuse, R9 ;  /* 0x0000006194097223 */ /* 0x080fe20000010009 */
[----:B------:R-:W-:Y:S01]  /*1a20*/  FFMA.FTZ R145, R78, R97, R145 ;  /* 0x000000614e917223 */ /* 0x000fe20000010091 */
[----:B------:R-:W-:Y:S01]  /*1a30*/  FFMA.FTZ R95, R160, R161, R95 ;  /* 0x000000a1a05f7223 */ /* 0x000fe2000001005f */
[----:B------:R-:W-:Y:S01]  /*1a40*/  MOV R94, R150 ;  /* 0x00000096005e7202 */ /* 0x000fe20000000f00 */
[----:B------:R-:W-:Y:S01]  /*1a50*/  HADD2.F32 R149, -RZ, R149.H0_H0 ;  /* 0x20000095ff957230 */ /* 0x000fe20000004100 */
[----:B------:R-:W-:Y:S01]  /*1a60*/  MOV R97, R153 ;  /* 0x0000009900617202 */ /* 0x000fe20000000f00 */
[----:B------:R-:W-:Y:S01]  /*1a70*/  FADD.FTZ R152, R163, R152 ;  /* 0x00000098a3987221 */ /* 0x000fe20000010000 */
[----:B------:R-:W-:Y:S01]  /*1a80*/  SHF.R.U64 R201, R150, 0x10, R151 ;  /* 0x0000001096c97819 */ /* 0x000fe20000001297 */
[----:B------:R-:W-:Y:S01]  /*1a90*/  FADD.FTZ R150, -R190, R99 ;  /* 0x00000063be967221 */ /* 0x000fe20000010100 */
[----:B------:R-:W-:Y:S01]  /*1aa0*/  FADD.FTZ R45, R93, R45 ;  /* 0x0000002d5d2d7221 */ /* 0x000fe20000010000 */
[----:B------:R-:W-:Y:S01]  /*1ab0*/  FFMA.FTZ R33, R148, R93, R33 ;  /* 0x0000005d94217223 */ /* 0x000fe20000010021 */
[----:B------:R-:W-:Y:S01]  /*1ac0*/  FFMA.FTZ R95, R144, R163, R95 ;  /* 0x000000a3905f7223 */ /* 0x000fe2000001005f */
[----:B------:R-:W-:Y:S01]  /*1ad0*/  SHF.R.U32.HI R93, RZ, 0x10, R153 ;  /* 0x00000010ff5d7819 */ /* 0x000fe20000011699 */
[----:B------:R-:W-:-:S02]  /*1ae0*/  HADD2.F32 R94, -RZ, R94.H0_H0 ;  /* 0x2000005eff5e7230 */ /* 0x000fc40000004100 */
[----:B------:R-:W-:Y:S01]  /*1af0*/  FADD.FTZ R154, -R190, R149 ;  /* 0x00000095be9a7221 */ /* 0x000fe20000010100 */
[----:B------:R-:W-:Y:S02]  /*1b00*/  HADD2.F32 R153, -RZ, R97.H0_H0 ;  /* 0x20000061ff997230 */ /* 0x000fe40000004100 */
[----:B------:R-:W-:Y:S01]  /*1b10*/  FMUL.FTZ R149, R52, R98 ;  /* 0x0000006234957220 */ /* 0x000fe20000410000 */
[----:B------:R-:W-:Y:S01]  /*1b20*/  FMUL.FTZ R150, R189, R150 ;  /* 0x00000096bd967220 */ /* 0x000fe20000410000 */
[----:B------:R-:W-:Y:S01]  /*1b30*/  FADD.FTZ R97, R165, R152 ;  /* 0x00000098a5617221 */ /* 0x000fe20000010000 */
[----:B------:R-:W-:Y:S01]  /*1b40*/  FFMA.FTZ R95, R162, R165, R95 ;  /* 0x000000a5a25f7223 */ /* 0x000fe2000001005f */
[----:B------:R-:W-:Y:S01]  /*1b50*/  FMUL.FTZ R202, R59, R96 ;  /* 0x000000603bca7220 */ /* 0x000fe20000410000 */
        /* <DEDUP_REMOVED lines=8> */
[----:B------:R-:W-:Y:S01]  /*1be0*/  SHF.R.U32.HI R151, RZ, 0x10, R155 ;  /* 0x00000010ff977819 */ /* 0x000fe2000001169b */
[-C--:B------:R-:W-:Y:S01]  /*1bf0*/  FFMA.FTZ R149, R72, R94.reuse, R149 ;  /* 0x0000005e48957223 */ /* 0x080fe20000010095 */
[----:B------:R-:W-:Y:S01]  /*1c00*/  FFMA.FTZ R11, R150, R94, R11 ;  /* 0x0000005e960b7223 */ /* 0x000fe2000001000b */
[----:B------:R-:W-:Y:S01]  /*1c10*/  FADD.FTZ R97, R164, R97 ;  /* 0x00000061a4617221 */ /* 0x000fe20000010000 */
[----:B------:R-:W-:Y:S01]  /*1c20*/  FFMA.FTZ R94, R166, R164, R95 ;  /* 0x000000a4a65e7223 */ /* 0x000fe2000001005f */
[----:B------:R-:W-:-:S02]  /*1c30*/  HADD2.F32 R155, -RZ, R155.H0_H0 ;  /* 0x2000009bff9b7230 */ /* 0x000fc40000004100 */
[----:B------:R-:W-:Y:S01]  /*1c40*/  FADD.FTZ R20, R140, R20 ;  /* 0x000000148c147221 */ /* 0x000fe20000010000 */
[----:B------:R-:W-:Y:S01]  /*1c50*/  FADD.FTZ R97, R142, R97 ;  /* 0x000000618e617221 */ /* 0x000fe20000010000 */
[----:B------:R-:W-:Y:S01]  /*1c60*/  FFMA.FTZ R8, R143, R140, R8 ;  /* 0x0000008c8f087223 */ /* 0x000fe20000010008 */
[----:B------:R-:W-:Y:S02]  /*1c70*/  HADD2.F32 R151, -RZ, R151.H0_H0 ;  /* 0x20000097ff977230 */ /* 0x000fe40000004100 */
[----:B------:R-:W-:Y:S01]  /*1c80*/  FFMA.FTZ R95, R191, R142, R94 ;  /* 0x0000008ebf5f7223 */ /* 0x000fe2000001005e */
[----:B------:R-:W-:Y:S01]  /*1c90*/  FFMA.FTZ R140, R79, R140, R202 ;  /* 0x0000008c4f8c7223 */ /* 0x000fe200000100ca */
[----:B------:R-:W-:Y:S01]  /*1ca0*/  FADD.FTZ R202, -R190, R155 ;  /* 0x0000009bbeca7221 */ /* 0x000fe20000010100 */
[----:B------:R-:W-:Y:S01]  /*1cb0*/  FADD.FTZ R97, R194, R97 ;  /* 0x00000061c2617221 */ /* 0x000fe20000010000 */
[----:B------:R-:W-:Y:S01]  /*1cc0*/  FFMA.FTZ R94, R196, R194, R95 ;  /* 0x000000c2c45e7223 */ /* 0x000fe2000001005f */
[----:B------:R-:W-:Y:S01]  /*1cd0*/  FADD.FTZ R190, -R190, R151 ;  /* 0x00000097bebe7221 */ /* 0x000fe20000010100 */
[----:B------:R-:W-:-:S02]  /*1ce0*/  HADD2.F32 R96, -RZ, R96.H0_H0 ;  /* 0x20000060ff607230 */ /* 0x000fc40000004100 */
[----:B------:R-:W-:Y:S01]  /*1cf0*/  FMUL.FTZ R151, R54, R153 ;  /* 0x0000009936977220 */ /* 0x000fe20000410000 */
[----:B------:R-:W-:Y:S01]  /*1d00*/  FMUL.FTZ R152, R189, R202 ;  /* 0x000000cabd987220 */ /* 0x000fe20000410000 */
[----:B------:R-:W-:Y:S01]  /*1d10*/  FADD.FTZ R97, R192, R97 ;  /* 0x00000061c0617221 */ /* 0x000fe20000010000 */
[----:B------:R-:W-:Y:S01]  /*1d20*/  FFMA.FTZ R95, R193, R192, R94 ;  /* 0x000000c0c15f7223 */ /* 0x000fe2000001005e */
[----:B------:R-:W-:Y:S02]  /*1d30*/  HADD2.F32 R99, -RZ, R167.H0_H0 ;  /* 0x200000a7ff637230 */ /* 0x000fe40000004100 */
[----:B------:R-:W-:Y:S01]  /*1d40*/  FADD.FTZ R25, R96, R25 ;  /* 0x0000001960197221 */ /* 0x000fe20000010000 */
[-C--:B------:R-:W-:Y:S01]  /*1d50*/  FFMA.FTZ R151, R74, R96.reuse, R151 ;  /* 0x000000604a977223 */ /* 0x080fe20000010097 */
[----:B------:R-:W-:Y:S01]  /*1d60*/  FFMA.FTZ R13, R152, R96, R13 ;  /* 0x00000060980d7223 */ /* 0x000fe2000001000d */
[----:B------:R-:W-:Y:S01]  /*1d70*/  FADD.FTZ R96, R146, R97 ;  /* 0x0000006192607221 */ /* 0x000fe20000010000 */
[----:B------:R-:W-:Y:S01]  /*1d80*/  FADD.FTZ R47, R98, R47 ;  /* 0x0000002f622f7221 */ /* 0x000fe20000010000 */
[----:B------:R-:W-:Y:S01]  /*1d90*/  FFMA.FTZ R35, R150, R98, R35 ;  /* 0x0000006296237223 */ /* 0x000fe20000010023 */
[----:B------:R-:W-:Y:S01]  /*1da0*/  FFMA.FTZ R94, R198, R146, R95 ;  /* 0x00000092c65e7223 */ /* 0x000fe2000001005f */
[----:B------:R-:W-:-:S02]  /*1db0*/  HADD2.F32 R98, -RZ, R201.H0_H0 ;  /* 0x200000c9ff627230 */ /* 0x000fc40000004100 */
        /* <DEDUP_REMOVED lines=12> */
[----:B------:R-:W-:-:S02]  /*1e80*/  HADD2.F32 R92, -RZ, R92.H0_H0 ;  /* 0x2000005cff5c7230 */ /* 0x000fc40000004100 */
[----:B------:R-:W-:Y:S01]  /*1e90*/  FADD.FTZ R95, R145, R96 ;  /* 0x00000060915f7221 */ /* 0x000fe20000010000 */
[----:B------:R-:W-:Y:S02]  /*1ea0*/  FFMA.FTZ R10, R148, R145, R93 ;  /* 0x00000091940a7223 */ /* 0x000fe4000001005d */
[----:B------:R-:W-:Y:S01]  /*1eb0*/  FADD.FTZ R96, R92, R24 ;  /* 0x000000185c607221 */ /* 0x000fe20000010000 */
[----:B------:R-:W-:Y:S01]  /*1ec0*/  FADD.FTZ R24, R140, R95 ;  /* 0x0000005f8c187221 */ /* 0x000fe20000010000 */
[----:B------:R-:W-:Y:S01]  /*1ed0*/  FFMA.FTZ R95, R143, R140, R10 ;  /* 0x0000008c8f5f7223 */ /* 0x000fe2000001000a */
[----:B------:R-:W-:Y:S01]  /*1ee0*/  FMUL.FTZ R202, R55, R94 ;  /* 0x0000005e37ca7220 */ /* 0x000fe20000410000 */
[----:B------:R-:W-:Y:S01]  /*1ef0*/  FMUL.FTZ R203, R189, R190 ;  /* 0x000000bebdcb7220 */ /* 0x000fe20000410000 */
[----:B------:R-:W-:Y:S01]  /*1f00*/  FADD.FTZ R93, R149, R24 ;  /* 0x00000018955d7221 */ /* 0x000fe20000010000 */
[----:B------:R-:W-:Y:S01]  /*1f10*/  FFMA.FTZ R10, R150, R149, R95 ;  /* 0x00000095960a7223 */ /* 0x000fe2000001005f */
[-C--:B------:R-:W-:Y:S01]  /*1f20*/  FFMA.FTZ R202, R75, R92.reuse, R202 ;  /* 0x0000005c4bca7223 */ /* 0x080fe200000100ca */
[----:B------:R-:W-:Y:S01]  /*1f30*/  FFMA.FTZ R92, R203, R92, R12 ;  /* 0x0000005ccb5c7223 */ /* 0x000fe2000001000c */
[----:B------:R-:W-:Y:S01]  /*1f40*/  FADD.FTZ R12, R93, R154 ;  /* 0x0000009a5d0c7221 */ /* 0x000fe20000010000 */
[----:B------:R-:W-:Y:S01]  /*1f50*/  FFMA.FTZ R93, R201, R154, R10 ;  /* 0x0000009ac95d7223 */ /* 0x000fe2000001000a */
[----:B------:R-:W-:Y:S01]  /*1f60*/  VIADD R129, R129, UR12 ;  /* 0x0000000c81817c36 */ /* 0x000fe20008000000 */
[----:B------:R-:W-:Y:S01]  /*1f70*/  UMOV UR4, 0xffffffff ;  /* 0xffffffff00047882 */ /* 0x000fe20000000000 */
        /* <DEDUP_REMOVED lines=34> */
.L_x_2078:
        /* <DEDUP_REMOVED lines=12> */
.L_x_2056:
        /* <DEDUP_REMOVED lines=13> */
[----:B-1---5:R-:W-:-:S05]  /*2330*/  @P0 SHF.R.U32.HI R153, RZ, 0x10, R139 ;  /* 0x00000010ff990819 */ /* 0x022fca000001168b */
[----:B------:R-:W-:Y:S02]  /*2340*/  @P0 HADD2.F32 R153, -RZ, R153.H0_H0 ;  /* 0x20000099ff990230 */ /* 0x000fe40000004100 */
        /* <DEDUP_REMOVED lines=9> */
[----:B------:R-:W-:Y:S01]  /*23e0*/  @P0 MOV R155, R130 ;  /* 0x00000082009b0202 */ /* 0x000fe20000000f00 */
[----:B------:R-:W-:Y:S02]  /*23f0*/  @P0 HADD2.F32 R96, -RZ, R96.H0_H0 ;  /* 0x20000060ff600230 */ /* 0x000fe40000004100 */
[----:B------:R-:W-:Y:S01]  /*2400*/  FMUL.FTZ R93, R98, UR16 ;  /* 0x00000010625d7c20 */ /* 0x000fe20008410000 */
[----:B------:R-:W-:Y:S01]  /*2410*/  FMUL.FTZ R94, R92, UR16 ;  /* 0x000000105c5e7c20 */ /* 0x000fe20008410000 */
[----:B------:R-:W-:Y:S01]  /*2420*/  @P0 IMAD.MOV.U32 R98, RZ, RZ, R139 ;  /* 0x000000ffff620224 */ /* 0x000fe200078e008b */
[----:B------:R-:W-:-:S02]  /*2430*/  @P0 MOV R92, R138 ;  /* 0x0000008a005c0202 */ /* 0x000fc40000000f00 */
[----:B------:R-:W-:Y:S02]  /*2440*/  FSEL R93, R93, RZ, !P1 ;  /* 0x000000ff5d5d7208 */ /* 0x000fe40004800000 */
        /* <DEDUP_REMOVED lines=12> */
[----:B------:R-:W-:Y:S01]  /*2510*/  FFMA.FTZ R156, R144, R94, R93 ;  /* 0x0000005e909c7223 */ /* 0x000fe2000001005d */
[C---:B------:R-:W-:Y:S01]  /*2520*/  FMUL.FTZ R144, R189.reuse, R160 ;  /* 0x000000a0bd907220 */ /* 0x040fe20000410000 */
[C---:B------:R-:W-:Y:S01]  /*2530*/  FMUL.FTZ R205, R189.reuse, R162 ;  /* 0x000000a2bdcd7220 */ /* 0x040fe20000410000 */
[----:B------:R-:W-:Y:S01]  /*2540*/  FMUL.FTZ R190, R189, R142 ;  /* 0x0000008ebdbe7220 */ /* 0x000fe20000410000 */
[----:B------:R-:W-:Y:S01]  /*2550*/  FADD.FTZ R156, R163, -R156 ;  /* 0x8000009ca39c7221 */ /* 0x000fe20000010000 */
[----:B------:R-:W-:Y:S01]  /*2560*/  @P0 FADD.FTZ R144, R144, R153 ;  /* 0x0000009990900221 */ /* 0x000fe20000010000 */
[----:B------:R-:W-:Y:S01]  /*2570*/  @P0 HADD2.F32 R153, -RZ, R155.H0_H0 ;  /* 0x2000009bff990230 */ /* 0x000fe20000004100 */
[----:B------:R-:W-:Y:S01]  /*2580*/  @P0 MOV R155, R131 ;  /* 0x00000083009b0202 */ /* 0x000fe20000000f00 */
[----:B------:R-:W-:Y:S01]  /*2590*/  FMUL.FTZ R204, R189, R156 ;  /* 0x0000009cbdcc7220 */ /* 0x000fe20000410000 */
[----:B------:R-:W-:Y:S01]  /*25a0*/  @P0 SHF.R.U64 R156, R130, 0x10, R131 ;  /* 0x00000010829c0819 */ /* 0x000fe20000001283 */
[-CC-:B------:R-:W-:Y:S01]  /*25b0*/  FFMA.FTZ R168, R168, R94.reuse, R93.reuse ;  /* 0x0000005ea8a87223 */ /* 0x180fe2000001005d */
[-C--:B------:R-:W-:Y:S01]  /*25c0*/  FFMA.FTZ R200, R200, R94.reuse, R93 ;  /* 0x0000005ec8c87223 */ /* 0x080fe2000001005d */
[----:B------:R-:W-:Y:S01]  /*25d0*/  @P0 FADD.FTZ R204, R204, R153 ;  /* 0x00000099cccc0221 */ /* 0x000fe20000010000 */
[----:B------:R-:W-:Y:S01]  /*25e0*/  FFMA.FTZ R153, R166, R94, R93 ;  /* 0x0000005ea6997223 */ /* 0x000fe2000001005d */
[----:B------:R-:W-:-:S02]  /*25f0*/  @P0 HADD2.F32 R156, -RZ, R156.H0_H0 ;  /* 0x2000009cff9c0230 */ /* 0x000fc40000004100 */
[----:B------:R-:W-:Y:S01]  /*2600*/  FADD.FTZ R168, R169, -R168 ;  /* 0x800000a8a9a87221 */ /* 0x000fe20000010000 */
[----:B------:R-:W-:Y:S01]  /*2610*/  FADD.FTZ R200, R195, -R200 ;  /* 0x800000c8c3c87221 */ /* 0x000fe20000010000 */
[----:B------:R-:W-:Y:S01]  /*2620*/  FADD.FTZ R164, R164, -R153 ;  /* 0x80000099a4a47221 */ /* 0x000fe20000010000 */
[----:B------:R-:W-:Y:S01]  /*2630*/  @P0 HADD2.F32 R153, -RZ, R155.H0_H0 ;  /* 0x2000009bff990230 */ /* 0x000fe20000004100 */
[----:B------:R-:W-:Y:S01]  /*2640*/  @P0 SHF.R.U32.HI R155, RZ, 0x10, R131 ;  /* 0x00000010ff9b0819 */ /* 0x000fe20000011683 */
[----:B------:R-:W-:Y:S01]  /*2650*/  @P0 FADD.FTZ R205, R205, R156 ;  /* 0x0000009ccdcd0221 */ /* 0x000fe20000010000 */
[C---:B------:R-:W-:Y:S01]  /*2660*/  FMUL.FTZ R206, R189.reuse, R164 ;  /* 0x000000a4bdce7220 */ /* 0x040fe20000410000 */
[----:B------:R-:W-:Y:S01]  /*2670*/  @P0 MOV R156, R132 ;  /* 0x00000084009c0202 */ /* 0x000fe20000000f00 */
[----:B------:R-:W-:Y:S01]  /*2680*/  FMUL.FTZ R162, R189, R200 ;  /* 0x000000c8bda27220 */ /* 0x000fe20000410000 */
[----:B------:R-:W-:Y:S01]  /*2690*/  FFMA.FTZ R148, R148, R94, R93 ;  /* 0x0000005e94947223 */ /* 0x000fe2000001005d */
[----:B------:R-:W-:Y:S01]  /*26a0*/  @P0 FADD.FTZ R206, R206, R153 ;  /* 0x00000099cece0221 */ /* 0x000fe20000010000 */
[----:B------:R-:W-:-:S02]  /*26b0*/  @P0 HADD2.F32 R153, -RZ, R155.H0_H0 ;  /* 0x2000009bff990230 */ /* 0x000fc40000004100 */
[-CC-:B------:R-:W-:Y:S01]  /*26c0*/  FFMA.FTZ R155, R196, R94.reuse, R93.reuse ;  /* 0x0000005ec49b7223 */ /* 0x180fe2000001005d */
[----:B------:R-:W-:Y:S02]  /*26d0*/  @P0 HADD2.F32 R142, -RZ, R156.H0_H0 ;  /* 0x2000009cff8e0230 */ /* 0x000fe40000004100 */
[-C--:B------:R-:W-:Y:S01]  /*26e0*/  FFMA.FTZ R158, R158, R94.reuse, R93 ;  /* 0x0000005e9e9e7223 */ /* 0x080fe2000001005d */
[----:B------:R-:W-:Y:S01]  /*26f0*/  FADD.FTZ R148, R145, -R148 ;  /* 0x8000009491947221 */ /* 0x000fe20000010000 */
[----:B------:R-:W-:Y:S01]  /*2700*/  FADD.FTZ R194, R194, -R155 ;  /* 0x8000009bc2c27221 */ /* 0x000fe20000010000 */
[----:B------:R-:W-:Y:S01]  /*2710*/  @P0 FADD.FTZ R190, R190, R153 ;  /* 0x00000099bebe0221 */ /* 0x000fe20000010000 */
[----:B------:R-:W-:Y:S01]  /*2720*/  FFMA.FTZ R153, R193, R94, R93 ;  /* 0x0000005ec1997223 */ /* 0x000fe2000001005d */
[----:B------:R-:W-:Y:S01]  /*2730*/  @P0 SHF.R.U64 R155, R132, 0x10, R133 ;  /* 0x00000010849b0819 */ /* 0x000fe20000001285 */
[----:B------:R-:W-:Y:S01]  /*2740*/  FMUL.FTZ R169, R189, R194 ;  /* 0x000000c2bda97220 */ /* 0x000fe20000410000 */
[----:B------:R-:W-:Y:S01]  /*2750*/  FADD.FTZ R158, R157, -R158 ;  /* 0x8000009e9d9e7221 */ /* 0x000fe20000010000 */
[----:B------:R-:W-:Y:S01]  /*2760*/  FADD.FTZ R192, R192, -R153 ;  /* 0x80000099c0c07221 */ /* 0x000fe20000010000 */
[--C-:B------:R-:W-:Y:S01]  /*2770*/  FFMA.FTZ R143, R143, R94, R93.reuse ;  /* 0x0000005e8f8f7223 */ /* 0x100fe2000001005d */
[----:B------:R-:W-:Y:S01]  /*2780*/  @P0 FADD.FTZ R169, R169, R142 ;  /* 0x0000008ea9a90221 */ /* 0x000fe20000010000 */
[----:B------:R-:W-:Y:S01]  /*2790*/  @P0 HADD2.F32 R153, -RZ, R155.H0_H0 ;  /* 0x2000009bff990230 */ /* 0x000fe20000004100 */
[----:B------:R-:W-:Y:S01]  /*27a0*/  @P0 MOV R142, R133 ;  /* 0x00000085008e0202 */ /* 0x000fe20000000f00 */
[----:B------:R-:W-:Y:S01]  /*27b0*/  FMUL.FTZ R192, R189, R192 ;  /* 0x000000c0bdc07220 */ /* 0x000fe20000410000 */
[-CC-:B------:R-:W-:Y:S01]  /*27c0*/  FFMA.FTZ R157, R198, R94.reuse, R93.reuse ;  /* 0x0000005ec69d7223 */ /* 0x180fe2000001005d */
[-CC-:B------:R-:W-:Y:S01]  /*27d0*/  FFMA.FTZ R156, R199, R94.reuse, R93.reuse ;  /* 0x0000005ec79c7223 */ /* 0x180fe2000001005d */
[----:B------:R-:W-:Y:S01]  /*27e0*/  FFMA.FTZ R150, R150, R94, R93 ;  /* 0x0000005e96967223 */ /* 0x000fe2000001005d */
[----:B------:R-:W-:Y:S01]  /*27f0*/  @P0 FADD.FTZ R192, R192, R153 ;  /* 0x00000099c0c00221 */ /* 0x000fe20000010000 */
[----:B------:R-:W-:-:S02]  /*2800*/  @P0 HADD2.F32 R153, -RZ, R142.H0_H0 ;  /* 0x2000008eff990230 */ /* 0x000fc40000004100 */
[-CC-:B------:R-:W-:Y:S01]  /*2810*/  FFMA.FTZ R142, R147, R94.reuse, R93.reuse ;  /* 0x0000005e938e7223 */ /* 0x180fe2000001005d */
[-CC-:B------:R-:W-:Y:S01]  /*2820*/  FFMA.FTZ R201, R201, R94.reuse, R93.reuse ;  /* 0x0000005ec9c97223 */ /* 0x180fe2000001005d */
[-CC-:B------:R-:W-:Y:S01]  /*2830*/  FFMA.FTZ R152, R152, R94.reuse, R93.reuse ;  /* 0x0000005e98987223 */ /* 0x180fe2000001005d */
[----:B------:R-:W-:Y:S01]  /*2840*/  FFMA.FTZ R203, R203, R94, R93 ;  /* 0x0000005ecbcb7223 */ /* 0x000fe2000001005d */
[----:B------:R-:W-:Y:S01]  /*2850*/  FADD.FTZ R142, R141, -R142 ;  /* 0x8000008e8d8e7221 */ /* 0x000fe20000010000 */
[----:B------:R-:W-:Y:S01]  /*2860*/  @P0 MOV R141, R134 ;  /* 0x00000086008d0202 */ /* 0x000fe20000000f00 */
[C---:B------:R-:W-:Y:S01]  /*2870*/  FMUL.FTZ R92, R189.reuse, R168 ;  /* 0x000000a8bd5c7220 */ /* 0x040fe20000410000 */
[----:B------:R-:W-:Y:S01]  /*2880*/  @P0 SHF.R.U32.HI R93, RZ, 0x10, R135 ;  /* 0x00000010ff5d0819 */ /* 0x000fe20000011687 */
[----:B------:R-:W-:Y:S01]  /*2890*/  FMUL.FTZ R195, R189, R148 ;  /* 0x00000094bdc37220 */ /* 0x000fe20000410000 */
[----:B------:R-:W-:Y:S01]  /*28a0*/  FADD.FTZ R140, R140, -R143 ;  /* 0x8000008f8c8c7221 */ /* 0x000fe20000010000 */
[----:B------:R-:W-:-:S02]  /*28b0*/  @P0 HADD2.F32 R141, -RZ, R141.H0_H0 ;  /* 0x2000008dff8d0230 */ /* 0x000fc40000004100 */
[----:B------:R-:W-:Y:S01]  /*28c0*/  @P0 FADD.FTZ R92, R92, R95 ;  /* 0x0000005f5c5c0221 */ /* 0x000fe20000010000 */
[C---:B------:R-:W-:Y:S01]  /*28d0*/  FMUL.FTZ R95, R189.reuse, R158 ;  /* 0x0000009ebd5f7220 */ /* 0x040fe20000410000 */
[----:B------:R-:W-:Y:S02]  /*28e0*/  @P0 HADD2.F32 R93, -RZ, R93.H0_H0 ;  /* 0x2000005dff5d0230 */ /* 0x000fe40000004100 */
[----:B------:R-:W-:Y:S01]  /*28f0*/  FMUL.FTZ R158, R189, R140 ;  /* 0x0000008cbd9e7220 */ /* 0x000fe20000410000 */
[----:B------:R-:W-:Y:S01]  /*2900*/  @P0 FADD.FTZ R162, R162, R141 ;  /* 0x0000008da2a20221 */ /* 0x000fe20000010000 */
[----:B------:R-:W-:Y:S01]  /*2910*/  @P0 MOV R141, R135 ;  /* 0x00000087008d0202 */ /* 0x000fe20000000f00 */
[----:B------:R-:W-:Y:S01]  /*2920*/  FADD.FTZ R146, R146, -R157 ;  /* 0x8000009d92927221 */ /* 0x000fe20000010000 */
[----:B------:R-:W-:Y:S01]  /*2930*/  FADD.FTZ R150, R149, -R150 ;  /* 0x8000009695967221 */ /* 0x000fe20000010000 */
[----:B------:R-:W-:Y:S01]  /*2940*/  @P0 FADD.FTZ R158, R158, R93 ;  /* 0x0000005d9e9e0221 */ /* 0x000fe20000010000 */
[----:B------:R-:W-:Y:S01]  /*2950*/  @P0 SHF.R.U64 R147, R134, 0x10, R135 ;  /* 0x0000001086930819 */ /* 0x000fe20000001287 */
[----:B------:R-:W-:-:S02]  /*2960*/  @P0 HADD2.F32 R94, -RZ, R141.H0_H0 ;  /* 0x2000008dff5e0230 */ /* 0x000fc40000004100 */
[C---:B------:R-:W-:Y:S01]  /*2970*/  FMUL.FTZ R194, R189.reuse, R146 ;  /* 0x00000092bdc27220 */ /* 0x040fe20000410000 */
[----:B------:R-:W-:Y:S01]  /*2980*/  @P0 SHF.R.U64 R141, R136, 0x10, R137 ;  /* 0x00000010888d0819 */ /* 0x000fe20000001289 */
[----:B------:R-:W-:Y:S01]  /*2990*/  FMUL.FTZ R160, R189, R150 ;  /* 0x00000096bda07220 */ /* 0x000fe20000410000 */
[----:B------:R-:W-:Y:S01]  /*29a0*/  @P0 SHF.R.U32.HI R146, RZ, 0x10, R133 ;  /* 0x00000010ff920819 */ /* 0x000fe20000011685 */
[----:B------:R-:W-:Y:S01]  /*29b0*/  @P0 FADD.FTZ R195, R195, R94 ;  /* 0x0000005ec3c30221 */ /* 0x000fe20000010000 */
[----:B------:R-:W-:Y:S02]  /*29c0*/  @P0 IMAD.MOV.U32 R94, RZ, RZ, R136 ;  /* 0x000000ffff5e0224 */ /* 0x000fe400078e0088 */
[----:B------:R-:W-:Y:S01]  /*29d0*/  FADD.FTZ R156, R197, -R156 ;  /* 0x8000009cc59c7221 */ /* 0x000fe20000010000 */
[----:B------:R-:W-:Y:S01]  /*29e0*/  FADD.FTZ R154, R154, -R201 ;  /* 0x800000c99a9a7221 */ /* 0x000fe20000010000 */
[----:B------:R-:W-:Y:S01]  /*29f0*/  FADD.FTZ R152, R151, -R152 ;  /* 0x8000009897987221 */ /* 0x000fe20000010000 */
[----:B------:R-:W-:Y:S01]  /*2a00*/  FADD.FTZ R202, R202, -R203 ;  /* 0x800000cbcaca7221 */ /* 0x000fe20000010000 */
[----:B------:R-:W-:Y:S01]  /*2a10*/  @P0 HADD2.F32 R93, -RZ, R94.H0_H0 ;  /* 0x2000005eff5d0230 */ /* 0x000fe20000004100 */
[----:B------:R-:W-:Y:S01]  /*2a20*/  @P0 SHF.R.U32.HI R94, RZ, 0x10, R137 ;  /* 0x00000010ff5e0819 */ /* 0x000fe20000011689 */
[----:B------:R-:W-:Y:S01]  /*2a30*/  @P0 FADD.FTZ R95, R95, R96 ;  /* 0x000000605f5f0221 */ /* 0x000fe20000010000 */
[----:B------:R-:W-:Y:S01]  /*2a40*/  @P0 HADD2.F32 R147, -RZ, R147.H0_H0 ;  /* 0x20000093ff930230 */ /* 0x000fe20000004100 */
[----:B------:R-:W-:Y:S01]  /*2a50*/  ISETP.NE.AND.EX P1, PT, RZ, UR19, PT, P1 ;  /* 0x00000013ff007c0c */ /* 0x000fe2000bf25310 */
[----:B------:R-:W-:Y:S01]  /*2a60*/  @P0 FADD.FTZ R160, R160, R93 ;  /* 0x0000005da0a00221 */ /* 0x000fe20000010000 */
[----:B------:R-:W-:Y:S01]  /*2a70*/  @P0 HADD2.F32 R141, -RZ, R141.H0_H0 ;  /* 0x2000008dff8d0230 */ /* 0x000fe20000004100 */
[----:B------:R-:W-:Y:S01]  /*2a80*/  @P0 MOV R93, R137 ;  /* 0x00000089005d0202 */ /* 0x000fe20000000f00 */
[----:B------:R-:W-:-:S02]  /*2a90*/  @P0 HADD2.F32 R146, -RZ, R146.H0_H0 ;  /* 0x20000092ff920230 */ /* 0x000fc40000004100 */
[C---:B------:R-:W-:Y:S01]  /*2aa0*/  FMUL.FTZ R163, R189.reuse, R142 ;  /* 0x0000008ebda37220 */ /* 0x040fe20000410000 */
[C---:B------:R-:W-:Y:S01]  /*2ab0*/  FMUL.FTZ R164, R189.reuse, R156 ;  /* 0x0000009cbda47220 */ /* 0x040fe20000410000 */
[C---:B------:R-:W-:Y:S01]  /*2ac0*/  FMUL.FTZ R154, R189.reuse, R154 ;  /* 0x0000009abd9a7220 */ /* 0x040fe20000410000 */
[C---:B------:R-:W-:Y:S01]  /*2ad0*/  FMUL.FTZ R152, R189.reuse, R152 ;  /* 0x00000098bd987220 */ /* 0x040fe20000410000 */
[----:B------:R-:W-:Y:S02]  /*2ae0*/  @P0 HADD2.F32 R94, -RZ, R94.H0_H0 ;  /* 0x2000005eff5e0230 */ /* 0x000fe40000004100 */
[----:B------:R-:W-:Y:S01]  /*2af0*/  FMUL.FTZ R189, R189, R202 ;  /* 0x000000cabdbd7220 */ /* 0x000fe20000410000 */
[----:B------:R0:W1:Y:S01]  /*2b00*/  F2F.F16.F32 R96, R95 ;  /* 0x0000005f00607304 */ /* 0x0000620000200800 */
[----:B------:R-:W-:Y:S01]  /*2b10*/  @P0 FADD.FTZ R98, R98, R99 ;  /* 0x0000006362620221 */ /* 0x000fe20000010000 */
[----:B------:R-:W-:Y:S01]  /*2b20*/  @P0 FADD.FTZ R164, R164, R147 ;  /* 0x00000093a4a40221 */ /* 0x000fe20000010000 */
[----:B------:R-:W-:Y:S01]  /*2b30*/  @P0 FADD.FTZ R154, R154, R141 ;  /* 0x0000008d9a9a0221 */ /* 0x000fe20000010000 */
[----:B------:R-:W-:Y:S01]  /*2b40*/  @P0 HADD2.F32 R93, -RZ, R93.H0_H0 ;  /* 0x2000005dff5d0230 */ /* 0x000fe20000004100 */
[----:B------:R-:W2:Y:S01]  /*2b50*/  LDC.64 R142, c[0x0][0x2f8] ;  /* 0x0000be00ff8e7b82 */ /* 0x000ea20000000a00 */
[----:B------:R-:W-:Y:S01]  /*2b60*/  @P0 FADD.FTZ R163, R163, R146 ;  /* 0x00000092a3a30221 */ /* 0x000fe20000010000 */
[----:B------:R-:W-:Y:S01]  /*2b70*/  @P0 FADD.FTZ R189, R189, R94 ;  /* 0x0000005ebdbd0221 */ /* 0x000fe20000010000 */
[----:B------:R3:W4:Y:S01]  /*2b80*/  F2F.F16.F32 R207, R144 ;  /* 0x0000009000cf7304 */ /* 0x0007220000200800 */
[----:B------:R-:W-:Y:S01]  /*2b90*/  @P0 FADD.FTZ R194, R194, R153 ;  /* 0x00000099c2c20221 */ /* 0x000fe20000010000 */
[----:B------:R-:W-:Y:S01]  /*2ba0*/  @P0 FADD.FTZ R152, R152, R93 ;  /* 0x0000005d98980221 */ /* 0x000fe20000010000 */
[----:B0-----:R-:W-:-:S04]  /*2bb0*/  @P1 F2FP.F16.F32.PACK_AB R95, RZ, R95 ;  /* 0x0000005fff5f123e */ /* 0x001fc800000000ff */
[----:B------:R-:W-:Y:S01]  /*2bc0*/  @P1 PRMT R179, R95, 0x7610, R179 ;  /* 0x000076105fb31816 */ /* 0x000fe200000000b3 */
[----:B------:R0:W2:Y:S01]  /*2bd0*/  F2F.F16.F32 R168, R205 ;  /* 0x000000cd00a87304 */ /* 0x0000a20000200800 */
[----:B-1----:R-:W-:Y:S02]  /*2be0*/  @P2 PRMT R177, R96, 0x7610, R177 ;  /* 0x0000761060b12816 */ /* 0x002fe400000000b1 */
[----:B---3--:R-:W-:Y:S02]  /*2bf0*/  @P1 F2FP.F16.F32.PACK_AB R144, RZ, R144 ;  /* 0x00000090ff90123e */ /* 0x008fe400000000ff */
[----:B----4-:R-:W-:-:S03]  /*2c00*/  @P2 PRMT R178, R207, 0x7610, R178 ;  /* 0x00007610cfb22816 */ /* 0x010fc600000000b2 */
[----:B------:R-:W1:Y:S01]  /*2c10*/  F2F.F16.F32 R193, R190 ;  /* 0x000000be00c17304 */ /* 0x000e620000200800 */
[----:B------:R-:W-:Y:S02]  /*2c20*/  SHF.L.U32 R207, R207, 0x10, RZ ;  /* 0x00000010cfcf7819 */ /* 0x000fe400000006ff */
[----:B0-----:R-:W-:Y:S01]  /*2c30*/  @P1 F2FP.F16.F32.PACK_AB R205, RZ, R205 ;  /* 0x000000cdffcd123e */ /* 0x001fe200000000ff */
[----:B--2---:R-:W-:Y:S01]  /*2c40*/  IMAD.WIDE.U32 R142, R187, 0x8, R142 ;  /* 0x00000008bb8e7825 */ /* 0x004fe200078e008e */
[----:B------:R-:W-:-:S03]  /*2c50*/  @P1 PRMT R183, R144, 0x7610, R183 ;  /* 0x0000761090b71816 */ /* 0x000fc600000000b7 */
[----:B------:R0:W2:Y:S01]  /*2c60*/  F2F.F16.F32 R97, R92 ;  /* 0x0000005c00617304 */ /* 0x0000a20000200800 */
[----:B------:R-:W-:-:S07]  /*2c70*/  IMAD.WIDE.U32 R94, R168, 0x10000, RZ ;  /* 0x00010000a85e7825 */ /* 0x000fce00078e00ff */
[----:B------:R3:W4:Y:S01]  /*2c80*/  F2F.F16.F32 R99, R98 ;  /* 0x0000006200637304 */ /* 0x0007220000200800 */
[----:B0-----:R-:W-:-:S04]  /*2c90*/  @P1 F2FP.F16.F32.PACK_AB R92, RZ, R92 ;  /* 0x0000005cff5c123e */ /* 0x001fc800000000ff */
[----:B------:R-:W-:Y:S01]  /*2ca0*/  @P1 PRMT R176, R92, 0x7610, R176 ;  /* 0x000076105cb01816 */ /* 0x000fe200000000b0 */
[----:B------:R-:W-:Y:S01]  /*2cb0*/  IMAD.WIDE.U32 R92, R96, 0x10000, RZ ;  /* 0x00010000605c7825 */ /* 0x000fe200078e00ff */
[----:B-1----:R-:W-:Y:S01]  /*2cc0*/  SHF.L.U32 R96, R193, 0x10, RZ ;  /* 0x00000010c1607819 */ /* 0x002fe200000006ff */
[----:B------:R0:W1:Y:S01]  /*2cd0*/  F2F.F16.F32 R191, R206 ;  /* 0x000000ce00bf7304 */ /* 0x0000620000200800 */
[----:B---3--:R-:W-:Y:S02]  /*2ce0*/  @P1 F2FP.F16.F32.PACK_AB R98, RZ, R98 ;  /* 0x00000062ff62123e */ /* 0x008fe400000000ff */
[----:B--2---:R-:W-:Y:S02]  /*2cf0*/  @P2 PRMT R182, R97, 0x7610, R182 ;  /* 0x0000761061b62816 */ /* 0x004fe400000000b6 */
[----:B------:R-:W-:Y:S02]  /*2d00*/  @P1 PRMT R180, R98, 0x7610, R180 ;  /* 0x0000761062b41816 */ /* 0x000fe400000000b4 */
[----:B----4-:R-:W-:Y:S01]  /*2d10*/  @P2 PRMT R181, R99, 0x7610, R181 ;  /* 0x0000761063b52816 */ /* 0x010fe200000000b5 */
[----:B------:R-:W2:Y:S01]  /*2d20*/  F2F.F16.F32 R157, R192 ;  /* 0x000000c0009d7304 */ /* 0x000ea20000200800 */
[----:B------:R-:W-:-:S02]  /*2d30*/  LOP3.LUT R93, R93, R207, R99, 0xfe, !PT ;  /* 0x000000cf5d5d7212 */ /* 0x000fc400078efe63 */
[----:B------:R-:W-:Y:S02]  /*2d40*/  LOP3.LUT R92, R92, R97, RZ, 0xfc, !PT ;  /* 0x000000615c5c7212 */ /* 0x000fe400078efcff */
[----:B0-----:R-:W-:Y:S02]  /*2d50*/  @P1 F2FP.F16.F32.PACK_AB R206, RZ, R206 ;  /* 0x000000ceffce123e */ /* 0x001fe400000000ff */
[----:B-1----:R-:W-:Y:S01]  /*2d60*/  LOP3.LUT R95, R95, R96, R191, 0xfe, !PT ;  /* 0x000000605f5f7212 */ /* 0x002fe200078efebf */
[----:B------:R-:W0:Y:S01]  /*2d70*/  F2F.F16.F32 R156, R164 ;  /* 0x000000a4009c7304 */ /* 0x000e220000200800 */
[----:B--2---:R-:W-:-:S07]  /*2d80*/  IMAD.WIDE.U32 R96, R157, 0x10000, RZ ;  /* 0x000100009d607825 */ /* 0x004fce00078e00ff */
[----:B------:R-:W1:Y:S01]  /*2d90*/  F2F.F16.F32 R148, R154 ;  /* 0x0000009a00947304 */ /* 0x000e620000200800 */
[----:B0-----:R-:W-:-:S07]  /*2da0*/  IMAD.WIDE.U32 R98, R156, 0x10000, RZ ;  /* 0x000100009c627825 */ /* 0x001fce00078e00ff */
[----:B------:R-:W0:Y:S01]  /*2db0*/  F2F.F16.F32 R166, R163 ;  /* 0x000000a300a67304 */ /* 0x000e220000200800 */
[----:B-1----:R-:W-:-:S07]  /*2dc0*/  IMAD.WIDE.U32 R140, R148, 0x10000, RZ ;  /* 0x00010000948c7825 */ /* 0x002fce00078e00ff */
[----:B------:R-:W1:Y:S01]  /*2dd0*/  F2F.F16.F32 R161, R158 ;  /* 0x0000009e00a17304 */ /* 0x000e620000200800 */
[----:B0-----:R-:W-:-:S07]  /*2de0*/  SHF.L.U32 R145, R166, 0x10, RZ ;  /* 0x00000010a6917819 */ /* 0x001fce00000006ff */
[----:B------:R-:W0:Y:S01]  /*2df0*/  F2F.F16.F32 R150, R189 ;  /* 0x000000bd00967304 */ /* 0x000e220000200800 */
[----:B-1----:R-:W-:-:S07]  /*2e00*/  SHF.L.U32 R146, R161, 0x10, RZ ;  /* 0x00000010a1927819 */ /* 0x002fce00000006ff */
[----:B------:R1:W2:Y:S01]  /*2e10*/  F2F.F16.F32 R167, R204 ;  /* 0x000000cc00a77304 */ /* 0x0002a20000200800 */
[----:B0-----:R-:W-:-:S07]  /*2e20*/  SHF.L.U32 R147, R150, 0x10, RZ ;  /* 0x0000001096937819 */ /* 0x001fce00000006ff */
[----:B------:R-:W0:Y:S01]  /*2e30*/  F2F.F16.F32 R155, R169 ;  /* 0x000000a9009b7304 */ /* 0x000e220000200800 */
[----:B-1----:R-:W-:Y:S02]  /*2e40*/  @P1 F2FP.F16.F32.PACK_AB R204, RZ, R204 ;  /* 0x000000ccffcc123e */ /* 0x002fe400000000ff */
[----:B--2---:R-:W-:-:S05]  /*2e50*/  LOP3.LUT R94, R94, R167, RZ, 0xfc, !PT ;  /* 0x000000a75e5e7212 */ /* 0x004fca00078efcff */
[----:B------:R-:W1:Y:S01]  /*2e60*/  F2F.F16.F32 R165, R194 ;  /* 0x000000c200a57304 */ /* 0x000e620000200800 */
[----:B0-----:R-:W-:-:S07]  /*2e70*/  LOP3.LUT R96, R96, R155, RZ, 0xfc, !PT ;  /* 0x0000009b60607212 */ /* 0x001fce00078efcff */
[----:B------:R-:W0:Y:S01]  /*2e80*/  F2F.F16.F32 R153, R162 ;  /* 0x000000a200997304 */ /* 0x000e220000200800 */
[----:B-1----:R-:W-:-:S07]  /*2e90*/  LOP3.LUT R97, R97, R145, R165, 0xfe, !PT ;  /* 0x0000009161617212 */ /* 0x002fce00078efea5 */
[----:B------:R-:W1:Y:S01]  /*2ea0*/  F2F.F16.F32 R159, R195 ;  /* 0x000000c3009f7304 */ /* 0x000e620000200800 */
[----:B0-----:R-:W-:-:S07]  /*2eb0*/  LOP3.LUT R98, R98, R153, RZ, 0xfc, !PT ;  /* 0x0000009962627212 */ /* 0x001fce00078efcff */
[----:B------:R-:W0:Y:S01]  /*2ec0*/  F2F.F16.F32 R149, R160 ;  /* 0x000000a000957304 */ /* 0x000e220000200800 */
[----:B-1----:R-:W-:-:S07]  /*2ed0*/  LOP3.LUT R99, R99, R146, R159, 0xfe, !PT ;  /* 0x0000009263637212 */ /* 0x002fce00078efe9f */
[----:B------:R-:W1:Y:S01]  /*2ee0*/  F2F.F16.F32 R151, R152 ;  /* 0x0000009800977304 */ /* 0x000e620000200800 */
        /* <DEDUP_REMOVED lines=11> */
.L_x_2057:
        /* <DEDUP_REMOVED lines=13> */
.L_x_2058:
[----:B------:R-:W-:Y:S02]  /*3070*/  @P1 F2FP.F16.F32.PACK_AB R190, RZ, R190 ;  /* 0x000000beffbe123e */ /* 0x000fe400000000ff */
[----:B-12---:R-:W-:Y:S02]  /*3080*/  IADD3 R92, P5, R172, UR22, RZ ;  /* 0x00000016ac5c7c10 */ /* 0x006fe4000ffbe0ff */
[----:B------:R-:W-:Y:S02]  /*3090*/  @P2 PRMT R182, R167, 0x7610, R182 ;  /* 0x00007610a7b62816 */ /* 0x000fe400000000b6 */
[----:B------:R-:W-:Y:S02]  /*30a0*/  @P2 PRMT R177, R168, 0x7610, R177 ;  /* 0x00007610a8b12816 */ /* 0x000fe400000000b1 */
[----:B------:R-:W-:Y:S02]  /*30b0*/  @P2 PRMT R181, R191, 0x7610, R181 ;  /* 0x00007610bfb52816 */ /* 0x000fe400000000b5 */
[----:B------:R-:W-:-:S02]  /*30c0*/  @P2 PRMT R178, R193, 0x7610, R178 ;  /* 0x00007610c1b22816 */ /* 0x000fc400000000b2 */
[----:B------:R-:W-:Y:S02]  /*30d0*/  @P1 F2FP.F16.F32.PACK_AB R169, RZ, R169 ;  /* 0x000000a9ffa9123e */ /* 0x000fe400000000ff */
[----:B------:R-:W-:Y:S02]  /*30e0*/  @P1 F2FP.F16.F32.PACK_AB R192, RZ, R192 ;  /* 0x000000c0ffc0123e */ /* 0x000fe400000000ff */
[----:B------:R-:W-:Y:S02]  /*30f0*/  @P1 F2FP.F16.F32.PACK_AB R194, RZ, R194 ;  /* 0x000000c2ffc2123e */ /* 0x000fe400000000ff */
        /* <DEDUP_REMOVED lines=11> */
.L_x_2059:
        /* <DEDUP_REMOVED lines=13> */
.L_x_2060:
[----:B------:R-:W-:Y:S02]  /*3280*/  @P1 F2FP.F16.F32.PACK_AB R163, RZ, R163 ;  /* 0x000000a3ffa3123e */ /* 0x000fe400000000ff */
[----:B--2---:R-:W-:Y:S02]  /*3290*/  IADD3 R94, P5, R174, UR22, RZ ;  /* 0x00000016ae5e7c10 */ /* 0x004fe4000ffbe0ff */
        /* <DEDUP_REMOVED lines=18> */
.L_x_2061:
        /* <DEDUP_REMOVED lines=13> */
.L_x_2062:
        /* <DEDUP_REMOVED lines=16> */
.L_x_2063:
[----:B--2-4-:R-:W-:Y:S02]  /*3590*/  IADD3 R94, P5, R184, UR22, RZ ;  /* 0x00000016b85e7c10 */ /* 0x014fe4000ffbe0ff */
[----:B------:R-:W-:Y:S02]  /*35a0*/  @P1 F2FP.F16.F32.PACK_AB R154, RZ, R154 ;  /* 0x0000009aff9a123e */ /* 0x000fe400000000ff */
[----:B------:R-:W-:Y:S02]  /*35b0*/  IADD3.X R95, R185, UR23, RZ, P5, !PT ;  /* 0x00000017b95f7c10 */ /* 0x000fe4000affe4ff */
[----:B------:R-:W-:Y:S02]  /*35c0*/  @P1 F2FP.F16.F32.PACK_AB R152, RZ, R152 ;  /* 0x00000098ff98123e */ /* 0x000fe400000000ff */
[----:B------:R-:W-:Y:S01]  /*35d0*/  @P1 F2FP.F16.F32.PACK_AB R189, RZ, R189 ;  /* 0x000000bdffbd123e */ /* 0x000fe200000000ff */
        /* <DEDUP_REMOVED lines=16> */
.L_x_2064:
        /* <DEDUP_REMOVED lines=9> */
.L_x_2065:
        /* <DEDUP_REMOVED lines=14> */
.L_x_2066:
        /* <DEDUP_REMOVED lines=66> */
[----:B0-----:R-:W-:Y:S02]  /*3c70*/  MOV R92, R27 ;  /* 0x0000001b005c7202 */ /* 0x001fe40000000f00 */
        /* <DEDUP_REMOVED lines=15> */
.L_x_2054:
        /* <DEDUP_REMOVED lines=35> */
.L_x_2055:
[----:B------:R-:W-:Y:S01]  /*3fa0*/  HFMA2.MMA R155, -RZ, RZ, 0, 9.5367431640625e-07 ;  /* 0x00000010ff9b7435 */ /* 0x000fe200000001ff */
[----:B------:R-:W-:Y:S02]  /*3fb0*/  MOV R206, R95 ;  /* 0x0000005f00ce7202 */ /* 0x000fe40000000f00 */
[----:B------:R-:W-:Y:S02]  /*3fc0*/  MOV R208, 0x1f ;  /* 0x0000001f00d07802 */ /* 0x000fe40000000f00 */
[----:B------:R-:W-:-:S07]  /*3fd0*/  MOV R153, 0xffffffff ;  /* 0xffffffff00997802 */ /* 0x000fce0000000f00 */
[----:B-----5:R-:W-:Y:S05]  /*3fe0*/  WARPSYNC.COLLECTIVE R153, `(.L_x_2068) ;  /* 0x0000000099087348 */ /* 0x020fea0003c00000 */
[----:B------:R0:W1:Y:S02]  /*3ff0*/  SHFL.DOWN P5, R204, R206, R155, R208 ;  /* 0x0800009bcecc7389 */ /* 0x00006400000a00d0 */
[----:B01---5:R-:W-:Y:S01]  /*4000*/  ENDCOLLECTIVE ;  /* 0x000000000000791b */ /* 0x023fe20003800000 */
.L_x_2068:
[----:B------:R-:W-:Y:S01]  /*4010*/  IMAD.MOV.U32 R206, RZ, RZ, R93 ;  /* 0x000000ffffce7224 */ /* 0x000fe200078e005d */
[----:B------:R-:W-:-:S07]  /*4020*/  MOV R10, R204 ;  /* 0x000000cc000a7202 */ /* 0x000fce0000000f00 */
[----:B------:R-:W-:Y:S05]  /*4030*/  WARPSYNC.COLLECTIVE R153, `(.L_x_2069) ;  /* 0x0000000099087348 */ /* 0x000fea0003c00000 */
[----:B------:R0:W1:Y:S02]  /*4040*/  SHFL.DOWN P5, R204, R206, R155, R208 ;  /* 0x0800009bcecc7389 */ /* 0x00006400000a00d0 */
[----:B01----:R-:W-:Y:S01]  /*4050*/  ENDCOLLECTIVE ;  /* 0x000000000000791b */ /* 0x003fe20003800000 */
.L_x_2069:
[----:B------:R-:W-:Y:S01]  /*4060*/  FADD.FTZ R10, R95, R10 ;  /* 0x0000000a5f0a7221 */ /* 0x000fe20000010000 */
[----:B------:R-:W-:-:S04]  /*4070*/  HFMA2.MMA R155, -RZ, RZ, 0, 4.76837158203125e-07 ;  /* 0x00000008ff9b7435 */ /* 0x000fc800000001ff */
[----:B------:R-:W-:Y:S02]  /*4080*/  MOV R206, R10 ;  /* 0x0000000a00ce7202 */ /* 0x000fe40000000f00 */
[----:B------:R-:W-:-:S07]  /*4090*/  MOV R12, R204 ;  /* 0x000000cc000c7202 */ /* 0x000fce0000000f00 */
[----:B------:R-:W-:Y:S05]  /*40a0*/  WARPSYNC.COLLECTIVE R153, `(.L_x_2070) ;  /* 0x0000000099087348 */ /* 0x000fea0003c00000 */
[----:B------:R0:W1:Y:S02]  /*40b0*/  SHFL.DOWN P5, R204, R206, R155, R208 ;  /* 0x0800009bcecc7389 */ /* 0x00006400000a00d0 */
[----:B01----:R-:W-:Y:S01]  /*40c0*/  ENDCOLLECTIVE ;  /* 0x000000000000791b */ /* 0x003fe20003800000 */
.L_x_2070:
[----:B------:R-:W-:-:S05]  /*40d0*/  FADD.FTZ R12, R93, R12 ;  /* 0x0000000c5d0c7221 */ /* 0x000fca0000010000 */
[----:B------:R-:W-:Y:S02]  /*40e0*/  MOV R206, R12 ;  /* 0x0000000c00ce7202 */ /* 0x000fe40000000f00 */
[----:B------:R-:W-:-:S07]  /*40f0*/  MOV R97, R204 ;  /* 0x000000cc00617202 */ /* 0x000fce0000000f00 */
[----:B------:R-:W-:Y:S05]  /*4100*/  WARPSYNC.COLLECTIVE R153, `(.L_x_2071) ;  /* 0x0000000099087348 */ /* 0x000fea0003c00000 */
[----:B------:R0:W1:Y:S02]  /*4110*/  SHFL.DOWN P5, R204, R206, R155, R208 ;  /* 0x0800009bcecc7389 */ /* 0x00006400000a00d0 */
[----:B01----:R-:W-:Y:S01]  /*4120*/  ENDCOLLECTIVE ;  /* 0x000000000000791b */ /* 0x003fe20003800000 */
.L_x_2071:
        /* <DEDUP_REMOVED lines=8> */
.L_x_2072:
[----:B------:R-:W-:Y:S01]  /*41b0*/  FADD.FTZ R99, R12, R99 ;  /* 0x000000630c637221 */ /* 0x000fe20000010000 */
[----:B------:R-:W-:-:S04]  /*41c0*/  MOV R12, R92 ;  /* 0x0000005c000c7202 */ /* 0x000fc80000000f00 */
[----:B------:R-:W-:Y:S02]  /*41d0*/  MOV R206, R99 ;  /* 0x0000006300ce7202 */ /* 0x000fe40000000f00 */
[----:B------:R-:W-:-:S07]  /*41e0*/  MOV R24, R204 ;  /* 0x000000cc00187202 */ /* 0x000fce0000000f00 */
[----:B------:R-:W-:Y:S05]  /*41f0*/  WARPSYNC.COLLECTIVE R153, `(.L_x_2073) ;  /* 0x0000000099087348 */ /* 0x000fea0003c00000 */
[----:B------:R0:W1:Y:S02]  /*4200*/  SHFL.DOWN P5, R204, R206, R155, R208 ;  /* 0x0800009bcecc7389 */ /* 0x00006400000a00d0 */
[----:B01----:R-:W-:Y:S01]  /*4210*/  ENDCOLLECTIVE ;  /* 0x000000000000791b */ /* 0x003fe20003800000 */
.L_x_2073:
[----:B------:R-:W-:Y:S01]  /*4220*/  FADD.FTZ R24, R97, R24 ;  /* 0x0000001861187221 */ /* 0x000fe20000010000 */
[----:B------:R-:W-:-:S04]  /*4230*/  HFMA2.MMA R155, -RZ, RZ, 0, 1.1920928955078125e-07 ;  /* 0x00000002ff9b7435 */ /* 0x000fc800000001ff */
[----:B------:R-:W-:Y:S02]  /*4240*/  MOV R206, R24 ;  /* 0x0000001800ce7202 */ /* 0x000fe40000000f00 */
[----:B------:R-:W-:-:S07]  /*4250*/  MOV R94, R204 ;  /* 0x000000cc005e7202 */ /* 0x000fce0000000f00 */
[----:B------:R-:W-:Y:S05]  /*4260*/  WARPSYNC.COLLECTIVE R153, `(.L_x_2074) ;  /* 0x0000000099087348 */ /* 0x000fea0003c00000 */
[----:B------:R0:W1:Y:S02]  /*4270*/  SHFL.DOWN P5, R204, R206, R155, R208 ;  /* 0x0800009bcecc7389 */ /* 0x00006400000a00d0 */
[----:B01----:R-:W-:Y:S01]  /*4280*/  ENDCOLLECTIVE ;  /* 0x000000000000791b */ /* 0x003fe20003800000 */
.L_x_2074:
[----:B------:R-:W-:-:S05]  /*4290*/  FADD.FTZ R94, R99, R94 ;  /* 0x0000005e635e7221 */ /* 0x000fca0000010000 */
[----:B------:R-:W-:Y:S02]  /*42a0*/  MOV R206, R94 ;  /* 0x0000005e00ce7202 */ /* 0x000fe40000000f00 */
[----:B------:R-:W-:-:S07]  /*42b0*/  MOV R93, R204 ;  /* 0x000000cc005d7202 */ /* 0x000fce0000000f00 */
[----:B------:R-:W-:Y:S05]  /*42c0*/  WARPSYNC.COLLECTIVE R153, `(.L_x_2075) ;  /* 0x0000000099087348 */ /* 0x000fea0003c00000 */
[----:B------:R0:W1:Y:S02]  /*42d0*/  SHFL.DOWN P5, R204, R206, R155, R208 ;  /* 0x0800009bcecc7389 */ /* 0x00006400000a00d0 */
[----:B01----:R-:W-:Y:S01]  /*42e0*/  ENDCOLLECTIVE ;  /* 0x000000000000791b */ /* 0x003fe20003800000 */
.L_x_2075:
[----:B------:R-:W-:Y:S01]  /*42f0*/  FADD.FTZ R93, R24, R93 ;  /* 0x0000005d185d7221 */ /* 0x000fe20000010000 */
[----:B------:R-:W-:Y:S01]  /*4300*/  MOV R24, R96 ;  /* 0x0000006000187202 */ /* 0x000fe20000000f00 */
[----:B------:R-:W-:-:S03]  /*4310*/  HFMA2.MMA R155, -RZ, RZ, 0, 5.9604644775390625e-08 ;  /* 0x00000001ff9b7435 */ /* 0x000fc600000001ff */
[----:B------:R-:W-:Y:S01]  /*4320*/  MOV R206, R93 ;  /* 0x0000005d00ce7202 */ /* 0x000fe20000000f00 */
[----:B------:R-:W-:-:S07]  /*4330*/  IMAD.MOV.U32 R95, RZ, RZ, R204 ;  /* 0x000000ffff5f7224 */ /* 0x000fce00078e00cc */
[----:B------:R-:W-:Y:S05]  /*4340*/  WARPSYNC.COLLECTIVE R153, `(.L_x_2076) ;  /* 0x0000000099087348 */ /* 0x000fea0003c00000 */
[----:B------:R0:W1:Y:S02]  /*4350*/  SHFL.DOWN P5, R204, R206, R155, R208 ;  /* 0x0800009bcecc7389 */ /* 0x00006400000a00d0 */
[----:B01----:R-:W-:Y:S01]  /*4360*/  ENDCOLLECTIVE ;  /* 0x000000000000791b */ /* 0x003fe20003800000 */
.L_x_2076:
[----:B------:R-:W-:-:S05]  /*4370*/  FADD.FTZ R95, R94, R95 ;  /* 0x0000005f5e5f7221 */ /* 0x000fca0000010000 */
[----:B------:R-:W-:Y:S02]  /*4380*/  MOV R206, R95 ;  /* 0x0000005f00ce7202 */ /* 0x000fe40000000f00 */
[----:B------:R-:W-:-:S07]  /*4390*/  MOV R190, R204 ;  /* 0x000000cc00be7202 */ /* 0x000fce0000000f00 */
[----:B------:R-:W-:Y:S05]  /*43a0*/  WARPSYNC.COLLECTIVE R153, `(.L_x_2077) ;  /* 0x0000000099087348 */ /* 0x000fea0003c00000 */
[----:B------:R0:W1:Y:S02]  /*43b0*/  SHFL.DOWN P5, R204, R206, R155, R208 ;  /* 0x0800009bcecc7389 */ /* 0x00006400000a00d0 */
[----:B01----:R-:W-:Y:S01]  /*43c0*/  ENDCOLLECTIVE ;  /* 0x000000000000791b */ /* 0x003fe20003800000 */
.L_x_2077:
[----:B------:R-:W-:Y:S05]  /*43d0*/  BRA `(.L_x_2078) ;  /* 0xffffffdc00707947 */ /* 0x000fea000383ffff */
.L_x_2079:
        /* <DEDUP_REMOVED lines=10> */
.L_x_3938:


//--------------------- .text._ZN10layer_norm31ln_parallel_residual_bwd_kernelINS_13Kernel_traitsIf6__halfS2_S2_fjLj2560ELj1ELj1ELj4ELj8ENS_18Kernel_traits_baseILj2560EfS2_S2_S2_fjLj128EEEEELb0ELb1ELb0EEEvNS_9BwdParamsE --------------------------
	.section	.text._ZN10layer_norm31ln_parallel_residual_bwd_kernelINS_13Kernel_traitsIf6__halfS2_S2_fjLj2560ELj1ELj1ELj4ELj8ENS_18Kernel_traits_baseILj2560EfS2_S2_S2_fjLj128EEEEELb0ELb1ELb0EEEvNS_9BwdParamsE,"ax",@progbits
	.align	128
        .global         _ZN10layer_norm31ln_parallel_residual_bwd_kernelINS_13Kernel_traitsIf6__halfS2_S2_fjLj2560ELj1ELj1ELj4ELj8ENS_18Kernel_traits_baseILj2560EfS2_S2_S2_fjLj128EEEEELb0ELb1ELb0EEEvNS_9BwdParamsE
        .type           _ZN10layer_norm31ln_parallel_residual_bwd_kernelINS_13Kernel_traitsIf6__halfS2_S2_fjLj2560ELj1ELj1ELj4ELj8ENS_18Kernel_traits_baseILj2560EfS2_S2_S2_fjLj128EEEEELb0ELb1ELb0EEEvNS_9BwdParamsE,@function
        .size           _ZN10layer_norm31ln_parallel_residual_bwd_kernelINS_13Kernel_traitsIf6__halfS2_S2_fjLj2560ELj1ELj1ELj4ELj8ENS_18Kernel_traits_baseILj2560EfS2_S2_S2_fjLj128EEEEELb0ELb1ELb0EEEvNS_9BwdParamsE,(.L_x_3939 - _ZN10layer_norm31ln_parallel_residual_bwd_kernelINS_13Kernel_traitsIf6__halfS2_S2_fjLj2560ELj1ELj1ELj4ELj8ENS_18Kernel_traits_baseILj2560EfS2_S2_S2_fjLj128EEEEELb0ELb1ELb0EEEvNS_9BwdParamsE)
        .other          _ZN10layer_norm31ln_parallel_residual_bwd_kernelINS_13Kernel_traitsIf6__halfS2_S2_fjLj2560ELj1ELj1ELj4ELj8ENS_18Kernel_traits_baseILj2560EfS2_S2_S2_fjLj128EEEEELb0ELb1ELb0EEEvNS_9BwdParamsE,@"STO_CUDA_ENTRY STV_DEFAULT"
_ZN10layer_norm31ln_parallel_residual_bwd_kernelINS_13Kernel_traitsIf6__halfS2_S2_fjLj2560ELj1ELj1ELj4ELj8ENS_18Kernel_traits_baseILj2560EfS2_S2_S2_fjLj128EEEEELb0ELb1ELb0EEEvNS_9BwdParamsE:
.text._ZN10layer_norm31ln_parallel_residual_bwd_kernelINS_13Kernel_traitsIf6__halfS2_S2_fjLj2560ELj1ELj1ELj4ELj8ENS_18Kernel_traits_baseILj2560EfS2_S2_S2_fjLj128EEEEELb0ELb1ELb0EEEvNS_9BwdParamsE:
        /* <DEDUP_REMOVED lines=40> */
[C---:B--2---:R-:W-:Y:S01]  /*0280*/  @P3 IMAD.WIDE.U32 R14, R21.reuse, 0x10, R14 ;  /* 0x00000010150e3825 */ /* 0x044fe200078e000e */
[----:B------:R-:W-:-:S04]  /*0290*/  @P3 IADD3 R21, R21, 0x80, RZ ;  /* 0x0000008015153810 */ /* 0x000fc80007ffe0ff */
[----:B------:R0:W5:Y:S01]  /*02a0*/  @P3 LDG.E.128 R72, desc[UR4][R14.64] ;  /* 0x000000040e483981 */ /* 0x000162000c1e1d00 */
        /* <DEDUP_REMOVED lines=28> */
[----:B------:R-:W-:Y:S01]  /*0470*/  HFMA2.MMA R90, -RZ, RZ, 0, 5.9604644775390625e-08 ;  /* 0x00000001ff5a7435 */ /* 0x000fe200000001ff */
[----:B------:R-:W-:Y:S01]  /*0480*/  UISETP.NE.AND UP0, UPT, UR6, URZ, UPT ;  /* 0x0000003f0600728c */ /* 0x000fe2000bf05270 */
[----:B------:R-:W-:-:S05]  /*0490*/  MOV R61, RZ ;  /* 0x000000ff003d7202 */ /* 0x000fca0000000f00 */
[----:B------:R-:W-:-:S13]  /*04a0*/  PLOP3.LUT P1, PT, PT, PT, UP0, 0x80, 0x0 ;  /* 0x000000000000781c */ /* 0x000fda0003f2f008 */
.L_x_2111:
        /* <DEDUP_REMOVED lines=31> */
[----:B------:R-:W-:-:S05]  /*06a0*/  HADD2.F32 R86, -RZ, R19.H0_H0 ;  /* 0x20000013ff567230 */ /* 0x000fca0000004100 */
[----:B0-----:R-:W-:Y:S01]  /*06b0*/  FADD.FTZ R23, -R91, R86 ;  /* 0x000000565b177221 */ /* 0x001fe20000010100 */
[----:B---3--:R-:W-:Y:S02]  /*06c0*/  MOV R3, R20 ;  /* 0x0000001400037202 */ /* 0x008fe40000000f00 */
[----:B------:R-:W-:Y:S02]  /*06d0*/  SHF.R.U64 R85, R20, 0x10, R21 ;  /* 0x0000001014557819 */ /* 0x000fe40000001215 */
[----:B------:R-:W-:Y:S01]  /*06e0*/  SHF.R.U64 R20, R18, 0x10, R19 ;  /* 0x0000001012147819 */ /* 0x000fe20000001213 */
[----:B------:R-:W-:Y:S02]  /*06f0*/  HADD2.F32 R18, -RZ, R18.H0_H0 ;  /* 0x20000012ff127230 */ /* 0x000fe40000004100 */
[----:B------:R-:W-:Y:S02]  /*0700*/  HADD2.F32 R19, -RZ, R3.H0_H0 ;  /* 0x20000003ff137230 */ /* 0x000fe40000004100 */
[----:B------:R-:W-:-:S02]  /*0710*/  HADD2.F32 R20, -RZ, R20.H0_H0 ;  /* 0x20000014ff147230 */ /* 0x000fc40000004100 */
[C---:B------:R-:W-:Y:S01]  /*0720*/  FADD.FTZ R3, -R91.reuse, R18 ;  /* 0x000000125b037221 */ /* 0x040fe20000010100 */
[----:B------:R-:W-:Y:S02]  /*0730*/  MOV R84, R21 ;  /* 0x0000001500547202 */ /* 0x000fe40000000f00 */
[----:B------:R-:W-:Y:S01]  /*0740*/  SHF.R.U32.HI R88, RZ, 0x10, R21 ;  /* 0x00000010ff587819 */ /* 0x000fe20000011615 */
[----:B------:R-:W-:Y:S01]  /*0750*/  FADD.FTZ R21, -R91, R20 ;  /* 0x000000145b157221 */ /* 0x000fe20000010100 */
[----:B-----5:R-:W-:Y:S01]  /*0760*/  FMUL.FTZ R3, R4, R3 ;  /* 0x0000000304037220 */ /* 0x020fe20000410000 */
[----:B------:R-:W-:Y:S02]  /*0770*/  HADD2.F32 R22, -RZ, R85.H0_H0 ;  /* 0x20000055ff167230 */ /* 0x000fe40000004100 */
[----:B------:R-:W-:Y:S01]  /*0780*/  FADD.FTZ R40, R40, R19 ;  /* 0x0000001328287221 */ /* 0x000fe20000010000 */
[----:B------:R-:W-:Y:S02]  /*0790*/  HADD2.F32 R85, -RZ, R84.H0_H0 ;  /* 0x20000054ff557230 */ /* 0x000fe40000004100 */
[----:B------:R-:W-:Y:S01]  /*07a0*/  FMUL.FTZ R18, R4, R21 ;  /* 0x0000001504127220 */ /* 0x000fe20000410000 */
[-C--:B------:R-:W-:Y:S01]  /*07b0*/  FFMA.FTZ R60, R3, R19.reuse, R60 ;  /* 0x00000013033c7223 */ /* 0x080fe2000001003c */
[----:B------:R-:W-:Y:S01]  /*07c0*/  FMUL.FTZ R20, R80, R19 ;  /* 0x0000001350147220 */ /* 0x000fe20000410000 */
[----:B------:R-:W-:Y:S01]  /*07d0*/  FMUL.FTZ R19, R4, R23 ;  /* 0x0000001704137220 */ /* 0x000fe20000410000 */
[----:B------:R-:W-:Y:S01]  /*07e0*/  FADD.FTZ R41, R41, R22 ;  /* 0x0000001629297221 */ /* 0x000fe20000010000 */
[-C--:B------:R-:W-:Y:S01]  /*07f0*/  FFMA.FTZ R61, R18, R22.reuse, R61 ;  /* 0x00000016123d7223 */ /* 0x080fe2000001003d */
[----:B------:R-:W-:Y:S01]  /*0800*/  FMUL.FTZ R21, R81, R22 ;  /* 0x0000001651157220 */ /* 0x000fe20000410000 */
[----:B------:R-:W-:-:S02]  /*0810*/  HADD2.F32 R86, -RZ, R87.H0_H0 ;  /* 0x20000057ff567230 */ /* 0x000fc40000004100 */
[----:B------:R-:W-:Y:S01]  /*0820*/  FADD.FTZ R42, R42, R85 ;  /* 0x000000552a2a7221 */ /* 0x000fe20000010000 */
[-C--:B------:R-:W-:Y:S01]  /*0830*/  FFMA.FTZ R62, R19, R85.reuse, R62 ;  /* 0x00000055133e7223 */ /* 0x080fe2000001003e */
[----:B------:R-:W-:Y:S01]  /*0840*/  FMUL.FTZ R22, R82, R85 ;  /* 0x0000005552167220 */ /* 0x000fe20000410000 */
[----:B------:R-:W-:Y:S01]  /*0850*/  FADD.FTZ R84, RZ, R20 ;  /* 0x00000014ff547221 */ /* 0x000fe20000010000 */
[----:B------:R-:W-:Y:S01]  /*0860*/  FFMA.FTZ R85, R3, R20, RZ ;  /* 0x0000001403557223 */ /* 0x000fe200000100ff */
[----:B------:R-:W-:Y:S02]  /*0870*/  HADD2.F32 R88, -RZ, R88.H0_H0 ;  /* 0x20000058ff587230 */ /* 0x000fe40000004100 */
        /* <DEDUP_REMOVED lines=11> */
.L_x_2082:
[----:B------:R-:W-:Y:S05]  /*0930*/  BSYNC B0 ;  /* 0x0000000000007941 */ /* 0x000fea0003800000 */
.L_x_2081:
        /* <DEDUP_REMOVED lines=15> */
[----:B------:R-:W-:Y:S01]  /*0a30*/  HADD2.F32 R96, -RZ, R85.H0_H0 ;  /* 0x20000055ff607230 */ /* 0x000fe20000004100 */
[----:B---3--:R-:W-:Y:S02]  /*0a40*/  MOV R93, R86 ;  /* 0x00000056005d7202 */ /* 0x008fe40000000f00 */
[----:B------:R-:W-:Y:S02]  /*0a50*/  SHF.R.U64 R95, R86, 0x10, R87 ;  /* 0x00000010565f7819 */ /* 0x000fe40000001257 */
[----:B------:R-:W-:Y:S01]  /*0a60*/  SHF.R.U64 R86, R84, 0x10, R85 ;  /* 0x0000001054567819 */ /* 0x000fe20000001255 */
[----:B------:R-:W-:-:S02]  /*0a70*/  HADD2.F32 R84, -RZ, R84.H0_H0 ;  /* 0x20000054ff547230 */ /* 0x000fc40000004100 */
[----:B------:R-:W-:Y:S02]  /*0a80*/  HADD2.F32 R85, -RZ, R93.H0_H0 ;  /* 0x2000005dff557230 */ /* 0x000fe40000004100 */
[----:B------:R-:W-:Y:S02]  /*0a90*/  HADD2.F32 R86, -RZ, R86.H0_H0 ;  /* 0x20000056ff567230 */ /* 0x000fe40000004100 */
[C---:B------:R-:W-:Y:S01]  /*0aa0*/  FADD.FTZ R93, -R91.reuse, R84 ;  /* 0x000000545b5d7221 */ /* 0x040fe20000010100 */
[----:B------:R-:W-:Y:S01]  /*0ab0*/  MOV R94, R87 ;  /* 0x00000057005e7202 */ /* 0x000fe20000000f00 */
[----:B0-----:R-:W-:Y:S02]  /*0ac0*/  HADD2.F32 R88, -RZ, R95.H0_H0 ;  /* 0x2000005fff587230 */ /* 0x001fe40000004100 */
[C---:B------:R-:W-:Y:S01]  /*0ad0*/  FADD.FTZ R95, -R91.reuse, R96 ;  /* 0x000000605b5f7221 */ /* 0x040fe20000010100 */
[----:B------:R-:W-:Y:S01]  /*0ae0*/  SHF.R.U32.HI R138, RZ, 0x10, R87 ;  /* 0x00000010ff8a7819 */ /* 0x000fe20000011657 */
[----:B-----5:R-:W-:Y:S01]  /*0af0*/  FMUL.FTZ R93, R4, R93 ;  /* 0x0000005d045d7220 */ /* 0x020fe20000410000 */
[----:B------:R-:W-:Y:S01]  /*0b00*/  FMUL.FTZ R96, R76, R85 ;  /* 0x000000554c607220 */ /* 0x000fe20000410000 */
[----:B------:R-:W-:Y:S01]  /*0b10*/  FADD.FTZ R87, -R91, R86 ;  /* 0x000000565b577221 */ /* 0x000fe20000010100 */
[----:B------:R-:W-:-:S02]  /*0b20*/  HADD2.F32 R89, -RZ, R94.H0_H0 ;  /* 0x2000005eff597230 */ /* 0x000fc40000004100 */
[----:B------:R-:W-:Y:S01]  /*0b30*/  FADD.FTZ R36, R36, R85 ;  /* 0x0000005524247221 */ /* 0x000fe20000010000 */
[----:B------:R-:W-:Y:S01]  /*0b40*/  FFMA.FTZ R56, R93, R85, R56 ;  /* 0x000000555d387223 */ /* 0x000fe20000010038 */
[C---:B------:R-:W-:Y:S01]  /*0b50*/  FMUL.FTZ R95, R4.reuse, R95 ;  /* 0x0000005f045f7220 */ /* 0x040fe20000410000 */
[----:B------:R-:W-:Y:S01]  /*0b60*/  FMUL.FTZ R97, R77, R88 ;  /* 0x000000584d617220 */ /* 0x000fe20000410000 */
[----:B------:R-:W-:Y:S02]  /*0b70*/  HADD2.F32 R86, -RZ, R98.H0_H0 ;  /* 0x20000062ff567230 */ /* 0x000fe40000004100 */
[----:B------:R-:W-:Y:S01]  /*0b80*/  FADD.FTZ R84, R137, R96 ;  /* 0x0000006089547221 */ /* 0x000fe20000010000 */
[----:B------:R-:W-:Y:S01]  /*0b90*/  FMUL.FTZ R94, R4, R87 ;  /* 0x00000057045e7220 */ /* 0x000fe20000410000 */
[----:B------:R-:W-:Y:S01]  /*0ba0*/  FFMA.FTZ R85, R93, R96, R126 ;  /* 0x000000605d557223 */ /* 0x000fe2000001007e */
[----:B------:R-:W-:Y:S02]  /*0bb0*/  HADD2.F32 R138, -RZ, R138.H0_H0 ;  /* 0x2000008aff8a7230 */ /* 0x000fe40000004100 */
        /* <DEDUP_REMOVED lines=16> */
.L_x_2084:
[----:B------:R-:W-:Y:S05]  /*0cc0*/  BSYNC B0 ;  /* 0x0000000000007941 */ /* 0x000fea0003800000 */
.L_x_2083:
        /* <DEDUP_REMOVED lines=56> */
.L_x_2086:
[----:B------:R-:W-:Y:S05]  /*1050*/  BSYNC B0 ;  /* 0x0000000000007941 */ /* 0x000fea0003800000 */
.L_x_2085:
        /* <DEDUP_REMOVED lines=56> */
.L_x_2088:
[----:B------:R-:W-:Y:S05]  /*13e0*/  BSYNC B0 ;  /* 0x0000000000007941 */ /* 0x000fea0003800000 */
.L_x_2087:
        /* <DEDUP_REMOVED lines=24> */
[----:B------:R-:W-:Y:S02]  /*1570*/  MOV R85, R87 ;  /* 0x0000005700557202 */ /* 0x000fe40000000f00 */
[----:B------:R-:W-:Y:S01]  /*1580*/  SHF.R.U32.HI R131, RZ, 0x10, R87 ;  /* 0x00000010ff837819 */ /* 0x000fe20000011657 */
[----:B------:R-:W-:-:S02]  /*1590*/  HADD2.F32 R87, -RZ, R84.H0_H0 ;  /* 0x20000054ff577230 */ /* 0x000fc40000004100 */
[C---:B0-----:R-:W-:Y:S01]  /*15a0*/  FADD.FTZ R89, -R91.reuse, R86 ;  /* 0x000000565b597221 */ /* 0x041fe20000010100 */
[----:B------:R-:W-:Y:S02]  /*15b0*/  HADD2.F32 R84, -RZ, R135.H0_H0 ;  /* 0x20000087ff547230 */ /* 0x000fe40000004100 */
[C---:B-----5:R-:W-:Y:S01]  /*15c0*/  FMUL.FTZ R129, R4.reuse, R129 ;  /* 0x0000008104817220 */ /* 0x060fe20000410000 */
[----:B------:R-:W-:Y:S01]  /*15d0*/  FMUL.FTZ R130, R4, R89 ;  /* 0x0000005904827220 */ /* 0x000fe20000410000 */
[----:B------:R-:W-:Y:S01]  /*15e0*/  FMUL.FTZ R132, R64, R87 ;  /* 0x0000005740847220 */ /* 0x000fe20000410000 */
[----:B------:R-:W-:Y:S02]  /*15f0*/  HADD2.F32 R88, -RZ, R131.H0_H0 ;  /* 0x20000083ff587230 */ /* 0x000fe40000004100 */
[----:B------:R-:W-:Y:S01]  /*1600*/  FADD.FTZ R127, -R91, R134 ;  /* 0x000000865b7f7221 */ /* 0x000fe20000010100 */
[----:B------:R-:W-:Y:S01]  /*1610*/  FADD.FTZ R25, R25, R84 ;  /* 0x0000005419197221 */ /* 0x000fe20000010000 */
[-C--:B------:R-:W-:Y:S01]  /*1620*/  FFMA.FTZ R45, R130, R84.reuse, R45 ;  /* 0x00000054822d7223 */ /* 0x080fe2000001002d */
[----:B------:R-:W-:Y:S01]  /*1630*/  FMUL.FTZ R131, R65, R84 ;  /* 0x0000005441837220 */ /* 0x000fe20000410000 */
[----:B------:R-:W-:-:S02]  /*1640*/  HADD2.F32 R91, -RZ, R85.H0_H0 ;  /* 0x20000055ff5b7230 */ /* 0x000fc40000004100 */
        /* <DEDUP_REMOVED lines=18> */
.L_x_2090:
[----:B------:R-:W-:Y:S05]  /*1770*/  BSYNC B0 ;  /* 0x0000000000007941 */ /* 0x000fea0003800000 */
.L_x_2089:
        /* <DEDUP_REMOVED lines=25> */
.L_x_2122:
        /* <DEDUP_REMOVED lines=89> */
.L_x_2094:
        /* <DEDUP_REMOVED lines=14> */
.L_x_2095:
[----:B------:R-:W-:-:S07]  /*1f80*/  IADD3 R2, R2, 0x80, RZ ;  /* 0x0000008002027810 */ /* 0x000fce0007ffe0ff */
.L_x_2093:
[----:B------:R-:W-:Y:S05]  /*1f90*/  BSYNC B0 ;  /* 0x0000000000007941 */ /* 0x000fea0003800000 */
.L_x_2092:
        /* <DEDUP_REMOVED lines=61> */
.L_x_2098:
        /* <DEDUP_REMOVED lines=14> */
.L_x_2099:
[----:B------:R-:W-:-:S07]  /*2450*/  IADD3 R2, R2, 0x80, RZ ;  /* 0x0000008002027810 */ /* 0x000fce0007ffe0ff */
.L_x_2097:
[----:B------:R-:W-:Y:S05]  /*2460*/  BSYNC B0 ;  /* 0x0000000000007941 */ /* 0x000fea0003800000 */
.L_x_2096:
        /* <DEDUP_REMOVED lines=61> */
.L_x_2102:
        /* <DEDUP_REMOVED lines=14> */
.L_x_2103:
[----:B------:R-:W-:-:S07]  /*2920*/  IADD3 R2, R2, 0x80, RZ ;  /* 0x0000008002027810 */ /* 0x000fce0007ffe0ff */
.L_x_2101:
[----:B------:R-:W-:Y:S05]  /*2930*/  BSYNC B0 ;  /* 0x0000000000007941 */ /* 0x000fea0003800000 */
.L_x_2100:
        /* <DEDUP_REMOVED lines=61> */
.L_x_2106:
        /* <DEDUP_REMOVED lines=14> */
.L_x_2107:
[----:B------:R-:W-:-:S07]  /*2df0*/  IADD3 R2, R2, 0x80, RZ ;  /* 0x0000008002027810 */ /* 0x000fce0007ffe0ff */
.L_x_2105:
[----:B------:R-:W-:Y:S05]  /*2e00*/  BSYNC B0 ;  /* 0x0000000000007941 */ /* 0x000fea0003800000 */
.L_x_2104:
        /* <DEDUP_REMOVED lines=60> */
.L_x_2110:
        /* <DEDUP_REMOVED lines=16> */
.L_x_2109:
[----:B------:R-:W-:Y:S05]  /*32d0*/  BSYNC B0 ;  /* 0x0000000000007941 */ /* 0x000fea0003800000 */
.L_x_2108:
[----:B------:R-:W-:Y:S02]  /*32e0*/  IADD3 R6, R6, UR18, RZ ;  /* 0x0000001206067c10 */ /* 0x000fe4000fffe0ff */
[----:B01----:R-:W-:Y:S02]  /*32f0*/  SEL R90, RZ, 0x1, P0 ;  /* 0x00000001ff5a7807 */ /* 0x003fe40000000000 */
[----:B------:R-:W-:-:S13]  /*3300*/  ISETP.GE.AND P0, PT, R6, UR19, PT ;  /* 0x0000001306007c0c */ /* 0x000fda000bf06270 */
[----:B------:R-:W-:Y:S05]  /*3310*/  @!P0 BRA `(.L_x_2111) ;  /* 0xffffffd000648947 */ /* 0x000fea000383ffff */
.L_x_2080:
        /* <DEDUP_REMOVED lines=22> */
[----:B------:R-:W-:Y:S01]  /*3480*/  @P4 IADD3 R19, R19, 0x80, RZ ;  /* 0x0000008013134810 */ /* 0x000fe20007ffe0ff */
[----:B------:R1:W-:Y:S01]  /*3490*/  @P4 STG.E.128 desc[UR4][R6.64], R36 ;  /* 0x0000002406004986 */ /* 0x0003e2000c101d04 */
[----:B------:R-:W0:Y:S03]  /*34a0*/  @P2 LDC.64 R16, c[0x0][0x2d8] ;  /* 0x0000b600ff102b82 */ /* 0x000e260000000a00 */
[C---:B---3--:R-:W-:Y:S01]  /*34b0*/  @P3 IMAD.WIDE.U32 R8, R19.reuse, 0x10, R8 ;  /* 0x0000001013083825 */ /* 0x048fe200078e0008 */
[----:B------:R1:W-:Y:S03]  /*34c0*/  @P4 STG.E.128 desc[UR4][R10.64], R56 ;  /* 0x000000380a004986 */ /* 0x0003e6000c101d04 */
        /* <DEDUP_REMOVED lines=17> */
.L_x_2091:
[----:B------:R-:W-:Y:S01]  /*35e0*/  HFMA2.MMA R140, -RZ, RZ, 0, 9.5367431640625e-07 ;  /* 0x00000010ff8c7435 */ /* 0x000fe200000001ff */
[----:B------:R-:W-:Y:S02]  /*35f0*/  MOV R141, R137 ;  /* 0x00000089008d7202 */ /* 0x000fe40000000f00 */
[----:B------:R-:W-:Y:S02]  /*3600*/  MOV R143, 0x1f ;  /* 0x0000001f008f7802 */ /* 0x000fe40000000f00 */
[----:B------:R-:W-:-:S07]  /*3610*/  MOV R138, 0xffffffff ;  /* 0xffffffff008a7802 */ /* 0x000fce0000000f00 */
[----:B-----5:R-:W-:Y:S05]  /*3620*/  WARPSYNC.COLLECTIVE R138, `(.L_x_2112) ;  /* 0x000000008a087348 */ /* 0x020fea0003c00000 */
[----:B------:R0:W1:Y:S02]  /*3630*/  SHFL.DOWN P5, R139, R141, R140, R143 ;  /* 0x0800008c8d8b7389 */ /* 0x00006400000a008f */
[----:B01---5:R-:W-:Y:S01]  /*3640*/  ENDCOLLECTIVE ;  /* 0x000000000000791b */ /* 0x023fe20003800000 */
.L_x_2112:
[----:B------:R-:W-:Y:S02]  /*3650*/  MOV R141, R126 ;  /* 0x0000007e008d7202 */ /* 0x000fe40000000f00 */
[----:B------:R-:W-:-:S07]  /*3660*/  MOV R86, R139 ;  /* 0x0000008b00567202 */ /* 0x000fce0000000f00 */
[----:B------:R-:W-:Y:S05]  /*3670*/  WARPSYNC.COLLECTIVE R138, `(.L_x_2113) ;  /* 0x000000008a087348 */ /* 0x000fea0003c00000 */
[----:B------:R0:W1:Y:S02]  /*3680*/  SHFL.DOWN P5, R139, R141, R140, R143 ;  /* 0x0800008c8d8b7389 */ /* 0x00006400000a008f */
[----:B01----:R-:W-:Y:S01]  /*3690*/  ENDCOLLECTIVE ;  /* 0x000000000000791b */ /* 0x003fe20003800000 */
.L_x_2113:
[----:B------:R-:W-:Y:S01]  /*36a0*/  FADD.FTZ R86, R86, R137 ;  /* 0x0000008956567221 */ /* 0x000fe20000010000 */
[----:B------:R-:W-:-:S04]  /*36b0*/  HFMA2.MMA R140, -RZ, RZ, 0, 4.76837158203125e-07 ;  /* 0x00000008ff8c7435 */ /* 0x000fc800000001ff */
[----:B------:R-:W-:Y:S02]  /*36c0*/  MOV R141, R86 ;  /* 0x00000056008d7202 */ /* 0x000fe40000000f00 */
[----:B------:R-:W-:-:S07]  /*36d0*/  MOV R87, R139 ;  /* 0x0000008b00577202 */ /* 0x000fce0000000f00 */
[----:B------:R-:W-:Y:S05]  /*36e0*/  WARPSYNC.COLLECTIVE R138, `(.L_x_2114) ;  /* 0x000000008a087348 */ /* 0x000fea0003c00000 */
[----:B------:R0:W1:Y:S02]  /*36f0*/  SHFL.DOWN P5, R139, R141, R140, R143 ;  /* 0x0800008c8d8b7389 */ /* 0x00006400000a008f */
[----:B01----:R-:W-:Y:S01]  /*3700*/  ENDCOLLECTIVE ;  /* 0x000000000000791b */ /* 0x003fe20003800000 */
.L_x_2114:
[----:B------:R-:W-:-:S05]  /*3710*/  FADD.FTZ R87, R87, R126 ;  /* 0x0000007e57577221 */ /* 0x000fca0000010000 */
[----:B------:R-:W-:Y:S02]  /*3720*/  MOV R141, R87 ;  /* 0x00000057008d7202 */ /* 0x000fe40000000f00 */
[----:B------:R-:W-:-:S07]  /*3730*/  MOV R89, R139 ;  /* 0x0000008b00597202 */ /* 0x000fce0000000f00 */
[----:B------:R-:W-:Y:S05]  /*3740*/  WARPSYNC.COLLECTIVE R138, `(.L_x_2115) ;  /* 0x000000008a087348 */ /* 0x000fea0003c00000 */
[----:B------:R0:W1:Y:S02]  /*3750*/  SHFL.DOWN P5, R139, R141, R140, R143 ;  /* 0x0800008c8d8b7389 */ /* 0x00006400000a008f */
[----:B01----:R-:W-:Y:S01]  /*3760*/  ENDCOLLECTIVE ;  /* 0x000000000000791b */ /* 0x003fe20003800000 */
.L_x_2115:
[----:B------:R-:W-:Y:S01]  /*3770*/  FADD.FTZ R89, R86, R89 ;  /* 0x0000005956597221 */ /* 0x000fe20000010000 */
[----:B------:R-:W-:-:S04]  /*3780*/  HFMA2.MMA R140, -RZ, RZ, 0, 2.384185791015625e-07 ;  /* 0x00000004ff8c7435 */ /* 0x000fc800000001ff */
[----:B------:R-:W-:Y:S02]  /*3790*/  MOV R141, R89 ;  /* 0x00000059008d7202 */ /* 0x000fe40000000f00 */
[----:B------:R-:W-:-:S07]  /*37a0*/  MOV R88, R139 ;  /* 0x0000008b00587202 */ /* 0x000fce0000000f00 */
[----:B------:R-:W-:Y:S05]  /*37b0*/  WARPSYNC.COLLECTIVE R138, `(.L_x_2116) ;  /* 0x000000008a087348 */ /* 0x000fea0003c00000 */
[----:B------:R0:W1:Y:S02]  /*37c0*/  SHFL.DOWN P5, R139, R141, R140, R143 ;  /* 0x0800008c8d8b7389 */ /* 0x00006400000a008f */
[----:B01----:R-:W-:Y:S01]  /*37d0*/  ENDCOLLECTIVE ;  /* 0x000000000000791b */ /* 0x003fe20003800000 */
.L_x_2116:
[----:B------:R-:W-:-:S05]  /*37e0*/  FADD.FTZ R88, R87, R88 ;  /* 0x0000005857587221 */ /* 0x000fca0000010000 */
[----:B------:R-:W-:Y:S02]  /*37f0*/  MOV R141, R88 ;  /* 0x00000058008d7202 */ /* 0x000fe40000000f00 */
[----:B------:R-:W-:-:S07]  /*3800*/  MOV R90, R139 ;  /* 0x0000008b005a7202 */ /* 0x000fce0000000f00 */
[----:B------:R-:W-:Y:S05]  /*3810*/  WARPSYNC.COLLECTIVE R138, `(.L_x_2117) ;  /* 0x000000008a087348 */ /* 0x000fea0003c00000 */
[----:B------:R0:W1:Y:S02]  /*3820*/  SHFL.DOWN P5, R139, R141, R140, R143 ;  /* 0x0800008c8d8b7389 */ /* 0x00006400000a008f */
[----:B01----:R-:W-:Y:S01]  /*3830*/  ENDCOLLECTIVE ;  /* 0x000000000000791b */ /* 0x003fe20003800000 */
.L_x_2117:
[----:B------:R-:W-:Y:S01]  /*3840*/  FADD.FTZ R90, R89, R90 ;  /* 0x0000005a595a7221 */ /* 0x000fe20000010000 */
[----:B------:R-:W-:-:S04]  /*3850*/  HFMA2.MMA R140, -RZ, RZ, 0, 1.1920928955078125e-07 ;  /* 0x00000002ff8c7435 */ /* 0x000fc800000001ff */
[----:B------:R-:W-:Y:S02]  /*3860*/  MOV R141, R90 ;  /* 0x0000005a008d7202 */ /* 0x000fe40000000f00 */
[----:B------:R-:W-:-:S07]  /*3870*/  MOV R91, R139 ;  /* 0x0000008b005b7202 */ /* 0x000fce0000000f00 */
[----:B------:R-:W-:Y:S05]  /*3880*/  WARPSYNC.COLLECTIVE R138, `(.L_x_2118) ;  /* 0x000000008a087348 */ /* 0x000fea0003c00000 */
[----:B------:R0:W1:Y:S02]  /*3890*/  SHFL.DOWN P5, R139, R141, R140, R143 ;  /* 0x0800008c8d8b7389 */ /* 0x00006400000a008f */
[----:B01----:R-:W-:Y:S01]  /*38a0*/  ENDCOLLECTIVE ;  /* 0x000000000000791b */ /* 0x003fe20003800000 */
.L_x_2118:
[----:B------:R-:W-:-:S05]  /*38b0*/  FADD.FTZ R91, R88, R91 ;  /* 0x0000005b585b7221 */ /* 0x000fca0000010000 */
[----:B------:R-:W-:Y:S02]  /*38c0*/  MOV R141, R91 ;  /* 0x0000005b008d7202 */ /* 0x000fe40000000f00 */
[----:B------:R-:W-:-:S07]  /*38d0*/  MOV R127, R139 ;  /* 0x0000008b007f7202 */ /* 0x000fce0000000f00 */
[----:B------:R-:W-:Y:S05]  /*38e0*/  WARPSYNC.COLLECTIVE R138, `(.L_x_2119) ;  /* 0x000000008a087348 */ /* 0x000fea0003c00000 */
[----:B------:R0:W1:Y:S02]  /*38f0*/  SHFL.DOWN P5, R139, R141, R140, R143 ;  /* 0x0800008c8d8b7389 */ /* 0x00006400000a008f */
[----:B01----:R-:W-:Y:S01]  /*3900*/  ENDCOLLECTIVE ;  /* 0x000000000000791b */ /* 0x003fe20003800000 */
.L_x_2119:
[----:B------:R-:W-:Y:S01]  /*3910*/  FADD.FTZ R127, R90, R127 ;  /* 0x0000007f5a7f7221 */ /* 0x000fe20000010000 */
[----:B------:R-:W-:-:S04]  /*3920*/  HFMA2.MMA R140, -RZ, RZ, 0, 5.9604644775390625e-08 ;  /* 0x00000001ff8c7435 */ /* 0x000fc800000001ff */
[----:B------:R-:W-:Y:S02]  /*3930*/  MOV R141, R127 ;  /* 0x0000007f008d7202 */ /* 0x000fe40000000f00 */
[----:B------:R-:W-:-:S07]  /*3940*/  MOV R126, R139 ;  /* 0x0000008b007e7202 */ /* 0x000fce0000000f00 */
[----:B------:R-:W-:Y:S05]  /*3950*/  WARPSYNC.COLLECTIVE R138, `(.L_x_2120) ;  /* 0x000000008a087348 */ /* 0x000fea0003c00000 */
[----:B------:R0:W1:Y:S02]  /*3960*/  SHFL.DOWN P5, R139, R141, R140, R143 ;  /* 0x0800008c8d8b7389 */ /* 0x00006400000a008f */
[----:B01----:R-:W-:Y:S01]  /*3970*/  ENDCOLLECTIVE ;  /* 0x000000000000791b */ /* 0x003fe20003800000 */
.L_x_2120:
[----:B------:R-:W-:-:S05]  /*3980*/  FADD.FTZ R86, R91, R126 ;  /* 0x0000007e5b567221 */ /* 0x000fca0000010000 */
[----:B------:R-:W-:Y:S02]  /*3990*/  MOV R141, R86 ;  /* 0x00000056008d7202 */ /* 0x000fe40000000f00 */
[----:B------:R-:W-:-:S07]  /*39a0*/  MOV R126, R139 ;  /* 0x0000008b007e7202 */ /* 0x000fce0000000f00 */
[----:B------:R-:W-:Y:S05]  /*39b0*/  WARPSYNC.COLLECTIVE R138, `(.L_x_2121) ;  /* 0x000000008a087348 */ /* 0x000fea0003c00000 */
[----:B------:R0:W1:Y:S02]  /*39c0*/  SHFL.DOWN P5, R139, R141, R140, R143 ;  /* 0x0800008c8d8b7389 */ /* 0x00006400000a008f */
[----:B01----:R-:W-:Y:S01]  /*39d0*/  ENDCOLLECTIVE ;  /* 0x000000000000791b */ /* 0x003fe20003800000 */
.L_x_2121:
[----:B------:R-:W-:Y:S01]  /*39e0*/  MOV R87, R139 ;  /* 0x0000008b00577202 */ /* 0x000fe20000000f00 */
[----:B------:R-:W-:Y:S06]  /*39f0*/  BRA `(.L_x_2122) ;  /* 0xffffffdc00c47947 */ /* 0x000fec000383ffff */
.L_x_2123:
        /* <DEDUP_REMOVED lines=16> */
.L_x_3939:


//--------------------- .text._ZN10layer_norm31ln_parallel_residual_bwd_kernelINS_13Kernel_traitsIf6__halfS2_S2_fjLj2560ELj1ELj1ELj4ELj8ENS_18Kernel_traits_baseILj2560EfS2_S2_S2_fjLj128EEEEELb0ELb1ELb1EEEvNS_9BwdParamsE --------------------------
	.section	.text._ZN10layer_norm31ln_parallel_residual_bwd_kernelINS_13Kernel_traitsIf6__halfS2_S2_fjLj2560ELj1ELj1ELj4ELj8ENS_18Kernel_traits_baseILj2560EfS2_S2_S2_fjLj128EEEEELb0ELb1ELb1EEEvNS_9BwdParamsE,"ax",@progbits
	.align	128
        .global         _ZN10layer_norm31ln_parallel_residual_bwd_kernelINS_13Kernel_traitsIf6__halfS2_S2_fjLj2560ELj1ELj1ELj4ELj8ENS_18Kernel_traits_baseILj2560EfS2_S2_S2_fjLj128EEEEELb0ELb1ELb1EEEvNS_9BwdParamsE
        .type           _ZN10layer_norm31ln_parallel_residual_bwd_kernelINS_13Kernel_traitsIf6__halfS2_S2_fjLj2560ELj1ELj1ELj4ELj8ENS_18Kernel_traits_baseILj2560EfS2_S2_S2_fjLj128EEEEELb0ELb1ELb1EEEvNS_9BwdParamsE,@function
        .size           _ZN10layer_norm31ln_parallel_residual_bwd_kernelINS_13Kernel_traitsIf6__halfS2_S2_fjLj2560ELj1ELj1ELj4ELj8ENS_18Kernel_traits_baseILj2560EfS2_S2_S2_fjLj128EEEEELb0ELb1ELb1EEEvNS_9BwdParamsE,(.L_x_3940 - _ZN10layer_norm31ln_parallel_residual_bwd_kernelINS_13Kernel_traitsIf6__halfS2_S2_fjLj2560ELj1ELj1ELj4ELj8ENS_18Kernel_traits_baseILj2560EfS2_S2_S2_fjLj128EEEEELb0ELb1ELb1EEEvNS_9BwdParamsE)
        .other          _ZN10layer_norm31ln_parallel_residual_bwd_kernelINS_13Kernel_traitsIf6__halfS2_S2_fjLj2560ELj1ELj1ELj4ELj8ENS_18Kernel_traits_baseILj2560EfS2_S2_S2_fjLj128EEEEELb0ELb1ELb1EEEvNS_9BwdParamsE,@"STO_CUDA_ENTRY STV_DEFAULT"
_ZN10layer_norm31ln_parallel_residual_bwd_kernelINS_13Kernel_traitsIf6__halfS2_S2_fjLj2560ELj1ELj1ELj4ELj8ENS_18Kernel_traits_baseILj2560EfS2_S2_S2_fjLj128EEEEELb0ELb1ELb1EEEvNS_9BwdParamsE:
.text._ZN10layer_norm31ln_parallel_residual_bwd_kernelINS_13Kernel_traitsIf6__halfS2_S2_fjLj2560ELj1ELj1ELj4ELj8ENS_18Kernel_traits_baseILj2560EfS2_S2_S2_fjLj128EEEEELb0ELb1ELb1EEEvNS_9BwdParamsE:
        /* <DEDUP_REMOVED lines=35> */
.L_x_2124:
        /* <DEDUP_REMOVED lines=10> */
[----:B------:R-:W-:Y:S01]  /*02d0*/  HFMA2.MMA R70, -RZ, RZ, 0, 0 ;  /* 0x00000000ff467435 */ /* 0x000fe200000001ff */
        /* <DEDUP_REMOVED lines=14> */
[----:B------:R-:W-:Y:S02]  /*03c0*/  MOV R68, RZ ;  /* 0x000000ff00447202 */ /* 0x000fe40000000f00 */
[----:B------:R-:W-:Y:S01]  /*03d0*/  CS2R R64, SRZ ;  /* 0x0000000000407805 */ /* 0x000fe2000001ff00 */
[----:B------:R0:W5:Y:S01]  /*03e0*/  LDG.E.128 R36, desc[UR6][R8.64+0x2000] ;  /* 0x0020000608247981 */ /* 0x000162000c1e1d00 */
[----:B------:R-:W-:Y:S02]  /*03f0*/  CS2R R20, SRZ ;  /* 0x0000000000147805 */ /* 0x000fe4000001ff00 */
[----:B------:R-:W-:-:S02]  /*0400*/  CS2R R22, SRZ ;  /* 0x0000000000167805 */ /* 0x000fc4000001ff00 */
[----:B------:R-:W-:Y:S02]  /*0410*/  CS2R R24, SRZ ;  /* 0x0000000000187805 */ /* 0x000fe4000001ff00 */
[----:B------:R-:W-:Y:S02]  /*0420*/  CS2R R26, SRZ ;  /* 0x00000000001a7805 */ /* 0x000fe4000001ff00 */
[----:B------:R-:W-:Y:S02]  /*0430*/  CS2R R28, SRZ ;  /* 0x00000000001c7805 */ /* 0x000fe4000001ff00 */
[----:B------:R-:W-:Y:S02]  /*0440*/  CS2R R30, SRZ ;  /* 0x00000000001e7805 */ /* 0x000fe4000001ff00 */
[----:B------:R-:W-:Y:S02]  /*0450*/  CS2R R32, SRZ ;  /* 0x0000000000207805 */ /* 0x000fe4000001ff00 */
[----:B------:R-:W-:-:S02]  /*0460*/  PLOP3.LUT P3, PT, PT, PT, UP0, 0x80, 0x0 ;  /* 0x000000000000781c */ /* 0x000fc40003f6f008 */
[----:B------:R-:W-:Y:S02]  /*0470*/  CS2R R66, SRZ ;  /* 0x0000000000427805 */ /* 0x000fe4000001ff00 */
[----:B0-----:R-:W-:Y:S02]  /*0480*/  CS2R R8, SRZ ;  /* 0x0000000000087805 */ /* 0x001fe4000001ff00 */
[----:B------:R-:W-:-:S07]  /*0490*/  LOP3.LUT R71, R0, 0x7f, RZ, 0xc0, !PT ;  /* 0x0000007f00477812 */ /* 0x000fce00078ec0ff */
.L_x_2138:
[----:B0--3--:R-:W0:Y:S01]  /*04a0*/  LDC.64 R56, c[0x0][0x2b8] ;  /* 0x0000ae00ff387b82 */ /* 0x009e220000000a00 */
[----:B------:R-:W-:-:S05]  /*04b0*/  IMAD R58, R69, UR8, RZ ;  /* 0x00000008453a7c24 */ /* 0x000fca000f8e02ff */
[----:B------:R-:W-:Y:S02]  /*04c0*/  SHF.R.S32.HI R59, RZ, 0x1f, R58 ;  /* 0x0000001fff3b7819 */ /* 0x000fe4000001143a */
[----:B-1----:R-:W1:Y:S02]  /*04d0*/  LDC.64 R98, c[0x0][0x238] ;  /* 0x00008e00ff627b82 */ /* 0x002e640000000a00 */
[----:B------:R-:W-:-:S04]  /*04e0*/  LEA.HI R58, R59, R58, RZ, 0x2 ;  /* 0x0000003a3b3a7211 */ /* 0x000fc800078f10ff */
[----:B------:R-:W-:Y:S02]  /*04f0*/  LEA.HI.SX32 R119, R58, R71, 0x1e ;  /* 0x000000473a777211 */ /* 0x000fe400078ff2ff */
[----:B--2---:R-:W2:Y:S02]  /*0500*/  LDC.64 R120, c[0x0][0x250] ;  /* 0x00009400ff787b82 */ /* 0x004ea40000000a00 */
[C---:B------:R-:W-:Y:S02]  /*0510*/  IADD3 R72, R119.reuse, 0x180, RZ ;  /* 0x0000018077487810 */ /* 0x040fe40007ffe0ff */
[C---:B------:R-:W-:Y:S02]  /*0520*/  IADD3 R117, R119.reuse, 0x80, RZ ;  /* 0x0000008077757810 */ /* 0x040fe40007ffe0ff */
        /* <DEDUP_REMOVED lines=38> */
[----:B-1----:R-:W-:-:S05]  /*0790*/  @P0 IMAD.WIDE.U32 R102, R82, 0x8, R102 ;  /* 0x0000000852660825 */ /* 0x002fca00078e0066 */
[----:B------:R-:W5:Y:S01]  /*07a0*/  @P0 LDG.E.64 R88, desc[UR6][R102.64] ;  /* 0x0000000666580981 */ /* 0x000f62000c1e1b00 */
[----:B0-----:R-:W-:-:S05]  /*07b0*/  @P0 IMAD.WIDE.U32 R100, R117, 0x8, R100 ;  /* 0x0000000875640825 */ /* 0x001fca00078e0064 */
[----:B------:R0:W5:Y:S01]  /*07c0*/  @P0 LDG.E.64 R90, desc[UR6][R100.64] ;  /* 0x00000006645a0981 */ /* 0x000162000c1e1b00 */
[----:B------:R-:W-:Y:S01]  /*07d0*/  UMOV UR4, 0xffffffff ;  /* 0xffffffff00047882 */ /* 0x000fe20000000000 */
[----:B------:R-:W-:Y:S02]  /*07e0*/  IADD3 R69, R69, UR10, RZ ;  /* 0x0000000a45457c10 */ /* 0x000fe4000fffe0ff */
[----:B------:R-:W-:Y:S02]  /*07f0*/  LOP3.LUT P1, RZ, R0, 0x1f, RZ, 0xc0, !PT ;  /* 0x0000001f00ff7812 */ /* 0x000fe4000782c0ff */
[----:B------:R-:W-:Y:S02]  /*0800*/  ISETP.GE.AND P4, PT, R69, UR11, PT ;  /* 0x0000000b45007c0c */ /* 0x000fe4000bf86270 */
[----:B----4-:R-:W-:Y:S02]  /*0810*/  SHF.R.U64 R83, R112, 0x10, R113 ;  /* 0x0000001070537819 */ /* 0x010fe40000001271 */
[----:B------:R-:W-:-:S02]  /*0820*/  MOV R127, R113 ;  /* 0x00000071007f7202 */ /* 0x000fc40000000f00 */
[----:B------:R-:W-:Y:S02]  /*0830*/  SHF.R.U32.HI R128, RZ, 0x10, R113 ;  /* 0x00000010ff807819 */ /* 0x000fe40000011671 */
[----:B------:R-:W-:Y:S02]  /*0840*/  MOV R130, R112 ;  /* 0x0000007000827202 */ /* 0x000fe40000000f00 */
[----:B------:R-:W-:Y:S02]  /*0850*/  MOV R113, R110 ;  /* 0x0000006e00717202 */ /* 0x000fe40000000f00 */
[--C-:B------:R-:W-:Y:S02]  /*0860*/  SHF.R.U64 R110, R110, 0x10, R111.reuse ;  /* 0x000000106e6e7819 */ /* 0x100fe4000000126f */
[----:B------:R-:W-:Y:S02]  /*0870*/  MOV R112, R111 ;  /* 0x0000006f00707202 */ /* 0x000fe40000000f00 */
[----:B---3--:R-:W-:-:S02]  /*0880*/  SHF.R.U32.HI R114, RZ, 0x10, R111 ;  /* 0x00000010ff727819 */ /* 0x008fc4000001166f */
[--C-:B------:R-:W-:Y:S02]  /*0890*/  SHF.R.U64 R121, R56, 0x10, R57.reuse ;  /* 0x0000001038797819 */ /* 0x100fe40000001239 */
[----:B------:R-:W-:Y:S02]  /*08a0*/  MOV R118, R57 ;  /* 0x0000003900767202 */ /* 0x000fe40000000f00 */
[----:B------:R-:W-:Y:S02]  /*08b0*/  SHF.R.U32.HI R120, RZ, 0x10, R57 ;  /* 0x00000010ff787819 */ /* 0x000fe40000011639 */
[----:B------:R-:W-:Y:S02]  /*08c0*/  MOV R111, R108 ;  /* 0x0000006c006f7202 */ /* 0x000fe40000000f00 */
[----:B--2---:R-:W-:Y:S02]  /*08d0*/  SHF.R.U64 R57, R60, 0x10, R61 ;  /* 0x000000103c397819 */ /* 0x004fe4000000123d */
[----:B------:R-:W-:-:S02]  /*08e0*/  SHF.R.U64 R108, R108, 0x10, R109 ;  /* 0x000000106c6c7819 */ /* 0x000fc4000000126d */
[----:B------:R-:W-:Y:S02]  /*08f0*/  MOV R105, R109 ;  /* 0x0000006d00697202 */ /* 0x000fe40000000f00 */
[----:B------:R-:W-:Y:S02]  /*0900*/  SHF.R.U32.HI R122, RZ, 0x10, R109 ;  /* 0x00000010ff7a7819 */ /* 0x000fe4000001166d */
[----:B------:R-:W-:Y:S02]  /*0910*/  MOV R124, R56 ;  /* 0x00000038007c7202 */ /* 0x000fe40000000f00 */
[----:B------:R-:W-:Y:S01]  /*0920*/  MOV R109, R58 ;  /* 0x0000003a006d7202 */ /* 0x000fe20000000f00 */
[----:B------:R-:W-:Y:S01]  /*0930*/  HADD2.F32 R60, -RZ, R60.H0_H0 ;  /* 0x2000003cff3c7230 */ /* 0x000fe20000004100 */
[----:B------:R-:W-:Y:S02]  /*0940*/  SHF.R.U64 R58, R58, 0x10, R59 ;  /* 0x000000103a3a7819 */ /* 0x000fe4000000123b */
[----:B------:R-:W-:-:S02]  /*0950*/  MOV R56, R59 ;  /* 0x0000003b00387202 */ /* 0x000fc40000000f00 */
[----:B------:R-:W-:Y:S01]  /*0960*/  SHF.R.U32.HI R107, RZ, 0x10, R59 ;  /* 0x00000010ff6b7819 */ /* 0x000fe2000001163b */
[----:B------:R-:W-:Y:S01]  /*0970*/  HADD2.F32 R57, -RZ, R57.H0_H0 ;  /* 0x20000039ff397230 */ /* 0x000fe20000004100 */
[----:B------:R-:W-:Y:S02]  /*0980*/  SHF.R.U32.HI R59, RZ, 0x10, R61 ;  /* 0x00000010ff3b7819 */ /* 0x000fe4000001163d */
[----:B0-----:R-:W-:Y:S01]  /*0990*/  FSEL R100, R125, RZ, !P3 ;  /* 0x000000ff7d647208 */ /* 0x001fe20005800000 */
[----:B------:R-:W-:Y:S01]  /*09a0*/  HADD2.F32 R61, -RZ, R61.H0_H0 ;  /* 0x2000003dff3d7230 */ /* 0x000fe20000004100 */
[----:B------:R-:W-:Y:S01]  /*09b0*/  SHF.R.U64 R147, R62, 0x10, R63 ;  /* 0x000000103e937819 */ /* 0x000fe2000000123f */
[----:B------:R-:W-:Y:S01]  /*09c0*/  HADD2.F32 R129, -RZ, R62.H0_H0 ;  /* 0x2000003eff817230 */ /* 0x000fe20000004100 */
[----:B------:R-:W-:Y:S01]  /*09d0*/  SHF.R.U64 R141, R94, 0x10, R95 ;  /* 0x000000105e8d7819 */ /* 0x000fe2000000125f */
[----:B------:R-:W-:Y:S01]  /*09e0*/  HADD2.F32 R133, -RZ, R94.H0_H0 ;  /* 0x2000005eff857230 */ /* 0x000fe20000004100 */
[--C-:B------:R-:W-:Y:S01]  /*09f0*/  SHF.R.U64 R125, R98, 0x10, R99.reuse ;  /* 0x00000010627d7819 */ /* 0x100fe20000001263 */
[----:B------:R-:W-:Y:S01]  /*0a00*/  HADD2.F32 R62, -RZ, R99.H0_H0 ;  /* 0x20000063ff3e7230 */ /* 0x000fe20000004100 */
[----:B------:R-:W-:Y:S01]  /*0a10*/  SHF.R.U32.HI R94, RZ, 0x10, R99 ;  /* 0x00000010ff5e7819 */ /* 0x000fe20000011663 */
[----:B------:R-:W-:-:S02]  /*0a20*/  HADD2.F32 R59, -RZ, R59.H0_H0 ;  /* 0x2000003bff3b7230 */ /* 0x000fc40000004100 */
[C---:B------:R-:W-:Y:S01]  /*0a30*/  FADD.FTZ R99, -R100.reuse, R60 ;  /* 0x0000003c64637221 */ /* 0x040fe20000010100 */
[----:B------:R-:W-:Y:S01]  /*0a40*/  SHF.R.U32.HI R123, RZ, 0x10, R95 ;  /* 0x00000010ff7b7819 */ /* 0x000fe2000001165f */
[----:B------:R-:W-:Y:S02]  /*0a50*/  HADD2.F32 R131, -RZ, R95.H0_H0 ;  /* 0x2000005fff837230 */ /* 0x000fe40000004100 */
[----:B------:R-:W-:Y:S01]  /*0a60*/  FADD.FTZ R103, -R100, R57 ;  /* 0x0000003964677221 */ /* 0x000fe20000010100 */
[----:B------:R-:W-:Y:S01]  /*0a70*/  HADD2.F32 R101, -RZ, R130.H0_H0 ;  /* 0x20000082ff657230 */ /* 0x000fe20000004100 */
[----:B------:R-:W-:Y:S01]  /*0a80*/  SHF.R.U64 R115, R96, 0x10, R97 ;  /* 0x0000001060737819 */ /* 0x000fe20000001261 */
[----:B------:R-:W-:Y:S01]  /*0a90*/  HADD2.F32 R95, -RZ, R96.H0_H0 ;  /* 0x20000060ff5f7230 */ /* 0x000fe20000004100 */
[----:B------:R-:W-:Y:S01]  /*0aa0*/  SHF.R.U32.HI R145, RZ, 0x10, R63 ;  /* 0x00000010ff917819 */ /* 0x000fe2000001163f */
[----:B------:R-:W-:Y:S01]  /*0ab0*/  FADD.FTZ R135, -R100, R61 ;  /* 0x0000003d64877221 */ /* 0x000fe20000010100 */
[----:B------:R-:W-:Y:S01]  /*0ac0*/  SHF.R.U32.HI R96, RZ, 0x10, R97 ;  /* 0x00000010ff607819 */ /* 0x000fe20000011661 */
[----:B------:R-:W-:-:S02]  /*0ad0*/  HADD2.F32 R102, -RZ, R83.H0_H0 ;  /* 0x20000053ff667230 */ /* 0x000fc40000004100 */
[----:B------:R-:W-:Y:S01]  /*0ae0*/  FMUL.FTZ R83, R126, R99 ;  /* 0x000000637e537220 */ /* 0x000fe20000410000 */
[----:B------:R-:W-:Y:S01]  /*0af0*/  FADD.FTZ R137, -R100, R59 ;  /* 0x0000003b64897221 */ /* 0x000fe20000010100 */
[----:B------:R-:W-:Y:S01]  /*0b00*/  FMUL.FTZ R106, R126, R103 ;  /* 0x000000677e6a7220 */ /* 0x000fe20000410000 */
[----:B------:R-:W-:Y:S02]  /*0b10*/  HADD2.F32 R143, -RZ, R63.H0_H0 ;  /* 0x2000003fff8f7230 */ /* 0x000fe40000004100 */
[----:B------:R-:W-:Y:S01]  /*0b20*/  FMUL.FTZ R104, R52, R101 ;  /* 0x0000006534687220 */ /* 0x000fe20000410000 */
[----:B------:R-:W-:Y:S02]  /*0b30*/  HADD2.F32 R63, -RZ, R97.H0_H0 ;  /* 0x20000061ff3f7230 */ /* 0x000fe40000004100 */
[----:B------:R-:W-:Y:S01]  /*0b40*/  FMUL.FTZ R103, R126, R135 ;  /* 0x000000877e677220 */ /* 0x000fe20000410000 */
[----:B------:R-:W-:Y:S02]  /*0b50*/  HADD2.F32 R98, -RZ, R98.H0_H0 ;  /* 0x20000062ff627230 */ /* 0x000fe40000004100 */
[----:B------:R-:W-:Y:S01]  /*0b60*/  FADD.FTZ R68, R101, R68 ;  /* 0x0000004465447221 */ /* 0x000fe20000010000 */
[----:B------:R-:W-:-:S02]  /*0b70*/  HADD2.F32 R147, -RZ, R147.H0_H0 ;  /* 0x20000093ff937230 */ /* 0x000fc40000004100 */
[----:B------:R-:W-:Y:S01]  /*0b80*/  FFMA.FTZ R70, R83, R101, R70 ;  /* 0x0000006553467223 */ /* 0x000fe20000010046 */
[----:B------:R-:W-:Y:S02]  /*0b90*/  HADD2.F32 R145, -RZ, R145.H0_H0 ;  /* 0x20000091ff917230 */ /* 0x000fe40000004100 */
[----:B------:R-:W-:Y:S01]  /*0ba0*/  FADD.FTZ R65, R102, R65 ;  /* 0x0000004166417221 */ /* 0x000fe20000010000 */
[----:B------:R-:W-:Y:S02]  /*0bb0*/  HADD2.F32 R141, -RZ, R141.H0_H0 ;  /* 0x2000008dff8d7230 */ /* 0x000fe40000004100 */
[----:B------:R-:W-:Y:S01]  /*0bc0*/  FFMA.FTZ R67, R106, R102, R67 ;  /* 0x000000666a437223 */ /* 0x000fe20000010043 */
[----:B------:R-:W-:Y:S02]  /*0bd0*/  HADD2.F32 R123, -RZ, R123.H0_H0 ;  /* 0x2000007bff7b7230 */ /* 0x000fe40000004100 */
[----:B------:R-:W-:Y:S01]  /*0be0*/  FMUL.FTZ R101, R126, R137 ;  /* 0x000000897e657220 */ /* 0x000fe20000410000 */
[----:B------:R-:W-:-:S02]  /*0bf0*/  HADD2.F32 R115, -RZ, R115.H0_H0 ;  /* 0x20000073ff737230 */ /* 0x000fc40000004100 */
[----:B------:R-:W-:Y:S02]  /*0c00*/  HADD2.F32 R97, -RZ, R96.H0_H0 ;  /* 0x20000060ff617230 */ /* 0x000fe40000004100 */
[----:B------:R-:W-:Y:S02]  /*0c10*/  HADD2.F32 R125, -RZ, R125.H0_H0 ;  /* 0x2000007dff7d7230 */ /* 0x000fe40000004100 */
[----:B------:R-:W-:Y:S02]  /*0c20*/  HADD2.F32 R57, -RZ, R94.H0_H0 ;  /* 0x2000005eff397230 */ /* 0x000fe40000004100 */
[----:B------:R-:W-:Y:S02]  /*0c30*/  HADD2.F32 R135, -RZ, R56.H0_H0 ;  /* 0x20000038ff877230 */ /* 0x000fe40000004100 */
[----:B------:R-:W-:Y:S01]  /*0c40*/  FMUL.FTZ R102, R53, R102 ;  /* 0x0000006635667220 */ /* 0x000fe20000410000 */
[----:B------:R-:W-:Y:S02]  /*0c50*/  HADD2.F32 R127, -RZ, R127.H0_H0 ;  /* 0x2000007fff7f7230 */ /* 0x000fe40000004100 */
[----:B------:R-:W-:-:S02]  /*0c60*/  HADD2.F32 R56, -RZ, R107.H0_H0 ;  /* 0x2000006bff387230 */ /* 0x000fc40000004100 */
[----:B------:R-:W-:Y:S01]  /*0c70*/  FADD.FTZ R107, RZ, R104 ;  /* 0x00000068ff6b7221 */ /* 0x000fe20000010000 */
[----:B------:R-:W-:Y:S02]  /*0c80*/  HADD2.F32 R137, -RZ, R109.H0_H0 ;  /* 0x2000006dff897230 */ /* 0x000fe40000004100 */
        /* <DEDUP_REMOVED lines=17> */
[----:B------:R-:W-:-:S02]  /*0da0*/  HADD2.F32 R128, -RZ, R128.H0_H0 ;  /* 0x20000080ff807230 */ /* 0x000fc40000004100 */
[----:B------:R-:W-:Y:S01]  /*0db0*/  FMUL.FTZ R100, R54, R127 ;  /* 0x0000007f36647220 */ /* 0x000fe20000410000 */
[----:B------:R-:W-:Y:S01]  /*0dc0*/  FADD.FTZ R107, R107, R102 ;  /* 0x000000666b6b7221 */ /* 0x000fe20000010000 */
[----:B------:R-:W-:Y:S01]  /*0dd0*/  FFMA.FTZ R94, R106, R102, R109 ;  /* 0x000000666a5e7223 */ /* 0x000fe2000001006d */
[----:B------:R-:W-:Y:S02]  /*0de0*/  HADD2.F32 R113, -RZ, R113.H0_H0 ;  /* 0x20000071ff717230 */ /* 0x000fe40000004100 */
[----:B------:R-:W-:Y:S01]  /*0df0*/  FMUL.FTZ R99, R55, R128 ;  /* 0x0000008037637220 */ /* 0x000fe20000410000 */
[----:B------:R-:W-:Y:S01]  /*0e00*/  FADD.FTZ R96, R107, R100 ;  /* 0x000000646b607221 */ /* 0x000fe20000010000 */
[----:B------:R-:W-:Y:S01]  /*0e10*/  FFMA.FTZ R94, R103, R100, R94 ;  /* 0x00000064675e7223 */ /* 0x000fe2000001005e */
[----:B------:R-:W-:Y:S02]  /*0e20*/  HADD2.F32 R110, -RZ, R110.H0_H0 ;  /* 0x2000006eff6e7230 */ /* 0x000fe40000004100 */
[----:B------:R-:W-:Y:S01]  /*0e30*/  FMUL.FTZ R132, R126, R129 ;  /* 0x000000817e847220 */ /* 0x000fe20000410000 */
[----:B------:R-:W-:Y:S01]  /*0e40*/  FMUL.FTZ R129, R48, R113 ;  /* 0x0000007130817220 */ /* 0x000fe20000410000 */
[----:B------:R-:W-:Y:S01]  /*0e50*/  FADD.FTZ R96, R96, R99 ;  /* 0x0000006360607221 */ /* 0x000fe20000010000 */
[----:B------:R-:W-:Y:S01]  /*0e60*/  FFMA.FTZ R107, R101, R99, R94 ;  /* 0x00000063656b7223 */ /* 0x000fe2000001005e */
[----:B------:R-:W-:-:S02]  /*0e70*/  HADD2.F32 R149, -RZ, R112.H0_H0 ;  /* 0x20000070ff957230 */ /* 0x000fc40000004100 */
        /* <DEDUP_REMOVED lines=9> */
[----:B------:R-:W-:Y:S02]  /*0f10*/  HADD2.F32 R114, -RZ, R114.H0_H0 ;  /* 0x20000072ff727230 */ /* 0x000fe40000004100 */
[----:B------:R-:W-:Y:S01]  /*0f20*/  FMUL.FTZ R128, R50, R149 ;  /* 0x0000009532807220 */ /* 0x000fe20000410000 */
[----:B------:R-:W-:Y:S01]  /*0f30*/  FADD.FTZ R95, R95, R134 ;  /* 0x000000865f5f7221 */ /* 0x000fe20000010000 */
[----:B------:R-:W-:Y:S01]  /*0f40*/  FMUL.FTZ R130, R126, R143 ;  /* 0x0000008f7e827220 */ /* 0x000fe20000410000 */
[----:B------:R-:W-:Y:S01]  /*0f50*/  FFMA.FTZ R109, R127, R134, R94 ;  /* 0x000000867f6d7223 */ /* 0x000fe2000001005e */
[----:B------:R-:W-:-:S02]  /*0f60*/  HADD2.F32 R62, -RZ, R121.H0_H0 ;  /* 0x20000079ff3e7230 */ /* 0x000fc40000004100 */
[C---:B------:R-:W-:Y:S01]  /*0f70*/  FMUL.FTZ R115, R126.reuse, R115 ;  /* 0x000000737e737220 */ /* 0x040fe20000410000 */
[----:B------:R-:W-:Y:S02]  /*0f80*/  HADD2.F32 R111, -RZ, R111.H0_H0 ;  /* 0x2000006fff6f7230 */ /* 0x000fe40000004100 */
[----:B------:R-:W-:Y:S01]  /*0f90*/  FADD.FTZ R95, R95, R128 ;  /* 0x000000805f5f7221 */ /* 0x000fe20000010000 */
[----:B------:R-:W-:Y:S02]  /*0fa0*/  HADD2.F32 R98, -RZ, R122.H0_H0 ;  /* 0x2000007aff627230 */ /* 0x000fe40000004100 */
[----:B------:R-:W-:Y:S01]  /*0fb0*/  FMUL.FTZ R122, R51, R114 ;  /* 0x00000072337a7220 */ /* 0x000fe20000410000 */
[----:B------:R-:W-:Y:S02]  /*0fc0*/  HADD2.F32 R151, -RZ, R105.H0_H0 ;  /* 0x20000069ff977230 */ /* 0x000fe40000004100 */
        /* <DEDUP_REMOVED lines=8> */
[----:B------:R-:W-:Y:S01]  /*1050*/  FADD.FTZ R62, R95, R122 ;  /* 0x0000007a5f3e7221 */ /* 0x000fe20000010000 */
[----:B------:R-:W-:Y:S01]  /*1060*/  FMUL.FTZ R124, R126, R133 ;  /* 0x000000857e7c7220 */ /* 0x000fe20000410000 */
[----:B------:R-:W-:Y:S01]  /*1070*/  FFMA.FTZ R95, R105, R122, R94 ;  /* 0x0000007a695f7223 */ /* 0x000fe2000001005e */
[----:B------:R-:W-:Y:S01]  /*1080*/  FADD.FTZ R17, R110, R17 ;  /* 0x000000116e117221 */ /* 0x000fe20000010000 */
[----:B------:R-:W-:Y:S01]  /*1090*/  FFMA.FTZ R34, R127, R110, R34 ;  /* 0x0000006e7f227223 */ /* 0x000fe20000010022 */
[----:B------:R-:W-:-:S02]  /*10a0*/  HADD2.F32 R139, -RZ, R118.H0_H0 ;  /* 0x20000076ff8b7230 */ /* 0x000fc40000004100 */
[----:B------:R-:W-:Y:S01]  /*10b0*/  FMUL.FTZ R110, R126, R63 ;  /* 0x0000003f7e6e7220 */ /* 0x000fe20000410000 */
        /* <DEDUP_REMOVED lines=36> */
[----:B------:R-:W-:Y:S02]  /*1300*/  HADD2.F32 R58, -RZ, R58.H0_H0 ;  /* 0x2000003aff3a7230 */ /* 0x000fe40000004100 */
        /* <DEDUP_REMOVED lines=54> */
.L_x_2149:
        /* <DEDUP_REMOVED lines=13> */
.L_x_2127:
        /* <DEDUP_REMOVED lines=27> */
[----:B-----5:R-:W-:-:S03]  /*18f0*/  @P0 MOV R56, R92 ;  /* 0x0000005c00380202 */ /* 0x020fc60000000f00 */
[----:B------:R-:W-:Y:S02]  /*1900*/  FSEL R58, R58, RZ, !P3 ;  /* 0x000000ff3a3a7208 */ /* 0x000fe40005800000 */
[----:B------:R-:W-:Y:S01]  /*1910*/  @P0 HADD2.F32 R59, -RZ, R56.H0_H0 ;  /* 0x20000038ff3b0230 */ /* 0x000fe20000004100 */
[----:B------:R-:W-:Y:S02]  /*1920*/  @P0 SHF.R.U64 R56, R92, 0x10, R93 ;  /* 0x000000105c380819 */ /* 0x000fe4000000125d */
[-CC-:B------:R-:W-:Y:S01]  /*1930*/  FFMA.FTZ R83, R83, R57.reuse, R58.reuse ;  /* 0x0000003953537223 */ /* 0x180fe2000001003a */
[-CC-:B------:R-:W-:Y:S01]  /*1940*/  FFMA.FTZ R61, R106, R57.reuse, R58.reuse ;  /* 0x000000396a3d7223 */ /* 0x180fe2000001003a */
[-CC-:B------:R-:W-:Y:S01]  /*1950*/  FFMA.FTZ R103, R103, R57.reuse, R58.reuse ;  /* 0x0000003967677223 */ /* 0x180fe2000001003a */
[----:B------:R-:W-:Y:S02]  /*1960*/  @P0 HADD2.F32 R56, -RZ, R56.H0_H0 ;  /* 0x20000038ff380230 */ /* 0x000fe40000004100 */
        /* <DEDUP_REMOVED lines=11> */
[--C-:B------:R-:W-:Y:S01]  /*1a20*/  FFMA.FTZ R132, R132, R57, R58.reuse ;  /* 0x0000003984847223 */ /* 0x100fe2000001003a */
[----:B------:R-:W-:Y:S01]  /*1a30*/  FMUL.FTZ R102, R126, R99 ;  /* 0x000000637e667220 */ /* 0x000fe20000410000 */
[-C--:B------:R-:W-:Y:S01]  /*1a40*/  FFMA.FTZ R127, R127, R57.reuse, R58 ;  /* 0x000000397f7f7223 */ /* 0x080fe2000001003a */
[----:B------:R-:W-:Y:S01]  /*1a50*/  @P0 HADD2.F32 R56, -RZ, R59.H0_H0 ;  /* 0x2000003bff380230 */ /* 0x000fe20000004100 */
[----:B------:R-:W-:Y:S01]  /*1a60*/  @P0 SHF.R.U32.HI R59, RZ, 0x10, R93 ;  /* 0x00000010ff3b0819 */ /* 0x000fe2000001165d */
[----:B------:R-:W-:Y:S01]  /*1a70*/  FADD.FTZ R103, R129, -R132 ;  /* 0x8000008481677221 */ /* 0x000fe20000010000 */
[----:B------:R-:W-:Y:S01]  /*1a80*/  FADD.FTZ R127, R134, -R127 ;  /* 0x8000007f867f7221 */ /* 0x000fe20000010000 */
[----:B------:R-:W-:Y:S01]  /*1a90*/  FFMA.FTZ R83, R130, R57, R58 ;  /* 0x0000003982537223 */ /* 0x000fe2000001003a */
[----:B------:R-:W-:Y:S01]  /*1aa0*/  @P0 FADD.FTZ R63, R63, R56 ;  /* 0x000000383f3f0221 */ /* 0x000fe20000010000 */
[----:B------:R-:W-:Y:S01]  /*1ab0*/  @P0 HADD2.F32 R59, -RZ, R59.H0_H0 ;  /* 0x2000003bff3b0230 */ /* 0x000fe20000004100 */
[----:B------:R-:W-:Y:S01]  /*1ac0*/  @P0 MOV R56, R90 ;  /* 0x0000005a00380202 */ /* 0x000fe20000000f00 */
[C---:B------:R-:W-:Y:S01]  /*1ad0*/  FMUL.FTZ R103, R126.reuse, R103 ;  /* 0x000000677e677220 */ /* 0x040fe20000410000 */
[----:B------:R-:W-:Y:S01]  /*1ae0*/  FMUL.FTZ R104, R126, R127 ;  /* 0x0000007f7e687220 */ /* 0x000fe20000410000 */
[----:B------:R-:W-:Y:S01]  /*1af0*/  FADD.FTZ R83, R128, -R83 ;  /* 0x8000005380537221 */ /* 0x000fe20000010000 */
[----:B------:R-:W-:Y:S01]  /*1b00*/  @P0 FADD.FTZ R102, R102, R59 ;  /* 0x0000003b66660221 */ /* 0x000fe20000010000 */
[--C-:B------:R-:W-:Y:S01]  /*1b10*/  @P0 SHF.R.U64 R59, R90, 0x10, R91.reuse ;  /* 0x000000105a3b0819 */ /* 0x100fe2000000125b */
[----:B------:R-:W-:Y:S01]  /*1b20*/  @P0 HADD2.F32 R56, -RZ, R56.H0_H0 ;  /* 0x20000038ff380230 */ /* 0x000fe20000004100 */
[----:B------:R-:W-:Y:S01]  /*1b30*/  @P0 SHF.R.U32.HI R101, RZ, 0x10, R91 ;  /* 0x00000010ff650819 */ /* 0x000fe2000001165b */
[-CC-:B------:R-:W-:Y:S01]  /*1b40*/  FFMA.FTZ R124, R124, R57.reuse, R58.reuse ;  /* 0x000000397c7c7223 */ /* 0x180fe2000001003a */
[----:B------:R-:W-:Y:S01]  /*1b50*/  FFMA.FTZ R133, R133, R57, R58 ;  /* 0x0000003985857223 */ /* 0x000fe2000001003a */
[----:B------:R-:W-:-:S02]  /*1b60*/  @P0 HADD2.F32 R59, -RZ, R59.H0_H0 ;  /* 0x2000003bff3b0230 */ /* 0x000fc40000004100 */
[----:B------:R-:W-:Y:S01]  /*1b70*/  @P0 FADD.FTZ R103, R103, R56 ;  /* 0x0000003867670221 */ /* 0x000fe20000010000 */
[----:B------:R-:W-:Y:S01]  /*1b80*/  @P0 MOV R56, R91 ;  /* 0x0000005b00380202 */ /* 0x000fe20000000f00 */
[----:B------:R-:W-:Y:S01]  /*1b90*/  FADD.FTZ R121, R121, -R124 ;  /* 0x8000007c79797221 */ /* 0x000fe20000010000 */
[----:B------:R-:W-:Y:S01]  /*1ba0*/  FADD.FTZ R133, R118, -R133 ;  /* 0x8000008576857221 */ /* 0x000fe20000010000 */
[----:B------:R-:W-:Y:S01]  /*1bb0*/  @P0 FADD.FTZ R104, R104, R59 ;  /* 0x0000003b68680221 */ /* 0x000fe20000010000 */
[----:B------:R-:W-:Y:S01]  /*1bc0*/  FFMA.FTZ R59, R105, R57, R58 ;  /* 0x00000039693b7223 */ /* 0x000fe2000001003a */
[----:B------:R-:W-:Y:S02]  /*1bd0*/  @P0 HADD2.F32 R56, -RZ, R56.H0_H0 ;  /* 0x20000038ff380230 */ /* 0x000fe40000004100 */
[----:B------:R-:W-:Y:S01]  /*1be0*/  FMUL.FTZ R105, R126, R83 ;  /* 0x000000537e697220 */ /* 0x000fe20000410000 */
[----:B------:R-:W-:Y:S01]  /*1bf0*/  @P0 MOV R83, R88 ;  /* 0x0000005800530202 */ /* 0x000fe20000000f00 */
[----:B------:R-:W-:Y:S01]  /*1c00*/  FADD.FTZ R59, R122, -R59 ;  /* 0x8000003b7a3b7221 */ /* 0x000fe20000010000 */
[----:B------:R-:W-:Y:S01]  /*1c10*/  FMUL.FTZ R130, R126, R121 ;  /* 0x000000797e827220 */ /* 0x000fe20000410000 */
[----:B------:R-:W-:Y:S01]  /*1c20*/  @P0 FADD.FTZ R105, R105, R56 ;  /* 0x0000003869690221 */ /* 0x000fe20000010000 */
[----:B------:R-:W-:-:S02]  /*1c30*/  @P0 HADD2.F32 R56, -RZ, R101.H0_H0 ;  /* 0x20000065ff380230 */ /* 0x000fc40000004100 */
[----:B------:R-:W-:Y:S01]  /*1c40*/  FMUL.FTZ R129, R126, R59 ;  /* 0x0000003b7e817220 */ /* 0x000fe20000410000 */
[----:B------:R-:W-:Y:S02]  /*1c50*/  @P0 HADD2.F32 R59, -RZ, R83.H0_H0 ;  /* 0x20000053ff3b0230 */ /* 0x000fe40000004100 */
[----:B------:R-:W-:Y:S01]  /*1c60*/  FFMA.FTZ R120, R120, R57, R58 ;  /* 0x0000003978787223 */ /* 0x000fe2000001003a */
[----:B------:R-:W-:Y:S01]  /*1c70*/  FMUL.FTZ R133, R126, R133 ;  /* 0x000000857e857220 */ /* 0x000fe20000410000 */
[----:B------:R-:W-:Y:S01]  /*1c80*/  @P0 FADD.FTZ R129, R129, R56 ;  /* 0x0000003881810221 */ /* 0x000fe20000010000 */
[----:B------:R-:W-:Y:S01]  /*1c90*/  @P0 SHF.R.U64 R56, R88, 0x10, R89 ;  /* 0x0000001058380819 */ /* 0x000fe20000001259 */
[----:B------:R-:W-:Y:S01]  /*1ca0*/  @P0 FADD.FTZ R130, R130, R59 ;  /* 0x0000003b82820221 */ /* 0x000fe20000010000 */
[----:B------:R-:W-:Y:S01]  /*1cb0*/  @P0 MOV R59, R89 ;  /* 0x00000059003b0202 */ /* 0x000fe20000000f00 */
[----:B------:R-:W-:Y:S01]  /*1cc0*/  FADD.FTZ R113, R113, -R120 ;  /* 0x8000007871717221 */ /* 0x000fe20000010000 */
[----:B------:R-:W-:Y:S01]  /*1cd0*/  @P0 SHF.R.U32.HI R83, RZ, 0x10, R89 ;  /* 0x00000010ff530819 */ /* 0x000fe20000011659 */
[----:B------:R-:W-:-:S02]  /*1ce0*/  @P0 HADD2.F32 R56, -RZ, R56.H0_H0 ;  /* 0x20000038ff380230 */ /* 0x000fc40000004100 */
[--C-:B------:R-:W-:Y:S01]  /*1cf0*/  FFMA.FTZ R112, R112, R57, R58.reuse ;  /* 0x0000003970707223 */ /* 0x100fe2000001003a */
[----:B------:R-:W-:Y:S02]  /*1d00*/  @P0 HADD2.F32 R59, -RZ, R59.H0_H0 ;  /* 0x2000003bff3b0230 */ /* 0x000fe40000004100 */
[----:B------:R-:W-:Y:S01]  /*1d10*/  FMUL.FTZ R134, R126, R113 ;  /* 0x000000717e867220 */ /* 0x000fe20000410000 */
[-C--:B------:R-:W-:Y:S01]  /*1d20*/  FFMA.FTZ R106, R115, R57.reuse, R58 ;  /* 0x00000039736a7223 */ /* 0x080fe2000001003a */
[----:B------:R-:W-:Y:S01]  /*1d30*/  @P0 FADD.FTZ R133, R133, R56 ;  /* 0x0000003885850221 */ /* 0x000fe20000010000 */
[----:B------:R-:W-:Y:S01]  /*1d40*/  FFMA.FTZ R56, R123, R57, R58 ;  /* 0x000000397b387223 */ /* 0x000fe2000001003a */
[----:B------:R-:W-:Y:S01]  /*1d50*/  @P0 FADD.FTZ R134, R134, R59 ;  /* 0x0000003b86860221 */ /* 0x000fe20000010000 */
[----:B------:R-:W-:Y:S02]  /*1d60*/  @P0 HADD2.F32 R59, -RZ, R83.H0_H0 ;  /* 0x20000053ff3b0230 */ /* 0x000fe40000004100 */
[----:B------:R-:W-:Y:S01]  /*1d70*/  FADD.FTZ R107, R107, -R112 ;  /* 0x800000706b6b7221 */ /* 0x000fe20000010000 */
[----:B------:R-:W-:Y:S01]  /*1d80*/  FADD.FTZ R111, R111, -R56 ;  /* 0x800000386f6f7221 */ /* 0x000fe20000010000 */
[----:B------:R-:W-:Y:S01]  /*1d90*/  @P0 MOV R56, R86 ;  /* 0x0000005600380202 */ /* 0x000fe20000000f00 */
[----:B------:R-:W-:Y:S01]  /*1da0*/  FADD.FTZ R109, R109, -R106 ;  /* 0x8000006a6d6d7221 */ /* 0x000fe20000010000 */
[----:B------:R-:W-:Y:S01]  /*1db0*/  @P0 SHF.R.U64 R83, R86, 0x10, R87 ;  /* 0x0000001056530819 */ /* 0x000fe20000001257 */
[C---:B------:R-:W-:Y:S01]  /*1dc0*/  FMUL.FTZ R118, R126.reuse, R111 ;  /* 0x0000006f7e767220 */ /* 0x040fe20000410000 */
[----:B------:R-:W-:Y:S01]  /*1dd0*/  FMUL.FTZ R120, R126, R107 ;  /* 0x0000006b7e787220 */ /* 0x000fe20000410000 */
[----:B------:R-:W-:Y:S01]  /*1de0*/  FFMA.FTZ R101, R110, R57, R58 ;  /* 0x000000396e657223 */ /* 0x000fe2000001003a */
[----:B------:R-:W-:Y:S01]  /*1df0*/  FMUL.FTZ R124, R126, R109 ;  /* 0x0000006d7e7c7220 */ /* 0x000fe20000410000 */
[----:B------:R-:W-:Y:S01]  /*1e00*/  @P0 FADD.FTZ R118, R118, R59 ;  /* 0x0000003b76760221 */ /* 0x000fe20000010000 */
[----:B------:R-:W-:-:S02]  /*1e10*/  @P0 HADD2.F32 R59, -RZ, R56.H0_H0 ;  /* 0x20000038ff3b0230 */ /* 0x000fc40000004100 */
[----:B------:R-:W-:Y:S01]  /*1e20*/  FADD.FTZ R101, R98, -R101 ;  /* 0x8000006562657221 */ /* 0x000fe20000010000 */
[----:B------:R-:W-:Y:S02]  /*1e30*/  @P0 HADD2.F32 R83, -RZ, R83.H0_H0 ;  /* 0x20000053ff530230 */ /* 0x000fe40000004100 */
[-CC-:B------:R-:W-:Y:S01]  /*1e40*/  FFMA.FTZ R98, R97, R57.reuse, R58.reuse ;  /* 0x0000003961627223 */ /* 0x180fe2000001003a */
[--C-:B------:R-:W-:Y:S01]  /*1e50*/  FFMA.FTZ R107, R125, R57, R58.reuse ;  /* 0x000000397d6b7223 */ /* 0x100fe2000001003a */
[----:B------:R-:W-:Y:S01]  /*1e60*/  @P0 FADD.FTZ R120, R120, R59 ;  /* 0x0000003b78780221 */ /* 0x000fe20000010000 */
[----:B------:R-:W-:Y:S01]  /*1e70*/  @P0 MOV R59, R87 ;  /* 0x00000057003b0202 */ /* 0x000fe20000000f00 */
[----:B------:R-:W-:Y:S01]  /*1e80*/  @P0 FADD.FTZ R124, R124, R83 ;  /* 0x000000537c7c0221 */ /* 0x000fe20000010000 */
        /* <DEDUP_REMOVED lines=8> */
[----:B------:R-:W0:Y:S01]  /*1f10*/  F2F.F16.F32 R62, R61 ;  /* 0x0000003d003e7304 */ /* 0x000e220000200800 */
[----:B------:R-:W-:Y:S01]  /*1f20*/  @P0 FADD.FTZ R125, R125, R58 ;  /* 0x0000003a7d7d0221 */ /* 0x000fe20000010000 */
[----:B------:R-:W-:-:S02]  /*1f30*/  @P0 HADD2.F32 R83, -RZ, R59.H0_H0 ;  /* 0x2000003bff530230 */ /* 0x000fc40000004100 */
[----:B------:R-:W-:Y:S01]  /*1f40*/  FMUL.FTZ R58, R126, R95 ;  /* 0x0000005f7e3a7220 */ /* 0x000fe20000410000 */
[----:B------:R-:W-:Y:S01]  /*1f50*/  @P0 SHF.R.U64 R98, R84, 0x10, R85 ;  /* 0x0000001054620819 */ /* 0x000fe20000001255 */
[----:B------:R-:W-:Y:S01]  /*1f60*/  FADD.FTZ R107, R114, -R107 ;  /* 0x8000006b726b7221 */ /* 0x000fe20000010000 */
[----:B------:R-:W-:Y:S01]  /*1f70*/  @P0 MOV R95, R84 ;  /* 0x00000054005f0202 */ /* 0x000fe20000000f00 */
[----:B------:R-:W-:Y:S01]  /*1f80*/  @P0 FADD.FTZ R58, R58, R83 ;  /* 0x000000533a3a0221 */ /* 0x000fe20000010000 */
[----:B------:R-:W-:Y:S01]  /*1f90*/  FMUL.FTZ R83, R126, R97 ;  /* 0x000000617e537220 */ /* 0x000fe20000410000 */
[----:B------:R-:W-:Y:S01]  /*1fa0*/  @P0 SHF.R.U32.HI R97, RZ, 0x10, R85 ;  /* 0x00000010ff610819 */ /* 0x000fe20000011655 */
[----:B------:R-:W-:Y:S01]  /*1fb0*/  FADD.FTZ R137, R94, -R137 ;  /* 0x800000895e897221 */ /* 0x000fe20000010000 */
[----:B------:R-:W-:Y:S01]  /*1fc0*/  @P0 MOV R94, R85 ;  /* 0x00000055005e0202 */ /* 0x000fe20000000f00 */
[----:B------:R1:W-:Y:S01]  /*1fd0*/  F2F.F16.F32 R139, R60 ;  /* 0x0000003c008b7304 */ /* 0x0003e20000200800 */
[----:B------:R-:W-:-:S02]  /*1fe0*/  @P0 HADD2.F32 R98, -RZ, R98.H0_H0 ;  /* 0x20000062ff620230 */ /* 0x000fc40000004100 */
[C---:B------:R-:W-:Y:S01]  /*1ff0*/  FMUL.FTZ R109, R126.reuse, R107 ;  /* 0x0000006b7e6d7220 */ /* 0x040fe20000410000 */
[----:B------:R-:W-:Y:S02]  /*2000*/  @P0 HADD2.F32 R97, -RZ, R97.H0_H0 ;  /* 0x20000061ff610230 */ /* 0x000fe40000004100 */
[----:B------:R-:W-:Y:S01]  /*2010*/  FADD.FTZ R135, R135, -R136 ;  /* 0x8000008887877221 */ /* 0x000fe20000010000 */
[C---:B------:R-:W-:Y:S01]  /*2020*/  FMUL.FTZ R112, R126.reuse, R137 ;  /* 0x000000897e707220 */ /* 0x040fe20000410000 */
[----:B------:R-:W-:Y:S02]  /*2030*/  @P0 HADD2.F32 R96, -RZ, R95.H0_H0 ;  /* 0x2000005fff600230 */ /* 0x000fe40000004100 */
[----:B------:R-:W-:Y:S01]  /*2040*/  @P0 FADD.FTZ R109, R109, R98 ;  /* 0x000000626d6d0221 */ /* 0x000fe20000010000 */
[----:B------:R2:W3:Y:S01]  /*2050*/  F2F.F16.F32 R99, R63 ;  /* 0x0000003f00637304 */ /* 0x0004e20000200800 */
[----:B-1----:R-:W-:Y:S01]  /*2060*/  @P1 F2FP.F16.F32.PACK_AB R60, RZ, R60 ;  /* 0x0000003cff3c123e */ /* 0x002fe200000000ff */
[----:B------:R-:W-:Y:S01]  /*2070*/  @P0 HADD2.F32 R95, -RZ, R94.H0_H0 ;  /* 0x2000005eff5f0230 */ /* 0x000fe20000004100 */
[----:B------:R-:W-:Y:S01]  /*2080*/  @P1 F2FP.F16.F32.PACK_AB R94, RZ, R61 ;  /* 0x0000003dff5e123e */ /* 0x000fe200000000ff */
[----:B------:R-:W-:Y:S01]  /*2090*/  FMUL.FTZ R110, R126, R135 ;  /* 0x000000877e6e7220 */ /* 0x000fe20000410000 */
[----:B------:R-:W-:Y:S01]  /*20a0*/  @P1 PRMT R74, R60, 0x7610, R74 ;  /* 0x000076103c4a1816 */ /* 0x000fe2000000004a */
[----:B------:R-:W-:Y:S01]  /*20b0*/  @P0 FADD.FTZ R112, R112, R97 ;  /* 0x0000006170700221 */ /* 0x000fe20000010000 */
[C---:B0-----:R-:W-:Y:S01]  /*20c0*/  @P2 PRMT R75, R62.reuse, 0x7610, R75 ;  /* 0x000076103e4b2816 */ /* 0x041fe2000000004b */
[----:B------:R-:W0:Y:S01]  /*20d0*/  F2F.F16.F32 R128, R104 ;  /* 0x0000006800807304 */ /* 0x000e220000200800 */
[----:B--2---:R-:W-:Y:S01]  /*20e0*/  @P1 F2FP.F16.F32.PACK_AB R63, RZ, R63 ;  /* 0x0000003fff3f123e */ /* 0x004fe200000000ff */
[----:B------:R-:W-:-:S04]  /*20f0*/  IMAD.WIDE.U32 R60, R62, 0x10000, RZ ;  /* 0x000100003e3c7825 */ /* 0x000fc800078e00ff */
[----:B------:R-:W-:Y:S01]  /*2100*/  @P0 FADD.FTZ R110, R110, R95 ;  /* 0x0000005f6e6e0221 */ /* 0x000fe20000010000 */
[----:B------:R-:W-:Y:S01]  /*2110*/  @P0 FADD.FTZ R83, R83, R96 ;  /* 0x0000006053530221 */ /* 0x000fe20000010000 */
[----:B------:R-:W-:Y:S02]  /*2120*/  @P1 PRMT R78, R63, 0x7610, R78 ;  /* 0x000076103f4e1816 */ /* 0x000fe4000000004e */
[----:B------:R-:W1:Y:S01]  /*2130*/  LDC.64 R62, c[0x0][0x2f8] ;  /* 0x0000be00ff3e7b82 */ /* 0x000e620000000a00 */
[----:B------:R-:W2:Y:S01]  /*2140*/  F2F.F16.F32 R132, R129 ;  /* 0x0000008100847304 */ /* 0x000ea20000200800 */
[----:B------:R-:W-:Y:S02]  /*2150*/  @P1 PRMT R77, R94, 0x7610, R77 ;  /* 0x000076105e4d1816 */ /* 0x000fe4000000004d */
[----:B---3--:R-:W-:Y:S02]  /*2160*/  @P2 PRMT R79, R99, 0x7610, R79 ;  /* 0x00007610634f2816 */ /* 0x008fe4000000004f */
[----:B------:R-:W-:Y:S01]  /*2170*/  @P2 PRMT R80, R139, 0x7610, R80 ;  /* 0x000076108b502816 */ /* 0x000fe20000000050 */
[----:B0-----:R-:W-:-:S02]  /*2180*/  IMAD.WIDE.U32 R94, R128, 0x10000, RZ ;  /* 0x00010000805e7825 */ /* 0x001fc400078e00ff */
[----:B------:R-:W0:Y:S01]  /*2190*/  F2F.F16.F32 R100, R102 ;  /* 0x0000006600647304 */ /* 0x000e220000200800 */
[----:B------:R-:W-:Y:S02]  /*21a0*/  LOP3.LUT R60, R60, R139, RZ, 0xfc, !PT ;  /* 0x0000008b3c3c7212 */ /* 0x000fe400078efcff */
[----:B------:R-:W-:Y:S02]  /*21b0*/  @P1 F2FP.F16.F32.PACK_AB R136, RZ, R104 ;  /* 0x00000068ff88123e */ /* 0x000fe400000000ff */
[----:B------:R-:W-:Y:S02]  /*21c0*/  @P1 F2FP.F16.F32.PACK_AB R137, RZ, R105 ;  /* 0x00000069ff89123e */ /* 0x000fe400000000ff */
[----:B--2---:R-:W-:Y:S01]  /*21d0*/  SHF.L.U32 R96, R132, 0x10, RZ ;  /* 0x0000001084607819 */ /* 0x004fe200000006ff */
[----:B------:R-:W2:Y:S01]  /*21e0*/  F2F.F16.F32 R131, R105 ;  /* 0x0000006900837304 */ /* 0x000ea20000200800 */
[----:B0-----:R-:W-:-:S07]  /*21f0*/  @P2 PRMT R76, R100, 0x7610, R76 ;  /* 0x00007610644c2816 */ /* 0x001fce000000004c */
[----:B------:R-:W0:Y:S01]  /*2200*/  F2F.F16.F32 R116, R133 ;  /* 0x0000008500747304 */ /* 0x000e220000200800 */
[----:B------:R-:W-:-:S04]  /*2210*/  SHF.L.U32 R100, R100, 0x10, RZ ;  /* 0x0000001064647819 */ /* 0x000fc800000006ff */
[----:B------:R-:W-:Y:S02]  /*2220*/  LOP3.LUT R61, R61, R100, R99, 0xfe, !PT ;  /* 0x000000643d3d7212 */ /* 0x000fe400078efe63 */
[----:B--2---:R-:W-:Y:S01]  /*2230*/  LOP3.LUT R95, R95, R96, R131, 0xfe, !PT ;  /* 0x000000605f5f7212 */ /* 0x004fe200078efe83 */
[----:B------:R-:W2:Y:S01]  /*2240*/  F2F.F16.F32 R122, R118 ;  /* 0x00000076007a7304 */ /* 0x000ea20000200800 */
[----:B0-----:R-:W-:-:S07]  /*2250*/  IMAD.WIDE.U32 R96, R116, 0x10000, RZ ;  /* 0x0001000074607825 */ /* 0x001fce00078e00ff */
[----:B------:R-:W0:Y:S01]  /*2260*/  F2F.F16.F32 R113, R109 ;  /* 0x0000006d00717304 */ /* 0x000e220000200800 */
[----:B--2---:R-:W-:-:S07]  /*2270*/  SHF.L.U32 R106, R122, 0x10, RZ ;  /* 0x000000107a6a7819 */ /* 0x004fce00000006ff */
[----:B------:R-:W2:Y:S01]  /*2280*/  F2F.F16.F32 R114, R112 ;  /* 0x0000007000727304 */ /* 0x000ea20000200800 */
[----:B0-----:R-:W-:-:S07]  /*2290*/  IMAD.WIDE.U32 R100, R113, 0x10000, RZ ;  /* 0x0001000071647825 */ /* 0x001fce00078e00ff */
[----:B------:R-:W0:Y:S01]  /*22a0*/  F2F.F16.F32 R123, R134 ;  /* 0x00000086007b7304 */ /* 0x000e220000200800 */
[----:B--2---:R-:W-:-:S07]  /*22b0*/  SHF.L.U32 R126, R114, 0x10, RZ ;  /* 0x00000010727e7819 */ /* 0x004fce00000006ff */
[----:B------:R-:W2:Y:S01]  /*22c0*/  F2F.F16.F32 R57, R124 ;  /* 0x0000007c00397304 */ /* 0x000ea20000200800 */
[----:B0-----:R-:W-:-:S07]  /*22d0*/  LOP3.LUT R97, R97, R106, R123, 0xfe, !PT ;  /* 0x0000006a61617212 */ /* 0x001fce00078efe7b */
[----:B------:R-:W0:Y:S01]  /*22e0*/  F2F.F16.F32 R108, R58 ;  /* 0x0000003a006c7304 */ /* 0x000e220000200800 */
[----:B------:R-:W-:-:S04]  /*22f0*/  @P1 F2FP.F16.F32.PACK_AB R106, RZ, R102 ;  /* 0x00000066ff6a123e */ /* 0x000fc800000000ff */
[----:B------:R-:W-:Y:S01]  /*2300*/  @P1 PRMT R81, R106, 0x7610, R81 ;  /* 0x000076106a511816 */ /* 0x000fe20000000051 */
[----:B--2---:R-:W-:Y:S02]  /*2310*/  IMAD.WIDE.U32 R98, R57, 0x10000, RZ ;  /* 0x0001000039627825 */ /* 0x004fe400078e00ff */
[----:B------:R-:W2:Y:S01]  /*2320*/  F2F.F16.F32 R115, R110 ;  /* 0x0000006e00737304 */ /* 0x000ea20000200800 */
[----:B0-----:R-:W-:-:S07]  /*2330*/  SHF.L.U32 R107, R108, 0x10, RZ ;  /* 0x000000106c6b7819 */ /* 0x001fce00000006ff */
[----:B------:R1:W0:Y:S01]  /*2340*/  F2F.F16.F32 R127, R103 ;  /* 0x00000067007f7304 */ /* 0x0002220000200800 */
[----:B--2---:R-:W-:-:S07]  /*2350*/  LOP3.LUT R101, R101, R126, R115, 0xfe, !PT ;  /* 0x0000007e65657212 */ /* 0x004fce00078efe73 */
[----:B------:R-:W2:Y:S01]  /*2360*/  F2F.F16.F32 R121, R130 ;  /* 0x0000008200797304 */ /* 0x000ea20000200800 */
[----:B------:R-:W-:Y:S01]  /*2370*/  @P1 F2FP.F16.F32.PACK_AB R126, RZ, R103 ;  /* 0x00000067ff7e123e */ /* 0x000fe200000000ff */
[----:B-1----:R-:W-:Y:S01]  /*2380*/  IMAD.WIDE.U32 R102, R119, 0x8, R62 ;  /* 0x0000000877667825 */ /* 0x002fe200078e003e */
[----:B0-----:R-:W-:-:S05]  /*2390*/  LOP3.LUT R94, R94, R127, RZ, 0xfc, !PT ;  /* 0x0000007f5e5e7212 */ /* 0x001fca00078efcff */
[----:B------:R-:W0:Y:S01]  /*23a0*/  F2F.F16.F32 R56, R120 ;  /* 0x0000007800387304 */ /* 0x000e220000200800 */
[----:B--2---:R-:W-:-:S07]  /*23b0*/  LOP3.LUT R96, R96, R121, RZ, 0xfc, !PT ;  /* 0x0000007960607212 */ /* 0x004fce00078efcff */
        /* <DEDUP_REMOVED lines=14> */
.L_x_2128:
        /* <DEDUP_REMOVED lines=13> */
.L_x_2129:
        /* <DEDUP_REMOVED lines=19> */
.L_x_2130:
        /* <DEDUP_REMOVED lines=13> */
.L_x_2131:
        /* <DEDUP_REMOVED lines=19> */
.L_x_2132:
        /* <DEDUP_REMOVED lines=13> */
.L_x_2133:
        /* <DEDUP_REMOVED lines=16> */
.L_x_2134:
[----:B---3--:R-:W-:Y:S01]  /*2a70*/  IMAD.WIDE.U32 R56, R72, 0x8, R62 ;  /* 0x0000000848387825 */ /* 0x008fe200078e003e */
        /* <DEDUP_REMOVED lines=17> */
.L_x_2135:
        /* <DEDUP_REMOVED lines=10> */
.L_x_2136:
        /* <DEDUP_REMOVED lines=14> */
.L_x_2137:
[----:B------:R-:W-:Y:S01]  /*2d10*/  SEL R116, RZ, 0x1, P5 ;  /* 0x00000001ff747807 */ /* 0x000fe20002800000 */
[----:B------:R-:W-:Y:S06]  /*2d20*/  @!P4 BRA `(.L_x_2138) ;  /* 0xffffffd400dcc947 */ /* 0x000fec000383ffff */
        /* <DEDUP_REMOVED lines=36> */
.L_x_2125:
        /* <DEDUP_REMOVED lines=21> */
.L_x_2126:
[----:B------:R-:W-:Y:S01]  /*30c0*/  HFMA2.MMA R139, -RZ, RZ, 0, 9.5367431640625e-07 ;  /* 0x00000010ff8b7435 */ /* 0x000fe200000001ff */
[----:B------:R-:W-:Y:S02]  /*30d0*/  MOV R140, R57 ;  /* 0x00000039008c7202 */ /* 0x000fe40000000f00 */
[----:B------:R-:W-:Y:S02]  /*30e0*/  MOV R142, 0x1f ;  /* 0x0000001f008e7802 */ /* 0x000fe40000000f00 */
[----:B------:R-:W-:-:S07]  /*30f0*/  MOV R131, 0xffffffff ;  /* 0xffffffff00837802 */ /* 0x000fce0000000f00 */
[----:B-----5:R-:W-:Y:S05]  /*3100*/  WARPSYNC.COLLECTIVE R131, `(.L_x_2139) ;  /* 0x0000000083087348 */ /* 0x020fea0003c00000 */
[----:B------:R0:W1:Y:S02]  /*3110*/  SHFL.DOWN P2, R138, R140, R139, R142 ;  /* 0x0800008b8c8a7389 */ /* 0x000064000004008e */
[----:B01---5:R-:W-:Y:S01]  /*3120*/  ENDCOLLECTIVE ;  /* 0x000000000000791b */ /* 0x023fe20003800000 */
.L_x_2139:
[----:B------:R-:W-:Y:S02]  /*3130*/  MOV R140, R59 ;  /* 0x0000003b008c7202 */ /* 0x000fe40000000f00 */
[----:B------:R-:W-:-:S07]  /*3140*/  MOV R56, R138 ;  /* 0x0000008a00387202 */ /* 0x000fce0000000f00 */
[----:B------:R-:W-:Y:S05]  /*3150*/  WARPSYNC.COLLECTIVE R131, `(.L_x_2140) ;  /* 0x0000000083087348 */ /* 0x000fea0003c00000 */
[----:B------:R0:W1:Y:S02]  /*3160*/  SHFL.DOWN P2, R138, R140, R139, R142 ;  /* 0x0800008b8c8a7389 */ /* 0x000064000004008e */
[----:B01----:R-:W-:Y:S01]  /*3170*/  ENDCOLLECTIVE ;  /* 0x000000000000791b */ /* 0x003fe20003800000 */
.L_x_2140:
[----:B------:R-:W-:Y:S01]  /*3180*/  FADD.FTZ R56, R57, R56 ;  /* 0x0000003839387221 */ /* 0x000fe20000010000 */
[----:B------:R-:W-:-:S04]  /*3190*/  HFMA2.MMA R139, -RZ, RZ, 0, 4.76837158203125e-07 ;  /* 0x00000008ff8b7435 */ /* 0x000fc800000001ff */
[----:B------:R-:W-:Y:S02]  /*31a0*/  MOV R140, R56 ;  /* 0x00000038008c7202 */ /* 0x000fe40000000f00 */
[----:B------:R-:W-:-:S07]  /*31b0*/  MOV R58, R138 ;  /* 0x0000008a003a7202 */ /* 0x000fce0000000f00 */
[----:B------:R-:W-:Y:S05]  /*31c0*/  WARPSYNC.COLLECTIVE R131, `(.L_x_2141) ;  /* 0x0000000083087348 */ /* 0x000fea0003c00000 */
[----:B------:R0:W1:Y:S02]  /*31d0*/  SHFL.DOWN P2, R138, R140, R139, R142 ;  /* 0x0800008b8c8a7389 */ /* 0x000064000004008e */
[----:B01----:R-:W-:Y:S01]  /*31e0*/  ENDCOLLECTIVE ;  /* 0x000000000000791b */ /* 0x003fe20003800000 */
.L_x_2141:
[----:B------:R-:W-:-:S05]  /*31f0*/  FADD.FTZ R58, R59, R58 ;  /* 0x0000003a3b3a7221 */ /* 0x000fca0000010000 */
[----:B------:R-:W-:Y:S02]  /*3200*/  MOV R140, R58 ;  /* 0x0000003a008c7202 */ /* 0x000fe40000000f00 */
[----:B------:R-:W-:-:S07]  /*3210*/  MOV R61, R138 ;  /* 0x0000008a003d7202 */ /* 0x000fce0000000f00 */
[----:B------:R-:W-:Y:S05]  /*3220*/  WARPSYNC.COLLECTIVE R131, `(.L_x_2142) ;  /* 0x0000000083087348 */ /* 0x000fea0003c00000 */
[----:B------:R0:W1:Y:S02]  /*3230*/  SHFL.DOWN P2, R138, R140, R139, R142 ;  /* 0x0800008b8c8a7389 */ /* 0x000064000004008e */
[----:B01----:R-:W-:Y:S01]  /*3240*/  ENDCOLLECTIVE ;  /* 0x000000000000791b */ /* 0x003fe20003800000 */
.L_x_2142:
[----:B------:R-:W-:Y:S01]  /*3250*/  FADD.FTZ R61, R56, R61 ;  /* 0x0000003d383d7221 */ /* 0x000fe20000010000 */
[----:B------:R-:W-:-:S04]  /*3260*/  HFMA2.MMA R139, -RZ, RZ, 0, 2.384185791015625e-07 ;  /* 0x00000004ff8b7435 */ /* 0x000fc800000001ff */
[----:B------:R-:W-:Y:S02]  /*3270*/  MOV R140, R61 ;  /* 0x0000003d008c7202 */ /* 0x000fe40000000f00 */
[----:B------:R-:W-:-:S07]  /*3280*/  MOV R63, R138 ;  /* 0x0000008a003f7202 */ /* 0x000fce0000000f00 */
[----:B------:R-:W-:Y:S05]  /*3290*/  WARPSYNC.COLLECTIVE R131, `(.L_x_2143) ;  /* 0x0000000083087348 */ /* 0x000fea0003c00000 */
[----:B------:R0:W1:Y:S02]  /*32a0*/  SHFL.DOWN P2, R138, R140, R139, R142 ;  /* 0x0800008b8c8a7389 */ /* 0x000064000004008e */
[----:B01----:R-:W-:Y:S01]  /*32b0*/  ENDCOLLECTIVE ;  /* 0x000000000000791b */ /* 0x003fe20003800000 */
.L_x_2143:
[----:B------:R-:W-:-:S05]  /*32c0*/  FADD.FTZ R63, R58, R63 ;  /* 0x0000003f3a3f7221 */ /* 0x000fca0000010000 */
[----:B------:R-:W-:Y:S02]  /*32d0*/  MOV R140, R63 ;  /* 0x0000003f008c7202 */ /* 0x000fe40000000f00 */
[----:B------:R-:W-:-:S07]  /*32e0*/  MOV R60, R138 ;  /* 0x0000008a003c7202 */ /* 0x000fce0000000f00 */
[----:B------:R-:W-:Y:S05]  /*32f0*/  WARPSYNC.COLLECTIVE R131, `(.L_x_2144) ;  /* 0x0000000083087348 */ /* 0x000fea0003c00000 */
[----:B------:R0:W1:Y:S02]  /*3300*/  SHFL.DOWN P2, R138, R140, R139, R142 ;  /* 0x0800008b8c8a7389 */ /* 0x000064000004008e */
[----:B01----:R-:W-:Y:S01]  /*3310*/  ENDCOLLECTIVE ;  /* 0x000000000000791b */ /* 0x003fe20003800000 */
.L_x_2144:
[----:B------:R-:W-:Y:S01]  /*3320*/  FADD.FTZ R60, R61, R60 ;  /* 0x0000003c3d3c7221 */ /* 0x000fe20000010000 */
[----:B------:R-:W-:-:S04]  /*3330*/  HFMA2.MMA R139, -RZ, RZ, 0, 1.1920928955078125e-07 ;  /* 0x00000002ff8b7435 */ /* 0x000fc800000001ff */
[----:B------:R-:W-:Y:S02]  /*3340*/  MOV R140, R60 ;  /* 0x0000003c008c7202 */ /* 0x000fe40000000f00 */
[----:B------:R-:W-:-:S07]  /*3350*/  MOV R62, R138 ;  /* 0x0000008a003e7202 */ /* 0x000fce0000000f00 */
[----:B------:R-:W-:Y:S05]  /*3360*/  WARPSYNC.COLLECTIVE R131, `(.L_x_2145) ;  /* 0x0000000083087348 */ /* 0x000fea0003c00000 */
[----:B------:R0:W1:Y:S02]  /*3370*/  SHFL.DOWN P2, R138, R140, R139, R142 ;  /* 0x0800008b8c8a7389 */ /* 0x000064000004008e */
[----:B01----:R-:W-:Y:S01]  /*3380*/  ENDCOLLECTIVE ;  /* 0x000000000000791b */ /* 0x003fe20003800000 */
.L_x_2145:
[----:B------:R-:W-:-:S05]  /*3390*/  FADD.FTZ R62, R63, R62 ;  /* 0x0000003e3f3e7221 */ /* 0x000fca0000010000 */
[----:B------:R-:W-:Y:S02]  /*33a0*/  MOV R140, R62 ;  /* 0x0000003e008c7202 */ /* 0x000fe40000000f00 */
[----:B------:R-:W-:-:S07]  /*33b0*/  MOV R57, R138 ;  /* 0x0000008a00397202 */ /* 0x000fce0000000f00 */
[----:B------:R-:W-:Y:S05]  /*33c0*/  WARPSYNC.COLLECTIVE R131, `(.L_x_2146) ;  /* 0x0000000083087348 */ /* 0x000fea0003c00000 */
[----:B------:R0:W1:Y:S02]  /*33d0*/  SHFL.DOWN P2, R138, R140, R139, R142 ;  /* 0x0800008b8c8a7389 */ /* 0x000064000004008e */
[----:B01----:R-:W-:Y:S01]  /*33e0*/  ENDCOLLECTIVE ;  /* 0x000000000000791b */ /* 0x003fe20003800000 */
.L_x_2146:
[----:B------:R-:W-:Y:S01]  /*33f0*/  FADD.FTZ R57, R60, R57 ;  /* 0x000000393c397221 */ /* 0x000fe20000010000 */
[----:B------:R-:W-:-:S04]  /*3400*/  HFMA2.MMA R139, -RZ, RZ, 0, 5.9604644775390625e-08 ;  /* 0x00000001ff8b7435 */ /* 0x000fc800000001ff */
[----:B------:R-:W-:Y:S02]  /*3410*/  MOV R140, R57 ;  /* 0x00000039008c7202 */ /* 0x000fe40000000f00 */
[----:B------:R-:W-:-:S07]  /*3420*/  MOV R59, R138 ;  /* 0x0000008a003b7202 */ /* 0x000fce0000000f00 */
[----:B------:R-:W-:Y:S05]  /*3430*/  WARPSYNC.COLLECTIVE R131, `(.L_x_2147) ;  /* 0x0000000083087348 */ /* 0x000fea0003c00000 */
[----:B------:R0:W1:Y:S02]  /*3440*/  SHFL.DOWN P2, R138, R140, R139, R142 ;  /* 0x0800008b8c8a7389 */ /* 0x000064000004008e */
[----:B01----:R-:W-:Y:S01]  /*3450*/  ENDCOLLECTIVE ;  /* 0x000000000000791b */ /* 0x003fe20003800000 */
.L_x_2147:
[----:B------:R-:W-:-:S05]  /*3460*/  FADD.FTZ R59, R62, R59 ;  /* 0x0000003b3e3b7221 */ /* 0x000fca0000010000 */
[----:B------:R-:W-:Y:S02]  /*3470*/  MOV R140, R59 ;  /* 0x0000003b008c7202 */ /* 0x000fe40000000f00 */
[----:B------:R-:W-:-:S07]  /*3480*/  MOV R56, R138 ;  /* 0x0000008a00387202 */ /* 0x000fce0000000f00 */
[----:B------:R-:W-:Y:S05]  /*3490*/  WARPSYNC.COLLECTIVE R131, `(.L_x_2148) ;  /* 0x0000000083087348 */ /* 0x000fea0003c00000 */
[----:B------:R0:W1:Y:S02]  /*34a0*/  SHFL.DOWN P2, R138, R140, R139, R142 ;  /* 0x0800008b8c8a7389 */ /* 0x000064000004008e */
[----:B01----:R-:W-:Y:S01]  /*34b0*/  ENDCOLLECTIVE ;  /* 0x000000000000791b */ /* 0x003fe20003800000 */
.L_x_2148:
[----:B------:R-:W-:Y:S01]  /*34c0*/  MOV R58, R138 ;  /* 0x0000008a003a7202 */ /* 0x000fe20000000f00 */
[----:B------:R-:W-:Y:S06]  /*34d0*/  BRA `(.L_x_2149) ;  /* 0xffffffe000647947 */ /* 0x000fec000383ffff */
.L_x_2150:
        /* <DEDUP_REMOVED lines=10> */
.L_x_3940:


//--------------------- .text._ZN10layer_norm31ln_parallel_residual_bwd_kernelINS_13Kernel_traitsIf6__halfS2_S2_fjLj2560ELj1ELj1ELj4ELj8ENS_18Kernel_traits_baseILj2560EfS2_S2_S2_fjLj128EEEEELb1ELb0ELb0EEEvNS_9BwdParamsE --------------------------
	.section	.text._ZN10layer_norm31ln_parallel_residual_bwd_kernelINS_13Kernel_traitsIf6__halfS2_S2_fjLj2560ELj1ELj1ELj4ELj8ENS_18Kernel_traits_baseILj2560EfS2_S2_S2_fjLj128EEEEELb1ELb0ELb0EEEvNS_9BwdParamsE,"ax",@progbits
	.align	128
        .global         _ZN10layer_norm31ln_parallel_residual_bwd_kernelINS_13Kernel_traitsIf6__halfS2_S2_fjLj2560ELj1ELj1ELj4ELj8ENS_18Kernel_traits_baseILj2560EfS2_S2_S2_fjLj128EEEEELb1ELb0ELb0EEEvNS_9BwdParamsE
        .type           _ZN10layer_norm31ln_parallel_residual_bwd_kernelINS_13Kernel_traitsIf6__halfS2_S2_fjLj2560ELj1ELj1ELj4ELj8ENS_18Kernel_traits_baseILj2560EfS2_S2_S2_fjLj128EEEEELb1ELb0ELb0EEEvNS_9BwdParamsE,@function
        .size           _ZN10layer_norm31ln_parallel_residual_bwd_kernelINS_13Kernel_traitsIf6__halfS2_S2_fjLj2560ELj1ELj1ELj4ELj8ENS_18Kernel_traits_baseILj2560EfS2_S2_S2_fjLj128EEEEELb1ELb0ELb0EEEvNS_9BwdParamsE,(.L_x_3941 - _ZN10layer_norm31ln_parallel_residual_bwd_kernelINS_13Kernel_traitsIf6__halfS2_S2_fjLj2560ELj1ELj1ELj4ELj8ENS_18Kernel_traits_baseILj2560EfS2_S2_S2_fjLj128EEEEELb1ELb0ELb0EEEvNS_9BwdParamsE)
        .other          _ZN10layer_norm31ln_parallel_residual_bwd_kernelINS_13Kernel_traitsIf6__halfS2_S2_fjLj2560ELj1ELj1ELj4ELj8ENS_18Kernel_traits_baseILj2560EfS2_S2_S2_fjLj128EEEEELb1ELb0ELb0EEEvNS_9BwdParamsE,@"STO_CUDA_ENTRY STV_DEFAULT"
_ZN10layer_norm31ln_parallel_residual_bwd_kernelINS_13Kernel_traitsIf6__halfS2_S2_fjLj2560ELj1ELj1ELj4ELj8ENS_18Kernel_traits_baseILj2560EfS2_S2_S2_fjLj128EEEEELb1ELb0ELb0EEEvNS_9BwdParamsE:
.text._ZN10layer_norm31ln_parallel_residual_bwd_kernelINS_13Kernel_traitsIf6__halfS2_S2_fjLj2560ELj1ELj1ELj4ELj8ENS_18Kernel_traits_baseILj2560EfS2_S2_S2_fjLj128EEEEELb1ELb0ELb0EEEvNS_9BwdParamsE:
        /* <DEDUP_REMOVED lines=106> */
[----:B------:R-:W-:Y:S01]  /*06a0*/  HFMA2.MMA R109, -RZ, RZ, 0, 0 ;  /* 0x00000000ff6d7435 */ /* 0x000fe200000001ff */
[----:B------:R-:W-:-:S10]  /*06b0*/  IMAD.MOV.U32 R198, RZ, RZ, 0x1 ;  /* 0x00000001ffc67424 */ /* 0x000fd400078e00ff */
.L_x_2182:
        /* <DEDUP_REMOVED lines=16> */
[----:B------:R-:W-:Y:S01]  /*07c0*/  ISETP.NE.U32.AND P4, PT, RZ, UR14, PT ;  /* 0x0000000eff007c0c */ /* 0x000fe2000bf85070 */
[C---:B------:R-:W-:Y:S01]  /*07d0*/  IMAD.SHL.U32 R9, R8.reuse, 0x4, RZ ;  /* 0x0000000408097824 */ /* 0x040fe200078e00ff */
[----:B------:R-:W-:Y:S01]  /*07e0*/  SHF.L.U64.HI R0, R8, 0x2, RZ ;  /* 0x0000000208007819 */ /* 0x000fe200000102ff */
[----:B------:R-:W1:Y:S01]  /*07f0*/  LDC.64 R16, c[0x0][0x2c0] ;  /* 0x0000b000ff107b82 */ /* 0x000e620000000a00 */
[----:B------:R-:W-:Y:S02]  /*0800*/  ISETP.NE.AND.EX P4, PT, RZ, UR15, PT, P4 ;  /* 0x0000000fff007c0c */ /* 0x000fe4000bf85340 */
[----:B------:R-:W-:-:S04]  /*0810*/  IADD3 R154, P5, R9, UR12, RZ ;  /* 0x0000000c099a7c10 */ /* 0x000fc8000ffbe0ff */
[----:B------:R-:W-:Y:S01]  /*0820*/  IADD3.X R155, R0, UR13, RZ, P5, !PT ;  /* 0x0000000d009b7c10 */ /* 0x000fe2000affe4ff */
[----:B------:R-:W2:Y:S08]  /*0830*/  LDC.64 R152, c[0x0][0x2b8] ;  /* 0x0000ae00ff987b82 */ /* 0x000eb00000000a00 */
[----:B------:R-:W3:Y:S02]  /*0840*/  @P4 LDC.64 R12, c[0x0][0x248] ;  /* 0x00009200ff0c4b82 */ /* 0x000ee40000000a00 */
[----:B---3--:R-:W-:Y:S01]  /*0850*/  @P4 IADD3 R12, P5, R9, R12, RZ ;  /* 0x0000000c090c4210 */ /* 0x008fe20007fbe0ff */
[----:B-1----:R-:W-:Y:S01]  /*0860*/  IMAD.WIDE.U32 R16, R8, 0x8, R16 ;  /* 0x0000000808107825 */ /* 0x002fe200078e0010 */
[----:B------:R1:W5:Y:S02]  /*0870*/  LDG.E R9, desc[UR4][R154.64] ;  /* 0x000000049a097981 */ /* 0x000364000c1e1900 */
[----:B------:R-:W-:-:S02]  /*0880*/  @P4 IADD3.X R13, R0, R13, RZ, P5, !PT ;  /* 0x0000000d000d4210 */ /* 0x000fc40002ffe4ff */
[C---:B------:R-:W-:Y:S01]  /*0890*/  LEA R14, P5, R8.reuse, UR10, 0x3 ;  /* 0x0000000a080e7c11 */ /* 0x040fe2000f8a18ff */
[C---:B--2---:R-:W-:Y:S01]  /*08a0*/  IMAD.WIDE.U32 R152, R8.reuse, 0x8, R152 ;  /* 0x0000000808987825 */ /* 0x044fe200078e0098 */
[----:B------:R-:W2:Y:S02]  /*08b0*/  LDG.E.64 R16, desc[UR4][R16.64] ;  /* 0x0000000410107981 */ /* 0x000ea4000c1e1b00 */
[----:B------:R-:W-:Y:S02]  /*08c0*/  LEA.HI.X R15, R8, UR11, RZ, 0x3, P5 ;  /* 0x0000000b080f7c11 */ /* 0x000fe4000a8f1cff */
[----:B------:R-:W-:Y:S01]  /*08d0*/  ISETP.NE.U32.AND P5, PT, RZ, UR8, PT ;  /* 0x00000008ff007c0c */ /* 0x000fe2000bfa5070 */
[----:B------:R-:W3:Y:S03]  /*08e0*/  LDG.E.64 R152, desc[UR4][R152.64] ;  /* 0x0000000498987981 */ /* 0x000ee6000c1e1b00 */
[----:B------:R-:W-:Y:S01]  /*08f0*/  ISETP.NE.AND.EX P5, PT, RZ, UR9, PT, P5 ;  /* 0x00000009ff007c0c */ /* 0x000fe2000bfa5350 */
[----:B------:R-:W4:Y:S04]  /*0900*/  LDG.E.64 R14, desc[UR4][R14.64] ;  /* 0x000000040e0e7981 */ /* 0x000f28000c1e1b00 */
[----:B------:R-:W5:Y:S01]  /*0910*/  @P4 LDG.E R10, desc[UR4][R12.64] ;  /* 0x000000040c0a4981 */ /* 0x000f62000c1e1900 */
[----:B0-----:R-:W-:-:S07]  /*0920*/  ISETP.NE.AND P4, PT, R5, RZ, PT ;  /* 0x000000ff0500720c */ /* 0x001fce0003f85270 */
[----:B------:R-:W-:-:S04]  /*0930*/  @P5 LEA R156, P6, R8, UR8, 0x3 ;  /* 0x00000008089c5c11 */ /* 0x000fc8000f8c18ff */
[----:B------:R-:W-:Y:S02]  /*0940*/  @P5 LEA.HI.X R157, R8, UR9, RZ, 0x3, P6 ;  /* 0x00000009089d5c11 */ /* 0x000fe4000b0f1cff */
[----:B-----5:R-:W-:-:S03]  /*0950*/  FSEL R0, R208, RZ, !P4 ;  /* 0x000000ffd0007208 */ /* 0x020fc60006000000 */
[----:B------:R0:W5:Y:S01]  /*0960*/  @P5 LDG.E.64 R194, desc[UR4][R156.64] ;  /* 0x000000049cc25981 */ /* 0x000162000c1e1b00 */
[----:B------:R-:W-:Y:S02]  /*0970*/  VIADD R199, R8, 0x80 ;  /* 0x0000008008c77836 */ /* 0x000fe40000000000 */
[----:B----4-:R-:W-:Y:S01]  /*0980*/  IMAD.MOV.U32 R11, RZ, RZ, R14 ;  /* 0x000000ffff0b7224 */ /* 0x010fe200078e000e */
[--C-:B------:R-:W-:Y:S02]  /*0990*/  SHF.R.U64 R159, R14, 0x10, R15.reuse ;  /* 0x000000100e9f7819 */ /* 0x100fe4000000120f */
[----:B------:R-:W-:Y:S02]  /*09a0*/  MOV R158, R15 ;  /* 0x0000000f009e7202 */ /* 0x000fe40000000f00 */
[----:B------:R-:W-:Y:S01]  /*09b0*/  SHF.R.U32.HI R14, RZ, 0x10, R15 ;  /* 0x00000010ff0e7819 */ /* 0x000fe2000001160f */
[----:B------:R-:W-:Y:S02]  /*09c0*/  HADD2.F32 R11, -RZ, R11.H0_H0 ;  /* 0x2000000bff0b7230 */ /* 0x000fe40000004100 */
[----:B------:R-:W-:-:S02]  /*09d0*/  HADD2.F32 R15, -RZ, R159.H0_H0 ;  /* 0x2000009fff0f7230 */ /* 0x000fc40000004100 */
[----:B-1----:R-:W-:Y:S02]  /*09e0*/  HADD2.F32 R155, -RZ, R158.H0_H0 ;  /* 0x2000009eff9b7230 */ /* 0x002fe40000004100 */
[----:B0-----:R-:W-:Y:S02]  /*09f0*/  HADD2.F32 R157, -RZ, R14.H0_H0 ;  /* 0x2000000eff9d7230 */ /* 0x001fe40000004100 */
[----:B------:R-:W-:Y:S01]  /*0a00*/  FADD.FTZ R154, -R0, R11 ;  /* 0x0000000b009a7221 */ /* 0x000fe20000010100 */
[----:B--2---:R-:W-:Y:S01]  /*0a10*/  IMAD.MOV.U32 R11, RZ, RZ, R16 ;  /* 0x000000ffff0b7224 */ /* 0x004fe200078e0010 */
[----:B------:R-:W-:Y:S01]  /*0a20*/  SHF.R.U64 R158, R16, 0x10, R17 ;  /* 0x00000010109e7819 */ /* 0x000fe20000001211 */
[C---:B------:R-:W-:Y:S01]  /*0a30*/  FADD.FTZ R156, -R0.reuse, R15 ;  /* 0x0000000f009c7221 */ /* 0x040fe20000010100 */
[C---:B------:R-:W-:Y:S01]  /*0a40*/  FADD.FTZ R210, -R0.reuse, R155 ;  /* 0x0000009b00d27221 */ /* 0x040fe20000010100 */
[----:B------:R-:W-:Y:S01]  /*0a50*/  FADD.FTZ R212, -R0, R157 ;  /* 0x0000009d00d47221 */ /* 0x000fe20000010100 */
[----:B---3--:R-:W-:Y:S01]  /*0a60*/  MOV R0, R152 ;  /* 0x0000009800007202 */ /* 0x008fe20000000f00 */
[--C-:B------:R-:W-:Y:S01]  /*0a70*/  IMAD.MOV.U32 R14, RZ, RZ, R153.reuse ;  /* 0x000000ffff0e7224 */ /* 0x100fe200078e0099 */
[----:B------:R-:W-:-:S02]  /*0a80*/  SHF.R.U64 R152, R152, 0x10, R153 ;  /* 0x0000001098987819 */ /* 0x000fc40000001299 */
[----:B------:R-:W-:Y:S01]  /*0a90*/  SHF.R.U32.HI R155, RZ, 0x10, R153 ;  /* 0x00000010ff9b7819 */ /* 0x000fe20000011699 */
[----:B------:R-:W-:Y:S01]  /*0aa0*/  HADD2.F32 R153, -RZ, R11.H0_H0 ;  /* 0x2000000bff997230 */ /* 0x000fe20000004100 */
[----:B------:R-:W-:Y:S01]  /*0ab0*/  MOV R12, R17 ;  /* 0x00000011000c7202 */ /* 0x000fe20000000f00 */
[----:B------:R-:W-:Y:S01]  /*0ac0*/  HADD2.F32 R158, -RZ, R158.H0_H0 ;  /* 0x2000009eff9e7230 */ /* 0x000fe20000004100 */
[----:B------:R-:W-:Y:S01]  /*0ad0*/  SHF.R.U32.HI R17, RZ, 0x10, R17 ;  /* 0x00000010ff117819 */ /* 0x000fe20000011611 */
[----:B------:R-:W-:Y:S02]  /*0ae0*/  HADD2.F32 R13, -RZ, R0.H0_H0 ;  /* 0x20000000ff0d7230 */ /* 0x000fe40000004100 */
[----:B------:R-:W-:Y:S01]  /*0af0*/  FMUL.FTZ R15, R144, R153 ;  /* 0x00000099900f7220 */ /* 0x000fe20000410000 */
[----:B------:R-:W-:Y:S01]  /*0b00*/  FMUL.FTZ R11, R7, R154 ;  /* 0x0000009a070b7220 */ /* 0x000fe20000410000 */
[----:B------:R-:W-:Y:S02]  /*0b10*/  HADD2.F32 R16, -RZ, R152.H0_H0 ;  /* 0x20000098ff107230 */ /* 0x000fe40000004100 */
[----:B------:R-:W-:Y:S01]  /*0b20*/  FMUL.FTZ R152, R145, R158 ;  /* 0x0000009e91987220 */ /* 0x000fe20000410000 */
[----:B------:R-:W-:-:S02]  /*0b30*/  HADD2.F32 R157, -RZ, R12.H0_H0 ;  /* 0x2000000cff9d7230 */ /* 0x000fc40000004100 */
[----:B------:R-:W-:Y:S01]  /*0b40*/  FMUL.FTZ R12, R7, R156 ;  /* 0x0000009c070c7220 */ /* 0x000fe20000410000 */
[----:B------:R-:W-:Y:S02]  /*0b50*/  HADD2.F32 R156, -RZ, R17.H0_H0 ;  /* 0x20000011ff9c7230 */ /* 0x000fe40000004100 */
[----:B------:R-:W-:Y:S01]  /*0b60*/  FADD.FTZ R88, R88, R13 ;  /* 0x0000000d58587221 */ /* 0x000fe20000010000 */
[-C--:B------:R-:W-:Y:S01]  /*0b70*/  FFMA.FTZ R0, R148, R13.reuse, R15 ;  /* 0x0000000d94007223 */ /* 0x080fe2000001000f */
[----:B------:R-:W-:Y:S01]  /*0b80*/  FFMA.FTZ R108, R11, R13, R108 ;  /* 0x0000000d0b6c7223 */ /* 0x000fe2000001006c */
[----:B------:R-:W-:Y:S01]  /*0b90*/  FFMA.FTZ R13, R149, R16, R152 ;  /* 0x00000010950d7223 */ /* 0x000fe20000010098 */
[----:B------:R-:W-:Y:S02]  /*0ba0*/  HADD2.F32 R17, -RZ, R14.H0_H0 ;  /* 0x2000000eff117230 */ /* 0x000fe40000004100 */
[----:B------:R-:W-:Y:S01]  /*0bb0*/  FADD.FTZ R89, R89, R16 ;  /* 0x0000001059597221 */ /* 0x000fe20000010000 */
[----:B------:R-:W-:-:S02]  /*0bc0*/  HADD2.F32 R152, -RZ, R155.H0_H0 ;  /* 0x2000009bff987230 */ /* 0x000fc40000004100 */
        /* <DEDUP_REMOVED lines=27> */
.L_x_2153:
[----:B------:R-:W-:Y:S05]  /*0d80*/  BSYNC B0 ;  /* 0x0000000000007941 */ /* 0x000fea0003800000 */
.L_x_2152:
        /* <DEDUP_REMOVED lines=29> */
[----:B------:R-:W-:Y:S02]  /*0f60*/  IADD3 R199, R199, 0x80, RZ ;  /* 0x00000080c7c77810 */ /* 0x000fe40007ffe0ff */
[----:B---3--:R-:W-:Y:S01]  /*0f70*/  MOV R156, R20 ;  /* 0x00000014009c7202 */ /* 0x008fe20000000f00 */
[--C-:B------:R-:W-:Y:S01]  /*0f80*/  IMAD.MOV.U32 R157, RZ, RZ, R21.reuse ;  /* 0x000000ffff9d7224 */ /* 0x100fe200078e0015 */
[--C-:B------:R-:W-:Y:S02]  /*0f90*/  SHF.R.U64 R158, R20, 0x10, R21.reuse ;  /* 0x00000010149e7819 */ /* 0x100fe40000001215 */
[----:B------:R-:W-:Y:S01]  /*0fa0*/  SHF.R.U32.HI R21, RZ, 0x10, R21 ;  /* 0x00000010ff157819 */ /* 0x000fe20000011615 */
[----:B------:R-:W-:Y:S02]  /*0fb0*/  HADD2.F32 R156, -RZ, R156.H0_H0 ;  /* 0x2000009cff9c7230 */ /* 0x000fe40000004100 */
[----:B------:R-:W-:-:S02]  /*0fc0*/  HADD2.F32 R20, -RZ, R158.H0_H0 ;  /* 0x2000009eff147230 */ /* 0x000fc40000004100 */
[----:B------:R-:W-:Y:S02]  /*0fd0*/  HADD2.F32 R157, -RZ, R157.H0_H0 ;  /* 0x2000009dff9d7230 */ /* 0x000fe40000004100 */
[----:B------:R-:W-:Y:S02]  /*0fe0*/  HADD2.F32 R21, -RZ, R21.H0_H0 ;  /* 0x20000015ff157230 */ /* 0x000fe40000004100 */
        /* <DEDUP_REMOVED lines=8> */
[----:B------:R-:W-:-:S02]  /*1070*/  HADD2.F32 R153, -RZ, R21.H0_H0 ;  /* 0x20000015ff997230 */ /* 0x000fc40000004100 */
[----:B------:R-:W-:Y:S01]  /*1080*/  FMUL.FTZ R21, R7, R156 ;  /* 0x0000009c07157220 */ /* 0x000fe20000410000 */
[--C-:B------:R-:W-:Y:S01]  /*1090*/  IMAD.MOV.U32 R24, RZ, RZ, R23.reuse ;  /* 0x000000ffff187224 */ /* 0x100fe200078e0017 */
[----:B------:R-:W-:Y:S01]  /*10a0*/  SHF.R.U32.HI R212, RZ, 0x10, R23 ;  /* 0x00000010ffd47819 */ /* 0x000fe20000011617 */
[----:B------:R-:W-:Y:S01]  /*10b0*/  HADD2.F32 R156, -RZ, R22.H0_H0 ;  /* 0x20000016ff9c7230 */ /* 0x000fe20000004100 */
[----:B------:R-:W-:Y:S02]  /*10c0*/  MOV R26, R25 ;  /* 0x00000019001a7202 */ /* 0x000fe40000000f00 */
[----:B------:R-:W-:Y:S01]  /*10d0*/  SHF.R.U32.HI R155, RZ, 0x10, R25 ;  /* 0x00000010ff9b7819 */ /* 0x000fe20000011619 */
[----:B------:R-:W-:Y:S02]  /*10e0*/  HADD2.F32 R25, -RZ, R20.H0_H0 ;  /* 0x20000014ff197230 */ /* 0x000fe40000004100 */
[----:B------:R-:W-:Y:S01]  /*10f0*/  FMUL.FTZ R23, R136, R153 ;  /* 0x0000009988177220 */ /* 0x000fe20000410000 */
[----:B------:R-:W-:-:S02]  /*1100*/  HADD2.F32 R154, -RZ, R154.H0_H0 ;  /* 0x2000009aff9a7230 */ /* 0x000fc40000004100 */
[----:B------:R-:W-:Y:S01]  /*1110*/  FMUL.FTZ R22, R7, R152 ;  /* 0x0000009807167220 */ /* 0x000fe20000410000 */
[----:B------:R-:W-:Y:S02]  /*1120*/  HADD2.F32 R157, -RZ, R24.H0_H0 ;  /* 0x20000018ff9d7230 */ /* 0x000fe40000004100 */
[----:B------:R-:W-:Y:S01]  /*1130*/  FMUL.FTZ R24, R137, R156 ;  /* 0x0000009c89187220 */ /* 0x000fe20000410000 */
[----:B------:R-:W-:Y:S02]  /*1140*/  HADD2.F32 R212, -RZ, R212.H0_H0 ;  /* 0x200000d4ffd47230 */ /* 0x000fe40000004100 */
[----:B------:R-:W-:Y:S01]  /*1150*/  FADD.FTZ R84, R84, R25 ;  /* 0x0000001954547221 */ /* 0x000fe20000010000 */
[-C--:B------:R-:W-:Y:S01]  /*1160*/  FFMA.FTZ R20, R140, R25.reuse, R23 ;  /* 0x000000198c147223 */ /* 0x080fe20000010017 */
[----:B------:R-:W-:Y:S01]  /*1170*/  FFMA.FTZ R104, R21, R25, R104 ;  /* 0x0000001915687223 */ /* 0x000fe20000010068 */
[----:B------:R-:W-:Y:S02]  /*1180*/  HADD2.F32 R27, -RZ, R26.H0_H0 ;  /* 0x2000001aff1b7230 */ /* 0x000fe40000004100 */
[----:B------:R-:W-:Y:S01]  /*1190*/  FADD.FTZ R85, R85, R154 ;  /* 0x0000009a55557221 */ /* 0x000fe20000010000 */
[----:B------:R-:W-:-:S02]  /*11a0*/  HADD2.F32 R152, -RZ, R155.H0_H0 ;  /* 0x2000009bff987230 */ /* 0x000fc40000004100 */
        /* <DEDUP_REMOVED lines=28> */
.L_x_2155:
[----:B------:R-:W-:Y:S05]  /*1370*/  BSYNC B0 ;  /* 0x0000000000007941 */ /* 0x000fea0003800000 */
.L_x_2154:
[----:B------:R-:W-:Y:S04]  /*1380*/  BSSY B0, `(.L_x_2156) ;  /* 0x000005e000007945 */ /* 0x000fe80003800000 */
[----:B------:R-:W-:Y:S05]  /*1390*/  @!P2 BRA `(.L_x_2157) ;  /* 0x000000040070a947 */ /* 0x000fea0003800000 */
[----:B------:R-:W-:Y:S01]  /*13a0*/  ISETP.NE.U32.AND P4, PT, RZ, UR14, PT ;  /* 0x0000000eff007c0c */ /* 0x000fe2000bf85070 */
[C---:B------:R-:W-:Y:S01]  /*13b0*/  IMAD.SHL.U32 R31, R199.reuse, 0x4, RZ ;  /* 0x00000004c71f7824 */ /* 0x040fe200078e00ff */
[----:B------:R-:W-:Y:S01]  /*13c0*/  SHF.L.U64.HI R28, R199, 0x2, RZ ;  /* 0x00000002c71c7819 */ /* 0x000fe200000102ff */
[----:B------:R-:W1:Y:S01]  /*13d0*/  LDC.64 R152, c[0x0][0x2b8] ;  /* 0x0000ae00ff987b82 */ /* 0x000e620000000a00 */
[----:B------:R-:W-:Y:S02]  /*13e0*/  ISETP.NE.AND.EX P4, PT, RZ, UR15, PT, P4 ;  /* 0x0000000fff007c0c */ /* 0x000fe4000bf85340 */
[----:B------:R-:W-:-:S04]  /*13f0*/  IADD3 R160, P5, R31, UR12, RZ ;  /* 0x0000000c1fa07c10 */ /* 0x000fc8000ffbe0ff */
[----:B------:R-:W-:-:S07]  /*1400*/  IADD3.X R161, R28, UR13, RZ, P5, !PT ;  /* 0x0000000d1ca17c10 */ /* 0x000fce000affe4ff */
[----:B------:R-:W2:Y:S02]  /*1410*/  @P4 LDC.64 R156, c[0x0][0x248] ;  /* 0x00009200ff9c4b82 */ /* 0x000ea40000000a00 */
[----:B--2---:R-:W-:-:S06]  /*1420*/  @P4 IADD3 R156, P5, R31, R156, RZ ;  /* 0x0000009c1f9c4210 */ /* 0x004fcc0007fbe0ff */
[----:B------:R-:W2:Y:S01]  /*1430*/  LDC.64 R30, c[0x0][0x2c0] ;  /* 0x0000b000ff1e7b82 */ /* 0x000ea20000000a00 */
[----:B------:R-:W-:Y:S02]  /*1440*/  @P4 IADD3.X R157, R28, R157, RZ, P5, !PT ;  /* 0x0000009d1c9d4210 */ /* 0x000fe40002ffe4ff */
[C---:B------:R-:W-:Y:S01]  /*1450*/  LEA R154, P5, R199.reuse, UR10, 0x3 ;  /* 0x0000000ac79a7c11 */ /* 0x040fe2000f8a18ff */
[C---:B-1----:R-:W-:Y:S01]  /*1460*/  IMAD.WIDE.U32 R152, R199.reuse, 0x8, R152 ;  /* 0x00000008c7987825 */ /* 0x042fe200078e0098 */
[----:B------:R1:W5:Y:S02]  /*1470*/  LDG.E R28, desc[UR4][R160.64] ;  /* 0x00000004a01c7981 */ /* 0x000364000c1e1900 */
        /* <DEDUP_REMOVED lines=13> */
[----:B------:R-:W-:Y:S02]  /*1550*/  IADD3 R199, R199, 0x80, RZ ;  /* 0x00000080c7c77810 */ /* 0x000fe40007ffe0ff */
[--C-:B----4-:R-:W-:Y:S01]  /*1560*/  SHF.R.U64 R164, R154, 0x10, R155.reuse ;  /* 0x000000109aa47819 */ /* 0x110fe2000000129b */
[----:B------:R-:W-:Y:S01]  /*1570*/  IMAD.MOV.U32 R162, RZ, RZ, R154 ;  /* 0x000000ffffa27224 */ /* 0x000fe200078e009a */
[----:B------:R-:W-:Y:S02]  /*1580*/  MOV R163, R155 ;  /* 0x0000009b00a37202 */ /* 0x000fe40000000f00 */
[----:B------:R-:W-:Y:S01]  /*1590*/  SHF.R.U32.HI R155, RZ, 0x10, R155 ;  /* 0x00000010ff9b7819 */ /* 0x000fe2000001169b */
[----:B------:R-:W-:Y:S02]  /*15a0*/  HADD2.F32 R154, -RZ, R164.H0_H0 ;  /* 0x200000a4ff9a7230 */ /* 0x000fe40000004100 */
[----:B------:R-:W-:-:S02]  /*15b0*/  HADD2.F32 R163, -RZ, R163.H0_H0 ;  /* 0x200000a3ffa37230 */ /* 0x000fc40000004100 */
[----:B------:R-:W-:Y:S02]  /*15c0*/  HADD2.F32 R155, -RZ, R155.H0_H0 ;  /* 0x2000009bff9b7230 */ /* 0x000fe40000004100 */
[C---:B-1----:R-:W-:Y:S01]  /*15d0*/  FADD.FTZ R160, -R165.reuse, R154 ;  /* 0x0000009aa5a07221 */ /* 0x042fe20000010100 */
[----:B---3--:R-:W-:Y:S01]  /*15e0*/  MOV R154, R152 ;  /* 0x00000098009a7202 */ /* 0x008fe20000000f00 */
[----:B--2---:R-:W-:Y:S02]  /*15f0*/  IMAD.MOV.U32 R156, RZ, RZ, R30 ;  /* 0x000000ffff9c7224 */ /* 0x004fe400078e001e */
[C---:B0-----:R-:W-:Y:S01]  /*1600*/  FADD.FTZ R158, -R165.reuse, R163 ;  /* 0x000000a3a59e7221 */ /* 0x041fe20000010100 */
[----:B------:R-:W-:Y:S02]  /*1610*/  FADD.FTZ R164, -R165, R155 ;  /* 0x0000009ba5a47221 */ /* 0x000fe40000010100 */
[----:B------:R-:W-:Y:S01]  /*1620*/  HADD2.F32 R157, -RZ, R156.H0_H0 ;  /* 0x2000009cff9d7230 */ /* 0x000fe20000004100 */
[----:B------:R-:W-:Y:S01]  /*1630*/  SHF.R.U64 R156, R30, 0x10, R31 ;  /* 0x000000101e9c7819 */ /* 0x000fe2000000121f */
[--C-:B------:R-:W-:Y:S01]  /*1640*/  IMAD.MOV.U32 R155, RZ, RZ, R153.reuse ;  /* 0x000000ffff9b7224 */ /* 0x100fe200078e0099 */
[----:B------:R-:W-:-:S02]  /*1650*/  SHF.R.U64 R161, R152, 0x10, R153 ;  /* 0x0000001098a17819 */ /* 0x000fc40000001299 */
[----:B------:R-:W-:Y:S01]  /*1660*/  SHF.R.U32.HI R163, RZ, 0x10, R153 ;  /* 0x00000010ffa37819 */ /* 0x000fe20000011699 */
[----:B------:R-:W-:Y:S01]  /*1670*/  HADD2.F32 R153, -RZ, R154.H0_H0 ;  /* 0x2000009aff997230 */ /* 0x000fe20000004100 */
[----:B------:R-:W-:Y:S01]  /*1680*/  MOV R152, R31 ;  /* 0x0000001f00987202 */ /* 0x000fe20000000f00 */
[----:B------:R-:W-:Y:S01]  /*1690*/  FMUL.FTZ R159, R128, R157 ;  /* 0x0000009d809f7220 */ /* 0x000fe20000410000 */
[----:B------:R-:W-:Y:S01]  /*16a0*/  HADD2.F32 R156, -RZ, R156.H0_H0 ;  /* 0x2000009cff9c7230 */ /* 0x000fe20000004100 */
[----:B------:R-:W-:Y:S01]  /*16b0*/  SHF.R.U32.HI R210, RZ, 0x10, R31 ;  /* 0x00000010ffd27819 */ /* 0x000fe2000001161f */
[----:B------:R-:W-:Y:S02]  /*16c0*/  HADD2.F32 R162, -RZ, R162.H0_H0 ;  /* 0x200000a2ffa27230 */ /* 0x000fe40000004100 */
[----:B------:R-:W-:Y:S01]  /*16d0*/  FFMA.FTZ R30, R132, R153, R159 ;  /* 0x00000099841e7223 */ /* 0x000fe2000001009f */
[----:B------:R-:W-:Y:S02]  /*16e0*/  HADD2.F32 R154, -RZ, R161.H0_H0 ;  /* 0x200000a1ff9a7230 */ /* 0x000fe40000004100 */
[----:B------:R-:W-:-:S02]  /*16f0*/  HADD2.F32 R159, -RZ, R152.H0_H0 ;  /* 0x20000098ff9f7230 */ /* 0x000fc40000004100 */
[----:B------:R-:W-:Y:S01]  /*1700*/  FMUL.FTZ R152, R129, R156 ;  /* 0x0000009c81987220 */ /* 0x000fe20000410000 */
[----:B------:R-:W-:Y:S01]  /*1710*/  FADD.FTZ R162, -R165, R162 ;  /* 0x000000a2a5a27221 */ /* 0x000fe20000010100 */
[----:B------:R-:W-:Y:S01]  /*1720*/  FMUL.FTZ R160, R7, R160 ;  /* 0x000000a007a07220 */ /* 0x000fe20000410000 */
[----:B------:R-:W-:Y:S02]  /*1730*/  HADD2.F32 R210, -RZ, R210.H0_H0 ;  /* 0x200000d2ffd27230 */ /* 0x000fe40000004100 */
[----:B------:R-:W-:Y:S01]  /*1740*/  FFMA.FTZ R161, R133, R154, R152 ;  /* 0x0000009a85a17223 */ /* 0x000fe20000010098 */
        /* <DEDUP_REMOVED lines=33> */
.L_x_2157:
[----:B------:R-:W-:Y:S05]  /*1960*/  BSYNC B0 ;  /* 0x0000000000007941 */ /* 0x000fea0003800000 */
.L_x_2156:
        /* <DEDUP_REMOVED lines=11> */
[----:B---3--:R-:W-:-:S04]  /*1a20*/  @P4 IADD3 R158, P5, R153, R158, RZ ;  /* 0x0000009e999e4210 */ /* 0x008fc80007fbe0ff */
[----:B------:R-:W-:Y:S02]  /*1a30*/  @P4 IADD3.X R159, R152, R159, RZ, P5, !PT ;  /* 0x0000009f989f4210 */ /* 0x000fe40002ffe4ff */
[----:B------:R-:W3:Y:S01]  /*1a40*/  LDC.64 R152, c[0x0][0x2c0] ;  /* 0x0000b000ff987b82 */ /* 0x000ee20000000a00 */
[C---:B------:R-:W-:Y:S01]  /*1a50*/  LEA R156, P5, R199.reuse, UR10, 0x3 ;  /* 0x0000000ac79c7c11 */ /* 0x040fe2000f8a18ff */
[C---:B-1----:R-:W-:Y:S01]  /*1a60*/  IMAD.WIDE.U32 R154, R199.reuse, 0x8, R154 ;  /* 0x00000008c79a7825 */ /* 0x042fe200078e009a */
[----:B------:R1:W5:Y:S02]  /*1a70*/  @P4 LDG.E R167, desc[UR4][R158.64] ;  /* 0x000000049ea74981 */ /* 0x000364000c1e1900 */
[----:B------:R-:W-:-:S03]  /*1a80*/  LEA.HI.X R157, R199, UR11, RZ, 0x3, P5 ;  /* 0x0000000bc79d7c11 */ /* 0x000fc6000a8f1cff */
[----:B------:R-:W2:Y:S01]  /*1a90*/  LDG.E.64 R154, desc[UR4][R154.64] ;  /* 0x000000049a9a7981 */ /* 0x000ea2000c1e1b00 */
[----:B---3--:R-:W-:-:S03]  /*1aa0*/  IMAD.WIDE.U32 R152, R199, 0x8, R152 ;  /* 0x00000008c7987825 */ /* 0x008fc600078e0098 */
[----:B------:R-:W3:Y:S01]  /*1ab0*/  LDG.E.64 R156, desc[UR4][R156.64] ;  /* 0x000000049c9c7981 */ /* 0x000ee2000c1e1b00 */
[----:B0-----:R-:W-:Y:S02]  /*1ac0*/  ISETP.NE.AND P4, PT, R5, RZ, PT ;  /* 0x000000ff0500720c */ /* 0x001fe40003f85270 */
[----:B------:R-:W-:Y:S01]  /*1ad0*/  ISETP.NE.U32.AND P5, PT, RZ, UR8, PT ;  /* 0x00000008ff007c0c */ /* 0x000fe2000bfa5070 */
[----:B------:R-:W1:Y:S01]  /*1ae0*/  LDG.E.64 R152, desc[UR4][R152.64] ;  /* 0x0000000498987981 */ /* 0x000e62000c1e1b00 */
[----:B-----5:R-:W-:Y:S02]  /*1af0*/  FSEL R210, R208, RZ, !P4 ;  /* 0x000000ffd0d27208 */ /* 0x020fe40006000000 */
[----:B------:R-:W-:-:S13]  /*1b00*/  ISETP.NE.AND.EX P5, PT, RZ, UR9, PT, P5 ;  /* 0x00000009ff007c0c */ /* 0x000fda000bfa5350 */
[----:B------:R-:W-:-:S04]  /*1b10*/  @P5 LEA R168, P6, R199, UR8, 0x3 ;  /* 0x00000008c7a85c11 */ /* 0x000fc8000f8c18ff */
[----:B------:R-:W-:-:S05]  /*1b20*/  @P5 LEA.HI.X R169, R199, UR9, RZ, 0x3, P6 ;  /* 0x00000009c7a95c11 */ /* 0x000fca000b0f1cff */
[----:B------:R0:W5:Y:S01]  /*1b30*/  @P5 LDG.E.64 R188, desc[UR4][R168.64] ;  /* 0x00000004a8bc5981 */ /* 0x000162000c1e1b00 */
[----:B------:R-:W-:Y:S02]  /*1b40*/  IADD3 R199, R199, 0x80, RZ ;  /* 0x00000080c7c77810 */ /* 0x000fe40007ffe0ff */
[----:B--2---:R-:W-:Y:S02]  /*1b50*/  SHF.R.U64 R171, R154, 0x10, R155 ;  /* 0x000000109aab7819 */ /* 0x004fe4000000129b */
[--C-:B---3--:R-:W-:Y:S01]  /*1b60*/  SHF.R.U64 R174, R156, 0x10, R157.reuse ;  /* 0x000000109cae7819 */ /* 0x108fe2000000129d */
[--C-:B------:R-:W-:Y:S01]  /*1b70*/  IMAD.MOV.U32 R173, RZ, RZ, R157.reuse ;  /* 0x000000ffffad7224 */ /* 0x100fe200078e009d */
[----:B------:R-:W-:Y:S02]  /*1b80*/  MOV R172, R156 ;  /* 0x0000009c00ac7202 */ /* 0x000fe40000000f00 */
[----:B------:R-:W-:Y:S01]  /*1b90*/  SHF.R.U32.HI R157, RZ, 0x10, R157 ;  /* 0x00000010ff9d7819 */ /* 0x000fe2000001169d */
[----:B------:R-:W-:-:S02]  /*1ba0*/  HADD2.F32 R156, -RZ, R174.H0_H0 ;  /* 0x200000aeff9c7230 */ /* 0x000fc40000004100 */
[----:B------:R-:W-:Y:S02]  /*1bb0*/  HADD2.F32 R172, -RZ, R172.H0_H0 ;  /* 0x200000acffac7230 */ /* 0x000fe40000004100 */
[----:B------:R-:W-:Y:S02]  /*1bc0*/  HADD2.F32 R173, -RZ, R173.H0_H0 ;  /* 0x200000adffad7230 */ /* 0x000fe40000004100 */
[C---:B------:R-:W-:Y:S01]  /*1bd0*/  FADD.FTZ R170, -R210.reuse, R156 ;  /* 0x0000009cd2aa7221 */ /* 0x040fe20000010100 */
[----:B------:R-:W-:Y:S01]  /*1be0*/  HADD2.F32 R157, -RZ, R157.H0_H0 ;  /* 0x2000009dff9d7230 */ /* 0x000fe20000004100 */
[----:B-1----:R-:W-:Y:S02]  /*1bf0*/  MOV R158, R152 ;  /* 0x00000098009e7202 */ /* 0x002fe40000000f00 */
[----:B------:R-:W-:Y:S01]  /*1c00*/  MOV R156, R154 ;  /* 0x0000009a009c7202 */ /* 0x000fe20000000f00 */
[----:B------:R-:W-:Y:S01]  /*1c10*/  FADD.FTZ R172, -R210, R172 ;  /* 0x000000acd2ac7221 */ /* 0x000fe20000010100 */
[----:B------:R-:W-:Y:S01]  /*1c20*/  SHF.R.U64 R152, R152, 0x10, R153 ;  /* 0x0000001098987819 */ /* 0x000fe20000001299 */
[C---:B------:R-:W-:Y:S01]  /*1c30*/  FADD.FTZ R174, -R210.reuse, R173 ;  /* 0x000000add2ae7221 */ /* 0x040fe20000010100 */
[----:B------:R-:W-:Y:S01]  /*1c40*/  FADD.FTZ R210, -R210, R157 ;  /* 0x0000009dd2d27221 */ /* 0x000fe20000010100 */
[--C-:B------:R-:W-:Y:S01]  /*1c50*/  IMAD.MOV.U32 R157, RZ, RZ, R155.reuse ;  /* 0x000000ffff9d7224 */ /* 0x100fe200078e009b */
[----:B------:R-:W-:Y:S01]  /*1c60*/  SHF.R.U32.HI R173, RZ, 0x10, R155 ;  /* 0x00000010ffad7819 */ /* 0x000fe2000001169b */
[----:B------:R-:W-:Y:S01]  /*1c70*/  HADD2.F32 R155, -RZ, R156.H0_H0 ;  /* 0x2000009cff9b7230 */ /* 0x000fe20000004100 */
[----:B------:R-:W-:Y:S01]  /*1c80*/  MOV R154, R153 ;  /* 0x00000099009a7202 */ /* 0x000fe20000000f00 */
[----:B------:R-:W-:-:S02]  /*1c90*/  HADD2.F32 R156, -RZ, R152.H0_H0 ;  /* 0x20000098ff9c7230 */ /* 0x000fc40000004100 */
[----:B------:R-:W-:Y:S01]  /*1ca0*/  HADD2.F32 R159, -RZ, R158.H0_H0 ;  /* 0x2000009eff9f7230 */ /* 0x000fe20000004100 */
[----:B------:R-:W-:Y:S01]  /*1cb0*/  SHF.R.U32.HI R158, RZ, 0x10, R153 ;  /* 0x00000010ff9e7819 */ /* 0x000fe20000011699 */
[----:B------:R-:W-:Y:S02]  /*1cc0*/  HADD2.F32 R152, -RZ, R171.H0_H0 ;  /* 0x200000abff987230 */ /* 0x000fe40000004100 */
[----:B------:R-:W-:Y:S01]  /*1cd0*/  FMUL.FTZ R170, R7, R170 ;  /* 0x000000aa07aa7220 */ /* 0x000fe20000410000 */
[----:B------:R-:W-:Y:S02]  /*1ce0*/  HADD2.F32 R211, -RZ, R154.H0_H0 ;  /* 0x2000009affd37230 */ /* 0x000fe40000004100 */
[----:B------:R-:W-:Y:S01]  /*1cf0*/  FMUL.FTZ R154, R121, R156 ;  /* 0x0000009c799a7220 */ /* 0x000fe20000410000 */
[----:B------:R-:W-:Y:S02]  /*1d00*/  HADD2.F32 R158, -RZ, R158.H0_H0 ;  /* 0x2000009eff9e7230 */ /* 0x000fe40000004100 */
[----:B------:R-:W-:Y:S01]  /*1d10*/  FMUL.FTZ R153, R120, R159 ;  /* 0x0000009f78997220 */ /* 0x000fe20000410000 */
[----:B------:R-:W-:Y:S01]  /*1d20*/  FADD.FTZ R77, R77, R152 ;  /* 0x000000984d4d7221 */ /* 0x000fe20000010000 */
[-C--:B------:R-:W-:Y:S01]  /*1d30*/  FFMA.FTZ R171, R125, R152.reuse, R154 ;  /* 0x000000987dab7223 */ /* 0x080fe2000001009a */
[----:B------:R-:W-:Y:S01]  /*1d40*/  FFMA.FTZ R97, R170, R152, R97 ;  /* 0x00000098aa617223 */ /* 0x000fe20000010061 */
[----:B------:R-:W-:-:S02]  /*1d50*/  HADD2.F32 R152, -RZ, R173.H0_H0 ;  /* 0x200000adff987230 */ /* 0x000fc40000004100 */
[----:B------:R-:W-:Y:S01]  /*1d60*/  FMUL.FTZ R173, R7, R174 ;  /* 0x000000ae07ad7220 */ /* 0x000fe20000410000 */
[----:B------:R-:W-:Y:S01]  /*1d70*/  FMUL.FTZ R154, R123, R158 ;  /* 0x0000009e7b9a7220 */ /* 0x000fe20000410000 */
[C---:B------:R-:W-:Y:S01]  /*1d80*/  FMUL.FTZ R174, R7.reuse, R210 ;  /* 0x000000d207ae7220 */ /* 0x040fe20000410000 */
[----:B0-----:R-:W-:Y:S01]  /*1d90*/  FMUL.FTZ R169, R7, R172 ;  /* 0x000000ac07a97220 */ /* 0x001fe20000410000 */
[----:B------:R-:W-:Y:S01]  /*1da0*/  FFMA.FTZ R168, R124, R155, R153 ;  /* 0x0000009b7ca87223 */ /* 0x000fe20000010099 */
[----:B------:R-:W-:Y:S02]  /*1db0*/  HADD2.F32 R157, -RZ, R157.H0_H0 ;  /* 0x2000009dff9d7230 */ /* 0x000fe40000004100 */
[----:B------:R-:W-:Y:S01]  /*1dc0*/  FMUL.FTZ R153, R122, R211 ;  /* 0x000000d37a997220 */ /* 0x000fe20000410000 */
[----:B------:R-:W-:Y:S01]  /*1dd0*/  FADD.FTZ R79, R79, R152 ;  /* 0x000000984f4f7221 */ /* 0x000fe20000010000 */
[-C--:B------:R-:W-:Y:S01]  /*1de0*/  FFMA.FTZ R175, R127, R152.reuse, R154 ;  /* 0x000000987faf7223 */ /* 0x080fe2000001009a */
[----:B------:R-:W-:Y:S01]  /*1df0*/  FFMA.FTZ R99, R174, R152, R99 ;  /* 0x00000098ae637223 */ /* 0x000fe20000010063 */
[----:B------:R-:W-:Y:S01]  /*1e00*/  FADD.FTZ R152, R207, R168 ;  /* 0x000000a8cf987221 */ /* 0x000fe20000010000 */
[C---:B------:R-:W-:Y:S01]  /*1e10*/  FFMA.FTZ R154, R169.reuse, R168, R209 ;  /* 0x000000a8a99a7223 */ /* 0x040fe200000100d1 */
[----:B------:R-:W-:Y:S01]  /*1e20*/  FADD.FTZ R76, R76, R155 ;  /* 0x0000009b4c4c7221 */ /* 0x000fe20000010000 */
[----:B------:R-:W-:Y:S01]  /*1e30*/  FFMA.FTZ R96, R169, R155, R96 ;  /* 0x0000009ba9607223 */ /* 0x000fe20000010060 */
[----:B------:R-:W-:Y:S01]  /*1e40*/  FFMA.FTZ R172, R126, R157, R153 ;  /* 0x0000009d7eac7223 */ /* 0x000fe20000010099 */
        /* <DEDUP_REMOVED lines=16> */
.L_x_2159:
[----:B------:R-:W-:Y:S05]  /*1f50*/  BSYNC B0 ;  /* 0x0000000000007941 */ /* 0x000fea0003800000 */
.L_x_2158:
        /* <DEDUP_REMOVED lines=16> */
[----:B------:R-:W-:Y:S01]  /*2060*/  ISETP.NE.U32.AND P5, PT, RZ, UR14, PT ;  /* 0x0000000eff007c0c */ /* 0x000fe2000bfa5070 */
[----:B------:R-:W-:Y:S01]  /*2070*/  IMAD.SHL.U32 R177, R199, 0x4, RZ ;  /* 0x00000004c7b17824 */ /* 0x000fe200078e00ff */
[----:B------:R-:W-:Y:S01]  /*2080*/  SHF.R.U32.HI R184, RZ, 0x1e, R199 ;  /* 0x0000001effb87819 */ /* 0x000fe200000116c7 */
[----:B------:R-:W5:Y:S01]  /*2090*/  @P4 LDG.E.64 R186, desc[UR4][R182.64] ;  /* 0x00000004b6ba4981 */ /* 0x000f62000c1e1b00 */
[----:B------:R-:W-:-:S13]  /*20a0*/  ISETP.NE.AND.EX P5, PT, RZ, UR15, PT, P5 ;  /* 0x0000000fff007c0c */ /* 0x000fda000bfa5350 */
[----:B------:R-:W1:Y:S01]  /*20b0*/  @P5 LDC.64 R152, c[0x0][0x248] ;  /* 0x00009200ff985b82 */ /* 0x000e620000000a00 */
[----:B------:R-:W-:-:S04]  /*20c0*/  IADD3 R180, P4, R177, UR12, RZ ;  /* 0x0000000cb1b47c10 */ /* 0x000fc8000ff9e0ff */
[----:B------:R-:W-:Y:S02]  /*20d0*/  IADD3.X R181, R184, UR13, RZ, P4, !PT ;  /* 0x0000000db8b57c10 */ /* 0x000fe4000a7fe4ff */
[----:B-1----:R-:W-:-:S03]  /*20e0*/  @P5 IADD3 R152, P4, R177, R152, RZ ;  /* 0x00000098b1985210 */ /* 0x002fc60007f9e0ff */
[----:B------:R1:W5:Y:S01]  /*20f0*/  LDG.E R177, desc[UR4][R180.64] ;  /* 0x00000004b4b17981 */ /* 0x000362000c1e1900 */
[----:B------:R-:W-:Y:S02]  /*2100*/  @P5 IADD3.X R153, R184, R153, RZ, P4, !PT ;  /* 0x00000099b8995210 */ /* 0x000fe400027fe4ff */
[----:B0-----:R-:W-:-:S03]  /*2110*/  ISETP.NE.AND P4, PT, R5, RZ, PT ;  /* 0x000000ff0500720c */ /* 0x001fc60003f85270 */
[----:B------:R3:W5:Y:S02]  /*2120*/  @P5 LDG.E R178, desc[UR4][R152.64] ;  /* 0x0000000498b25981 */ /* 0x000764000c1e1900 */
[----:B-1---5:R-:W-:Y:S02]  /*2130*/  FSEL R181, R208, RZ, !P4 ;  /* 0x000000ffd0b57208 */ /* 0x022fe40006000000 */
[----:B---3--:R-:W-:Y:S02]  /*2140*/  SHF.R.U64 R152, R154, 0x10, R155 ;  /* 0x000000109a987819 */ /* 0x008fe4000000129b */
[----:B----4-:R-:W-:Y:S02]  /*2150*/  MOV R179, R158 ;  /* 0x0000009e00b37202 */ /* 0x010fe40000000f00 */
[--C-:B------:R-:W-:Y:S01]  /*2160*/  SHF.R.U64 R210, R158, 0x10, R159.reuse ;  /* 0x000000109ed27819 */ /* 0x100fe2000000129f */
[--C-:B------:R-:W-:Y:S01]  /*2170*/  IMAD.MOV.U32 R184, RZ, RZ, R159.reuse ;  /* 0x000000ffffb87224 */ /* 0x100fe200078e009f */
[----:B------:R-:W-:-:S02]  /*2180*/  SHF.R.U32.HI R199, RZ, 0x10, R159 ;  /* 0x00000010ffc77819 */ /* 0x000fc4000001169f */
[----:B--2---:R-:W-:Y:S02]  /*2190*/  MOV R158, R156 ;  /* 0x0000009c009e7202 */ /* 0x004fe40000000f00 */
[--C-:B------:R-:W-:Y:S01]  /*21a0*/  SHF.R.U64 R182, R156, 0x10, R157.reuse ;  /* 0x000000109cb67819 */ /* 0x100fe2000000129d */
[----:B------:R-:W-:Y:S01]  /*21b0*/  IMAD.MOV.U32 R156, RZ, RZ, R154 ;  /* 0x000000ffff9c7224 */ /* 0x000fe200078e009a */
[----:B------:R-:W-:Y:S02]  /*21c0*/  MOV R159, R157 ;  /* 0x0000009d009f7202 */ /* 0x000fe40000000f00 */
[----:B------:R-:W-:Y:S02]  /*21d0*/  SHF.R.U32.HI R185, RZ, 0x10, R157 ;  /* 0x00000010ffb97819 */ /* 0x000fe4000001169d */
[----:B------:R-:W-:Y:S01]  /*21e0*/  MOV R157, R155 ;  /* 0x0000009b009d7202 */ /* 0x000fe20000000f00 */
[----:B------:R-:W-:Y:S01]  /*21f0*/  HADD2.F32 R156, -RZ, R156.H0_H0 ;  /* 0x2000009cff9c7230 */ /* 0x000fe20000004100 */
[----:B------:R-:W-:Y:S01]  /*2200*/  SHF.R.U32.HI R154, RZ, 0x10, R155 ;  /* 0x00000010ff9a7819 */ /* 0x000fe2000001169b */
[----:B------:R-:W-:-:S02]  /*2210*/  HADD2.F32 R152, -RZ, R152.H0_H0 ;  /* 0x20000098ff987230 */ /* 0x000fc40000004100 */
[----:B------:R-:W-:Y:S02]  /*2220*/  HADD2.F32 R157, -RZ, R157.H0_H0 ;  /* 0x2000009dff9d7230 */ /* 0x000fe40000004100 */
[C---:B------:R-:W-:Y:S01]  /*2230*/  FADD.FTZ R156, -R181.reuse, R156 ;  /* 0x0000009cb59c7221 */ /* 0x040fe20000010100 */
[----:B------:R-:W-:Y:S02]  /*2240*/  HADD2.F32 R155, -RZ, R158.H0_H0 ;  /* 0x2000009eff9b7230 */ /* 0x000fe40000004100 */
[----:B------:R-:W-:Y:S01]  /*2250*/  FADD.FTZ R152, -R181, R152 ;  /* 0x00000098b5987221 */ /* 0x000fe20000010100 */
[----:B------:R-:W-:Y:S02]  /*2260*/  HADD2.F32 R153, -RZ, R179.H0_H0 ;  /* 0x200000b3ff997230 */ /* 0x000fe40000004100 */
[----:B------:R-:W-:Y:S01]  /*2270*/  FMUL.FTZ R179, R7, R156 ;  /* 0x0000009c07b37220 */ /* 0x000fe20000410000 */
[----:B------:R-:W-:Y:S02]  /*2280*/  HADD2.F32 R154, -RZ, R154.H0_H0 ;  /* 0x2000009aff9a7230 */ /* 0x000fe40000004100 */
[----:B------:R-:W-:Y:S01]  /*2290*/  FADD.FTZ R196, -R181, R157 ;  /* 0x0000009db5c47221 */ /* 0x000fe20000010100 */
[----:B------:R-:W-:-:S02]  /*22a0*/  HADD2.F32 R156, -RZ, R182.H0_H0 ;  /* 0x200000b6ff9c7230 */ /* 0x000fc40000004100 */
[----:B------:R-:W-:Y:S01]  /*22b0*/  FMUL.FTZ R157, R112, R155 ;  /* 0x0000009b709d7220 */ /* 0x000fe20000410000 */
[----:B------:R-:W-:Y:S01]  /*22c0*/  FMUL.FTZ R182, R7, R152 ;  /* 0x0000009807b67220 */ /* 0x000fe20000410000 */
[----:B------:R-:W-:Y:S01]  /*22d0*/  FADD.FTZ R208, -R181, R154 ;  /* 0x0000009ab5d07221 */ /* 0x000fe20000010100 */
[----:B------:R-:W-:Y:S02]  /*22e0*/  HADD2.F32 R159, -RZ, R159.H0_H0 ;  /* 0x2000009fff9f7230 */ /* 0x000fe40000004100 */
[-C--:B------:R-:W-:Y:S01]  /*22f0*/  FFMA.FTZ R180, R116, R153.reuse, R157 ;  /* 0x0000009974b47223 */ /* 0x080fe2000001009d */
[----:B------:R-:W-:Y:S02]  /*2300*/  HADD2.F32 R154, -RZ, R210.H0_H0 ;  /* 0x200000d2ff9a7230 */ /* 0x000fe40000004100 */
[----:B------:R-:W-:Y:S01]  /*2310*/  FMUL.FTZ R158, R113, R156 ;  /* 0x0000009c719e7220 */ /* 0x000fe20000410000 */
        /* <DEDUP_REMOVED lines=8> */
[----:B------:R-:W-:Y:S01]  /*23a0*/  FMUL.FTZ R183, R7, R196 ;  /* 0x000000c407b77220 */ /* 0x000fe20000410000 */
[----:B------:R-:W-:Y:S02]  /*23b0*/  HADD2.F32 R156, -RZ, R185.H0_H0 ;  /* 0x200000b9ff9c7230 */ /* 0x000fe40000004100 */
        /* <DEDUP_REMOVED lines=24> */
.L_x_2161:
[----:B------:R-:W-:Y:S05]  /*2540*/  BSYNC B0 ;  /* 0x0000000000007941 */ /* 0x000fea0003800000 */
.L_x_2160:
        /* <DEDUP_REMOVED lines=25> */
.L_x_2201:
        /* <DEDUP_REMOVED lines=9> */
[-C--:B------:R-:W-:Y:S02]  /*2770*/  @!P5 LEA R207, R152, R155.reuse, 0x3 ;  /* 0x0000009b98cfd211 */ /* 0x080fe400078e18ff */
[----:B-----5:R-:W-:-:S03]  /*2780*/  LEA R208, R153, R155, 0x3 ;  /* 0x0000009b99d07211 */ /* 0x020fc600078e18ff */
        /* <DEDUP_REMOVED lines=28> */
[----:B------:R-:W-:Y:S02]  /*2950*/  @P5 SHF.R.U32.HI R210, RZ, 0x10, R195 ;  /* 0x00000010ffd25819 */ /* 0x000fe400000116c3 */
        /* <DEDUP_REMOVED lines=13> */
[----:B------:R-:W-:Y:S01]  /*2a30*/  FMUL.FTZ R207, R152, UR17 ;  /* 0x0000001198cf7c20 */ /* 0x000fe20008410000 */
[----:B------:R-:W-:Y:S01]  /*2a40*/  FMUL.FTZ R209, R158, UR17 ;  /* 0x000000119ed17c20 */ /* 0x000fe20008410000 */
[----:B------:R-:W-:Y:S01]  /*2a50*/  @P5 FADD.FTZ R154, R154, R153 ;  /* 0x000000999a9a5221 */ /* 0x000fe20000010000 */
[----:B------:R-:W-:Y:S01]  /*2a60*/  @P5 FADD.FTZ R159, R159, R210 ;  /* 0x000000d29f9f5221 */ /* 0x000fe20000010000 */
[----:B------:R-:W-:Y:S02]  /*2a70*/  ISETP.NE.U32.AND P5, PT, RZ, UR6, PT ;  /* 0x00000006ff007c0c */ /* 0x000fe4000bfa5070 */
[----:B------:R-:W-:Y:S01]  /*2a80*/  FSEL R156, R207, RZ, P6 ;  /* 0x000000ffcf9c7208 */ /* 0x000fe20003000000 */
[----:B------:R-:W-:Y:S01]  /*2a90*/  FMUL.FTZ R210, R159, UR17 ;  /* 0x000000119fd27c20 */ /* 0x000fe20008410000 */
[----:B------:R-:W-:-:S02]  /*2aa0*/  ISETP.NE.AND.EX P5, PT, RZ, UR7, PT, P5 ;  /* 0x00000007ff007c0c */ /* 0x000fc4000bfa5350 */
[----:B------:R-:W-:Y:S11]  /*2ab0*/  F2F.F16.F32 R213, R156 ;  /* 0x0000009c00d57304 */ /* 0x000ff60000200800 */
[----:B------:R-:W-:-:S02]  /*2ac0*/  @P5 F2FP.F16.F32.PACK_AB R152, RZ, R152 ;  /* 0x00000098ff98523e */ /* 0x000fc400000000ff */
[----:B------:R-:W-:Y:S01]  /*2ad0*/  @P5 F2FP.F16.F32.PACK_AB R153, RZ, R154 ;  /* 0x0000009aff99523e */ /* 0x000fe200000000ff */
[----:B------:R-:W-:Y:S01]  /*2ae0*/  FMUL.FTZ R154, R154, UR17 ;  /* 0x000000119a9a7c20 */ /* 0x000fe20008410000 */
[----:B------:R-:W-:Y:S02]  /*2af0*/  @P5 F2FP.F16.F32.PACK_AB R155, RZ, R158 ;  /* 0x0000009eff9b523e */ /* 0x000fe400000000ff */
[----:B------:R-:W-:Y:S02]  /*2b00*/  @P5 F2FP.F16.F32.PACK_AB R157, RZ, R159 ;  /* 0x0000009fff9d523e */ /* 0x000fe400000000ff */
        /* <DEDUP_REMOVED lines=40> */
.L_x_2165:
        /* <DEDUP_REMOVED lines=18> */
.L_x_2166:
[----:B------:R-:W-:-:S07]  /*2eb0*/  VIADD R8, R8, 0x80 ;  /* 0x0000008008087836 */ /* 0x000fce0000000000 */
.L_x_2164:
[----:B------:R-:W-:Y:S05]  /*2ec0*/  BSYNC B0 ;  /* 0x0000000000007941 */ /* 0x000fea0003800000 */
.L_x_2163:
        /* <DEDUP_REMOVED lines=15> */
[----:B------:R-:W-:Y:S01]  /*2fc0*/  @P5 SHF.R.U32.HI R210, RZ, 0x10, R193 ;  /* 0x00000010ffd25819 */ /* 0x000fe200000116c1 */
        /* <DEDUP_REMOVED lines=67> */
.L_x_2169:
        /* <DEDUP_REMOVED lines=18> */
.L_x_2170:
[----:B------:R-:W-:-:S07]  /*3520*/  IADD3 R8, R8, 0x80, RZ ;  /* 0x0000008008087810 */ /* 0x000fce0007ffe0ff */
.L_x_2168:
[----:B------:R-:W-:Y:S05]  /*3530*/  BSYNC B0 ;  /* 0x0000000000007941 */ /* 0x000fea0003800000 */
.L_x_2167:
        /* <DEDUP_REMOVED lines=83> */
.L_x_2173:
        /* <DEDUP_REMOVED lines=18> */
.L_x_2174:
[----:B------:R-:W-:-:S07]  /*3b90*/  IADD3 R8, R8, 0x80, RZ ;  /* 0x0000008008087810 */ /* 0x000fce0007ffe0ff */
.L_x_2172:
[----:B------:R-:W-:Y:S05]  /*3ba0*/  BSYNC B0 ;  /* 0x0000000000007941 */ /* 0x000fea0003800000 */
.L_x_2171:
        /* <DEDUP_REMOVED lines=83> */
.L_x_2177:
        /* <DEDUP_REMOVED lines=18> */
.L_x_2178:
[----:B------:R-:W-:-:S07]  /*4200*/  VIADD R8, R8, 0x80 ;  /* 0x0000008008087836 */ /* 0x000fce0000000000 */
.L_x_2176:
[----:B------:R-:W-:Y:S05]  /*4210*/  BSYNC B0 ;  /* 0x0000000000007941 */ /* 0x000fea0003800000 */
.L_x_2175:
        /* <DEDUP_REMOVED lines=18> */
[----:B------:R-:W-:Y:S02]  /*4340*/  @P5 MOV R154, R186 ;  /* 0x000000ba009a5202 */ /* 0x000fe40000000f00 */
[--C-:B------:R-:W-:Y:S02]  /*4350*/  @P5 SHF.R.U64 R199, R186, 0x10, R187.reuse ;  /* 0x00000010bac75819 */ /* 0x100fe400000012bb */
[----:B------:R-:W-:Y:S01]  /*4360*/  @P5 MOV R157, R187 ;  /* 0x000000bb009d5202 */ /* 0x000fe20000000f00 */
[----:B------:R-:W-:Y:S01]  /*4370*/  @P5 HADD2.F32 R153, -RZ, R154.H0_H0 ;  /* 0x2000009aff995230 */ /* 0x000fe20000004100 */
[----:B------:R-:W-:Y:S01]  /*4380*/  @P5 SHF.R.U32.HI R159, RZ, 0x10, R187 ;  /* 0x00000010ff9f5819 */ /* 0x000fe200000116bb */
[----:B------:R-:W-:Y:S02]  /*4390*/  @P5 HADD2.F32 R155, -RZ, R199.H0_H0 ;  /* 0x200000c7ff9b5230 */ /* 0x000fe40000004100 */
[----:B------:R-:W-:Y:S01]  /*43a0*/  FMUL.FTZ R154, R7, R198 ;  /* 0x000000c6079a7220 */ /* 0x000fe20000410000 */
        /* <DEDUP_REMOVED lines=24> */
[----:B------:R-:W-:-:S12]  /*4530*/  F2F.F16.F32 R7, R7 ;  /* 0x0000000700077304 */ /* 0x000fd80000200800 */
        /* <DEDUP_REMOVED lines=34> */
.L_x_2181:
        /* <DEDUP_REMOVED lines=18> */
.L_x_2180:
[----:B------:R-:W-:Y:S05]  /*4880*/  BSYNC B0 ;  /* 0x0000000000007941 */ /* 0x000fea0003800000 */
.L_x_2179:
[----:B------:R-:W-:Y:S02]  /*4890*/  IADD3 R6, R6, UR18, RZ ;  /* 0x0000001206067c10 */ /* 0x000fe4000fffe0ff */
[----:B------:R-:W-:Y:S02]  /*48a0*/  SEL R198, RZ, 0x1, P4 ;  /* 0x00000001ffc67807 */ /* 0x000fe40002000000 */
[----:B------:R-:W-:-:S13]  /*48b0*/  ISETP.GE.AND P5, PT, R6, UR19, PT ;  /* 0x0000001306007c0c */ /* 0x000fda000bfa6270 */
[----:B------:R-:W-:Y:S05]  /*48c0*/  @!P5 BRA `(.L_x_2182) ;  /* 0xffffffbc007cd947 */ /* 0x000fea000383ffff */
.L_x_2151:
        /* <DEDUP_REMOVED lines=21> */
.L_x_2184:
[----:B------:R-:W-:Y:S05]  /*4a20*/  BSYNC B0 ;  /* 0x0000000000007941 */ /* 0x000fea0003800000 */
.L_x_2183:
        /* <DEDUP_REMOVED lines=15> */
.L_x_2186:
[----:B------:R-:W-:Y:S05]  /*4b20*/  BSYNC B0 ;  /* 0x0000000000007941 */ /* 0x000fea0003800000 */
.L_x_2185:
        /* <DEDUP_REMOVED lines=15> */
.L_x_2188:
[----:B------:R-:W-:Y:S05]  /*4c20*/  BSYNC B0 ;  /* 0x0000000000007941 */ /* 0x000fea0003800000 */
.L_x_2187:
        /* <DEDUP_REMOVED lines=15> */
.L_x_2190:
[----:B------:R-:W-:Y:S05]  /*4d20*/  BSYNC B0 ;  /* 0x0000000000007941 */ /* 0x000fea0003800000 */
.L_x_2189:
        /* <DEDUP_REMOVED lines=15> */
.L_x_2162:
[----:B------:R-:W-:Y:S01]  /*4e20*/  HFMA2.MMA R212, -RZ, RZ, 0, 9.5367431640625e-07 ;  /* 0x00000010ffd47435 */ /* 0x000fe200000001ff */
[----:B------:R-:W-:Y:S01]  /*4e30*/  IMAD.MOV.U32 R211, RZ, RZ, R207 ;  /* 0x000000ffffd37224 */ /* 0x000fe200078e00cf */
[----:B------:R-:W-:Y:S01]  /*4e40*/  MOV R213, 0x1f ;  /* 0x0000001f00d57802 */ /* 0x000fe20000000f00 */
[----:B-----5:R-:W-:-:S08]  /*4e50*/  IMAD.MOV.U32 R208, RZ, RZ, -0x1 ;  /* 0xffffffffffd07424 */ /* 0x020fd000078e00ff */
[----:B0-----:R-:W-:Y:S05]  /*4e60*/  WARPSYNC.COLLECTIVE R208, `(.L_x_2191) ;  /* 0x00000000d0087348 */ /* 0x001fea0003c00000 */
[----:B------:R1:W2:Y:S02]  /*4e70*/  SHFL.DOWN P6, R210, R211, R212, R213 ;  /* 0x080000d4d3d27389 */ /* 0x0002a400000c00d5 */
[----:B012---:R-:W-:Y:S01]  /*4e80*/  ENDCOLLECTIVE ;  /* 0x000000000000791b */ /* 0x007fe20003800000 */
.L_x_2191:
[----:B------:R-:W-:Y:S02]  /*4e90*/  MOV R211, R209 ;  /* 0x000000d100d37202 */ /* 0x000fe40000000f00 */
[----:B------:R-:W-:-:S07]  /*4ea0*/  MOV R154, R210 ;  /* 0x000000d2009a7202 */ /* 0x000fce0000000f00 */
[----:B------:R-:W-:Y:S05]  /*4eb0*/  WARPSYNC.COLLECTIVE R208, `(.L_x_2192) ;  /* 0x00000000d0087348 */ /* 0x000fea0003c00000 */
[----:B------:R0:W1:Y:S02]  /*4ec0*/  SHFL.DOWN P6, R210, R211, R212, R213 ;  /* 0x080000d4d3d27389 */ /* 0x00006400000c00d5 */
[----:B01----:R-:W-:Y:S01]  /*4ed0*/  ENDCOLLECTIVE ;  /* 0x000000000000791b */ /* 0x003fe20003800000 */
.L_x_2192:
[----:B------:R-:W-:Y:S01]  /*4ee0*/  FADD.FTZ R154, R154, R207 ;  /* 0x000000cf9a9a7221 */ /* 0x000fe20000010000 */
[----:B------:R-:W-:-:S04]  /*4ef0*/  HFMA2.MMA R212, -RZ, RZ, 0, 4.76837158203125e-07 ;  /* 0x00000008ffd47435 */ /* 0x000fc800000001ff */
[----:B------:R-:W-:Y:S01]  /*4f00*/  MOV R211, R154 ;  /* 0x0000009a00d37202 */ /* 0x000fe20000000f00 */
[----:B------:R-:W-:-:S07]  /*4f10*/  IMAD.MOV.U32 R156, RZ, RZ, R210 ;  /* 0x000000ffff9c7224 */ /* 0x000fce00078e00d2 */
[----:B------:R-:W-:Y:S05]  /*4f20*/  WARPSYNC.COLLECTIVE R208, `(.L_x_2193) ;  /* 0x00000000d0087348 */ /* 0x000fea0003c00000 */
[----:B------:R0:W1:Y:S02]  /*4f30*/  SHFL.DOWN P6, R210, R211, R212, R213 ;  /* 0x080000d4d3d27389 */ /* 0x00006400000c00d5 */
[----:B01----:R-:W-:Y:S01]  /*4f40*/  ENDCOLLECTIVE ;  /* 0x000000000000791b */ /* 0x003fe20003800000 */
.L_x_2193:
[----:B------:R-:W-:-:S05]  /*4f50*/  FADD.FTZ R156, R156, R209 ;  /* 0x000000d19c9c7221 */ /* 0x000fca0000010000 */
[----:B------:R-:W-:Y:S01]  /*4f60*/  MOV R211, R156 ;  /* 0x0000009c00d37202 */ /* 0x000fe20000000f00 */
[----:B------:R-:W-:-:S07]  /*4f70*/  IMAD.MOV.U32 R155, RZ, RZ, R210 ;  /* 0x000000ffff9b7224 */ /* 0x000fce00078e00d2 */
[----:B------:R-:W-:Y:S05]  /*4f80*/  WARPSYNC.COLLECTIVE R208, `(.L_x_2194) ;  /* 0x00000000d0087348 */ /* 0x000fea0003c00000 */
[----:B------:R0:W1:Y:S02]  /*4f90*/  SHFL.DOWN P6, R210, R211, R212, R213 ;  /* 0x080000d4d3d27389 */ /* 0x00006400000c00d5 */
[----:B01----:R-:W-:Y:S01]  /*4fa0*/  ENDCOLLECTIVE ;  /* 0x000000000000791b */ /* 0x003fe20003800000 */
.L_x_2194:
[----:B------:R-:W-:Y:S01]  /*4fb0*/  FADD.FTZ R155, R154, R155 ;  /* 0x0000009b9a9b7221 */ /* 0x000fe20000010000 */
[----:B------:R-:W-:-:S03]  /*4fc0*/  HFMA2.MMA R212, -RZ, RZ, 0, 2.384185791015625e-07 ;  /* 0x00000004ffd47435 */ /* 0x000fc600000001ff */
[----:B------:R-:W-:Y:S01]  /*4fd0*/  IMAD.MOV.U32 R211, RZ, RZ, R155 ;  /* 0x000000ffffd37224 */ /* 0x000fe200078e009b */
[----:B------:R-:W-:-:S07]  /*4fe0*/  MOV R157, R210 ;  /* 0x000000d2009d7202 */ /* 0x000fce0000000f00 */
[----:B------:R-:W-:Y:S05]  /*4ff0*/  WARPSYNC.COLLECTIVE R208, `(.L_x_2195) ;  /* 0x00000000d0087348 */ /* 0x000fea0003c00000 */
[----:B------:R0:W1:Y:S02]  /*5000*/  SHFL.DOWN P6, R210, R211, R212, R213 ;  /* 0x080000d4d3d27389 */ /* 0x00006400000c00d5 */
[----:B01----:R-:W-:Y:S01]  /*5010*/  ENDCOLLECTIVE ;  /* 0x000000000000791b */ /* 0x003fe20003800000 */
.L_x_2195:
[----:B------:R-:W-:-:S04]  /*5020*/  FADD.FTZ R157, R156, R157 ;  /* 0x0000009d9c9d7221 */ /* 0x000fc80000010000 */
[----:B------:R-:W-:Y:S01]  /*5030*/  IMAD.MOV.U32 R211, RZ, RZ, R157 ;  /* 0x000000ffffd37224 */ /* 0x000fe200078e009d */
[----:B------:R-:W-:-:S07]  /*5040*/  MOV R158, R210 ;  /* 0x000000d2009e7202 */ /* 0x000fce0000000f00 */
[----:B------:R-:W-:Y:S05]  /*5050*/  WARPSYNC.COLLECTIVE R208, `(.L_x_2196) ;  /* 0x00000000d0087348 */ /* 0x000fea0003c00000 */
[----:B------:R0:W1:Y:S02]  /*5060*/  SHFL.DOWN P6, R210, R211, R212, R213 ;  /* 0x080000d4d3d27389 */ /* 0x00006400000c00d5 */
[----:B01----:R-:W-:Y:S01]  /*5070*/  ENDCOLLECTIVE ;  /* 0x000000000000791b */ /* 0x003fe20003800000 */
.L_x_2196:
[----:B------:R-:W-:-:S05]  /*5080*/  FADD.FTZ R158, R155, R158 ;  /* 0x0000009e9b9e7221 */ /* 0x000fca0000010000 */
[----:B------:R-:W-:Y:S01]  /*5090*/  MOV R211, R158 ;  /* 0x0000009e00d37202 */ /* 0x000fe20000000f00 */
[----:B------:R-:W-:Y:S01]  /*50a0*/  IMAD.MOV.U32 R212, RZ, RZ, 0x2 ;  /* 0x00000002ffd47424 */ /* 0x000fe200078e00ff */
[----:B------:R-:W-:-:S07]  /*50b0*/  MOV R198, R210 ;  /* 0x000000d200c67202 */ /* 0x000fce0000000f00 */
[----:B------:R-:W-:Y:S05]  /*50c0*/  WARPSYNC.COLLECTIVE R208, `(.L_x_2197) ;  /* 0x00000000d0087348 */ /* 0x000fea0003c00000 */
[----:B------:R0:W1:Y:S02]  /*50d0*/  SHFL.DOWN P6, R210, R211, R212, R213 ;  /* 0x080000d4d3d27389 */ /* 0x00006400000c00d5 */
[----:B01----:R-:W-:Y:S01]  /*50e0*/  ENDCOLLECTIVE ;  /* 0x000000000000791b */ /* 0x003fe20003800000 */
.L_x_2197:
[----:B------:R-:W-:-:S05]  /*50f0*/  FADD.FTZ R198, R157, R198 ;  /* 0x000000c69dc67221 */ /* 0x000fca0000010000 */
[----:B------:R-:W-:Y:S02]  /*5100*/  MOV R211, R198 ;  /* 0x000000c600d37202 */ /* 0x000fe40000000f00 */
[----:B------:R-:W-:-:S07]  /*5110*/  MOV R159, R210 ;  /* 0x000000d2009f7202 */ /* 0x000fce0000000f00 */
[----:B------:R-:W-:Y:S05]  /*5120*/  WARPSYNC.COLLECTIVE R208, `(.L_x_2198) ;  /* 0x00000000d0087348 */ /* 0x000fea0003c00000 */
[----:B------:R0:W1:Y:S02]  /*5130*/  SHFL.DOWN P6, R210, R211, R212, R213 ;  /* 0x080000d4d3d27389 */ /* 0x00006400000c00d5 */
[----:B01----:R-:W-:Y:S01]  /*5140*/  ENDCOLLECTIVE ;  /* 0x000000000000791b */ /* 0x003fe20003800000 */
.L_x_2198:
[----:B------:R-:W-:Y:S01]  /*5150*/  FADD.FTZ R159, R158, R159 ;  /* 0x0000009f9e9f7221 */ /* 0x000fe20000010000 */
[----:B------:R-:W-:-:S04]  /*5160*/  HFMA2.MMA R212, -RZ, RZ, 0, 5.9604644775390625e-08 ;  /* 0x00000001ffd47435 */ /* 0x000fc800000001ff */
[----:B------:R-:W-:Y:S01]  /*5170*/  MOV R211, R159 ;  /* 0x0000009f00d37202 */ /* 0x000fe20000000f00 */
[----:B------:R-:W-:-:S07]  /*5180*/  IMAD.MOV.U32 R199, RZ, RZ, R210 ;  /* 0x000000ffffc77224 */ /* 0x000fce00078e00d2 */
[----:B------:R-:W-:Y:S05]  /*5190*/  WARPSYNC.COLLECTIVE R208, `(.L_x_2199) ;  /* 0x00000000d0087348 */ /* 0x000fea0003c00000 */
[----:B------:R0:W1:Y:S02]  /*51a0*/  SHFL.DOWN P6, R210, R211, R212, R213 ;  /* 0x080000d4d3d27389 */ /* 0x00006400000c00d5 */
[----:B01----:R-:W-:Y:S01]  /*51b0*/  ENDCOLLECTIVE ;  /* 0x000000000000791b */ /* 0x003fe20003800000 */
.L_x_2199:
[----:B------:R-:W-:-:S05]  /*51c0*/  FADD.FTZ R199, R198, R199 ;  /* 0x000000c7c6c77221 */ /* 0x000fca0000010000 */
[----:B------:R-:W-:Y:S01]  /*51d0*/  MOV R211, R199 ;  /* 0x000000c700d37202 */ /* 0x000fe20000000f00 */
[----:B------:R-:W-:-:S07]  /*51e0*/  IMAD.MOV.U32 R154, RZ, RZ, R210 ;  /* 0x000000ffff9a7224 */ /* 0x000fce00078e00d2 */
[----:B------:R-:W-:Y:S05]  /*51f0*/  WARPSYNC.COLLECTIVE R208, `(.L_x_2200) ;  /* 0x00000000d0087348 */ /* 0x000fea0003c00000 */
[----:B------:R0:W1:Y:S02]  /*5200*/  SHFL.DOWN P6, R210, R211, R212, R213 ;  /* 0x080000d4d3d27389 */ /* 0x00006400000c00d5 */
[----:B01----:R-:W-:Y:S01]  /*5210*/  ENDCOLLECTIVE ;  /* 0x000000000000791b */ /* 0x003fe20003800000 */
.L_x_2200:
[----:B------:R-:W-:Y:S01]  /*5220*/  MOV R156, R210 ;  /* 0x000000d2009c7202 */ /* 0x000fe20000000f00 */
[----:B------:R-:W-:Y:S06]  /*5230*/  BRA `(.L_x_2201) ;  /* 0xffffffd400287947 */ /* 0x000fec000383ffff */
.L_x_2202:
        /* <DEDUP_REMOVED lines=12> */
.L_x_3941:


//--------------------- .text._ZN10layer_norm31ln_parallel_residual_bwd_kernelINS_13Kernel_traitsIf6__halfS2_S2_fjLj2560ELj1ELj1ELj4ELj8ENS_18Kernel_traits_baseILj2560EfS2_S2_S2_fjLj128EEEEELb1ELb0ELb1EEEvNS_9BwdParamsE --------------------------
	.section	.text._ZN10layer_norm31ln_parallel_residual_bwd_kernelINS_13Kernel_traitsIf6__halfS2_S2_fjLj2560ELj1ELj1ELj4ELj8ENS_18Kernel_traits_baseILj2560EfS2_S2_S2_fjLj128EEEEELb1ELb0ELb1EEEvNS_9BwdParamsE,"ax",@progbits
	.align	128
        .global         _ZN10layer_norm31ln_parallel_residual_bwd_kernelINS_13Kernel_traitsIf6__halfS2_S2_fjLj2560ELj1ELj1ELj4ELj8ENS_18Kernel_traits_baseILj2560EfS2_S2_S2_fjLj128EEEEELb1ELb0ELb1EEEvNS_9BwdParamsE
        .type           _ZN10layer_norm31ln_parallel_residual_bwd_kernelINS_13Kernel_traitsIf6__halfS2_S2_fjLj2560ELj1ELj1ELj4ELj8ENS_18Kernel_traits_baseILj2560EfS2_S2_S2_fjLj128EEEEELb1ELb0ELb1EEEvNS_9BwdParamsE,@function
        .size           _ZN10layer_norm31ln_parallel_residual_bwd_kernelINS_13Kernel_traitsIf6__halfS2_S2_fjLj2560ELj1ELj1ELj4ELj8ENS_18Kernel_traits_baseILj2560EfS2_S2_S2_fjLj128EEEEELb1ELb0ELb1EEEvNS_9BwdParamsE,(.L_x_3942 - _ZN10layer_norm31ln_parallel_residual_bwd_kernelINS_13Kernel_traitsIf6__halfS2_S2_fjLj2560ELj1ELj1ELj4ELj8ENS_18Kernel_traits_baseILj2560EfS2_S2_S2_fjLj128EEEEELb1ELb0ELb1EEEvNS_9BwdParamsE)
        .other          _ZN10layer_norm31ln_parallel_residual_bwd_kernelINS_13Kernel_traitsIf6__halfS2_S2_fjLj2560ELj1ELj1ELj4ELj8ENS_18Kernel_traits_baseILj2560EfS2_S2_S2_fjLj128EEEEELb1ELb0ELb1EEEvNS_9BwdParamsE,@"STO_CUDA_ENTRY STV_DEFAULT"
_ZN10layer_norm31ln_parallel_residual_bwd_kernelINS_13Kernel_traitsIf6__halfS2_S2_fjLj2560ELj1ELj1ELj4ELj8ENS_18Kernel_traits_baseILj2560EfS2_S2_S2_fjLj128EEEEELb1ELb0ELb1EEEvNS_9BwdParamsE:
.text._ZN10layer_norm31ln_parallel_residual_bwd_kernelINS_13Kernel_traitsIf6__halfS2_S2_fjLj2560ELj1ELj1ELj4ELj8ENS_18Kernel_traits_baseILj2560EfS2_S2_S2_fjLj128EEEEELb1ELb0ELb1EEEvNS_9BwdParamsE:
        /* <DEDUP_REMOVED lines=58> */
.L_x_2203:
        /* <DEDUP_REMOVED lines=58> */
[----:B------:R-:W-:Y:S02]  /*0740*/  CS2R R116, SRZ ;  /* 0x0000000000747805 */ /* 0x000fe4000001ff00 */
[----:B------:R-:W-:Y:S02]  /*0750*/  CS2R R124, SRZ ;  /* 0x00000000007c7805 */ /* 0x000fe4000001ff00 */
[----:B------:R-:W-:-:S02]  /*0760*/  CS2R R30, SRZ ;  /* 0x00000000001e7805 */ /* 0x000fc4000001ff00 */
[----:B------:R-:W-:Y:S01]  /*0770*/  CS2R R20, SRZ ;  /* 0x0000000000147805 */ /* 0x000fe2000001ff00 */
[----:B------:R-:W-:Y:S01]  /*0780*/  IMAD.MOV.U32 R196, RZ, RZ, RZ ;  /* 0x000000ffffc47224 */ /* 0x000fe200078e00ff */
[----:B------:R-:W-:-:S07]  /*0790*/  LOP3.LUT R195, R0, 0x7f, RZ, 0xc0, !PT ;  /* 0x0000007f00c37812 */ /* 0x000fce00078ec0ff */
.L_x_2217:
[----:B---3--:R-:W-:Y:S01]  /*07a0*/  IMAD R92, R192, UR10, RZ ;  /* 0x0000000ac05c7c24 */ /* 0x008fe2000f8e02ff */
[----:B0-----:R-:W0:Y:S04]  /*07b0*/  LDC.64 R162, c[0x0][0x2c0] ;  /* 0x0000b000ffa27b82 */ /* 0x001e280000000a00 */
[----:B------:R-:W-:-:S04]  /*07c0*/  SHF.R.S32.HI R93, RZ, 0x1f, R92 ;  /* 0x0000001fff5d7819 */ /* 0x000fc8000001145c */
[----:B------:R-:W-:Y:S01]  /*07d0*/  LEA.HI R92, R93, R92, RZ, 0x2 ;  /* 0x0000005c5d5c7211 */ /* 0x000fe200078f10ff */
[----:B-1----:R-:W1:Y:S03]  /*07e0*/  LDC.64 R160, c[0x0][0x2b8] ;  /* 0x0000ae00ffa07b82 */ /* 0x002e660000000a00 */
[----:B------:R-:W-:-:S04]  /*07f0*/  LEA.HI.SX32 R207, R92, R195, 0x1e ;  /* 0x000000c35ccf7211 */ /* 0x000fc800078ff2ff */
[----:B------:R-:W-:Y:S01]  /*0800*/  IADD3 R215, R207, 0x80, RZ ;  /* 0x00000080cfd77810 */ /* 0x000fe20007ffe0ff */
[----:B--2---:R-:W2:Y:S03]  /*0810*/  LDC.64 R126, c[0x0][0x250] ;  /* 0x00009400ff7e7b82 */ /* 0x004ea60000000a00 */
[----:B------:R-:W-:Y:S01]  /*0820*/  SHF.R.U32.HI R188, RZ, 0x1d, R215 ;  /* 0x0000001dffbc7819 */ /* 0x000fe200000116d7 */
[----:B------:R-:W-:-:S04]  /*0830*/  IMAD.SHL.U32 R187, R215, 0x8, RZ ;  /* 0x00000008d7bb7824 */ /* 0x000fc800078e00ff */
[----:B------:R-:W3:Y:S01]  /*0840*/  LDC.64 R98, c[0x0][0x258] ;  /* 0x00009600ff627b82 */ /* 0x000ee20000000a00 */
[----:B------:R-:W-:-:S04]  /*0850*/  IADD3 R92, P0, R187, UR14, RZ ;  /* 0x0000000ebb5c7c10 */ /* 0x000fc8000ff1e0ff */
[----:B------:R-:W-:Y:S01]  /*0860*/  IADD3.X R93, R188, UR15, RZ, P0, !PT ;  /* 0x0000000fbc5d7c10 */ /* 0x000fe200087fe4ff */
[C---:B0-----:R-:W-:Y:S02]  /*0870*/  IMAD.WIDE.U32 R96, R215.reuse, 0x8, R162 ;  /* 0x00000008d7607825 */ /* 0x041fe400078e00a2 */
[----:B------:R-:W0:Y:S02]  /*0880*/  @P1 LDC.64 R154, c[0x0][0x2c8] ;  /* 0x0000b200ff9a1b82 */ /* 0x000e240000000a00 */
[----:B-1----:R-:W-:Y:S01]  /*0890*/  IMAD.WIDE.U32 R94, R215, 0x8, R160 ;  /* 0x00000008d75e7825 */ /* 0x002fe200078e00a0 */
[----:B------:R-:W4:Y:S04]  /*08a0*/  LDG.E.64 R92, desc[UR6][R92.64] ;  /* 0x000000065c5c7981 */ /* 0x000f28000c1e1b00 */
[----:B------:R-:W4:Y:S04]  /*08b0*/  LDG.E.64 R96, desc[UR6][R96.64] ;  /* 0x0000000660607981 */ /* 0x000f28000c1e1b00 */
[----:B------:R-:W4:Y:S01]  /*08c0*/  LDG.E.64 R94, desc[UR6][R94.64] ;  /* 0x000000065e5e7981 */ /* 0x000f22000c1e1b00 */
[----:B--2---:R-:W-:Y:S01]  /*08d0*/  IMAD.WIDE R142, R192, 0x4, R126 ;  /* 0x00000004c08e7825 */ /* 0x004fe200078e027e */
[----:B------:R-:W-:-:S04]  /*08e0*/  IADD3 R213, R207, 0x100, RZ ;  /* 0x00000100cfd57810 */ /* 0x000fc80007ffe0ff */
[----:B------:R-:W2:Y:S01]  /*08f0*/  LDG.E R206, desc[UR6][R142.64] ;  /* 0x000000068ece7981 */ /* 0x000ea2000c1e1900 */
[----:B------:R-:W-:Y:S02]  /*0900*/  IMAD.SHL.U32 R185, R213, 0x8, RZ ;  /* 0x00000008d5b97824 */ /* 0x000fe400078e00ff */
[----:B---3--:R-:W-:Y:S01]  /*0910*/  IMAD.WIDE R126, R192, 0x4, R98 ;  /* 0x00000004c07e7825 */ /* 0x008fe200078e0262 */
[----:B------:R-:W-:Y:S02]  /*0920*/  SHF.R.U32.HI R184, RZ, 0x1d, R213 ;  /* 0x0000001dffb87819 */ /* 0x000fe400000116d5 */
[----:B------:R-:W-:Y:S01]  /*0930*/  IADD3 R98, P0, R185, UR14, RZ ;  /* 0x0000000eb9627c10 */ /* 0x000fe2000ff1e0ff */
[C---:B------:R-:W-:Y:S01]  /*0940*/  IMAD.WIDE.U32 R138, R213.reuse, 0x8, R160 ;  /* 0x00000008d58a7825 */ /* 0x040fe200078e00a0 */
[----:B------:R1:W3:Y:S02]  /*0950*/  LDG.E R186, desc[UR6][R126.64] ;  /* 0x000000067eba7981 */ /* 0x0002e4000c1e1900 */
[----:B------:R-:W-:Y:S01]  /*0960*/  IADD3.X R99, R184, UR15, RZ, P0, !PT ;  /* 0x0000000fb8637c10 */ /* 0x000fe200087fe4ff */
[----:B------:R-:W-:-:S02]  /*0970*/  IMAD.WIDE.U32 R140, R213, 0x8, R162 ;  /* 0x00000008d58c7825 */ /* 0x000fc400078e00a2 */
[----:B------:R-:W3:Y:S04]  /*0980*/  LDG.E.64 R138, desc[UR6][R138.64] ;  /* 0x000000068a8a7981 */ /* 0x000ee8000c1e1b00 */
[----:B------:R-:W3:Y:S01]  /*0990*/  LDG.E.64 R98, desc[UR6][R98.64] ;  /* 0x0000000662627981 */ /* 0x000ee2000c1e1b00 */
[C---:B------:R-:W-:Y:S01]  /*09a0*/  IADD3 R209, R207.reuse, 0x180, RZ ;  /* 0x00000180cfd17810 */ /* 0x040fe20007ffe0ff */
[C---:B------:R-:W-:Y:S01]  /*09b0*/  IMAD.WIDE.U32 R148, R207.reuse, 0x8, R160 ;  /* 0x00000008cf947825 */ /* 0x040fe200078e00a0 */
[----:B------:R-:W-:Y:S01]  /*09c0*/  SHF.L.U32 R181, R207, 0x3, RZ ;  /* 0x00000003cfb57819 */ /* 0x000fe200000006ff */
[----:B------:R-:W3:Y:S01]  /*09d0*/  LDG.E.64 R140, desc[UR6][R140.64] ;  /* 0x000000068c8c7981 */ /* 0x000ee2000c1e1b00 */
[----:B------:R-:W-:Y:S01]  /*09e0*/  SHF.R.U32.HI R180, RZ, 0x1d, R207 ;  /* 0x0000001dffb47819 */ /* 0x000fe200000116cf */
[C---:B------:R-:W-:Y:S01]  /*09f0*/  IMAD.SHL.U32 R183, R209.reuse, 0x8, RZ ;  /* 0x00000008d1b77824 */ /* 0x040fe200078e00ff */
[----:B------:R-:W-:Y:S01]  /*0a00*/  SHF.R.U32.HI R182, RZ, 0x1d, R209 ;  /* 0x0000001dffb67819 */ /* 0x000fe200000116d1 */
[----:B------:R-:W-:Y:S01]  /*0a10*/  IMAD.WIDE.U32 R146, R209, 0x8, R162 ;  /* 0x00000008d1927825 */ /* 0x000fe200078e00a2 */
[----:B------:R-:W3:Y:S01]  /*0a20*/  LDG.E.64 R148, desc[UR6][R148.64] ;  /* 0x0000000694947981 */ /* 0x000ee2000c1e1b00 */
[----:B------:R-:W-:Y:S01]  /*0a30*/  IADD3 R211, R207, 0x200, RZ ;  /* 0x00000200cfd37810 */ /* 0x000fe20007ffe0ff */
[----:B-1----:R-:W1:Y:S01]  /*0a40*/  LDC.64 R126, c[0x0][0x300] ;  /* 0x0000c000ff7e7b82 */ /* 0x002e620000000a00 */
[----:B------:R-:W-:Y:S01]  /*0a50*/  IADD3 R142, P0, R183, UR14, RZ ;  /* 0x0000000eb78e7c10 */ /* 0x000fe2000ff1e0ff */
[----:B------:R-:W-:Y:S01]  /*0a60*/  IMAD.WIDE.U32 R144, R209, 0x8, R160 ;  /* 0x00000008d1907825 */ /* 0x000fe200078e00a0 */
[----:B------:R-:W3:Y:S02]  /*0a70*/  LDG.E.64 R146, desc[UR6][R146.64] ;  /* 0x0000000692927981 */ /* 0x000ee4000c1e1b00 */
[----:B------:R-:W-:-:S03]  /*0a80*/  IADD3.X R143, R182, UR15, RZ, P0, !PT ;  /* 0x0000000fb68f7c10 */ /* 0x000fc600087fe4ff */
[----:B------:R-:W3:Y:S04]  /*0a90*/  LDG.E.64 R144, desc[UR6][R144.64] ;  /* 0x0000000690907981 */ /* 0x000ee8000c1e1b00 */
[----:B------:R-:W3:Y:S01]  /*0aa0*/  LDG.E.64 R142, desc[UR6][R142.64] ;  /* 0x000000068e8e7981 */ /* 0x000ee2000c1e1b00 */
[----:B------:R-:W-:-:S04]  /*0ab0*/  IADD3 R150, P0, R181, UR14, RZ ;  /* 0x0000000eb5967c10 */ /* 0x000fc8000ff1e0ff */
[----:B------:R-:W-:Y:S01]  /*0ac0*/  IADD3.X R151, R180, UR15, RZ, P0, !PT ;  /* 0x0000000fb4977c10 */ /* 0x000fe200087fe4ff */
[----:B------:R-:W-:-:S05]  /*0ad0*/  IMAD.WIDE.U32 R152, R207, 0x8, R162 ;  /* 0x00000008cf987825 */ /* 0x000fca00078e00a2 */
[----:B------:R-:W3:Y:S04]  /*0ae0*/  LDG.E.64 R150, desc[UR6][R150.64] ;  /* 0x0000000696967981 */ /* 0x000ee8000c1e1b00 */
[----:B------:R-:W3:Y:S01]  /*0af0*/  LDG.E.64 R152, desc[UR6][R152.64] ;  /* 0x0000000698987981 */ /* 0x000ee2000c1e1b00 */
[----:B------:R-:W-:Y:S01]  /*0b00*/  IMAD.SHL.U32 R169, R207, 0x4, RZ ;  /* 0x00000004cfa97824 */ /* 0x000fe200078e00ff */
[----:B------:R-:W-:Y:S02]  /*0b10*/  SHF.R.U32.HI R216, RZ, 0x1e, R207 ;  /* 0x0000001effd87819 */ /* 0x000fe400000116cf */
[----:B------:R-:W-:Y:S02]  /*0b20*/  SHF.L.U32 R177, R211, 0x3, RZ ;  /* 0x00000003d3b17819 */ /* 0x000fe400000006ff */
[----:B------:R-:W-:-:S02]  /*0b30*/  IADD3 R166, P2, R169, UR16, RZ ;  /* 0x00000010a9a67c10 */ /* 0x000fc4000ff5e0ff */
[----:B------:R-:W-:Y:S02]  /*0b40*/  SHF.R.U32.HI R178, RZ, 0x1d, R211 ;  /* 0x0000001dffb27819 */ /* 0x000fe400000116d3 */
[----:B------:R-:W-:Y:S02]  /*0b50*/  IADD3.X R167, R216, UR17, RZ, P2, !PT ;  /* 0x00000011d8a77c10 */ /* 0x000fe400097fe4ff */
[----:B------:R-:W-:Y:S01]  /*0b60*/  IADD3 R164, P2, R177, UR14, RZ ;  /* 0x0000000eb1a47c10 */ /* 0x000fe2000ff5e0ff */
[----:B------:R-:W-:-:S04]  /*0b70*/  IMAD.WIDE.U32 R162, R211, 0x8, R162 ;  /* 0x00000008d3a27825 */ /* 0x000fc800078e00a2 */
[----:B------:R-:W-:Y:S01]  /*0b80*/  IMAD.WIDE.U32 R160, R211, 0x8, R160 ;  /* 0x00000008d3a07825 */ /* 0x000fe200078e00a0 */
[----:B------:R-:W-:Y:S01]  /*0b90*/  IADD3.X R165, R178, UR15, RZ, P2, !PT ;  /* 0x0000000fb2a57c10 */ /* 0x000fe200097fe4ff */
[----:B------:R-:W3:Y:S04]  /*0ba0*/  LDG.E.64 R162, desc[UR6][R162.64] ;  /* 0x00000006a2a27981 */ /* 0x000ee8000c1e1b00 */
[----:B------:R-:W3:Y:S04]  /*0bb0*/  LDG.E.64 R160, desc[UR6][R160.64] ;  /* 0x00000006a0a07981 */ /* 0x000ee8000c1e1b00 */
[----:B------:R-:W3:Y:S01]  /*0bc0*/  LDG.E.64 R164, desc[UR6][R164.64] ;  /* 0x00000006a4a47981 */ /* 0x000ee2000c1e1b00 */
[----:B-1----:R-:W-:Y:S01]  /*0bd0*/  ISETP.NE.U32.AND P0, PT, R126, RZ, PT ;  /* 0x000000ff7e00720c */ /* 0x002fe20003f05070 */
[----:B------:R-:W-:Y:S01]  /*0be0*/  IMAD.SHL.U32 R223, R215, 0x4, RZ ;  /* 0x00000004d7df7824 */ /* 0x000fe200078e00ff */
[----:B------:R-:W-:Y:S01]  /*0bf0*/  SHF.R.U32.HI R218, RZ, 0x1e, R215 ;  /* 0x0000001effda7819 */ /* 0x000fe200000116d7 */
[----:B-----5:R1:W5:Y:S01]  /*0c00*/  LDG.E R179, desc[UR6][R166.64] ;  /* 0x00000006a6b37981 */ /* 0x020362000c1e1900 */
[----:B------:R-:W-:-:S13]  /*0c10*/  ISETP.NE.AND.EX P0, PT, R127, RZ, PT, P0 ;  /* 0x000000ff7f00720c */ /* 0x000fda0003f05300 */
[----:B------:R-:W0:Y:S08]  /*0c20*/  @P0 LDC.64 R156, c[0x0][0x248] ;  /* 0x00009200ff9c0b82 */ /* 0x000e300000000a00 */
[----:B------:R-:W0:Y:S01]  /*0c30*/  @P0 LDC.64 R158, c[0x0][0x248] ;  /* 0x00009200ff9e0b82 */ /* 0x000e220000000a00 */
[----:B------:R-:W-:Y:S02]  /*0c40*/  IADD3 R174, P2, R223, UR16, RZ ;  /* 0x00000010dfae7c10 */ /* 0x000fe4000ff5e0ff */
[----:B------:R-:W-:Y:S01]  /*0c50*/  SHF.L.U32 R219, R209, 0x2, RZ ;  /* 0x00000002d1db7819 */ /* 0x000fe200000006ff */
[----:B------:R-:W-:Y:S01]  /*0c60*/  IMAD.SHL.U32 R221, R213, 0x4, RZ ;  /* 0x00000004d5dd7824 */ /* 0x000fe200078e00ff */
[----:B------:R-:W-:-:S02]  /*0c70*/  IADD3.X R175, R218, UR17, RZ, P2, !PT ;  /* 0x00000011daaf7c10 */ /* 0x000fc400097fe4ff */
[----:B------:R-:W-:Y:S02]  /*0c80*/  SHF.R.U32.HI R214, RZ, 0x1e, R209 ;  /* 0x0000001effd67819 */ /* 0x000fe400000116d1 */
[----:B-1----:R-:W-:Y:S02]  /*0c90*/  IADD3 R166, P2, R219, UR16, RZ ;  /* 0x00000010dba67c10 */ /* 0x002fe4000ff5e0ff */
[----:B------:R-:W-:Y:S01]  /*0ca0*/  SHF.R.U32.HI R212, RZ, 0x1e, R213 ;  /* 0x0000001effd47819 */ /* 0x000fe200000116d5 */
[----:B------:R-:W-:Y:S01]  /*0cb0*/  IMAD.SHL.U32 R217, R211, 0x4, RZ ;  /* 0x00000004d3d97824 */ /* 0x000fe200078e00ff */
[----:B------:R-:W-:Y:S01]  /*0cc0*/  IADD3.X R167, R214, UR17, RZ, P2, !PT ;  /* 0x00000011d6a77c10 */ /* 0x000fe200097fe4ff */
[----:B------:R-:W5:Y:S01]  /*0cd0*/  LDG.E R174, desc[UR6][R174.64] ;  /* 0x00000006aeae7981 */ /* 0x000f62000c1e1900 */
[----:B------:R-:W-:Y:S02]  /*0ce0*/  IADD3 R172, P3, R221, UR16, RZ ;  /* 0x00000010ddac7c10 */ /* 0x000fe4000ff7e0ff */
[----:B0-----:R-:W-:Y:S01]  /*0cf0*/  @P0 IADD3 R156, P2, R169, R156, RZ ;  /* 0x0000009ca99c0210 */ /* 0x001fe20007f5e0ff */
[----:B------:R-:W5:Y:S01]  /*0d00*/  LDG.E R166, desc[UR6][R166.64] ;  /* 0x00000006a6a67981 */ /* 0x000f62000c1e1900 */
[----:B------:R-:W-:-:S02]  /*0d10*/  IADD3.X R173, R212, UR17, RZ, P3, !PT ;  /* 0x00000011d4ad7c10 */ /* 0x000fc40009ffe4ff */
[----:B------:R-:W-:Y:S02]  /*0d20*/  @P0 IADD3.X R157, R216, R157, RZ, P2, !PT ;  /* 0x0000009dd89d0210 */ /* 0x000fe400017fe4ff */
[----:B------:R-:W-:Y:S01]  /*0d30*/  @P1 LEA R154, P3, R215, R154, 0x3 ;  /* 0x0000009ad79a1211 */ /* 0x000fe200078618ff */
[----:B------:R0:W5:Y:S01]  /*0d40*/  LDG.E R208, desc[UR6][R172.64] ;  /* 0x00000006acd07981 */ /* 0x000162000c1e1900 */
[----:B------:R-:W-:Y:S02]  /*0d50*/  @P0 IADD3 R158, P2, R223, R158, RZ ;  /* 0x0000009edf9e0210 */ /* 0x000fe40007f5e0ff */
[----:B------:R-:W-:Y:S01]  /*0d60*/  @P1 LEA.HI.X R155, R215, R155, RZ, 0x3, P3 ;  /* 0x0000009bd79b1211 */ /* 0x000fe200018f1cff */
[----:B------:R-:W5:Y:S02]  /*0d70*/  @P0 LDG.E R200, desc[UR6][R156.64] ;  /* 0x000000069cc80981 */ /* 0x000f64000c1e1900 */
[----:B------:R-:W-:Y:S02]  /*0d80*/  @P0 IMAD.X R159, R218, 0x1, R159, P2 ;  /* 0x00000001da9f0824 */ /* 0x000fe400010e069f */
[----:B------:R1:W5:Y:S01]  /*0d90*/  @P1 LDG.E.64 R128, desc[UR6][R154.64] ;  /* 0x000000069a801981 */ /* 0x000362000c1e1b00 */
[----:B0-----:R-:W0:Y:S03]  /*0da0*/  @P1 LDC.64 R172, c[0x0][0x2c8] ;  /* 0x0000b200ffac1b82 */ /* 0x001e260000000a00 */
[----:B------:R1:W5:Y:S05]  /*0db0*/  @P0 LDG.E R201, desc[UR6][R158.64] ;  /* 0x000000069ec90981 */ /* 0x00036a000c1e1900 */
[----:B-1----:R-:W1:Y:S08]  /*0dc0*/  @P0 LDC.64 R154, c[0x0][0x248] ;  /* 0x00009200ff9a0b82 */ /* 0x002e700000000a00 */
[----:B------:R-:W1:Y:S08]  /*0dd0*/  @P0 LDC.64 R158, c[0x0][0x248] ;  /* 0x00009200ff9e0b82 */ /* 0x000e700000000a00 */
[----:B------:R-:W1:Y:S01]  /*0de0*/  @P1 LDC.64 R156, c[0x0][0x2c8] ;  /* 0x0000b200ff9c1b82 */ /* 0x000e620000000a00 */
[----:B------:R-:W-:-:S02]  /*0df0*/  SHF.R.U32.HI R210, RZ, 0x1e, R211 ;  /* 0x0000001effd27819 */ /* 0x000fc400000116d3 */
[----:B------:R-:W-:Y:S02]  /*0e00*/  IADD3 R168, P4, R217, UR16, RZ ;  /* 0x00000010d9a87c10 */ /* 0x000fe4000ff9e0ff */
[C---:B0-----:R-:W-:Y:S02]  /*0e10*/  @P1 LEA R172, P3, R213.reuse, R172, 0x3 ;  /* 0x000000acd5ac1211 */ /* 0x041fe400078618ff */
[----:B------:R-:W-:Y:S02]  /*0e20*/  IADD3.X R169, R210, UR17, RZ, P4, !PT ;  /* 0x00000011d2a97c10 */ /* 0x000fe4000a7fe4ff */
[----:B------:R-:W-:Y:S02]  /*0e30*/  @P1 LEA.HI.X R173, R213, R173, RZ, 0x3, P3 ;  /* 0x000000add5ad1211 */ /* 0x000fe400018f1cff */
[----:B-1----:R-:W-:Y:S01]  /*0e40*/  @P0 IADD3 R154, P4, R219, R154, RZ ;  /* 0x0000009adb9a0210 */ /* 0x002fe20007f9e0ff */
[----:B------:R-:W5:Y:S01]  /*0e50*/  LDG.E R168, desc[UR6][R168.64] ;  /* 0x00000006a8a87981 */ /* 0x000f62000c1e1900 */
[----:B------:R-:W-:-:S02]  /*0e60*/  ISETP.NE.AND P2, PT, RZ, UR11, PT ;  /* 0x0000000bff007c0c */ /* 0x000fc4000bf45270 */
[----:B------:R-:W-:Y:S01]  /*0e70*/  @P0 IADD3 R158, P3, R221, R158, RZ ;  /* 0x0000009edd9e0210 */ /* 0x000fe20007f7e0ff */
[----:B------:R-:W-:Y:S01]  /*0e80*/  @P0 IMAD.X R155, R214, 0x1, R155, P4 ;  /* 0x00000001d69b0824 */ /* 0x000fe200020e069b */
[----:B------:R-:W5:Y:S02]  /*0e90*/  @P1 LDG.E.64 R130, desc[UR6][R172.64] ;  /* 0x00000006ac821981 */ /* 0x000f64000c1e1b00 */
[----:B------:R-:W-:Y:S02]  /*0ea0*/  @P0 IADD3.X R159, R212, R159, RZ, P3, !PT ;  /* 0x0000009fd49f0210 */ /* 0x000fe40001ffe4ff */
[----:B------:R-:W5:Y:S01]  /*0eb0*/  @P0 LDG.E R203, desc[UR6][R154.64] ;  /* 0x000000069acb0981 */ /* 0x000f62000c1e1900 */
[----:B------:R-:W-:-:S03]  /*0ec0*/  @P1 LEA R156, P3, R209, R156, 0x3 ;  /* 0x0000009cd19c1211 */ /* 0x000fc600078618ff */
[----:B------:R0:W5:Y:S01]  /*0ed0*/  @P0 LDG.E R202, desc[UR6][R158.64] ;  /* 0x000000069eca0981 */ /* 0x000162000c1e1900 */
[----:B------:R-:W-:-:S05]  /*0ee0*/  @P1 LEA.HI.X R157, R209, R157, RZ, 0x3, P3 ;  /* 0x0000009dd19d1211 */ /* 0x000fca00018f1cff */
[----:B------:R-:W5:Y:S01]  /*0ef0*/  @P1 LDG.E.64 R132, desc[UR6][R156.64] ;  /* 0x000000069c841981 */ /* 0x000f62000c1e1b00 */
[----:B----4-:R-:W-:Y:S01]  /*0f00*/  MOV R216, R92 ;  /* 0x0000005c00d87202 */ /* 0x010fe20000000f00 */
[--C-:B------:R-:W-:Y:S01]  /*0f10*/  IMAD.MOV.U32 R215, RZ, RZ, R93.reuse ;  /* 0x000000ffffd77224 */ /* 0x100fe200078e005d */
[--C-:B------:R-:W-:Y:S02]  /*0f20*/  SHF.R.U64 R226, R92, 0x10, R93.reuse ;  /* 0x000000105ce27819 */ /* 0x100fe4000000125d */
[----:B------:R-:W-:Y:S02]  /*0f30*/  SHF.R.U32.HI R218, RZ, 0x10, R93 ;  /* 0x00000010ffda7819 */ /* 0x000fe4000001165d */
[----:B------:R-:W1:Y:S01]  /*0f40*/  @P1 LDC.64 R92, c[0x0][0x2c8] ;  /* 0x0000b200ff5c1b82 */ /* 0x000e620000000a00 */
[----:B------:R-:W-:Y:S01]  /*0f50*/  MOV R225, R96 ;  /* 0x0000006000e17202 */ /* 0x000fe20000000f00 */
[--C-:B------:R-:W-:Y:S01]  /*0f60*/  IMAD.MOV.U32 R222, RZ, RZ, R97.reuse ;  /* 0x000000ffffde7224 */ /* 0x100fe200078e0061 */
[----:B------:R-:W-:-:S02]  /*0f70*/  SHF.R.U64 R227, R96, 0x10, R97 ;  /* 0x0000001060e37819 */ /* 0x000fc40000001261 */
[----:B------:R-:W-:-:S03]  /*0f80*/  SHF.R.U32.HI R224, RZ, 0x10, R97 ;  /* 0x00000010ffe07819 */ /* 0x000fc60000011661 */
[----:B------:R-:W4:Y:S01]  /*0f90*/  @P1 LDC.64 R96, c[0x0][0x2c8] ;  /* 0x0000b200ff601b82 */ /* 0x000f220000000a00 */
[----:B------:R-:W-:Y:S01]  /*0fa0*/  MOV R167, R94 ;  /* 0x0000005e00a77202 */ /* 0x000fe20000000f00 */
[--C-:B------:R-:W-:Y:S01]  /*0fb0*/  IMAD.MOV.U32 R220, RZ, RZ, R95.reuse ;  /* 0x000000ffffdc7224 */ /* 0x100fe200078e005f */
[--C-:B------:R-:W-:Y:S02]  /*0fc0*/  SHF.R.U64 R228, R94, 0x10, R95.reuse ;  /* 0x000000105ee47819 */ /* 0x100fe4000000125f */
[----:B------:R-:W-:-:S03]  /*0fd0*/  SHF.R.U32.HI R223, RZ, 0x10, R95 ;  /* 0x00000010ffdf7819 */ /* 0x000fc6000001165f */
[----:B------:R-:W3:Y:S01]  /*0fe0*/  @P0 LDC.64 R94, c[0x0][0x248] ;  /* 0x00009200ff5e0b82 */ /* 0x000ee20000000a00 */
[----:B--2---:R-:W-:Y:S01]  /*0ff0*/  FSEL R175, R206, RZ, !P2 ;  /* 0x000000ffceaf7208 */ /* 0x004fe20005000000 */
[----:B------:R-:W-:Y:S01]  /*1000*/  HADD2.F32 R218, -RZ, R218.H0_H0 ;  /* 0x200000daffda7230 */ /* 0x000fe20000004100 */
[----:B-1----:R-:W-:Y:S01]  /*1010*/  @P1 LEA R92, P4, R211, R92, 0x3 ;  /* 0x0000005cd35c1211 */ /* 0x002fe200078818ff */
[----:B------:R-:W-:-:S03]  /*1020*/  HADD2.F32 R224, -RZ, R224.H0_H0 ;  /* 0x200000e0ffe07230 */ /* 0x000fc60000004100 */
[----:B0-----:R-:W-:Y:S01]  /*1030*/  FADD.FTZ R159, -R175, R218 ;  /* 0x000000daaf9f7221 */ /* 0x001fe20000010100 */
[----:B------:R-:W-:Y:S01]  /*1040*/  @P1 LEA.HI.X R93, R211, R93, RZ, 0x3, P4 ;  /* 0x0000005dd35d1211 */ /* 0x000fe200020f1cff */
[----:B------:R-:W-:Y:S01]  /*1050*/  HADD2.F32 R212, -RZ, R223.H0_H0 ;  /* 0x200000dfffd47230 */ /* 0x000fe20000004100 */
[----:B----4-:R-:W-:-:S03]  /*1060*/  @P1 LEA R96, P3, R207, R96, 0x3 ;  /* 0x00000060cf601211 */ /* 0x010fc600078618ff */
[----:B------:R0:W5:Y:S01]  /*1070*/  @P1 LDG.E.64 R136, desc[UR6][R92.64] ;  /* 0x000000065c881981 */ /* 0x000162000c1e1b00 */
[----:B---3--:R-:W-:Y:S01]  /*1080*/  FMUL.FTZ R159, R186, R159 ;  /* 0x0000009fba9f7220 */ /* 0x008fe20000410000 */
[----:B------:R-:W-:Y:S01]  /*1090*/  HADD2.F32 R158, -RZ, R215.H0_H0 ;  /* 0x200000d7ff9e7230 */ /* 0x000fe20000004100 */
[----:B------:R-:W-:Y:S01]  /*10a0*/  @P1 LEA.HI.X R97, R207, R97, RZ, 0x3, P3 ;  /* 0x00000061cf611211 */ /* 0x000fe200018f1cff */
[----:B------:R-:W-:Y:S01]  /*10b0*/  FADD.FTZ R100, R212, R100 ;  /* 0x00000064d4647221 */ /* 0x000fe20000010000 */
[----:B------:R-:W-:Y:S01]  /*10c0*/  FFMA.FTZ R101, R159, R212, R101 ;  /* 0x000000d49f657223 */ /* 0x000fe20000010065 */
[----:B0-----:R-:W-:Y:S01]  /*10d0*/  FMUL.FTZ R92, R67, R224 ;  /* 0x000000e0435c7220 */ /* 0x001fe20000410000 */
[----:B------:R-:W-:Y:S01]  /*10e0*/  @P0 IADD3 R94, P3, R217, R94, RZ ;  /* 0x0000005ed95e0210 */ /* 0x000fe20007f7e0ff */
[----:B------:R0:W5:Y:S01]  /*10f0*/  @P1 LDG.E.64 R134, desc[UR6][R96.64] ;  /* 0x0000000660861981 */ /* 0x000162000c1e1b00 */
[----:B------:R-:W-:Y:S01]  /*1100*/  FADD.FTZ R157, -R175, R158 ;  /* 0x0000009eaf9d7221 */ /* 0x000fe20000010100 */
[----:B------:R-:W-:Y:S01]  /*1110*/  FFMA.FTZ R212, R87, R212, R92 ;  /* 0x000000d457d47223 */ /* 0x000fe2000001005c */
[----:B------:R-:W-:Y:S01]  /*1120*/  IMAD.MOV.U32 R92, RZ, RZ, R138 ;  /* 0x000000ffff5c7224 */ /* 0x000fe200078e008a */
[----:B------:R-:W-:Y:S01]  /*1130*/  @P0 IADD3.X R95, R210, R95, RZ, P3, !PT ;  /* 0x0000005fd25f0210 */ /* 0x000fe20001ffe4ff */
[----:B------:R-:W-:-:S02]  /*1140*/  HADD2.F32 R207, -RZ, R222.H0_H0 ;  /* 0x200000deffcf7230 */ /* 0x000fc40000004100 */
[----:B------:R-:W-:Y:S01]  /*1150*/  FMUL.FTZ R172, R186, R157 ;  /* 0x0000009dbaac7220 */ /* 0x000fe20000410000 */
[----:B------:R-:W-:Y:S02]  /*1160*/  MOV R154, R99 ;  /* 0x00000063009a7202 */ /* 0x000fe40000000f00 */
[----:B------:R-:W-:Y:S02]  /*1170*/  SHF.R.U64 R209, R140, 0x10, R141 ;  /* 0x000000108cd17819 */ /* 0x000fe4000000128d */
[--C-:B0-----:R-:W-:Y:S01]  /*1180*/  SHF.R.U64 R97, R98, 0x10, R99.reuse ;  /* 0x0000001062617819 */ /* 0x101fe20000001263 */
[----:B------:R-:W-:Y:S01]  /*1190*/  IMAD.MOV.U32 R96, RZ, RZ, R98 ;  /* 0x000000ffff607224 */ /* 0x000fe200078e0062 */
[----:B------:R-:W-:Y:S01]  /*11a0*/  SHF.R.U32.HI R98, RZ, 0x10, R99 ;  /* 0x00000010ff627819 */ /* 0x000fe20000011663 */
[----:B------:R-:W-:Y:S01]  /*11b0*/  HADD2.F32 R99, -RZ, R92.H0_H0 ;  /* 0x2000005cff637230 */ /* 0x000fe20000004100 */
[----:B------:R0:W5:Y:S01]  /*11c0*/  @P0 LDG.E R204, desc[UR6][R94.64] ;  /* 0x000000065ecc0981 */ /* 0x000162000c1e1900 */
[----:B------:R-:W-:-:S02]  /*11d0*/  HADD2.F32 R92, -RZ, R97.H0_H0 ;  /* 0x20000061ff5c7230 */ /* 0x000fc40000004100 */
[-C--:B------:R-:W-:Y:S01]  /*11e0*/  FMUL.FTZ R93, R66, R207.reuse ;  /* 0x000000cf425d7220 */ /* 0x080fe20000410000 */
[----:B------:R-:W-:Y:S01]  /*11f0*/  FADD.FTZ R102, R207, R102 ;  /* 0x00000066cf667221 */ /* 0x000fe20000010000 */
[----:B------:R-:W-:Y:S01]  /*1200*/  FFMA.FTZ R103, R172, R207, R103 ;  /* 0x000000cfac677223 */ /* 0x000fe20000010067 */
[----:B------:R-:W-:Y:S01]  /*1210*/  SHF.R.U64 R207, R138, 0x10, R139 ;  /* 0x000000108acf7819 */ /* 0x000fe2000000128b */
[----:B------:R-:W-:Y:S01]  /*1220*/  HADD2.F32 R209, -RZ, R209.H0_H0 ;  /* 0x200000d1ffd17230 */ /* 0x000fe20000004100 */
[----:B------:R-:W-:Y:S02]  /*1230*/  SHF.R.U32.HI R138, RZ, 0x10, R141 ;  /* 0x00000010ff8a7819 */ /* 0x000fe4000001168d */
[----:B0-----:R-:W-:Y:S01]  /*1240*/  MOV R95, R141 ;  /* 0x0000008d005f7202 */ /* 0x001fe20000000f00 */
[----:B------:R-:W-:Y:S01]  /*1250*/  FADD.FTZ R141, -R175, R92 ;  /* 0x0000005caf8d7221 */ /* 0x000fe20000010100 */
[----:B------:R-:W-:Y:S02]  /*1260*/  HADD2.F32 R207, -RZ, R207.H0_H0 ;  /* 0x200000cfffcf7230 */ /* 0x000fe40000004100 */
[----:B------:R-:W-:Y:S01]  /*1270*/  FMUL.FTZ R92, R61, R209 ;  /* 0x000000d13d5c7220 */ /* 0x000fe20000410000 */
[----:B------:R-:W-:Y:S01]  /*1280*/  FMUL.FTZ R214, R186, R141 ;  /* 0x0000008dbad67220 */ /* 0x000fe20000410000 */
[----:B------:R-:W-:-:S02]  /*1290*/  HADD2.F32 R173, -RZ, R220.H0_H0 ;  /* 0x200000dcffad7230 */ /* 0x000fc40000004100 */
[----:B------:R-:W-:Y:S01]  /*12a0*/  FADD.FTZ R32, R207, R32 ;  /* 0x00000020cf207221 */ /* 0x000fe20000010000 */
[-C--:B------:R-:W-:Y:S01]  /*12b0*/  FFMA.FTZ R23, R214, R207.reuse, R23 ;  /* 0x000000cfd6177223 */ /* 0x080fe20000010017 */
[----:B------:R-:W-:Y:S01]  /*12c0*/  FFMA.FTZ R207, R81, R207, R92 ;  /* 0x000000cf51cf7223 */ /* 0x000fe2000001005c */
[----:B------:R-:W-:Y:S02]  /*12d0*/  HADD2.F32 R92, -RZ, R98.H0_H0 ;  /* 0x20000062ff5c7230 */ /* 0x000fe40000004100 */
[----:B------:R-:W-:Y:S02]  /*12e0*/  HADD2.F32 R96, -RZ, R96.H0_H0 ;  /* 0x20000060ff607230 */ /* 0x000fe40000004100 */
[----:B------:R-:W-:Y:S01]  /*12f0*/  FADD.FTZ R104, R173, R104 ;  /* 0x00000068ad687221 */ /* 0x000fe20000010000 */
[-C--:B------:R-:W-:Y:S01]  /*1300*/  FFMA.FTZ R105, R172, R173.reuse, R105 ;  /* 0x000000adac697223 */ /* 0x080fe20000010069 */
[----:B------:R-:W-:Y:S01]  /*1310*/  FFMA.FTZ R173, R86, R173, R93 ;  /* 0x000000ad56ad7223 */ /* 0x000fe2000001005d */
[----:B------:R-:W-:-:S02]  /*1320*/  IMAD.MOV.U32 R94, RZ, RZ, R140 ;  /* 0x000000ffff5e7224 */ /* 0x000fc400078e008c */
[C---:B------:R-:W-:Y:S01]  /*1330*/  FADD.FTZ R157, -R175.reuse, R92 ;  /* 0x0000005caf9d7221 */ /* 0x040fe20000010100 */
[----:B------:R-:W-:Y:S01]  /*1340*/  MOV R93, R139 ;  /* 0x0000008b005d7202 */ /* 0x000fe20000000f00 */
[----:B------:R-:W-:Y:S01]  /*1350*/  FADD.FTZ R97, -R175, R96 ;  /* 0x00000060af617221 */ /* 0x000fe20000010100 */
[----:B------:R-:W-:Y:S01]  /*1360*/  HADD2.F32 R154, -RZ, R154.H0_H0 ;  /* 0x2000009aff9a7230 */ /* 0x000fe20000004100 */
[----:B------:R-:W-:Y:S01]  /*1370*/  SHF.R.U32.HI R156, RZ, 0x10, R139 ;  /* 0x00000010ff9c7819 */ /* 0x000fe2000001168b */
[----:B------:R-:W-:Y:S02]  /*1380*/  HADD2.F32 R96, -RZ, R138.H0_H0 ;  /* 0x2000008aff607230 */ /* 0x000fe40000004100 */
[----:B------:R-:W-:Y:S01]  /*1390*/  FMUL.FTZ R157, R186, R157 ;  /* 0x0000009dba9d7220 */ /* 0x000fe20000410000 */
[----:B------:R-:W-:Y:S02]  /*13a0*/  HADD2.F32 R139, -RZ, R94.H0_H0 ;  /* 0x2000005eff8b7230 */ /* 0x000fe40000004100 */
[----:B------:R-:W-:-:S02]  /*13b0*/  HADD2.F32 R155, -RZ, R93.H0_H0 ;  /* 0x2000005dff9b7230 */ /* 0x000fc40000004100 */
[----:B------:R-:W-:Y:S01]  /*13c0*/  FADD.FTZ R93, -R175, R154 ;  /* 0x0000009aaf5d7221 */ /* 0x000fe20000010100 */
[-C--:B------:R-:W-:Y:S01]  /*13d0*/  FMUL.FTZ R154, R63, R96.reuse ;  /* 0x000000603f9a7220 */ /* 0x080fe20000410000 */
[----:B------:R-:W-:Y:S01]  /*13e0*/  FADD.FTZ R15, R96, R15 ;  /* 0x0000000f600f7221 */ /* 0x000fe20000010000 */
[C---:B------:R-:W-:Y:S01]  /*13f0*/  FFMA.FTZ R8, R157.reuse, R96, R8 ;  /* 0x000000609d087223 */ /* 0x040fe20000010008 */
[----:B------:R-:W-:Y:S01]  /*1400*/  FMUL.FTZ R210, R186, R97 ;  /* 0x00000061bad27220 */ /* 0x000fe20000410000 */
[----:B------:R-:W-:Y:S02]  /*1410*/  IMAD.MOV.U32 R96, RZ, RZ, R142 ;  /* 0x000000ffff607224 */ /* 0x000fe400078e008e */
[----:B------:R-:W-:Y:S01]  /*1420*/  FMUL.FTZ R97, R60, R139 ;  /* 0x0000008b3c617220 */ /* 0x000fe20000410000 */
[----:B------:R-:W-:Y:S01]  /*1430*/  HADD2.F32 R94, -RZ, R156.H0_H0 ;  /* 0x2000009cff5e7230 */ /* 0x000fe20000004100 */
[----:B------:R-:W-:Y:S02]  /*1440*/  SHF.R.U64 R98, R142, 0x10, R143 ;  /* 0x000000108e627819 */ /* 0x000fe4000000128f */
[----:B------:R-:W-:Y:S01]  /*1450*/  FFMA.FTZ R158, R80, R99, R97 ;  /* 0x00000063509e7223 */ /* 0x000fe20000010061 */
[----:B------:R-:W-:Y:S01]  /*1460*/  HADD2.F32 R96, -RZ, R96.H0_H0 ;  /* 0x20000060ff607230 */ /* 0x000fe20000004100 */
[----:B------:R-:W-:Y:S01]  /*1470*/  SHF.R.U64 R97, R146, 0x10, R147 ;  /* 0x0000001092617819 */ /* 0x000fe20000001293 */
[----:B------:R-:W-:Y:S01]  /*1480*/  FADD.FTZ R35, R94, R35 ;  /* 0x000000235e237221 */ /* 0x000fe20000010000 */
[-C--:B------:R-:W-:Y:S01]  /*1490*/  FFMA.FTZ R21, R157, R94.reuse, R21 ;  /* 0x0000005e9d157223 */ /* 0x080fe20000010015 */
[----:B------:R-:W-:Y:S01]  /*14a0*/  FFMA.FTZ R154, R83, R94, R154 ;  /* 0x0000005e539a7223 */ /* 0x000fe2000001009a */
[----:B------:R-:W-:-:S02]  /*14b0*/  HADD2.F32 R95, -RZ, R95.H0_H0 ;  /* 0x2000005fff5f7230 */ /* 0x000fc40000004100 */
[----:B------:R-:W-:Y:S01]  /*14c0*/  FMUL.FTZ R156, R186, R93 ;  /* 0x0000005dba9c7220 */ /* 0x000fe20000410000 */
[----:B------:R-:W-:Y:S02]  /*14d0*/  IMAD.MOV.U32 R94, RZ, RZ, R146 ;  /* 0x000000ffff5e7224 */ /* 0x000fe400078e0092 */
[----:B------:R-:W-:Y:S01]  /*14e0*/  FADD.FTZ R36, R139, R36 ;  /* 0x000000248b247221 */ /* 0x000fe20000010000 */
[----:B------:R-:W-:Y:S01]  /*14f0*/  FFMA.FTZ R9, R210, R139, R9 ;  /* 0x0000008bd2097223 */ /* 0x000fe20000010009 */
[----:B------:R-:W-:Y:S01]  /*1500*/  SHF.R.U64 R138, R144, 0x10, R145 ;  /* 0x00000010908a7819 */ /* 0x000fe20000001291 */
[----:B------:R-:W-:Y:S02]  /*1510*/  HADD2.F32 R98, -RZ, R98.H0_H0 ;  /* 0x20000062ff627230 */ /* 0x000fe40000004100 */
[----:B------:R-:W-:Y:S01]  /*1520*/  FADD.FTZ R139, -R175, R96 ;  /* 0x00000060af8b7221 */ /* 0x000fe20000010100 */
[----:B------:R-:W-:Y:S02]  /*1530*/  HADD2.F32 R96, -RZ, R97.H0_H0 ;  /* 0x20000061ff607230 */ /* 0x000fe40000004100 */
[----:B------:R-:W-:Y:S01]  /*1540*/  FMUL.FTZ R93, R62, R95 ;  /* 0x0000005f3e5d7220 */ /* 0x000fe20000410000 */
[----:B------:R-:W-:-:S02]  /*1550*/  IMAD.MOV.U32 R92, RZ, RZ, R144 ;  /* 0x000000ffff5c7224 */ /* 0x000fc400078e0090 */
[----:B------:R-:W-:Y:S01]  /*1560*/  FADD.FTZ R17, R95, R17 ;  /* 0x000000115f117221 */ /* 0x000fe20000010000 */
[----:B------:R-:W-:Y:S01]  /*1570*/  FFMA.FTZ R7, R156, R95, R7 ;  /* 0x0000005f9c077223 */ /* 0x000fe20000010007 */
[----:B------:R-:W-:Y:S01]  /*1580*/  HADD2.F32 R94, -RZ, R94.H0_H0 ;  /* 0x2000005eff5e7230 */ /* 0x000fe20000004100 */
[----:B------:R-:W-:Y:S01]  /*1590*/  MOV R95, R147 ;  /* 0x00000093005f7202 */ /* 0x000fe20000000f00 */
[----:B------:R-:W-:Y:S01]  /*15a0*/  HADD2.F32 R138, -RZ, R138.H0_H0 ;  /* 0x2000008aff8a7230 */ /* 0x000fe20000004100 */
[----:B------:R-:W-:Y:S01]  /*15b0*/  SHF.R.U32.HI R142, RZ, 0x10, R147 ;  /* 0x00000010ff8e7819 */ /* 0x000fe20000011693 */
[----:B------:R-:W-:Y:S01]  /*15c0*/  FADD.FTZ R147, -R175, R98 ;  /* 0x00000062af937221 */ /* 0x000fe20000010100 */
[----:B------:R-:W-:Y:S01]  /*15d0*/  SHF.R.U32.HI R141, RZ, 0x10, R143 ;  /* 0x00000010ff8d7819 */ /* 0x000fe2000001168f */
[----:B------:R-:W-:Y:S01]  /*15e0*/  FMUL.FTZ R98, R57, R96 ;  /* 0x0000006039627220 */ /* 0x000fe20000410000 */
[----:B------:R-:W-:Y:S01]  /*15f0*/  FADD.FTZ R22, R99, R22 ;  /* 0x0000001663167221 */ /* 0x000fe20000010000 */
[----:B------:R-:W-:Y:S01]  /*1600*/  FFMA.FTZ R31, R210, R99, R31 ;  /* 0x00000063d21f7223 */ /* 0x000fe2000001001f */
[----:B------:R-:W-:Y:S01]  /*1610*/  FADD.FTZ R26, R155, R26 ;  /* 0x0000001a9b1a7221 */ /* 0x000fe20000010000 */
[----:B------:R-:W-:Y:S01]  /*1620*/  FFMA.FTZ R34, R156, R155, R34 ;  /* 0x0000009b9c227223 */ /* 0x000fe20000010022 */
[----:B------:R-:W-:-:S02]  /*1630*/  HADD2.F32 R92, -RZ, R92.H0_H0 ;  /* 0x2000005cff5c7230 */ /* 0x000fc40000004100 */
[----:B------:R-:W-:Y:S01]  /*1640*/  FFMA.FTZ R155, R82, R155, R93 ;  /* 0x0000009b529b7223 */ /* 0x000fe2000001005d */
[----:B------:R-:W-:Y:S01]  /*1650*/  MOV R99, R143 ;  /* 0x0000008f00637202 */ /* 0x000fe20000000f00 */
[----:B------:R-:W-:Y:S01]  /*1660*/  FMUL.FTZ R139, R186, R139 ;  /* 0x0000008bba8b7220 */ /* 0x000fe20000410000 */
[----:B------:R-:W-:Y:S01]  /*1670*/  FMUL.FTZ R97, R56, R94 ;  /* 0x0000005e38617220 */ /* 0x000fe20000410000 */
[----:B------:R-:W-:Y:S02]  /*1680*/  MOV R93, R145 ;  /* 0x00000091005d7202 */ /* 0x000fe40000000f00 */
[----:B------:R-:W-:Y:S01]  /*1690*/  SHF.R.U32.HI R144, RZ, 0x10, R145 ;  /* 0x00000010ff907819 */ /* 0x000fe20000011691 */
[----:B------:R-:W-:Y:S01]  /*16a0*/  FFMA.FTZ R145, R77, R138, R98 ;  /* 0x0000008a4d917223 */ /* 0x000fe20000010062 */
[----:B------:R-:W-:Y:S02]  /*16b0*/  HADD2.F32 R98, -RZ, R141.H0_H0 ;  /* 0x2000008dff627230 */ /* 0x000fe40000004100 */
[----:B------:R-:W-:Y:S01]  /*16c0*/  FADD.FTZ R19, R92, R19 ;  /* 0x000000135c137221 */ /* 0x000fe20000010000 */
[-C--:B------:R-:W-:Y:S01]  /*16d0*/  FFMA.FTZ R38, R139, R92.reuse, R38 ;  /* 0x0000005c8b267223 */ /* 0x080fe20000010026 */
[----:B------:R-:W-:Y:S01]  /*16e0*/  FFMA.FTZ R140, R76, R92, R97 ;  /* 0x0000005c4c8c7223 */ /* 0x000fe20000010061 */
[----:B------:R-:W-:-:S02]  /*16f0*/  HADD2.F32 R92, -RZ, R99.H0_H0 ;  /* 0x20000063ff5c7230 */ /* 0x000fc40000004100 */
[C---:B------:R-:W-:Y:S01]  /*1700*/  FADD.FTZ R141, -R175.reuse, R98 ;  /* 0x00000062af8d7221 */ /* 0x040fe20000010100 */
[----:B------:R-:W-:Y:S02]  /*1710*/  HADD2.F32 R143, -RZ, R93.H0_H0 ;  /* 0x2000005dff8f7230 */ /* 0x000fe40000004100 */
[----:B------:R-:W-:Y:S01]  /*1720*/  FADD.FTZ R93, -R175, R92 ;  /* 0x0000005caf5d7221 */ /* 0x000fe20000010100 */
[----:B------:R-:W-:Y:S02]  /*1730*/  HADD2.F32 R92, -RZ, R142.H0_H0 ;  /* 0x2000008eff5c7230 */ /* 0x000fe40000004100 */
[C---:B------:R-:W-:Y:S01]  /*1740*/  FMUL.FTZ R141, R186.reuse, R141 ;  /* 0x0000008dba8d7220 */ /* 0x040fe20000410000 */
[----:B------:R-:W-:Y:S02]  /*1750*/  HADD2.F32 R95, -RZ, R95.H0_H0 ;  /* 0x2000005fff5f7230 */ /* 0x000fe40000004100 */
[----:B------:R-:W-:Y:S01]  /*1760*/  FMUL.FTZ R147, R186, R147 ;  /* 0x00000093ba937220 */ /* 0x000fe20000410000 */
[-C--:B------:R-:W-:Y:S01]  /*1770*/  FMUL.FTZ R98, R59, R92.reuse ;  /* 0x0000005c3b627220 */ /* 0x080fe20000410000 */
[----:B------:R-:W-:Y:S01]  /*1780*/  FADD.FTZ R11, R92, R11 ;  /* 0x0000000b5c0b7221 */ /* 0x000fe20000010000 */
[----:B------:R-:W-:Y:S01]  /*1790*/  FFMA.FTZ R4, R141, R92, R4 ;  /* 0x0000005c8d047223 */ /* 0x000fe20000010004 */
[----:B------:R-:W-:Y:S01]  /*17a0*/  IMAD.MOV.U32 R92, RZ, RZ, R148 ;  /* 0x000000ffff5c7224 */ /* 0x000fe200078e0094 */
[----:B------:R-:W-:Y:S01]  /*17b0*/  SHF.R.U64 R97, R150, 0x10, R151 ;  /* 0x0000001096617819 */ /* 0x000fe20000001297 */
[----:B------:R-:W-:Y:S01]  /*17c0*/  FMUL.FTZ R142, R186, R93 ;  /* 0x0000005dba8e7220 */ /* 0x000fe20000410000 */
[----:B------:R-:W-:Y:S01]  /*17d0*/  FADD.FTZ R16, R209, R16 ;  /* 0x00000010d1107221 */ /* 0x000fe20000010000 */
[----:B------:R-:W-:Y:S01]  /*17e0*/  FFMA.FTZ R10, R214, R209, R10 ;  /* 0x000000d1d60a7223 */ /* 0x000fe2000001000a */
[----:B------:R-:W-:Y:S01]  /*17f0*/  FADD.FTZ R43, R94, R43 ;  /* 0x0000002b5e2b7221 */ /* 0x000fe20000010000 */
[----:B------:R-:W-:Y:S01]  /*1800*/  FFMA.FTZ R5, R139, R94, R5 ;  /* 0x0000005e8b057223 */ /* 0x000fe20000010005 */
[----:B------:R-:W-:Y:S01]  /*1810*/  SHF.R.U64 R99, R148, 0x10, R149 ;  /* 0x0000001094637819 */ /* 0x000fe20000001295 */
[----:B------:R-:W-:Y:S01]  /*1820*/  FADD.FTZ R39, R138, R39 ;  /* 0x000000278a277221 */ /* 0x000fe20000010000 */
[C---:B------:R-:W-:Y:S01]  /*1830*/  FFMA.FTZ R20, R147.reuse, R138, R20 ;  /* 0x0000008a93147223 */ /* 0x040fe20000010014 */
[----:B------:R-:W-:Y:S01]  /*1840*/  FMUL.FTZ R93, R58, R95 ;  /* 0x0000005f3a5d7220 */ /* 0x000fe20000410000 */
[----:B------:R-:W-:Y:S01]  /*1850*/  FADD.FTZ R13, R96, R13 ;  /* 0x0000000d600d7221 */ /* 0x000fe20000010000 */
[----:B------:R-:W-:Y:S01]  /*1860*/  FFMA.FTZ R6, R147, R96, R6 ;  /* 0x0000006093067223 */ /* 0x000fe20000010006 */
[----:B------:R-:W-:Y:S01]  /*1870*/  IMAD.MOV.U32 R94, RZ, RZ, R152 ;  /* 0x000000ffff5e7224 */ /* 0x000fe200078e0098 */
[----:B------:R-:W-:Y:S01]  /*1880*/  SHF.R.U64 R138, R152, 0x10, R153 ;  /* 0x00000010988a7819 */ /* 0x000fe20000001299 */
[----:B------:R-:W-:-:S02]  /*1890*/  HADD2.F32 R209, -RZ, R92.H0_H0 ;  /* 0x2000005cffd17230 */ /* 0x000fc40000004100 */
[----:B------:R-:W-:Y:S01]  /*18a0*/  FADD.FTZ R14, R95, R14 ;  /* 0x0000000e5f0e7221 */ /* 0x000fe20000010000 */
[----:B------:R-:W-:Y:S02]  /*18b0*/  IMAD.MOV.U32 R96, RZ, RZ, R150 ;  /* 0x000000ffff607224 */ /* 0x000fe400078e0096 */
[C---:B------:R-:W-:Y:S01]  /*18c0*/  FFMA.FTZ R3, R142.reuse, R95, R3 ;  /* 0x0000005f8e037223 */ /* 0x040fe20000010003 */
[----:B------:R-:W-:Y:S02]  /*18d0*/  HADD2.F32 R92, -RZ, R97.H0_H0 ;  /* 0x20000061ff5c7230 */ /* 0x000fe40000004100 */
[----:B------:R-:W-:Y:S01]  /*18e0*/  FADD.FTZ R25, R143, R25 ;  /* 0x000000198f197221 */ /* 0x000fe20000010000 */
[----:B------:R-:W-:Y:S01]  /*18f0*/  FFMA.FTZ R41, R142, R143, R41 ;  /* 0x0000008f8e297223 */ /* 0x000fe20000010029 */
[----:B------:R-:W-:Y:S01]  /*1900*/  MOV R95, R153 ;  /* 0x00000099005f7202 */ /* 0x000fe20000000f00 */
[----:B------:R-:W-:Y:S01]  /*1910*/  FFMA.FTZ R143, R78, R143, R93 ;  /* 0x0000008f4e8f7223 */ /* 0x000fe2000001005d */
[----:B------:R-:W-:Y:S01]  /*1920*/  SHF.R.U32.HI R148, RZ, 0x10, R153 ;  /* 0x00000010ff947819 */ /* 0x000fe20000011699 */
[----:B------:R-:W-:Y:S01]  /*1930*/  HADD2.F32 R153, -RZ, R99.H0_H0 ;  /* 0x20000063ff997230 */ /* 0x000fe20000004100 */
[----:B------:R-:W-:Y:S01]  /*1940*/  MOV R93, R149 ;  /* 0x00000095005d7202 */ /* 0x000fe20000000f00 */
[----:B------:R-:W-:Y:S01]  /*1950*/  HADD2.F32 R144, -RZ, R144.H0_H0 ;  /* 0x20000090ff907230 */ /* 0x000fe20000004100 */
[----:B------:R-:W-:Y:S01]  /*1960*/  SHF.R.U32.HI R213, RZ, 0x10, R149 ;  /* 0x00000010ffd57819 */ /* 0x000fe20000011695 */
[----:B------:R-:W-:-:S02]  /*1970*/  HADD2.F32 R99, -RZ, R94.H0_H0 ;  /* 0x2000005eff637230 */ /* 0x000fc40000004100 */
[----:B------:R-:W-:Y:S01]  /*1980*/  FADD.FTZ R149, -R175, R92 ;  /* 0x0000005caf957221 */ /* 0x000fe20000010100 */
[----:B------:R-:W-:Y:S02]  /*1990*/  HADD2.F32 R96, -RZ, R96.H0_H0 ;  /* 0x20000060ff607230 */ /* 0x000fe40000004100 */
[----:B------:R-:W-:Y:S02]  /*19a0*/  HADD2.F32 R94, -RZ, R138.H0_H0 ;  /* 0x2000008aff5e7230 */ /* 0x000fe40000004100 */
[----:B------:R-:W-:Y:S01]  /*19b0*/  FADD.FTZ R42, R144, R42 ;  /* 0x0000002a902a7221 */ /* 0x000fe20000010000 */
[-C--:B------:R-:W-:Y:S01]  /*19c0*/  FFMA.FTZ R18, R141, R144.reuse, R18 ;  /* 0x000000908d127223 */ /* 0x080fe20000010012 */
[----:B------:R-:W-:Y:S01]  /*19d0*/  FMUL.FTZ R152, R186, R149 ;  /* 0x00000095ba987220 */ /* 0x000fe20000410000 */
[----:B------:R-:W-:Y:S01]  /*19e0*/  FFMA.FTZ R144, R79, R144, R98 ;  /* 0x000000904f907223 */ /* 0x000fe20000010062 */
[----:B------:R-:W-:Y:S01]  /*19f0*/  SHF.R.U32.HI R146, RZ, 0x10, R151 ;  /* 0x00000010ff927819 */ /* 0x000fe20000011697 */
[----:B------:R-:W-:Y:S01]  /*1a00*/  FADD.FTZ R97, -R175, R96 ;  /* 0x00000060af617221 */ /* 0x000fe20000010100 */
[----:B------:R-:W-:Y:S01]  /*1a10*/  FMUL.FTZ R92, R69, R94 ;  /* 0x0000005e455c7220 */ /* 0x000fe20000410000 */
[----:B------:R-:W-:Y:S01]  /*1a20*/  MOV R98, R151 ;  /* 0x0000009700627202 */ /* 0x000fe20000000f00 */
[----:B------:R-:W-:Y:S01]  /*1a30*/  FADD.FTZ R124, R153, R124 ;  /* 0x0000007c997c7221 */ /* 0x000fe20000010000 */
[----:B------:R-:W-:Y:S01]  /*1a40*/  FFMA.FTZ R125, R152, R153, R125 ;  /* 0x00000099987d7223 */ /* 0x000fe2000001007d */
[----:B------:R-:W-:Y:S01]  /*1a50*/  FMUL.FTZ R138, R186, R97 ;  /* 0x00000061ba8a7220 */ /* 0x000fe20000410000 */
[----:B------:R-:W-:Y:S01]  /*1a60*/  FFMA.FTZ R153, R89, R153, R92 ;  /* 0x0000009959997223 */ /* 0x000fe2000001005c */
[----:B------:R-:W-:Y:S01]  /*1a70*/  FMUL.FTZ R97, R68, R99 ;  /* 0x0000006344617220 */ /* 0x000fe20000410000 */
[----:B------:R-:W-:-:S02]  /*1a80*/  HADD2.F32 R92, -RZ, R146.H0_H0 ;  /* 0x20000092ff5c7230 */ /* 0x000fc40000004100 */
[----:B------:R-:W-:Y:S02]  /*1a90*/  HADD2.F32 R98, -RZ, R98.H0_H0 ;  /* 0x20000062ff627230 */ /* 0x000fe40000004100 */
[----:B------:R-:W-:Y:S01]  /*1aa0*/  FADD.FTZ R176, R209, R176 ;  /* 0x000000b0d1b07221 */ /* 0x000fe20000010000 */
[-C--:B------:R-:W-:Y:S01]  /*1ab0*/  FFMA.FTZ R196, R138, R209.reuse, R196 ;  /* 0x000000d18ac47223 */ /* 0x080fe200000100c4 */
[----:B------:R-:W-:Y:S01]  /*1ac0*/  FFMA.FTZ R209, R88, R209, R97 ;  /* 0x000000d158d17223 */ /* 0x000fe20000010061 */
[----:B------:R-:W-:Y:S02]  /*1ad0*/  HADD2.F32 R211, -RZ, R93.H0_H0 ;  /* 0x2000005dffd37230 */ /* 0x000fe40000004100 */
[C---:B------:R-:W-:Y:S01]  /*1ae0*/  FADD.FTZ R97, -R175.reuse, R92 ;  /* 0x0000005caf617221 */ /* 0x040fe20000010100 */
[----:B------:R-:W-:Y:S01]  /*1af0*/  FADD.FTZ R93, -R175, R98 ;  /* 0x00000062af5d7221 */ /* 0x000fe20000010100 */
[----:B------:R-:W-:Y:S02]  /*1b00*/  HADD2.F32 R96, -RZ, R148.H0_H0 ;  /* 0x20000094ff607230 */ /* 0x000fe40000004100 */
[----:B------:R-:W-:-:S02]  /*1b10*/  HADD2.F32 R95, -RZ, R95.H0_H0 ;  /* 0x2000005fff5f7230 */ /* 0x000fc40000004100 */
[C---:B------:R-:W-:Y:S01]  /*1b20*/  FMUL.FTZ R218, R186.reuse, R97 ;  /* 0x00000061bada7220 */ /* 0x040fe20000410000 */
[----:B------:R-:W-:Y:S01]  /*1b30*/  FMUL.FTZ R220, R186, R93 ;  /* 0x0000005dbadc7220 */ /* 0x000fe20000410000 */
[----:B------:R-:W-:Y:S02]  /*1b40*/  IMAD.MOV.U32 R146, RZ, RZ, R165 ;  /* 0x000000ffff927224 */ /* 0x000fe400078e00a5 */
[-C--:B------:R-:W-:Y:S01]  /*1b50*/  FMUL.FTZ R92, R71, R96.reuse ;  /* 0x00000060475c7220 */ /* 0x080fe20000410000 */
[----:B------:R-:W-:Y:S02]  /*1b60*/  HADD2.F32 R216, -RZ, R216.H0_H0 ;  /* 0x200000d8ffd87230 */ /* 0x000fe40000004100 */
[----:B------:R-:W-:Y:S01]  /*1b70*/  FADD.FTZ R114, R96, R114 ;  /* 0x0000007260727221 */ /* 0x000fe20000010000 */
[----:B------:R-:W-:Y:S01]  /*1b80*/  FFMA.FTZ R115, R218, R96, R115 ;  /* 0x00000060da737223 */ /* 0x000fe20000010073 */
[----:B------:R-:W-:Y:S01]  /*1b90*/  MOV R97, R162 ;  /* 0x000000a200617202 */ /* 0x000fe20000000f00 */
[-C--:B------:R-:W-:Y:S01]  /*1ba0*/  FMUL.FTZ R93, R70, R95.reuse ;  /* 0x0000005f465d7220 */ /* 0x080fe20000410000 */
[----:B------:R-:W-:Y:S01]  /*1bb0*/  FADD.FTZ R118, R95, R118 ;  /* 0x000000765f767221 */ /* 0x000fe20000010000 */
[----:B------:R-:W-:Y:S01]  /*1bc0*/  FFMA.FTZ R119, R220, R95, R119 ;  /* 0x0000005fdc777223 */ /* 0x000fe20000010077 */
[----:B------:R-:W-:Y:S01]  /*1bd0*/  IMAD.MOV.U32 R96, RZ, RZ, R160 ;  /* 0x000000ffff607224 */ /* 0x000fe200078e00a0 */
[----:B------:R-:W-:Y:S01]  /*1be0*/  MOV R95, R164 ;  /* 0x000000a4005f7202 */ /* 0x000fe20000000f00 */
[----:B------:R-:W-:-:S02]  /*1bf0*/  HADD2.F32 R150, -RZ, R146.H0_H0 ;  /* 0x20000092ff967230 */ /* 0x000fc40000004100 */
[----:B------:R-:W-:Y:S01]  /*1c00*/  FADD.FTZ R169, -R175, R216 ;  /* 0x000000d8afa97221 */ /* 0x000fe20000010100 */
[----:B------:R-:W-:Y:S02]  /*1c10*/  HADD2.F32 R225, -RZ, R225.H0_H0 ;  /* 0x200000e1ffe17230 */ /* 0x000fe40000004100 */
[----:B------:R-:W-:Y:S01]  /*1c20*/  FADD.FTZ R170, R99, R170 ;  /* 0x000000aa63aa7221 */ /* 0x000fe20000010000 */
[C---:B------:R-:W-:Y:S01]  /*1c30*/  FFMA.FTZ R171, R138.reuse, R99, R171 ;  /* 0x000000638aab7223 */ /* 0x040fe200000100ab */
[----:B------:R-:W-:Y:S02]  /*1c40*/  HADD2.F32 R98, -RZ, R97.H0_H0 ;  /* 0x20000061ff627230 */ /* 0x000fe40000004100 */
[----:B------:R-:W-:Y:S01]  /*1c50*/  FADD.FTZ R146, RZ, R209 ;  /* 0x000000d1ff927221 */ /* 0x000fe20000010000 */
[----:B------:R-:W-:Y:S02]  /*1c60*/  HADD2.F32 R99, -RZ, R96.H0_H0 ;  /* 0x20000060ff637230 */ /* 0x000fe40000004100 */
[----:B------:R-:W-:Y:S01]  /*1c70*/  FFMA.FTZ R97, R138, R209, RZ ;  /* 0x000000d18a617223 */ /* 0x000fe200000100ff */
[----:B------:R-:W-:-:S02]  /*1c80*/  HADD2.F32 R216, -RZ, R226.H0_H0 ;  /* 0x200000e2ffd87230 */ /* 0x000fc40000004100 */
[----:B------:R-:W-:Y:S01]  /*1c90*/  FADD.FTZ R120, R211, R120 ;  /* 0x00000078d3787221 */ /* 0x000fe20000010000 */
[----:B------:R-:W-:Y:S02]  /*1ca0*/  HADD2.F32 R213, -RZ, R213.H0_H0 ;  /* 0x200000d5ffd57230 */ /* 0x000fe40000004100 */
[----:B------:R-:W-:Y:S01]  /*1cb0*/  FFMA.FTZ R121, R220, R211, R121 ;  /* 0x000000d3dc797223 */ /* 0x000fe20000010079 */
[----:B------:R-:W-:Y:S02]  /*1cc0*/  HADD2.F32 R96, -RZ, R95.H0_H0 ;  /* 0x2000005fff607230 */ /* 0x000fe40000004100 */
[----:B------:R-:W-:Y:S01]  /*1cd0*/  FMUL.FTZ R206, R186, R169 ;  /* 0x000000a9bace7220 */ /* 0x000fe20000410000 */
[----:B------:R-:W-:Y:S02]  /*1ce0*/  HADD2.F32 R167, -RZ, R167.H0_H0 ;  /* 0x200000a7ffa77230 */ /* 0x000fe40000004100 */
[----:B------:R-:W-:Y:S01]  /*1cf0*/  FFMA.FTZ R211, R90, R211, R93 ;  /* 0x000000d35ad37223 */ /* 0x000fe2000001005d */
[----:B------:R-:W-:Y:S01]  /*1d00*/  FADD.FTZ R146, R153, R146 ;  /* 0x0000009299927221 */ /* 0x000fe20000010000 */
[----:B------:R-:W-:Y:S01]  /*1d10*/  FMUL.FTZ R169, R64, R225 ;  /* 0x000000e140a97220 */ /* 0x000fe20000410000 */
[----:B------:R-:W-:Y:S01]  /*1d20*/  FFMA.FTZ R97, R152, R153, R97 ;  /* 0x0000009998617223 */ /* 0x000fe20000010061 */
[----:B------:R-:W-:-:S02]  /*1d30*/  HADD2.F32 R226, -RZ, R227.H0_H0 ;  /* 0x200000e3ffe27230 */ /* 0x000fc40000004100 */
[----:B------:R-:W-:Y:S01]  /*1d40*/  FADD.FTZ R227, -R175, R216 ;  /* 0x000000d8afe37221 */ /* 0x000fe20000010100 */
[----:B------:R-:W-:Y:S01]  /*1d50*/  FADD.FTZ R116, R213, R116 ;  /* 0x00000074d5747221 */ /* 0x000fe20000010000 */
[----:B------:R-:W-:Y:S01]  /*1d60*/  FFMA.FTZ R117, R218, R213, R117 ;  /* 0x000000d5da757223 */ /* 0x000fe20000010075 */
[----:B------:R-:W-:Y:S01]  /*1d70*/  FADD.FTZ R149, -R175, R96 ;  /* 0x00000060af957221 */ /* 0x000fe20000010100 */
[----:B------:R-:W-:Y:S01]  /*1d80*/  FADD.FTZ R112, R167, R112 ;  /* 0x00000070a7707221 */ /* 0x000fe20000010000 */
[----:B------:R-:W-:Y:S01]  /*1d90*/  FFMA.FTZ R113, R206, R167, R113 ;  /* 0x000000a7ce717223 */ /* 0x000fe20000010071 */
[----:B------:R-:W-:Y:S01]  /*1da0*/  FFMA.FTZ R213, R91, R213, R92 ;  /* 0x000000d55bd57223 */ /* 0x000fe2000001005c */
        /* <DEDUP_REMOVED lines=28> */
[----:B------:R-:W-:Y:S01]  /*1f70*/  SHF.R.U64 R148, R164, 0x10, R165 ;  /* 0x00000010a4947819 */ /* 0x000fe200000012a5 */
[----:B------:R-:W-:Y:S01]  /*1f80*/  FADD.FTZ R96, R207, R96 ;  /* 0x00000060cf607221 */ /* 0x000fe20000010000 */
[----:B------:R-:W-:Y:S01]  /*1f90*/  FFMA.FTZ R97, R214, R207, R97 ;  /* 0x000000cfd6617223 */ /* 0x000fe20000010061 */
[----:B------:R-:W-:Y:S01]  /*1fa0*/  SHF.R.U64 R215, R160, 0x10, R161 ;  /* 0x00000010a0d77819 */ /* 0x000fe200000012a1 */
[----:B------:R-:W-:Y:S01]  /*1fb0*/  HADD2.F32 R151, -RZ, R162.H0_H0 ;  /* 0x200000a2ff977230 */ /* 0x000fe20000004100 */
[----:B------:R-:W-:Y:S01]  /*1fc0*/  SHF.R.U32.HI R160, RZ, 0x10, R165 ;  /* 0x00000010ffa07819 */ /* 0x000fe200000116a5 */
[----:B------:R-:W-:-:S02]  /*1fd0*/  HADD2.F32 R162, -RZ, R92.H0_H0 ;  /* 0x2000005cffa27230 */ /* 0x000fc40000004100 */
[----:B------:R-:W-:Y:S01]  /*1fe0*/  FADD.FTZ R99, R155, R96 ;  /* 0x000000609b637221 */ /* 0x000fe20000010000 */
[----:B------:R-:W-:Y:S01]  /*1ff0*/  FFMA.FTZ R92, R156, R155, R97 ;  /* 0x0000009b9c5c7223 */ /* 0x000fe20000010061 */
[----:B------:R-:W-:Y:S01]  /*2000*/  FADD.FTZ R122, R94, R122 ;  /* 0x0000007a5e7a7221 */ /* 0x000fe20000010000 */
[----:B------:R-:W-:Y:S01]  /*2010*/  FFMA.FTZ R123, R152, R94, R123 ;  /* 0x0000005e987b7223 */ /* 0x000fe2000001007b */
[----:B------:R-:W-:Y:S02]  /*2020*/  HADD2.F32 R148, -RZ, R148.H0_H0 ;  /* 0x20000094ff947230 */ /* 0x000fe40000004100 */
[----:B------:R-:W-:Y:S02]  /*2030*/  IMAD.MOV.U32 R94, RZ, RZ, R163 ;  /* 0x000000ffff5e7224 */ /* 0x000fe400078e00a3 */
[----:B------:R-:W-:Y:S01]  /*2040*/  FADD.FTZ R99, R154, R99 ;  /* 0x000000639a637221 */ /* 0x000fe20000010000 */
[----:B------:R-:W-:Y:S02]  /*2050*/  HADD2.F32 R160, -RZ, R160.H0_H0 ;  /* 0x200000a0ffa07230 */ /* 0x000fe40000004100 */
[----:B------:R-:W-:Y:S01]  /*2060*/  FFMA.FTZ R92, R157, R154, R92 ;  /* 0x0000009a9d5c7223 */ /* 0x000fe2000001005c */
[----:B------:R-:W-:Y:S01]  /*2070*/  SHF.R.U32.HI R93, RZ, 0x10, R163 ;  /* 0x00000010ff5d7819 */ /* 0x000fe200000116a3 */
[----:B------:R-:W-:Y:S01]  /*2080*/  FADD.FTZ R165, -R175, R148 ;  /* 0x00000094afa57221 */ /* 0x000fe20000010100 */
[----:B------:R-:W-:Y:S01]  /*2090*/  FADD.FTZ R46, R98, R46 ;  /* 0x0000002e622e7221 */ /* 0x000fe20000010000 */
[----:B------:R-:W-:Y:S01]  /*20a0*/  FFMA.FTZ R45, R149, R98, R45 ;  /* 0x00000062952d7223 */ /* 0x000fe2000001002d */
[----:B------:R-:W-:-:S02]  /*20b0*/  HADD2.F32 R98, -RZ, R94.H0_H0 ;  /* 0x2000005eff627230 */ /* 0x000fc40000004100 */
[----:B------:R-:W-:Y:S01]  /*20c0*/  FADD.FTZ R163, -R175, R160 ;  /* 0x000000a0afa37221 */ /* 0x000fe20000010100 */
[----:B------:R-:W-:Y:S01]  /*20d0*/  FADD.FTZ R94, R140, R99 ;  /* 0x000000638c5e7221 */ /* 0x000fe20000010000 */
[----:B------:R-:W-:Y:S01]  /*20e0*/  FFMA.FTZ R92, R139, R140, R92 ;  /* 0x0000008c8b5c7223 */ /* 0x000fe2000001005c */
[----:B------:R-:W-:Y:S01]  /*20f0*/  FADD.FTZ R95, -R175, R150 ;  /* 0x00000096af5f7221 */ /* 0x000fe20000010100 */
[----:B------:R-:W-:Y:S02]  /*2100*/  HADD2.F32 R160, -RZ, R215.H0_H0 ;  /* 0x200000d7ffa07230 */ /* 0x000fe40000004100 */
[----:B------:R-:W-:Y:S01]  /*2110*/  FMUL.FTZ R148, R53, R151 ;  /* 0x0000009735947220 */ /* 0x000fe20000410000 */
[----:B------:R-:W-:Y:S01]  /*2120*/  FMUL.FTZ R150, R186, R165 ;  /* 0x000000a5ba967220 */ /* 0x000fe20000410000 */
[----:B------:R-:W-:Y:S02]  /*2130*/  HADD2.F32 R96, -RZ, R93.H0_H0 ;  /* 0x2000005dff607230 */ /* 0x000fe40000004100 */
[----:B------:R-:W-:Y:S01]  /*2140*/  FADD.FTZ R94, R145, R94 ;  /* 0x0000005e915e7221 */ /* 0x000fe20000010000 */
[----:B------:R-:W-:Y:S01]  /*2150*/  FFMA.FTZ R93, R147, R145, R92 ;  /* 0x00000091935d7223 */ /* 0x000fe2000001005c */
[----:B------:R-:W-:Y:S01]  /*2160*/  FADD.FTZ R47, R160, R47 ;  /* 0x0000002fa02f7221 */ /* 0x000fe20000010000 */
[-C--:B------:R-:W-:Y:S01]  /*2170*/  FFMA.FTZ R148, R73, R160.reuse, R148 ;  /* 0x000000a049947223 */ /* 0x080fe20000010094 */
[----:B------:R-:W-:Y:S01]  /*2180*/  FFMA.FTZ R33, R150, R160, R33 ;  /* 0x000000a096217223 */ /* 0x000fe20000010021 */
[----:B------:R-:W-:Y:S01]  /*2190*/  FMUL.FTZ R160, R186, R95 ;  /* 0x0000005fbaa07220 */ /* 0x000fe20000410000 */
[----:B------:R-:W-:Y:S01]  /*21a0*/  FADD.FTZ R95, R143, R94 ;  /* 0x0000005e8f5f7221 */ /* 0x000fe20000010000 */
[----:B------:R-:W-:-:S03]  /*21b0*/  FFMA.FTZ R92, R142, R143, R93 ;  /* 0x0000008f8e5c7223 */ /* 0x000fc6000001005d */
[----:B------:R-:W-:Y:S01]  /*21c0*/  FADD.FTZ R95, R144, R95 ;  /* 0x0000005f905f7221 */ /* 0x000fe20000010000 */
[----:B------:R-:W-:Y:S01]  /*21d0*/  FFMA.FTZ R92, R141, R144, R92 ;  /* 0x000000908d5c7223 */ /* 0x000fe2000001005c */
[----:B------:R-:W-:Y:S01]  /*21e0*/  FADD.FTZ R48, R151, R48 ;  /* 0x0000003097307221 */ /* 0x000fe20000010000 */
[----:B------:R-:W-:Y:S01]  /*21f0*/  FFMA.FTZ R49, R150, R151, R49 ;  /* 0x0000009796317223 */ /* 0x000fe20000010031 */
[----:B------:R-:W-:Y:S02]  /*2200*/  HADD2.F32 R161, -RZ, R161.H0_H0 ;  /* 0x200000a1ffa17230 */ /* 0x000fe40000004100 */
[----:B------:R-:W-:Y:S01]  /*2210*/  FMUL.FTZ R151, R54, R98 ;  /* 0x0000006236977220 */ /* 0x000fe20000410000 */
[----:B------:R-:W-:Y:S01]  /*2220*/  FADD.FTZ R95, R146, R95 ;  /* 0x0000005f925f7221 */ /* 0x000fe20000010000 */
[----:B------:R-:W-:Y:S01]  /*2230*/  FFMA.FTZ R93, R149, R146, R92 ;  /* 0x00000092955d7223 */ /* 0x000fe2000001005c */
[----:B------:R-:W-:Y:S01]  /*2240*/  FMUL.FTZ R164, R55, R96 ;  /* 0x0000006037a47220 */ /* 0x000fe20000410000 */
[-C--:B------:R-:W-:Y:S01]  /*2250*/  FFMA.FTZ R151, R74, R161.reuse, R151 ;  /* 0x000000a14a977223 */ /* 0x080fe20000010097 */
[----:B------:R-:W-:Y:S01]  /*2260*/  FADD.FTZ R92, R95, R148 ;  /* 0x000000945f5c7221 */ /* 0x000fe20000010000 */
[----:B------:R-:W-:Y:S01]  /*2270*/  FFMA.FTZ R93, R150, R148, R93 ;  /* 0x00000094965d7223 */ /* 0x000fe2000001005d */
[----:B------:R-:W-:Y:S01]  /*2280*/  FADD.FTZ R27, R161, R27 ;  /* 0x0000001ba11b7221 */ /* 0x000fe20000010000 */
[----:B------:R-:W-:Y:S01]  /*2290*/  FFMA.FTZ R30, R160, R161, R30 ;  /* 0x000000a1a01e7223 */ /* 0x000fe2000001001e */
[----:B------:R-:W-:Y:S01]  /*22a0*/  UMOV UR4, 0xffffffff ;  /* 0xffffffff00047882 */ /* 0x000fe20000000000 */
[----:B------:R-:W-:Y:S01]  /*22b0*/  FMUL.FTZ R163, R186, R163 ;  /* 0x000000a3baa37220 */ /* 0x000fe20000410000 */
[----:B------:R-:W-:Y:S01]  /*22c0*/  FFMA.FTZ R161, R75, R162, R164 ;  /* 0x000000a24ba17223 */ /* 0x000fe200000100a4 */
        /* <DEDUP_REMOVED lines=38> */
.L_x_2228:
        /* <DEDUP_REMOVED lines=13> */
.L_x_2206:
        /* <DEDUP_REMOVED lines=8> */
[----:B------:R-:W-:Y:S02]  /*2680*/  @!P3 IADD3 R92, R92, 0x4, RZ ;  /* 0x000000045c5cb810 */ /* 0x000fe40007ffe0ff */
[----:B------:R-:W-:-:S05]  /*2690*/  @P1 SHF.R.U32.HI R164, RZ, 0x10, R129 ;  /* 0x00000010ffa41819 */ /* 0x000fca0000011681 */
[----:B------:R-:W-:Y:S01]  /*26a0*/  @P1 HADD2.F32 R164, -RZ, R164.H0_H0 ;  /* 0x200000a4ffa41230 */ /* 0x000fe20000004100 */
        /* <DEDUP_REMOVED lines=17> */
[----:B------:R-:W-:Y:S02]  /*27c0*/  FSEL R95, R95, RZ, !P2 ;  /* 0x000000ff5f5f7208 */ /* 0x000fe40005000000 */
[----:B------:R-:W-:Y:S01]  /*27d0*/  @P1 HADD2.F32 R93, -RZ, R92.H0_H0 ;  /* 0x2000005cff5d1230 */ /* 0x000fe20000004100 */
[----:B------:R-:W-:Y:S02]  /*27e0*/  LOP3.LUT P2, RZ, R179, 0xff, RZ, 0xc0, !PT ;  /* 0x000000ffb3ff7812 */ /* 0x000fe4000784c0ff */
[-CC-:B------:R-:W-:Y:S01]  /*27f0*/  FFMA.FTZ R138, R138, R94.reuse, R95.reuse ;  /* 0x0000005e8a8a7223 */ /* 0x180fe2000001005f */
[-CC-:B------:R-:W-:Y:S01]  /*2800*/  FFMA.FTZ R152, R152, R94.reuse, R95.reuse ;  /* 0x0000005e98987223 */ /* 0x180fe2000001005f */
[-CC-:B------:R-:W-:Y:S01]  /*2810*/  FFMA.FTZ R159, R159, R94.reuse, R95.reuse ;  /* 0x0000005e9f9f7223 */ /* 0x180fe2000001005f */
[-C--:B------:R-:W-:Y:S01]  /*2820*/  FFMA.FTZ R218, R218, R94.reuse, R95 ;  /* 0x0000005edada7223 */ /* 0x080fe2000001005f */
[----:B------:R-:W-:Y:S01]  /*2830*/  FADD.FTZ R209, R209, -R138 ;  /* 0x8000008ad1d17221 */ /* 0x000fe20000010000 */
[----:B------:R-:W-:Y:S01]  /*2840*/  FADD.FTZ R153, R153, -R152 ;  /* 0x8000009899997221 */ /* 0x000fe20000010000 */
[----:B------:R-:W-:Y:S01]  /*2850*/  FADD.FTZ R165, R212, -R159 ;  /* 0x8000009fd4a57221 */ /* 0x000fe20000010000 */
[----:B------:R-:W-:Y:S01]  /*2860*/  @P1 SHF.R.U32.HI R152, RZ, 0x10, R135 ;  /* 0x00000010ff981819 */ /* 0x000fe20000011687 */
[----:B------:R-:W-:Y:S01]  /*2870*/  FMUL.FTZ R92, R186, R209 ;  /* 0x000000d1ba5c7220 */ /* 0x000fe20000410000 */
[----:B------:R-:W-:Y:S01]  /*2880*/  FFMA.FTZ R206, R206, R94, R95 ;  /* 0x0000005ecece7223 */ /* 0x000fe2000001005f */
[----:B------:R-:W-:-:S02]  /*2890*/  @P1 HADD2.F32 R159, -RZ, R98.H0_H0 ;  /* 0x20000062ff9f1230 */ /* 0x000fc40000004100 */
[-CC-:B------:R-:W-:Y:S01]  /*28a0*/  FFMA.FTZ R220, R220, R94.reuse, R95.reuse ;  /* 0x0000005edcdc7223 */ /* 0x180fe2000001005f */
[-C--:B------:R-:W-:Y:S01]  /*28b0*/  FFMA.FTZ R216, R216, R94.reuse, R95 ;  /* 0x0000005ed8d87223 */ /* 0x080fe2000001005f */
[----:B------:R-:W-:Y:S01]  /*28c0*/  FADD.FTZ R213, R213, -R218 ;  /* 0x800000dad5d57221 */ /* 0x000fe20000010000 */
[----:B------:R-:W-:Y:S02]  /*28d0*/  @P1 HADD2.F32 R98, -RZ, R96.H0_H0 ;  /* 0x20000060ff621230 */ /* 0x000fe40000004100 */
[----:B------:R-:W-:Y:S01]  /*28e0*/  @P1 FADD.FTZ R92, R92, R93 ;  /* 0x0000005d5c5c1221 */ /* 0x000fe20000010000 */
[----:B------:R-:W-:Y:S01]  /*28f0*/  FMUL.FTZ R96, R186, R153 ;  /* 0x00000099ba607220 */ /* 0x000fe20000410000 */
[----:B------:R-:W-:Y:S01]  /*2900*/  @P1 SHF.R.U64 R138, R128, 0x10, R129 ;  /* 0x00000010808a1819 */ /* 0x000fe20000001281 */
[----:B------:R-:W-:Y:S01]  /*2910*/  FADD.FTZ R167, R167, -R206 ;  /* 0x800000cea7a77221 */ /* 0x000fe20000010000 */
[----:B------:R-:W-:Y:S02]  /*2920*/  @P1 HADD2.F32 R153, -RZ, R152.H0_H0 ;  /* 0x20000098ff991230 */ /* 0x000fe40000004100 */
[----:B------:R-:W-:Y:S01]  /*2930*/  FADD.FTZ R97, R211, -R220 ;  /* 0x800000dcd3617221 */ /* 0x000fe20000010000 */
[----:B------:R-:W-:Y:S01]  /*2940*/  FADD.FTZ R169, R169, -R216 ;  /* 0x800000d8a9a97221 */ /* 0x000fe20000010000 */
[----:B------:R-:W-:Y:S01]  /*2950*/  FMUL.FTZ R206, R186, R213 ;  /* 0x000000d5bace7220 */ /* 0x000fe20000410000 */
[----:B------:R-:W-:Y:S01]  /*2960*/  FMUL.FTZ R93, R92, UR19 ;  /* 0x000000135c5d7c20 */ /* 0x000fe20008410000 */
[----:B------:R-:W-:Y:S01]  /*2970*/  @P1 FADD.FTZ R96, R96, R159 ;  /* 0x0000009f60601221 */ /* 0x000fe20000010000 */
[----:B------:R-:W-:Y:S01]  /*2980*/  FFMA.FTZ R172, R172, R94, R95 ;  /* 0x0000005eacac7223 */ /* 0x000fe2000001005f */
[----:B------:R-:W-:-:S02]  /*2990*/  @P1 HADD2.F32 R138, -RZ, R138.H0_H0 ;  /* 0x2000008aff8a1230 */ /* 0x000fc40000004100 */
[C---:B------:R-:W-:Y:S01]  /*29a0*/  FMUL.FTZ R97, R186.reuse, R97 ;  /* 0x00000061ba617220 */ /* 0x040fe20000410000 */
[----:B------:R-:W-:Y:S01]  /*29b0*/  FMUL.FTZ R209, R186, R169 ;  /* 0x000000a9bad17220 */ /* 0x000fe20000410000 */
[----:B------:R-:W-:Y:S02]  /*29c0*/  @P1 IMAD.MOV.U32 R152, RZ, RZ, R129 ;  /* 0x000000ffff981224 */ /* 0x000fe400078e0081 */
[----:B------:R-:W-:Y:S01]  /*29d0*/  @P1 FADD.FTZ R206, R206, R153 ;  /* 0x00000099cece1221 */ /* 0x000fe20000010000 */
[----:B------:R-:W-:Y:S01]  /*29e0*/  FFMA.FTZ R214, R214, R94, R95 ;  /* 0x0000005ed6d67223 */ /* 0x000fe2000001005f */
[----:B------:R-:W-:Y:S01]  /*29f0*/  FMUL.FTZ R153, R96, UR19 ;  /* 0x0000001360997c20 */ /* 0x000fe20008410000 */
[----:B------:R-:W-:Y:S01]  /*2a00*/  FSEL R99, R93, RZ, P2 ;  /* 0x000000ff5d637208 */ /* 0x000fe20001000000 */
[----:B------:R-:W-:Y:S01]  /*2a10*/  FADD.FTZ R173, R173, -R172 ;  /* 0x800000acadad7221 */ /* 0x000fe20000010000 */
[----:B------:R-:W-:Y:S01]  /*2a20*/  @P0 FSEL R93, R93, RZ, P6 ;  /* 0x000000ff5d5d0208 */ /* 0x000fe20003000000 */
[----:B------:R-:W-:Y:S01]  /*2a30*/  @P1 FADD.FTZ R97, R97, R98 ;  /* 0x0000006261611221 */ /* 0x000fe20000010000 */
[----:B------:R-:W-:Y:S01]  /*2a40*/  LOP3.LUT P2, RZ, R179, 0xff0000, RZ, 0xc0, !PT ;  /* 0x00ff0000b3ff7812 */ /* 0x000fe2000784c0ff */
[----:B------:R-:W-:Y:S01]  /*2a50*/  @P1 FADD.FTZ R209, R209, R138 ;  /* 0x0000008ad1d11221 */ /* 0x000fe20000010000 */
[----:B------:R-:W-:Y:S01]  /*2a60*/  LOP3.LUT P6, RZ, R179, 0xff000000, RZ, 0xc0, !PT ;  /* 0xff000000b3ff7812 */ /* 0x000fe200078cc0ff */
[----:B------:R-:W-:Y:S01]  /*2a70*/  FADD.FTZ R179, R207, -R214 ;  /* 0x800000d6cfb37221 */ /* 0x000fe20000010000 */
[----:B------:R-:W-:Y:S01]  /*2a80*/  @P1 MOV R98, R128 ;  /* 0x0000008000621202 */ /* 0x000fe20000000f00 */
[----:B------:R-:W-:-:S02]  /*2a90*/  @P1 HADD2.F32 R138, -RZ, R152.H0_H0 ;  /* 0x20000098ff8a1230 */ /* 0x000fc40000004100 */
[----:B------:R-:W-:Y:S01]  /*2aa0*/  FMUL.FTZ R207, R186, R173 ;  /* 0x000000adbacf7220 */ /* 0x000fe20000410000 */
[----:B------:R-:W-:Y:S01]  /*2ab0*/  FSEL R212, R153, RZ, P5 ;  /* 0x000000ff99d47208 */ /* 0x000fe20002800000 */
[-C--:B------:R-:W-:Y:S01]  /*2ac0*/  FFMA.FTZ R156, R156, R94.reuse, R95 ;  /* 0x0000005e9c9c7223 */ /* 0x080fe2000001005f */
[----:B------:R-:W-:Y:S01]  /*2ad0*/  @P0 LOP3.LUT P5, RZ, R200, 0xff00, RZ, 0xc0, !PT ;  /* 0x0000ff00c8ff0812 */ /* 0x000fe200078ac0ff */
[----:B------:R-:W-:Y:S01]  /*2ae0*/  FMUL.FTZ R152, R97, UR19 ;  /* 0x0000001361987c20 */ /* 0x000fe20008410000 */
[--C-:B------:R-:W-:Y:S01]  /*2af0*/  @P1 SHF.R.U64 R214, R130, 0x10, R131.reuse ;  /* 0x0000001082d61819 */ /* 0x100fe20000001283 */
[----:B------:R-:W-:Y:S02]  /*2b00*/  @P1 HADD2.F32 R98, -RZ, R98.H0_H0 ;  /* 0x20000062ff621230 */ /* 0x000fe40000004100 */
[----:B------:R-:W-:Y:S01]  /*2b10*/  @P1 FADD.FTZ R207, R207, R138 ;  /* 0x0000008acfcf1221 */ /* 0x000fe20000010000 */
[----:B------:R-:W-:Y:S01]  /*2b20*/  FMUL.FTZ R175, R186, R167 ;  /* 0x000000a7baaf7220 */ /* 0x000fe20000410000 */
[----:B------:R-:W-:Y:S01]  /*2b30*/  @P0 FSEL R138, R153, RZ, P5 ;  /* 0x000000ff998a0208 */ /* 0x000fe20002800000 */
[----:B------:R-:W-:Y:S01]  /*2b40*/  @P1 HADD2.F32 R214, -RZ, R214.H0_H0 ;  /* 0x200000d6ffd61230 */ /* 0x000fe20000004100 */
[----:B------:R-:W-:Y:S01]  /*2b50*/  @P0 LOP3.LUT P5, RZ, R200, 0xff0000, RZ, 0xc0, !PT ;  /* 0x00ff0000c8ff0812 */ /* 0x000fe200078ac0ff */
[----:B------:R-:W-:Y:S01]  /*2b60*/  FADD.FTZ R205, R155, -R156 ;  /* 0x8000009c9bcd7221 */ /* 0x000fe20000010000 */
[C---:B------:R-:W-:Y:S01]  /*2b70*/  FMUL.FTZ R169, R186.reuse, R165 ;  /* 0x000000a5baa97220 */ /* 0x040fe20000410000 */
[----:B------:R-:W-:Y:S01]  /*2b80*/  FMUL.FTZ R167, R186, R179 ;  /* 0x000000b3baa77220 */ /* 0x000fe20000410000 */
[----:B------:R-:W-:Y:S01]  /*2b90*/  @P1 IMAD.MOV.U32 R156, RZ, RZ, R131 ;  /* 0x000000ffff9c1224 */ /* 0x000fe200078e0083 */
[----:B------:R-:W-:Y:S01]  /*2ba0*/  FSEL R211, R152, RZ, P2 ;  /* 0x000000ff98d37208 */ /* 0x000fe20001000000 */
[----:B------:R-:W-:Y:S01]  /*2bb0*/  FMUL.FTZ R213, R206, UR19 ;  /* 0x00000013ced57c20 */ /* 0x000fe20008410000 */
[----:B------:R-:W-:Y:S01]  /*2bc0*/  FMUL.FTZ R173, R209, UR19 ;  /* 0x00000013d1ad7c20 */ /* 0x000fe20008410000 */
[----:B------:R-:W-:Y:S01]  /*2bd0*/  @P1 FADD.FTZ R175, R175, R98 ;  /* 0x00000062afaf1221 */ /* 0x000fe20000010000 */
[----:B------:R-:W-:Y:S01]  /*2be0*/  LOP3.LUT P2, RZ, R174, 0xff00, RZ, 0xc0, !PT ;  /* 0x0000ff00aeff7812 */ /* 0x000fe2000784c0ff */
[----:B------:R-:W-:Y:S01]  /*2bf0*/  FMUL.FTZ R172, R207, UR19 ;  /* 0x00000013cfac7c20 */ /* 0x000fe20008410000 */
[----:B------:R-:W-:Y:S01]  /*2c00*/  @P0 FSEL R98, R152, RZ, P5 ;  /* 0x000000ff98620208 */ /* 0x000fe20002800000 */
[----:B------:R-:W-:Y:S01]  /*2c10*/  @P1 FADD.FTZ R169, R169, R164 ;  /* 0x000000a4a9a91221 */ /* 0x000fe20000010000 */
[----:B------:R-:W-:Y:S01]  /*2c20*/  LOP3.LUT P5, RZ, R174, 0xff0000, RZ, 0xc0, !PT ;  /* 0x00ff0000aeff7812 */ /* 0x000fe200078ac0ff */
[----:B------:R-:W-:Y:S01]  /*2c30*/  @P1 FADD.FTZ R167, R167, R214 ;  /* 0x000000d6a7a71221 */ /* 0x000fe20000010000 */
[-CC-:B------:R-:W-:Y:S01]  /*2c40*/  FFMA.FTZ R155, R210, R94.reuse, R95.reuse ;  /* 0x0000005ed29b7223 */ /* 0x180fe2000001005f */
[----:B------:R-:W-:Y:S01]  /*2c50*/  @P1 HADD2.F32 R156, -RZ, R156.H0_H0 ;  /* 0x2000009cff9c1230 */ /* 0x000fe20000004100 */
[----:B------:R-:W-:Y:S01]  /*2c60*/  FSEL R152, R213, RZ, P6 ;  /* 0x000000ffd5987208 */ /* 0x000fe20003000000 */
[-C--:B------:R-:W-:Y:S01]  /*2c70*/  FFMA.FTZ R157, R157, R94.reuse, R95 ;  /* 0x0000005e9d9d7223 */ /* 0x080fe2000001005f */
[----:B------:R-:W-:Y:S01]  /*2c80*/  FSEL R162, R173, RZ, P2 ;  /* 0x000000ffada27208 */ /* 0x000fe20001000000 */
[----:B------:R-:W-:Y:S01]  /*2c90*/  FMUL.FTZ R205, R186, R205 ;  /* 0x000000cdbacd7220 */ /* 0x000fe20000410000 */
[C---:B------:R-:W-:Y:S01]  /*2ca0*/  LOP3.LUT P6, RZ, R174.reuse, 0xff, RZ, 0xc0, !PT ;  /* 0x000000ffaeff7812 */ /* 0x040fe200078cc0ff */
[----:B------:R-:W-:Y:S01]  /*2cb0*/  FMUL.FTZ R179, R175, UR19 ;  /* 0x00000013afb37c20 */ /* 0x000fe20008410000 */
[----:B------:R-:W-:Y:S01]  /*2cc0*/  LOP3.LUT P2, RZ, R174, 0xff000000, RZ, 0xc0, !PT ;  /* 0xff000000aeff7812 */ /* 0x000fe2000784c0ff */
[----:B------:R-:W-:Y:S01]  /*2cd0*/  FMUL.FTZ R174, R169, UR19 ;  /* 0x00000013a9ae7c20 */ /* 0x000fe20008410000 */
[----:B------:R-:W-:Y:S01]  /*2ce0*/  FSEL R164, R172, RZ, P5 ;  /* 0x000000ffaca47208 */ /* 0x000fe20002800000 */
[----:B------:R-:W-:Y:S01]  /*2cf0*/  FMUL.FTZ R153, R167, UR19 ;  /* 0x00000013a7997c20 */ /* 0x000fe20008410000 */
[----:B------:R-:W-:Y:S01]  /*2d00*/  FADD.FTZ R155, R158, -R155 ;  /* 0x8000009b9e9b7221 */ /* 0x000fe20000010000 */
[----:B------:R-:W-:Y:S01]  /*2d10*/  LOP3.LUT P5, RZ, R208, 0xff00, RZ, 0xc0, !PT ;  /* 0x0000ff00d0ff7812 */ /* 0x000fe200078ac0ff */
[----:B------:R-:W-:Y:S01]  /*2d20*/  FFMA.FTZ R158, R147, R94, R95 ;  /* 0x0000005e939e7223 */ /* 0x000fe2000001005f */
[----:B------:R-:W-:Y:S01]  /*2d30*/  FADD.FTZ R157, R154, -R157 ;  /* 0x8000009d9a9d7221 */ /* 0x000fe20000010000 */
[----:B------:R-:W-:Y:S01]  /*2d40*/  @P1 FADD.FTZ R205, R205, R156 ;  /* 0x0000009ccdcd1221 */ /* 0x000fe20000010000 */
[----:B------:R-:W-:Y:S01]  /*2d50*/  @P1 MOV R154, R130 ;  /* 0x00000082009a1202 */ /* 0x000fe20000000f00 */
[----:B------:R-:W-:Y:S01]  /*2d60*/  FADD.FTZ R217, R145, -R158 ;  /* 0x8000009e91d97221 */ /* 0x000fe20000010000 */
[----:B------:R-:W-:Y:S01]  /*2d70*/  @P1 SHF.R.U32.HI R147, RZ, 0x10, R131 ;  /* 0x00000010ff931819 */ /* 0x000fe20000011683 */
[----:B------:R-:W-:Y:S01]  /*2d80*/  FMUL.FTZ R159, R186, R155 ;  /* 0x0000009bba9f7220 */ /* 0x000fe20000410000 */
[----:B------:R-:W-:Y:S01]  /*2d90*/  @P1 SHF.R.U64 R156, R132, 0x10, R133 ;  /* 0x00000010849c1819 */ /* 0x000fe20000001285 */
[----:B------:R-:W-:Y:S01]  /*2da0*/  FMUL.FTZ R155, R186, R217 ;  /* 0x000000d9ba9b7220 */ /* 0x000fe20000410000 */
[----:B------:R-:W-:Y:S01]  /*2db0*/  FSEL R215, R179, RZ, P6 ;  /* 0x000000ffb3d77208 */ /* 0x000fe20003000000 */
[----:B------:R-:W-:Y:S01]  /*2dc0*/  @P1 HADD2.F32 R147, -RZ, R147.H0_H0 ;  /* 0x20000093ff931230 */ /* 0x000fe20000004100 */
[----:B------:R-:W-:Y:S01]  /*2dd0*/  FSEL R214, R174, RZ, P2 ;  /* 0x000000ffaed67208 */ /* 0x000fe20001000000 */
[----:B------:R-:W-:Y:S01]  /*2de0*/  @P1 HADD2.F32 R156, -RZ, R156.H0_H0 ;  /* 0x2000009cff9c1230 */ /* 0x000fe20000004100 */
[----:B------:R-:W-:Y:S01]  /*2df0*/  FSEL R165, R153, RZ, P5 ;  /* 0x000000ff99a57208 */ /* 0x000fe20002800000 */
[----:B------:R-:W-:Y:S01]  /*2e00*/  FMUL.FTZ R158, R205, UR19 ;  /* 0x00000013cd9e7c20 */ /* 0x000fe20008410000 */
[C---:B------:R-:W-:Y:S01]  /*2e10*/  LOP3.LUT P6, RZ, R208.reuse, 0xff0000, RZ, 0xc0, !PT ;  /* 0x00ff0000d0ff7812 */ /* 0x040fe200078cc0ff */
[-CC-:B------:R-:W-:Y:S01]  /*2e20*/  FFMA.FTZ R219, R141, R94.reuse, R95.reuse ;  /* 0x0000005e8ddb7223 */ /* 0x180fe2000001005f */
[C---:B------:R-:W-:Y:S01]  /*2e30*/  LOP3.LUT P2, RZ, R208.reuse, 0xff, RZ, 0xc0, !PT ;  /* 0x000000ffd0ff7812 */ /* 0x040fe2000784c0ff */
[----:B------:R-:W-:Y:S01]  /*2e40*/  @P1 FADD.FTZ R155, R155, R156 ;  /* 0x0000009c9b9b1221 */ /* 0x000fe20000010000 */
[----:B------:R-:W-:Y:S01]  /*2e50*/  LOP3.LUT P5, RZ, R208, 0xff000000, RZ, 0xc0, !PT ;  /* 0xff000000d0ff7812 */ /* 0x000fe200078ac0ff */
[-CC-:B------:R-:W-:Y:S01]  /*2e60*/  FFMA.FTZ R141, R139, R94.reuse, R95.reuse ;  /* 0x0000005e8b8d7223 */ /* 0x180fe2000001005f */
[----:B------:R0:W1:Y:S01]  /*2e70*/  F2F.F16.F32 R208, R152 ;  /* 0x0000009800d07304 */ /* 0x0000620000200800 */
[-CC-:B------:R-:W-:Y:S01]  /*2e80*/  FFMA.FTZ R142, R142, R94.reuse, R95.reuse ;  /* 0x0000005e8e8e7223 */ /* 0x180fe2000001005f */
[----:B------:R-:W-:Y:S01]  /*2e90*/  FFMA.FTZ R223, R150, R94, R95 ;  /* 0x0000005e96df7223 */ /* 0x000fe2000001005f */
[----:B------:R-:W-:Y:S01]  /*2ea0*/  FADD.FTZ R141, R140, -R141 ;  /* 0x8000008d8c8d7221 */ /* 0x000fe20000010000 */
[----:B------:R-:W-:-:S02]  /*2eb0*/  @P1 IMAD.MOV.U32 R140, RZ, RZ, R133 ;  /* 0x000000ffff8c1224 */ /* 0x000fc400078e0085 */
[-CC-:B------:R-:W-:Y:S01]  /*2ec0*/  FFMA.FTZ R160, R160, R94.reuse, R95.reuse ;  /* 0x0000005ea0a07223 */ /* 0x180fe2000001005f */
[-CC-:B------:R-:W-:Y:S01]  /*2ed0*/  FFMA.FTZ R221, R149, R94.reuse, R95.reuse ;  /* 0x0000005e95dd7223 */ /* 0x180fe2000001005f */
[----:B------:R-:W-:Y:S01]  /*2ee0*/  FFMA.FTZ R150, R163, R94, R95 ;  /* 0x0000005ea3967223 */ /* 0x000fe2000001005f */
[----:B------:R-:W-:Y:S01]  /*2ef0*/  FADD.FTZ R95, R143, -R142 ;  /* 0x8000008e8f5f7221 */ /* 0x000fe20000010000 */
[----:B0-----:R-:W-:Y:S02]  /*2f00*/  @P1 HADD2.F32 R152, -RZ, R154.H0_H0 ;  /* 0x2000009aff981230 */ /* 0x001fe40000004100 */
[----:B------:R-:W-:Y:S01]  /*2f10*/  FMUL.FTZ R154, R186, R157 ;  /* 0x0000009dba9a7220 */ /* 0x000fe20000410000 */
[----:B------:R-:W-:Y:S01]  /*2f20*/  @P1 HADD2.F32 R149, -RZ, R140.H0_H0 ;  /* 0x2000008cff951230 */ /* 0x000fe20000004100 */
[----:B------:R-:W-:Y:S01]  /*2f30*/  @P1 MOV R94, R132 ;  /* 0x00000084005e1202 */ /* 0x000fe20000000f00 */
[----:B------:R0:W-:Y:S01]  /*2f40*/  F2F.F16.F32 R139, R165 ;  /* 0x000000a5008b7304 */ /* 0x0001e20000200800 */
[----:B------:R-:W-:Y:S01]  /*2f50*/  @P1 FADD.FTZ R159, R159, R152 ;  /* 0x000000989f9f1221 */ /* 0x000fe20000010000 */
[----:B------:R-:W-:Y:S01]  /*2f60*/  @P1 FADD.FTZ R154, R154, R147 ;  /* 0x000000939a9a1221 */ /* 0x000fe20000010000 */
[----:B------:R-:W-:Y:S01]  /*2f70*/  FSEL R147, R158, RZ, P6 ;  /* 0x000000ff9e937208 */ /* 0x000fe20003000000 */
[----:B------:R-:W-:Y:S01]  /*2f80*/  FMUL.FTZ R152, R155, UR19 ;  /* 0x000000139b987c20 */ /* 0x000fe20008410000 */
[----:B------:R-:W-:Y:S01]  /*2f90*/  FMUL.FTZ R157, R159, UR19 ;  /* 0x000000139f9d7c20 */ /* 0x000fe20008410000 */
[----:B------:R-:W-:Y:S01]  /*2fa0*/  FMUL.FTZ R156, R154, UR19 ;  /* 0x000000139a9c7c20 */ /* 0x000fe20008410000 */
[----:B------:R-:W-:Y:S01]  /*2fb0*/  LOP3.LUT P6, RZ, R166, 0xff00, RZ, 0xc0, !PT ;  /* 0x0000ff00a6ff7812 */ /* 0x000fe200078cc0ff */
[----:B------:R-:W-:Y:S01]  /*2fc0*/  @P1 HADD2.F32 R94, -RZ, R94.H0_H0 ;  /* 0x2000005eff5e1230 */ /* 0x000fe20000004100 */
[----:B------:R2:W-:Y:S01]  /*2fd0*/  F2F.F16.F32 R145, R164 ;  /* 0x000000a400917304 */ /* 0x0005e20000200800 */
[----:B------:R-:W-:Y:S01]  /*2fe0*/  FSEL R217, R157, RZ, P2 ;  /* 0x000000ff9dd97208 */ /* 0x000fe20001000000 */
[----:B0-----:R-:W-:Y:S01]  /*2ff0*/  FMUL.FTZ R165, R186, R141 ;  /* 0x0000008dbaa57220 */ /* 0x001fe20000410000 */
[----:B------:R-:W-:Y:S01]  /*3000*/  FSEL R216, R156, RZ, P5 ;  /* 0x000000ff9cd87208 */ /* 0x000fe20002800000 */
[----:B------:R-:W-:Y:S01]  /*3010*/  FADD.FTZ R219, R144, -R219 ;  /* 0x800000db90db7221 */ /* 0x000fe20000010000 */
[----:B------:R-:W-:Y:S01]  /*3020*/  FSEL R218, R152, RZ, P6 ;  /* 0x000000ff98da7208 */ /* 0x000fe20003000000 */
[----:B------:R-:W-:Y:S01]  /*3030*/  @P1 FADD.FTZ R165, R165, R94 ;  /* 0x0000005ea5a51221 */ /* 0x000fe20000010000 */
[----:B------:R-:W-:Y:S01]  /*3040*/  LOP3.LUT P2, RZ, R166, 0xff0000, RZ, 0xc0, !PT ;  /* 0x00ff0000a6ff7812 */ /* 0x000fe2000784c0ff */
[----:B------:R-:W-:Y:S01]  /*3050*/  FMUL.FTZ R163, R186, R219 ;  /* 0x000000dbbaa37220 */ /* 0x000fe20000410000 */
[C---:B------:R-:W-:Y:S01]  /*3060*/  LOP3.LUT P5, RZ, R166.reuse, 0xff, RZ, 0xc0, !PT ;  /* 0x000000ffa6ff7812 */ /* 0x040fe200078ac0ff */
[----:B------:R-:W-:Y:S01]  /*3070*/  @P1 IMAD.MOV.U32 R141, RZ, RZ, R137 ;  /* 0x000000ffff8d1224 */ /* 0x000fe200078e0089 */
[----:B------:R-:W-:Y:S01]  /*3080*/  LOP3.LUT P6, RZ, R166, 0xff000000, RZ, 0xc0, !PT ;  /* 0xff000000a6ff7812 */ /* 0x000fe200078cc0ff */
[----:B------:R-:W-:Y:S01]  /*3090*/  FMUL.FTZ R166, R186, R95 ;  /* 0x0000005fbaa67220 */ /* 0x000fe20000410000 */
[----:B------:R-:W-:Y:S01]  /*30a0*/  @P1 SHF.R.U32.HI R142, RZ, 0x10, R133 ;  /* 0x00000010ff8e1819 */ /* 0x000fe20000011685 */
[----:B------:R-:W-:Y:S01]  /*30b0*/  FADD.FTZ R223, R148, -R223 ;  /* 0x800000df94df7221 */ /* 0x000fe20000010000 */
[----:B------:R-:W-:Y:S01]  /*30c0*/  @P1 SHF.R.U64 R95, R136, 0x10, R137 ;  /* 0x00000010885f1819 */ /* 0x000fe20000001289 */
[----:B------:R-:W-:Y:S01]  /*30d0*/  @P1 FADD.FTZ R166, R166, R149 ;  /* 0x00000095a6a61221 */ /* 0x000fe20000010000 */
[----:B------:R-:W-:Y:S01]  /*30e0*/  FADD.FTZ R151, R151, -R160 ;  /* 0x800000a097977221 */ /* 0x000fe20000010000 */
[----:B------:R-:W-:Y:S01]  /*30f0*/  @P1 HADD2.F32 R94, -RZ, R142.H0_H0 ;  /* 0x2000008eff5e1230 */ /* 0x000fe20000004100 */
[----:B------:R0:W-:Y:S01]  /*3100*/  F2F.F16.F32 R210, R162 ;  /* 0x000000a200d27304 */ /* 0x0001e20000200800 */
[----:B--2---:R-:W-:Y:S01]  /*3110*/  FMUL.FTZ R164, R166, UR19 ;  /* 0x00000013a6a47c20 */ /* 0x004fe20008410000 */
[----:B------:R-:W-:Y:S01]  /*3120*/  @P1 HADD2.F32 R95, -RZ, R95.H0_H0 ;  /* 0x2000005fff5f1230 */ /* 0x000fe20000004100 */
[----:B------:R-:W-:Y:S01]  /*3130*/  @P1 SHF.R.U32.HI R149, RZ, 0x10, R137 ;  /* 0x00000010ff951819 */ /* 0x000fe20000011689 */
[----:B------:R-:W-:Y:S01]  /*3140*/  @P1 FADD.FTZ R163, R163, R94 ;  /* 0x0000005ea3a31221 */ /* 0x000fe20000010000 */
[----:B------:R-:W-:Y:S01]  /*3150*/  @P1 HADD2.F32 R144, -RZ, R141.H0_H0 ;  /* 0x2000008dff901230 */ /* 0x000fe20000004100 */
[----:B------:R-:W-:Y:S01]  /*3160*/  FSEL R219, R164, RZ, P2 ;  /* 0x000000ffa4db7208 */ /* 0x000fe20001000000 */
[----:B------:R-:W-:Y:S01]  /*3170*/  FADD.FTZ R221, R146, -R221 ;  /* 0x800000dd92dd7221 */ /* 0x000fe20000010000 */
[----:B------:R-:W-:Y:S01]  /*3180*/  @P0 LOP3.LUT P2, RZ, R200, 0xff000000, RZ, 0xc0, !PT ;  /* 0xff000000c8ff0812 */ /* 0x000fe2000784c0ff */
[C---:B0-----:R-:W-:Y:S01]  /*3190*/  FMUL.FTZ R162, R186.reuse, R223 ;  /* 0x000000dfbaa27220 */ /* 0x041fe20000410000 */
[----:B------:R-:W-:Y:S01]  /*31a0*/  FMUL.FTZ R151, R186, R151 ;  /* 0x00000097ba977220 */ /* 0x000fe20000410000 */
[----:B------:R-:W-:Y:S01]  /*31b0*/  FADD.FTZ R225, R161, -R150 ;  /* 0x80000096a1e17221 */ /* 0x000fe20000010000 */
[----:B------:R-:W-:Y:S01]  /*31c0*/  @P0 FSEL R94, R213, RZ, P2 ;  /* 0x000000ffd55e0208 */ /* 0x000fe20001000000 */
[----:B------:R-:W-:Y:S01]  /*31d0*/  FMUL.FTZ R160, R163, UR19 ;  /* 0x00000013a3a07c20 */ /* 0x000fe20008410000 */
[----:B------:R-:W-:Y:S01]  /*31e0*/  ISETP.NE.U32.AND P2, PT, RZ, UR20, PT ;  /* 0x00000014ff007c0c */ /* 0x000fe2000bf45070 */
[----:B------:R-:W-:Y:S01]  /*31f0*/  @P1 FADD.FTZ R162, R162, R95 ;  /* 0x0000005fa2a21221 */ /* 0x000fe20000010000 */
[----:B------:R-:W-:Y:S01]  /*3200*/  @P1 FADD.FTZ R151, R151, R144 ;  /* 0x0000009097971221 */ /* 0x000fe20000010000 */
[C---:B------:R-:W-:Y:S01]  /*3210*/  FMUL.FTZ R150, R186.reuse, R221 ;  /* 0x000000ddba967220 */ /* 0x040fe20000410000 */
[----:B------:R-:W-:Y:S01]  /*3220*/  ISETP.NE.AND.EX P2, PT, RZ, UR21, PT, P2 ;  /* 0x00000015ff007c0c */ /* 0x000fe2000bf45320 */
[----:B------:R-:W-:Y:S01]  /*3230*/  @P1 HADD2.F32 R149, -RZ, R149.H0_H0 ;  /* 0x20000095ff951230 */ /* 0x000fe20000004100 */
[----:B------:R-:W-:Y:S01]  /*3240*/  @P1 MOV R95, R136 ;  /* 0x00000088005f1202 */ /* 0x000fe20000000f00 */
[----:B------:R-:W-:Y:S01]  /*3250*/  FMUL.FTZ R186, R186, R225 ;  /* 0x000000e1baba7220 */ /* 0x000fe20000410000 */
[----:B------:R-:W0:Y:S01]  /*3260*/  F2F.F16.F32 R212, R212 ;  /* 0x000000d400d47304 */ /* 0x000e220000200800 */
[----:B------:R-:W-:Y:S01]  /*3270*/  FMUL.FTZ R161, R165, UR19 ;  /* 0x00000013a5a17c20 */ /* 0x000fe20008410000 */
[----:B------:R-:W-:Y:S01]  /*3280*/  FSEL R144, R160, RZ, P6 ;  /* 0x000000ffa0907208 */ /* 0x000fe20003000000 */
[----:B------:R-:W-:Y:S01]  /*3290*/  @P1 FADD.FTZ R186, R186, R149 ;  /* 0x00000095baba1221 */ /* 0x000fe20000010000 */
[----:B------:R-:W-:Y:S01]  /*32a0*/  LOP3.LUT P6, RZ, R168, 0xff0000, RZ, 0xc0, !PT ;  /* 0x00ff0000a8ff7812 */ /* 0x000fe200078cc0ff */
[----:B------:R-:W-:Y:S01]  /*32b0*/  @P1 HADD2.F32 R95, -RZ, R95.H0_H0 ;  /* 0x2000005fff5f1230 */ /* 0x000fe20000004100 */
[----:B------:R-:W-:Y:S01]  /*32c0*/  FSEL R213, R161, RZ, P5 ;  /* 0x000000ffa1d57208 */ /* 0x000fe20002800000 */
[----:B------:R-:W-:Y:S01]  /*32d0*/  FMUL.FTZ R146, R162, UR19 ;  /* 0x00000013a2927c20 */ /* 0x000fe20008410000 */
[----:B------:R2:W-:Y:S01]  /*32e0*/  F2F.F16.F32 R143, R147 ;  /* 0x00000093008f7304 */ /* 0x0005e20000200800 */
[----:B------:R-:W-:Y:S01]  /*32f0*/  @P2 F2FP.F16.F32.PACK_AB R96, RZ, R96 ;  /* 0x00000060ff60223e */ /* 0x000fe200000000ff */
[----:B------:R-:W-:Y:S01]  /*3300*/  FMUL.FTZ R148, R186, UR19 ;  /* 0x00000013ba947c20 */ /* 0x000fe20008410000 */
[----:B------:R-:W-:Y:S01]  /*3310*/  LOP3.LUT P5, RZ, R168, 0xff00, RZ, 0xc0, !PT ;  /* 0x0000ff00a8ff7812 */ /* 0x000fe200078ac0ff */
[----:B------:R-:W-:Y:S01]  /*3320*/  @P1 FADD.FTZ R150, R150, R95 ;  /* 0x0000005f96961221 */ /* 0x000fe20000010000 */
[----:B------:R-:W-:Y:S01]  /*3330*/  @P2 F2FP.F16.F32.PACK_AB R92, RZ, R92 ;  /* 0x0000005cff5c223e */ /* 0x000fe200000000ff */
[----:B-1----:R-:W-:Y:S01]  /*3340*/  IMAD.U32 R208, R208, 0x10000, RZ ;  /* 0x00010000d0d07824 */ /* 0x002fe200078e00ff */
[----:B------:R-:W-:Y:S01]  /*3350*/  @P2 PRMT R189, R96, 0x7610, R189 ;  /* 0x0000761060bd2816 */ /* 0x000fe200000000bd */
[----:B------:R-:W-:Y:S01]  /*3360*/  F2F.F16.F32 R211, R211 ;  /* 0x000000d300d37304 */ /* 0x000fe20000200800 */
[----:B--2---:R-:W-:Y:S01]  /*3370*/  FMUL.FTZ R147, R151, UR19 ;  /* 0x0000001397937c20 */ /* 0x004fe20008410000 */
[----:B------:R-:W-:Y:S01]  /*3380*/  FSEL R141, R146, RZ, P5 ;  /* 0x000000ff928d7208 */ /* 0x000fe20002800000 */
[----:B------:R-:W-:Y:S01]  /*3390*/  FMUL.FTZ R149, R150, UR19 ;  /* 0x0000001396957c20 */ /* 0x000fe20008410000 */
[----:B------:R-:W-:-:S02]  /*33a0*/  @P0 F2FP.F16.F32.PACK_AB R138, RZ, R138 ;  /* 0x0000008aff8a023e */ /* 0x000fc400000000ff */
[----:B------:R-:W-:Y:S02]  /*33b0*/  LOP3.LUT P5, RZ, R168, 0xff, RZ, 0xc0, !PT ;  /* 0x000000ffa8ff7812 */ /* 0x000fe400078ac0ff */
[----:B------:R1:W-:Y:S01]  /*33c0*/  F2F.F16.F32 R140, R216 ;  /* 0x000000d8008c7304 */ /* 0x0003e20000200800 */
[----:B------:R-:W-:Y:S02]  /*33d0*/  @P2 PRMT R194, R92, 0x7610, R194 ;  /* 0x000076105cc22816 */ /* 0x000fe400000000c2 */
[----:B------:R-:W-:Y:S01]  /*33e0*/  @P0 F2FP.F16.F32.PACK_AB R92, RZ, R94 ;  /* 0x0000005eff5c023e */ /* 0x000fe200000000ff */
[----:B0-----:R-:W-:Y:S01]  /*33f0*/  IMAD.WIDE.U32 R94, R212, 0x10000, RZ ;  /* 0x00010000d45e7825 */ /* 0x001fe200078e00ff */
[----:B------:R-:W-:Y:S02]  /*3400*/  @P0 PRMT R199, R138, 0x7610, R199 ;  /* 0x000076108ac70816 */ /* 0x000fe400000000c7 */
[----:B------:R-:W-:Y:S01]  /*3410*/  FSEL R138, R149, RZ, P5 ;  /* 0x000000ff958a7208 */ /* 0x000fe20002800000 */
[----:B------:R-:W0:Y:S01]  /*3420*/  F2F.F16.F32 R214, R214 ;  /* 0x000000d600d67304 */ /* 0x000e220000200800 */
[----:B-1----:R-:W-:-:S02]  /*3430*/  FSEL R216, R147, RZ, P6 ;  /* 0x000000ff93d87208 */ /* 0x002fc40003000000 */
[----:B------:R-:W-:Y:S02]  /*3440*/  LOP3.LUT P6, RZ, R168, 0xff000000, RZ, 0xc0, !PT ;  /* 0xff000000a8ff7812 */ /* 0x000fe400078cc0ff */
[----:B------:R-:W-:Y:S02]  /*3450*/  @P0 F2FP.F16.F32.PACK_AB R93, RZ, R93 ;  /* 0x0000005dff5d023e */ /* 0x000fe400000000ff */
[----:B------:R-:W-:Y:S01]  /*3460*/  FSEL R96, R148, RZ, P6 ;  /* 0x000000ff94607208 */ /* 0x000fe20003000000 */
[----:B------:R-:W-:Y:S01]  /*3470*/  F2F.F16.F32 R99, R99 ;  /* 0x0000006300637304 */ /* 0x000fe20000200800 */
[----:B------:R-:W-:Y:S02]  /*3480*/  @P2 F2FP.F16.F32.PACK_AB R97, RZ, R97 ;  /* 0x00000061ff61223e */ /* 0x000fe400000000ff */
[----:B------:R-:W-:Y:S02]  /*3490*/  @P0 PRMT R197, R93, 0x7610, R197 ;  /* 0x000076105dc50816 */ /* 0x000fe400000000c5 */
[----:B------:R-:W-:Y:S01]  /*34a0*/  @P0 PRMT R198, R92, 0x7610, R198 ;  /* 0x000076105cc60816 */ /* 0x000fe200000000c6 */
[----:B------:R-:W-:Y:S01]  /*34b0*/  IMAD.WIDE.U32 R92, R210, 0x10000, RZ ;  /* 0x00010000d25c7825 */ /* 0x000fe200078e00ff */
[----:B------:R-:W-:Y:S01]  /*34c0*/  @P2 PRMT R190, R97, 0x7610, R190 ;  /* 0x0000761061be2816 */ /* 0x000fe200000000be */
[----:B------:R-:W1:Y:S01]  /*34d0*/  F2F.F16.F32 R215, R215 ;  /* 0x000000d700d77304 */ /* 0x000e620000200800 */
[----:B------:R-:W-:-:S02]  /*34e0*/  @P0 F2FP.F16.F32.PACK_AB R98, RZ, R98 ;  /* 0x00000062ff62023e */ /* 0x000fc400000000ff */
[----:B0-----:R-:W-:Y:S02]  /*34f0*/  SHF.L.U32 R214, R214, 0x10, RZ ;  /* 0x00000010d6d67819 */ /* 0x001fe400000006ff */
[----:B------:R-:W-:Y:S02]  /*3500*/  @P0 PRMT R191, R98, 0x7610, R191 ;  /* 0x0000761062bf0816 */ /* 0x000fe400000000bf */
[----:B------:R-:W-:Y:S01]  /*3510*/  @P2 F2FP.F16.F32.PACK_AB R206, RZ, R206 ;  /* 0x000000ceffce223e */ /* 0x000fe200000000ff */
[----:B------:R-:W-:Y:S01]  /*3520*/  F2F.F16.F32 R142, R218 ;  /* 0x000000da008e7304 */ /* 0x000fe20000200800 */
[----:B------:R-:W-:Y:S02]  /*3530*/  @P0 LOP3.LUT P6, RZ, R201, 0xff00, RZ, 0xc0, !PT ;  /* 0x0000ff00c9ff0812 */ /* 0x000fe400078cc0ff */
[----:B------:R-:W-:Y:S02]  /*3540*/  @P2 F2FP.F16.F32.PACK_AB R209, RZ, R209 ;  /* 0x000000d1ffd1223e */ /* 0x000fe400000000ff */
[----:B------:R-:W-:-:S02]  /*3550*/  @P2 PRMT R193, R206, 0x7610, R193 ;  /* 0x00007610cec12816 */ /* 0x000fc400000000c1 */
[----:B-1----:R-:W-:Y:S01]  /*3560*/  LOP3.LUT R98, R92, R215, RZ, 0xfc, !PT ;  /* 0x000000d75c627212 */ /* 0x002fe200078efcff */
[----:B------:R0:W1:Y:S08]  /*3570*/  F2F.F16.F32 R168, R141 ;  /* 0x0000008d00a87304 */ /* 0x0000700000200800 */
[----:B------:R2:W3:Y:S01]  /*3580*/  F2F.F16.F32 R218, R96 ;  /* 0x0000006000da7304 */ /* 0x0004e20000200800 */
[----:B0-----:R-:W-:Y:S01]  /*3590*/  LOP3.LUT R141, R95, R208, R211, 0xfe, !PT ;  /* 0x000000d05f8d7212 */ /* 0x001fe200078efed3 */
[----:B------:R-:W-:Y:S01]  /*35a0*/  IMAD.U32 R95, R140, 0x10000, RZ ;  /* 0x000100008c5f7824 */ /* 0x000fe200078e00ff */
[----:B------:R-:W-:-:S02]  /*35b0*/  LOP3.LUT R140, R94, R99, RZ, 0xfc, !PT ;  /* 0x000000635e8c7212 */ /* 0x000fc400078efcff */
[----:B------:R-:W-:Y:S01]  /*35c0*/  LOP3.LUT R99, R93, R214, R145, 0xfe, !PT ;  /* 0x000000d65d637212 */ /* 0x000fe200078efe91 */
[----:B-1----:R-:W-:Y:S02]  /*35d0*/  IMAD.WIDE.U32 R92, R168, 0x10000, RZ ;  /* 0x00010000a85c7825 */ /* 0x002fe400078e00ff */
[----:B------:R-:W0:Y:S01]  /*35e0*/  F2F.F16.F32 R144, R144 ;  /* 0x0000009000907304 */ /* 0x000e220000200800 */
[----:B------:R-:W-:Y:S01]  /*35f0*/  @P2 F2FP.F16.F32.PACK_AB R168, RZ, R207 ;  /* 0x000000cfffa8223e */ /* 0x000fe200000000ff */
[----:B--2---:R-:W-:-:S04]  /*3600*/  IMAD.WIDE.U32 R96, R139, 0x10000, RZ ;  /* 0x000100008b607825 */ /* 0x004fc800078e00ff */
[----:B---3--:R-:W-:Y:S02]  /*3610*/  IMAD.U32 R139, R218, 0x10000, RZ ;  /* 0x00010000da8b7824 */ /* 0x008fe400078e00ff */
[----:B------:R-:W1:Y:S01]  /*3620*/  F2F.F16.F32 R216, R216 ;  /* 0x000000d800d87304 */ /* 0x000e620000200800 */
[----:B------:R-:W-:Y:S01]  /*3630*/  LOP3.LUT R97, R97, R95, R143, 0xfe, !PT ;  /* 0x0000005f61617212 */ /* 0x000fe200078efe8f */
[----:B------:R-:W-:Y:S01]  /*3640*/  IMAD.WIDE.U32 R94, R142, 0x10000, RZ ;  /* 0x000100008e5e7825 */ /* 0x000fe200078e00ff */
[----:B0-----:R-:W-:-:S05]  /*3650*/  SHF.L.U32 R144, R144, 0x10, RZ ;  /* 0x0000001090907819 */ /* 0x001fca00000006ff */
[----:B------:R-:W0:Y:S01]  /*3660*/  F2F.F16.F32 R217, R217 ;  /* 0x000000d900d97304 */ /* 0x000e220000200800 */
[----:B-1----:R-:W-:-:S07]  /*3670*/  LOP3.LUT R93, R93, R139, R216, 0xfe, !PT ;  /* 0x0000008b5d5d7212 */ /* 0x002fce00078efed8 */
[----:B------:R-:W1:Y:S01]  /*3680*/  F2F.F16.F32 R219, R219 ;  /* 0x000000db00db7304 */ /* 0x000e620000200800 */
[----:B0-----:R-:W-:-:S07]  /*3690*/  LOP3.LUT R96, R96, R217, RZ, 0xfc, !PT ;  /* 0x000000d960607212 */ /* 0x001fce00078efcff */
[----:B------:R-:W0:Y:S01]  /*36a0*/  F2F.F16.F32 R213, R213 ;  /* 0x000000d500d57304 */ /* 0x000e220000200800 */
[----:B-1----:R-:W-:-:S07]  /*36b0*/  LOP3.LUT R95, R95, R144, R219, 0xfe, !PT ;  /* 0x000000905f5f7212 */ /* 0x002fce00078efedb */
        /* <DEDUP_REMOVED lines=14> */
.L_x_2207:
        /* <DEDUP_REMOVED lines=12> */
.L_x_2208:
        /* <DEDUP_REMOVED lines=33> */
.L_x_2209:
        /* <DEDUP_REMOVED lines=12> */
.L_x_2210:
        /* <DEDUP_REMOVED lines=33> */
.L_x_2211:
[----:B------:R3:W-:Y:S01]  /*3d40*/  STG.E.64 desc[UR6][R138.64], R96 ;  /* 0x000000608a007986 */ /* 0x0007e2000c101b06 */
[----:B------:R-:W-:Y:S02]  /*3d50*/  @P2 PRMT R189, R155, 0x7610, R189 ;  /* 0x000076109bbd2816 */ /* 0x000fe400000000bd */
[----:B------:R-:W-:Y:S01]  /*3d60*/  @P2 PRMT R190, R166, 0x7610, R190 ;  /* 0x00007610a6be2816 */ /* 0x000fe200000000be */
[----:B------:R-:W-:Y:S06]  /*3d70*/  @!P0 BRA `(.L_x_2212) ;  /* 0x0000000000208947 */ /* 0x000fec0003800000 */
[----:B---3--:R-:W-:Y:S02]  /*3d80*/  LOP3.LUT R96, R199, 0xffff, RZ, 0xc0, !PT ;  /* 0x0000ffffc7607812 */ /* 0x008fe400078ec0ff */
[----:B-12---:R-:W-:Y:S02]  /*3d90*/  IADD3 R98, P5, R185, R126, RZ ;  /* 0x0000007eb9627210 */ /* 0x006fe40007fbe0ff */
[----:B------:R-:W-:Y:S01]  /*3da0*/  PRMT R139, R191, 0x5410, R198 ;  /* 0x00005410bf8b7816 */ /* 0x000fe200000000c6 */
[----:B------:R-:W-:Y:S01]  /*3db0*/  IMAD.WIDE.U32 R96, R96, 0x10000, RZ ;  /* 0x0001000060607825 */ /* 0x000fe200078e00ff */
[----:B------:R-:W-:-:S04]  /*3dc0*/  IADD3.X R99, R184, R127, RZ, P5, !PT ;  /* 0x0000007fb8637210 */ /* 0x000fc80002ffe4ff */
[----:B------:R-:W-:Y:S02]  /*3dd0*/  LOP3.LUT R97, R139, R97, RZ, 0xfc, !PT ;  /* 0x000000618b617212 */ /* 0x000fe400078efcff */
[----:B------:R-:W-:-:S05]  /*3de0*/  LOP3.LUT R96, R96, 0xffff, R197, 0xf8, !PT ;  /* 0x0000ffff60607812 */ /* 0x000fca00078ef8c5 */
[----:B------:R4:W-:Y:S02]  /*3df0*/  STG.E.64 desc[UR6][R98.64], R96 ;  /* 0x0000006062007986 */ /* 0x0009e4000c101b06 */
.L_x_2212:
        /* <DEDUP_REMOVED lines=29> */
.L_x_2213:
        /* <DEDUP_REMOVED lines=22> */
.L_x_2214:
        /* <DEDUP_REMOVED lines=9> */
.L_x_2215:
        /* <DEDUP_REMOVED lines=25> */
.L_x_2216:
        /* <DEDUP_REMOVED lines=80> */
.L_x_2204:
        /* <DEDUP_REMOVED lines=35> */
.L_x_2205:
[----:B------:R-:W-:Y:S01]  /*4a80*/  HFMA2.MMA R175, -RZ, RZ, 0, 9.5367431640625e-07 ;  /* 0x00000010ffaf7435 */ /* 0x000fe200000001ff */
[----:B------:R-:W-:Y:S01]  /*4a90*/  IMAD.MOV.U32 R165, RZ, RZ, R92 ;  /* 0x000000ffffa57224 */ /* 0x000fe200078e005c */
[----:B------:R-:W-:Y:S01]  /*4aa0*/  MOV R222, 0x1f ;  /* 0x0000001f00de7802 */ /* 0x000fe20000000f00 */
[----:B------:R-:W-:-:S08]  /*4ab0*/  IMAD.MOV.U32 R162, RZ, RZ, -0x1 ;  /* 0xffffffffffa27424 */ /* 0x000fd000078e00ff */
[----:B-----5:R-:W-:Y:S05]  /*4ac0*/  WARPSYNC.COLLECTIVE R162, `(.L_x_2218) ;  /* 0x00000000a2087348 */ /* 0x020fea0003c00000 */
[----:B------:R0:W1:Y:S02]  /*4ad0*/  SHFL.DOWN P3, R164, R165, R175, R222 ;  /* 0x080000afa5a47389 */ /* 0x00006400000600de */
[----:B01---5:R-:W-:Y:S01]  /*4ae0*/  ENDCOLLECTIVE ;  /* 0x000000000000791b */ /* 0x023fe20003800000 */
.L_x_2218:
[----:B------:R-:W-:Y:S02]  /*4af0*/  MOV R165, R94 ;  /* 0x0000005e00a57202 */ /* 0x000fe40000000f00 */
[----:B------:R-:W-:-:S07]  /*4b00*/  MOV R93, R164 ;  /* 0x000000a4005d7202 */ /* 0x000fce0000000f00 */
[----:B------:R-:W-:Y:S05]  /*4b10*/  WARPSYNC.COLLECTIVE R162, `(.L_x_2219) ;  /* 0x00000000a2087348 */ /* 0x000fea0003c00000 */
[----:B------:R0:W1:Y:S02]  /*4b20*/  SHFL.DOWN P3, R164, R165, R175, R222 ;  /* 0x080000afa5a47389 */ /* 0x00006400000600de */
[----:B01----:R-:W-:Y:S01]  /*4b30*/  ENDCOLLECTIVE ;  /* 0x000000000000791b */ /* 0x003fe20003800000 */
.L_x_2219:
[----:B------:R-:W-:Y:S01]  /*4b40*/  FADD.FTZ R93, R92, R93 ;  /* 0x0000005d5c5d7221 */ /* 0x000fe20000010000 */
[----:B------:R-:W-:-:S04]  /*4b50*/  HFMA2.MMA R175, -RZ, RZ, 0, 4.76837158203125e-07 ;  /* 0x00000008ffaf7435 */ /* 0x000fc800000001ff */
[----:B------:R-:W-:Y:S01]  /*4b60*/  MOV R165, R93 ;  /* 0x0000005d00a57202 */ /* 0x000fe20000000f00 */
[----:B------:R-:W-:-:S07]  /*4b70*/  IMAD.MOV.U32 R95, RZ, RZ, R164 ;  /* 0x000000ffff5f7224 */ /* 0x000fce00078e00a4 */
[----:B------:R-:W-:Y:S05]  /*4b80*/  WARPSYNC.COLLECTIVE R162, `(.L_x_2220) ;  /* 0x00000000a2087348 */ /* 0x000fea0003c00000 */
[----:B------:R0:W1:Y:S02]  /*4b90*/  SHFL.DOWN P3, R164, R165, R175, R222 ;  /* 0x080000afa5a47389 */ /* 0x00006400000600de */
[----:B01----:R-:W-:Y:S01]  /*4ba0*/  ENDCOLLECTIVE ;  /* 0x000000000000791b */ /* 0x003fe20003800000 */
.L_x_2220:
[----:B------:R-:W-:-:S05]  /*4bb0*/  FADD.FTZ R95, R94, R95 ;  /* 0x0000005f5e5f7221 */ /* 0x000fca0000010000 */
[----:B------:R-:W-:Y:S01]  /*4bc0*/  MOV R165, R95 ;  /* 0x0000005f00a57202 */ /* 0x000fe20000000f00 */
[----:B------:R-:W-:-:S07]  /*4bd0*/  IMAD.MOV.U32 R96, RZ, RZ, R164 ;  /* 0x000000ffff607224 */ /* 0x000fce00078e00a4 */
[----:B------:R-:W-:Y:S05]  /*4be0*/  WARPSYNC.COLLECTIVE R162, `(.L_x_2221) ;  /* 0x00000000a2087348 */ /* 0x000fea0003c00000 */
[----:B------:R0:W1:Y:S02]  /*4bf0*/  SHFL.DOWN P3, R164, R165, R175, R222 ;  /* 0x080000afa5a47389 */ /* 0x00006400000600de */
[----:B01----:R-:W-:Y:S01]  /*4c00*/  ENDCOLLECTIVE ;  /* 0x000000000000791b */ /* 0x003fe20003800000 */
.L_x_2221:
[----:B------:R-:W-:Y:S01]  /*4c10*/  FADD.FTZ R96, R93, R96 ;  /* 0x000000605d607221 */ /* 0x000fe20000010000 */
[----:B------:R-:W-:-:S03]  /*4c20*/  HFMA2.MMA R175, -RZ, RZ, 0, 2.384185791015625e-07 ;  /* 0x00000004ffaf7435 */ /* 0x000fc600000001ff */
[----:B------:R-:W-:Y:S01]  /*4c30*/  IMAD.MOV.U32 R165, RZ, RZ, R96 ;  /* 0x000000ffffa57224 */ /* 0x000fe200078e0060 */
[----:B------:R-:W-:-:S07]  /*4c40*/  MOV R98, R164 ;  /* 0x000000a400627202 */ /* 0x000fce0000000f00 */
[----:B------:R-:W-:Y:S05]  /*4c50*/  WARPSYNC.COLLECTIVE R162, `(.L_x_2222) ;  /* 0x00000000a2087348 */ /* 0x000fea0003c00000 */
[----:B------:R0:W1:Y:S02]  /*4c60*/  SHFL.DOWN P3, R164, R165, R175, R222 ;  /* 0x080000afa5a47389 */ /* 0x00006400000600de */
[----:B01----:R-:W-:Y:S01]  /*4c70*/  ENDCOLLECTIVE ;  /* 0x000000000000791b */ /* 0x003fe20003800000 */
.L_x_2222:
[----:B------:R-:W-:-:S04]  /*4c80*/  FADD.FTZ R98, R95, R98 ;  /* 0x000000625f627221 */ /* 0x000fc80000010000 */
[----:B------:R-:W-:Y:S01]  /*4c90*/  IMAD.MOV.U32 R165, RZ, RZ, R98 ;  /* 0x000000ffffa57224 */ /* 0x000fe200078e0062 */
[----:B------:R-:W-:-:S07]  /*4ca0*/  MOV R97, R164 ;  /* 0x000000a400617202 */ /* 0x000fce0000000f00 */
[----:B------:R-:W-:Y:S05]  /*4cb0*/  WARPSYNC.COLLECTIVE R162, `(.L_x_2223) ;  /* 0x00000000a2087348 */ /* 0x000fea0003c00000 */
[----:B------:R0:W1:Y:S02]  /*4cc0*/  SHFL.DOWN P3, R164, R165, R175, R222 ;  /* 0x080000afa5a47389 */ /* 0x00006400000600de */
[----:B01----:R-:W-:Y:S01]  /*4cd0*/  ENDCOLLECTIVE ;  /* 0x000000000000791b */ /* 0x003fe20003800000 */
.L_x_2223:
[----:B------:R-:W-:-:S05]  /*4ce0*/  FADD.FTZ R97, R96, R97 ;  /* 0x0000006160617221 */ /* 0x000fca0000010000 */
[----:B------:R-:W-:Y:S01]  /*4cf0*/  MOV R165, R97 ;  /* 0x0000006100a57202 */ /* 0x000fe20000000f00 */
[----:B------:R-:W-:Y:S01]  /*4d00*/  IMAD.MOV.U32 R175, RZ, RZ, 0x2 ;  /* 0x00000002ffaf7424 */ /* 0x000fe200078e00ff */
[----:B------:R-:W-:-:S07]  /*4d10*/  MOV R99, R164 ;  /* 0x000000a400637202 */ /* 0x000fce0000000f00 */
[----:B------:R-:W-:Y:S05]  /*4d20*/  WARPSYNC.COLLECTIVE R162, `(.L_x_2224) ;  /* 0x00000000a2087348 */ /* 0x000fea0003c00000 */
[----:B------:R0:W1:Y:S02]  /*4d30*/  SHFL.DOWN P3, R164, R165, R175, R222 ;  /* 0x080000afa5a47389 */ /* 0x00006400000600de */
[----:B01----:R-:W-:Y:S01]  /*4d40*/  ENDCOLLECTIVE ;  /* 0x000000000000791b */ /* 0x003fe20003800000 */
.L_x_2224:
[----:B------:R-:W-:-:S05]  /*4d50*/  FADD.FTZ R99, R98, R99 ;  /* 0x0000006362637221 */ /* 0x000fca0000010000 */
[----:B------:R-:W-:Y:S02]  /*4d60*/  MOV R165, R99 ;  /* 0x0000006300a57202 */ /* 0x000fe40000000f00 */
[----:B------:R-:W-:-:S07]  /*4d70*/  MOV R92, R164 ;  /* 0x000000a4005c7202 */ /* 0x000fce0000000f00 */
[----:B------:R-:W-:Y:S05]  /*4d80*/  WARPSYNC.COLLECTIVE R162, `(.L_x_2225) ;  /* 0x00000000a2087348 */ /* 0x000fea0003c00000 */
[----:B------:R0:W1:Y:S02]  /*4d90*/  SHFL.DOWN P3, R164, R165, R175, R222 ;  /* 0x080000afa5a47389 */ /* 0x00006400000600de */
[----:B01----:R-:W-:Y:S01]  /*4da0*/  ENDCOLLECTIVE ;  /* 0x000000000000791b */ /* 0x003fe20003800000 */
.L_x_2225:
[----:B------:R-:W-:Y:S01]  /*4db0*/  FADD.FTZ R92, R97, R92 ;  /* 0x0000005c615c7221 */ /* 0x000fe20000010000 */
[----:B------:R-:W-:-:S04]  /*4dc0*/  HFMA2.MMA R175, -RZ, RZ, 0, 5.9604644775390625e-08 ;  /* 0x00000001ffaf7435 */ /* 0x000fc800000001ff */
[----:B------:R-:W-:Y:S01]  /*4dd0*/  MOV R165, R92 ;  /* 0x0000005c00a57202 */ /* 0x000fe20000000f00 */
[----:B------:R-:W-:-:S07]  /*4de0*/  IMAD.MOV.U32 R94, RZ, RZ, R164 ;  /* 0x000000ffff5e7224 */ /* 0x000fce00078e00a4 */
[----:B------:R-:W-:Y:S05]  /*4df0*/  WARPSYNC.COLLECTIVE R162, `(.L_x_2226) ;  /* 0x00000000a2087348 */ /* 0x000fea0003c00000 */
[----:B------:R0:W1:Y:S02]  /*4e00*/  SHFL.DOWN P3, R164, R165, R175, R222 ;  /* 0x080000afa5a47389 */ /* 0x00006400000600de */
[----:B01----:R-:W-:Y:S01]  /*4e10*/  ENDCOLLECTIVE ;  /* 0x000000000000791b */ /* 0x003fe20003800000 */
.L_x_2226:
[----:B------:R-:W-:-:S05]  /*4e20*/  FADD.FTZ R94, R99, R94 ;  /* 0x0000005e635e7221 */ /* 0x000fca0000010000 */
[----:B------:R-:W-:Y:S01]  /*4e30*/  MOV R165, R94 ;  /* 0x0000005e00a57202 */ /* 0x000fe20000000f00 */
[----:B------:R-:W-:-:S07]  /*4e40*/  IMAD.MOV.U32 R93, RZ, RZ, R164 ;  /* 0x000000ffff5d7224 */ /* 0x000fce00078e00a4 */
[----:B------:R-:W-:Y:S05]  /*4e50*/  WARPSYNC.COLLECTIVE R162, `(.L_x_2227) ;  /* 0x00000000a2087348 */ /* 0x000fea0003c00000 */
[----:B------:R0:W1:Y:S02]  /*4e60*/  SHFL.DOWN P3, R164, R165, R175, R222 ;  /* 0x080000afa5a47389 */ /* 0x00006400000600de */
[----:B01----:R-:W-:Y:S01]  /*4e70*/  ENDCOLLECTIVE ;  /* 0x000000000000791b */ /* 0x003fe20003800000 */
.L_x_2227:
[----:B------:R-:W-:Y:S01]  /*4e80*/  MOV R95, R164 ;  /* 0x000000a4005f7202 */ /* 0x000fe20000000f00 */
[----:B------:R-:W-:Y:S06]  /*4e90*/  BRA `(.L_x_2228) ;  /* 0xffffffd400a47947 */ /* 0x000fec000383ffff */
.L_x_2229:
        /* <DEDUP_REMOVED lines=14> */
.L_x_3942:


//--------------------- .text._ZN10layer_norm22ln_bwd_finalize_kernelINS_22Kernel_traits_finalizeILj2560Ef6__halfS2_S2_fjLb0ELj1024ELj4ENS_18Kernel_traits_baseILj2560EfS2_S2_S2_fjLj1024EEEEELb0ELb0EEEvNS_9BwdParamsE --------------------------
	.section	.text._ZN10layer_norm22ln_bwd_finalize_kernelINS_22Kernel_traits_finalizeILj2560Ef6__halfS2_S2_fjLb0ELj1024ELj4ENS_18Kernel_traits_baseILj2560EfS2_S2_S2_fjLj1024EEEEELb0ELb0EEEvNS_9BwdParamsE,"ax",@progbits
	.align	128
        .global         _ZN10layer_norm22ln_bwd_finalize_kernelINS_22Kernel_traits_finalizeILj2560Ef6__halfS2_S2_fjLb0ELj1024ELj4ENS_18Kernel_traits_baseILj2560EfS2_S2_S2_fjLj1024EEEEELb0ELb0EEEvNS_9BwdParamsE
        .type           _ZN10layer_norm22ln_bwd_finalize_kernelINS_22Kernel_traits_finalizeILj2560Ef6__halfS2_S2_fjLb0ELj1024ELj4ENS_18Kernel_traits_baseILj2560EfS2_S2_S2_fjLj1024EEEEELb0ELb0EEEvNS_9BwdParamsE,@function
        .size           _ZN10layer_norm22ln_bwd_finalize_kernelINS_22Kernel_traits_finalizeILj2560Ef6__halfS2_S2_fjLb0ELj1024ELj4ENS_18Kernel_traits_baseILj2560EfS2_S2_S2_fjLj1024EEEEELb0ELb0EEEvNS_9BwdParamsE,(.L_x_3943 - _ZN10layer_norm22ln_bwd_finalize_kernelINS_22Kernel_traits_finalizeILj2560Ef6__halfS2_S2_fjLb0ELj1024ELj4ENS_18Kernel_traits_baseILj2560EfS2_S2_S2_fjLj1024EEEEELb0ELb0EEEvNS_9BwdParamsE)
        .other          _ZN10layer_norm22ln_bwd_finalize_kernelINS_22Kernel_traits_finalizeILj2560Ef6__halfS2_S2_fjLb0ELj1024ELj4ENS_18Kernel_traits_baseILj2560EfS2_S2_S2_fjLj1024EEEEELb0ELb0EEEvNS_9BwdParamsE,@"STO_CUDA_ENTRY STV_DEFAULT"
_ZN10layer_norm22ln_bwd_finalize_kernelINS_22Kernel_traits_finalizeILj2560Ef6__halfS2_S2_fjLb0ELj1024ELj4ENS_18Kernel_traits_baseILj2560EfS2_S2_S2_fjLj1024EEEEELb0ELb0EEEvNS_9BwdParamsE:
.text._ZN10layer_norm22ln_bwd_finalize_kernelINS_22Kernel_traits_finalizeILj2560Ef6__halfS2_S2_fjLb0ELj1024ELj4ENS_18Kernel_traits_baseILj2560EfS2_S2_S2_fjLj1024EEEEELb0ELb0EEEvNS_9BwdParamsE:
        /* <DEDUP_REMOVED lines=25> */
.L_x_2242:
        /* <DEDUP_REMOVED lines=30> */
.L_x_2234:
        /* <DEDUP_REMOVED lines=36> */
.L_x_2233:
[----:B------:R-:W-:Y:S05]  /*05b0*/  BSYNC B1 ;  /* 0x0000000000017941 */ /* 0x000fea0003800000 */
.L_x_2232:
        /* <DEDUP_REMOVED lines=24> */
.L_x_2236:
[----:B------:R-:W-:Y:S05]  /*0740*/  BSYNC B1 ;  /* 0x0000000000017941 */ /* 0x000fea0003800000 */
.L_x_2235:
        /* <DEDUP_REMOVED lines=12> */
.L_x_2237:
[----:B------:R-:W-:Y:S05]  /*0810*/  BSYNC B1 ;  /* 0x0000000000017941 */ /* 0x000fea0003800000 */
.L_x_2231:
[----:B------:R-:W-:Y:S05]  /*0820*/  BSYNC B0 ;  /* 0x0000000000007941 */ /* 0x000fea0003800000 */
.L_x_2230:
        /* <DEDUP_REMOVED lines=29> */
.L_x_2253:
[----:B---3--:R-:W-:Y:S01]  /*0a00*/  FADD.FTZ R9, R18, R9 ;  /* 0x0000000912097221 */ /* 0x008fe20000010000 */
[----:B--2---:R-:W-:-:S04]  /*0a10*/  FADD.FTZ R11, R10, R11 ;  /* 0x0000000b0a0b7221 */ /* 0x004fc80000010000 */
[----:B------:R2:W-:Y:S04]  /*0a20*/  @!P1 STS [R6+0x2000], R9 ;  /* 0x0020000906009388 */ /* 0x0005e80000000800 */
[----:B------:R2:W-:Y:S02]  /*0a30*/  @!P1 STS [R6+0x2080], R11 ;  /* 0x0020800b06009388 */ /* 0x0005e40000000800 */
.L_x_2238:
        /* <DEDUP_REMOVED lines=16> */
.L_x_2241:
[----:B------:R-:W-:Y:S05]  /*0b40*/  BSYNC B0 ;  /* 0x0000000000007941 */ /* 0x000fea0003800000 */
.L_x_2240:
[C---:B------:R-:W-:Y:S01]  /*0b50*/  ISETP.GT.U32.AND P1, PT, R3.reuse, -0xa01, PT ;  /* 0xfffff5ff0300780c */ /* 0x040fe20003f24070 */
[----:B------:R-:W-:Y:S01]  /*0b60*/  VIADD R4, R4, 0x500 ;  /* 0x0000050004047836 */ /* 0x000fe20000000000 */
[----:B------:R-:W-:-:S11]  /*0b70*/  IADD3 R3, R3, 0xa00, RZ ;  /* 0x00000a0003037810 */ /* 0x000fd60007ffe0ff */
[----:B------:R-:W-:Y:S05]  /*0b80*/  @P1 BRA `(.L_x_2242) ;  /* 0xfffffff400801947 */ /* 0x000fea000383ffff */
[----:B------:R-:W-:Y:S05]  /*0b90*/  EXIT ;  /* 0x000000000000794d */ /* 0x000fea0003800000 */
.L_x_2239:
[----:B------:R-:W-:Y:S01]  /*0ba0*/  HFMA2.MMA R21, -RZ, RZ, 0, 5.9604644775390625e-08 ;  /* 0x00000001ff157435 */ /* 0x000fe200000001ff */
[----:B0--3--:R-:W-:Y:S01]  /*0bb0*/  MOV R22, R10 ;  /* 0x0000000a00167202 */ /* 0x009fe20000000f00 */
[----:B------:R-:W-:Y:S01]  /*0bc0*/  IMAD.MOV.U32 R19, RZ, RZ, -0x1 ;  /* 0xffffffffff137424 */ /* 0x000fe200078e00ff */
[----:B------:R-:W-:-:S08]  /*0bd0*/  MOV R24, 0x1f ;  /* 0x0000001f00187802 */ /* 0x000fd00000000f00 */
[----:B-12---:R-:W-:Y:S05]  /*0be0*/  WARPSYNC.COLLECTIVE R19, `(.L_x_2243) ;  /* 0x0000000013087348 */ /* 0x006fea0003c00000 */
[----:B------:R0:W3:Y:S02]  /*0bf0*/  SHFL.BFLY P2, R20, R22, R21, R24 ;  /* 0x0c00001516147389 */ /* 0x0000e40000040018 */
[----:B0123--:R-:W-:Y:S01]  /*0c00*/  ENDCOLLECTIVE ;  /* 0x000000000000791b */ /* 0x00ffe20003800000 */
.L_x_2243:
[----:B------:R-:W-:Y:S01]  /*0c10*/  HFMA2.MMA R21, -RZ, RZ, 0, 1.1920928955078125e-07 ;  /* 0x00000002ff157435 */ /* 0x000fe200000001ff */
[----:B------:R-:W-:-:S05]  /*0c20*/  MOV R11, R20 ;  /* 0x00000014000b7202 */ /* 0x000fca0000000f00 */
[----:B------:R-:W-:-:S05]  /*0c30*/  FADD.FTZ R11, R10, R11 ;  /* 0x0000000b0a0b7221 */ /* 0x000fca0000010000 */
[----:B------:R-:W-:-:S07]  /*0c40*/  MOV R22, R11 ;  /* 0x0000000b00167202 */ /* 0x000fce0000000f00 */
[----:B------:R-:W-:Y:S05]  /*0c50*/  WARPSYNC.COLLECTIVE R19, `(.L_x_2244) ;  /* 0x0000000013087348 */ /* 0x000fea0003c00000 */
[----:B------:R0:W1:Y:S02]  /*0c60*/  SHFL.BFLY P2, R20, R22, R21, R24 ;  /* 0x0c00001516147389 */ /* 0x0000640000040018 */
[----:B01----:R-:W-:Y:S01]  /*0c70*/  ENDCOLLECTIVE ;  /* 0x000000000000791b */ /* 0x003fe20003800000 */
.L_x_2244:
[----:B------:R-:W-:Y:S01]  /*0c80*/  HFMA2.MMA R21, -RZ, RZ, 0, 2.384185791015625e-07 ;  /* 0x00000004ff157435 */ /* 0x000fe200000001ff */
[----:B------:R-:W-:-:S04]  /*0c90*/  IMAD.MOV.U32 R14, RZ, RZ, R20 ;  /* 0x000000ffff0e7224 */ /* 0x000fc800078e0014 */
[----:B------:R-:W-:-:S05]  /*0ca0*/  FADD.FTZ R14, R11, R14 ;  /* 0x0000000e0b0e7221 */ /* 0x000fca0000010000 */
[----:B------:R-:W-:-:S07]  /*0cb0*/  MOV R22, R14 ;  /* 0x0000000e00167202 */ /* 0x000fce0000000f00 */
[----:B------:R-:W-:Y:S05]  /*0cc0*/  WARPSYNC.COLLECTIVE R19, `(.L_x_2245) ;  /* 0x0000000013087348 */ /* 0x000fea0003c00000 */
[----:B------:R0:W1:Y:S02]  /*0cd0*/  SHFL.BFLY P2, R20, R22, R21, R24 ;  /* 0x0c00001516147389 */ /* 0x0000640000040018 */
[----:B01----:R-:W-:Y:S01]  /*0ce0*/  ENDCOLLECTIVE ;  /* 0x000000000000791b */ /* 0x003fe20003800000 */
.L_x_2245:
[----:B------:R-:W-:Y:S01]  /*0cf0*/  IMAD.MOV.U32 R21, RZ, RZ, 0x8 ;  /* 0x00000008ff157424 */ /* 0x000fe200078e00ff */
[----:B------:R-:W-:-:S05]  /*0d00*/  MOV R13, R20 ;  /* 0x00000014000d7202 */ /* 0x000fca0000000f00 */
[----:B------:R-:W-:-:S05]  /*0d10*/  FADD.FTZ R13, R14, R13 ;  /* 0x0000000d0e0d7221 */ /* 0x000fca0000010000 */
[----:B------:R-:W-:-:S07]  /*0d20*/  MOV R22, R13 ;  /* 0x0000000d00167202 */ /* 0x000fce0000000f00 */
[----:B------:R-:W-:Y:S05]  /*0d30*/  WARPSYNC.COLLECTIVE R19, `(.L_x_2246) ;  /* 0x0000000013087348 */ /* 0x000fea0003c00000 */
[----:B------:R0:W1:Y:S02]  /*0d40*/  SHFL.BFLY P2, R20, R22, R21, R24 ;  /* 0x0c00001516147389 */ /* 0x0000640000040018 */
[----:B01----:R-:W-:Y:S01]  /*0d50*/  ENDCOLLECTIVE ;  /* 0x000000000000791b */ /* 0x003fe20003800000 */
.L_x_2246:
[----:B------:R-:W-:Y:S01]  /*0d60*/  HFMA2.MMA R21, -RZ, RZ, 0, 9.5367431640625e-07 ;  /* 0x00000010ff157435 */ /* 0x000fe200000001ff */
[----:B------:R-:W-:-:S05]  /*0d70*/  MOV R10, R20 ;  /* 0x00000014000a7202 */ /* 0x000fca0000000f00 */
[----:B------:R-:W-:-:S05]  /*0d80*/  FADD.FTZ R10, R13, R10 ;  /* 0x0000000a0d0a7221 */ /* 0x000fca0000010000 */
[----:B------:R-:W-:-:S07]  /*0d90*/  MOV R22, R10 ;  /* 0x0000000a00167202 */ /* 0x000fce0000000f00 */
[----:B------:R-:W-:Y:S05]  /*0da0*/  WARPSYNC.COLLECTIVE R19, `(.L_x_2247) ;  /* 0x0000000013087348 */ /* 0x000fea0003c00000 */
[----:B------:R0:W1:Y:S02]  /*0db0*/  SHFL.BFLY P2, R20, R22, R21, R24 ;  /* 0x0c00001516147389 */ /* 0x0000640000040018 */
[----:B01----:R-:W-:Y:S01]  /*0dc0*/  ENDCOLLECTIVE ;  /* 0x000000000000791b */ /* 0x003fe20003800000 */
.L_x_2247:
[----:B------:R-:W-:Y:S01]  /*0dd0*/  HFMA2.MMA R21, -RZ, RZ, 0, 5.9604644775390625e-08 ;  /* 0x00000001ff157435 */ /* 0x000fe200000001ff */
[----:B------:R-:W-:Y:S01]  /*0de0*/  IMAD.MOV.U32 R22, RZ, RZ, R9 ;  /* 0x000000ffff167224 */ /* 0x000fe200078e0009 */
[----:B------:R-:W-:-:S09]  /*0df0*/  MOV R11, R20 ;  /* 0x00000014000b7202 */ /* 0x000fd20000000f00 */
[----:B------:R-:W-:Y:S05]  /*0e00*/  WARPSYNC.COLLECTIVE R19, `(.L_x_2248) ;  /* 0x0000000013087348 */ /* 0x000fea0003c00000 */
[----:B------:R0:W1:Y:S02]  /*0e10*/  SHFL.BFLY P2, R20, R22, R21, R24 ;  /* 0x0c00001516147389 */ /* 0x0000640000040018 */
[----:B01----:R-:W-:Y:S01]  /*0e20*/  ENDCOLLECTIVE ;  /* 0x000000000000791b */ /* 0x003fe20003800000 */
.L_x_2248:
[----:B------:R-:W-:Y:S01]  /*0e30*/  HFMA2.MMA R21, -RZ, RZ, 0, 1.1920928955078125e-07 ;  /* 0x00000002ff157435 */ /* 0x000fe200000001ff */
[----:B------:R-:W-:-:S05]  /*0e40*/  MOV R14, R20 ;  /* 0x00000014000e7202 */ /* 0x000fca0000000f00 */
[----:B------:R-:W-:-:S05]  /*0e50*/  FADD.FTZ R15, R9, R14 ;  /* 0x0000000e090f7221 */ /* 0x000fca0000010000 */
[----:B------:R-:W-:-:S07]  /*0e60*/  MOV R22, R15 ;  /* 0x0000000f00167202 */ /* 0x000fce0000000f00 */
[----:B------:R-:W-:Y:S05]  /*0e70*/  WARPSYNC.COLLECTIVE R19, `(.L_x_2249) ;  /* 0x0000000013087348 */ /* 0x000fea0003c00000 */
[----:B------:R0:W1:Y:S02]  /*0e80*/  SHFL.BFLY P2, R20, R22, R21, R24 ;  /* 0x0c00001516147389 */ /* 0x0000640000040018 */
[----:B01----:R-:W-:Y:S01]  /*0e90*/  ENDCOLLECTIVE ;  /* 0x000000000000791b */ /* 0x003fe20003800000 */
.L_x_2249:
[----:B------:R-:W-:Y:S01]  /*0ea0*/  HFMA2.MMA R21, -RZ, RZ, 0, 2.384185791015625e-07 ;  /* 0x00000004ff157435 */ /* 0x000fe200000001ff */
[----:B------:R-:W-:-:S04]  /*0eb0*/  IMAD.MOV.U32 R16, RZ, RZ, R20 ;  /* 0x000000ffff107224 */ /* 0x000fc800078e0014 */
[----:B------:R-:W-:-:S05]  /*0ec0*/  FADD.FTZ R16, R15, R16 ;  /* 0x000000100f107221 */ /* 0x000fca0000010000 */
[----:B------:R-:W-:-:S07]  /*0ed0*/  MOV R22, R16 ;  /* 0x0000001000167202 */ /* 0x000fce0000000f00 */
[----:B------:R-:W-:Y:S05]  /*0ee0*/  WARPSYNC.COLLECTIVE R19, `(.L_x_2250) ;  /* 0x0000000013087348 */ /* 0x000fea0003c00000 */
[----:B------:R0:W1:Y:S02]  /*0ef0*/  SHFL.BFLY P2, R20, R22, R21, R24 ;  /* 0x0c00001516147389 */ /* 0x0000640000040018 */
[----:B01----:R-:W-:Y:S01]  /*0f00*/  ENDCOLLECTIVE ;  /* 0x000000000000791b */ /* 0x003fe20003800000 */
.L_x_2250:
[----:B------:R-:W-:Y:S01]  /*0f10*/  IMAD.MOV.U32 R21, RZ, RZ, 0x8 ;  /* 0x00000008ff157424 */ /* 0x000fe200078e00ff */
[----:B------:R-:W-:-:S05]  /*0f20*/  MOV R17, R20 ;  /* 0x0000001400117202 */ /* 0x000fca0000000f00 */
[----:B------:R-:W-:-:S05]  /*0f30*/  FADD.FTZ R17, R16, R17 ;  /* 0x0000001110117221 */ /* 0x000fca0000010000 */
[----:B------:R-:W-:-:S07]  /*0f40*/  MOV R22, R17 ;  /* 0x0000001100167202 */ /* 0x000fce0000000f00 */
[----:B------:R-:W-:Y:S05]  /*0f50*/  WARPSYNC.COLLECTIVE R19, `(.L_x_2251) ;  /* 0x0000000013087348 */ /* 0x000fea0003c00000 */
[----:B------:R0:W1:Y:S02]  /*0f60*/  SHFL.BFLY P2, R20, R22, R21, R24 ;  /* 0x0c00001516147389 */ /* 0x0000640000040018 */
[----:B01----:R-:W-:Y:S01]  /*0f70*/  ENDCOLLECTIVE ;  /* 0x000000000000791b */ /* 0x003fe20003800000 */
.L_x_2251:
[----:B------:R-:W-:Y:S01]  /*0f80*/  HFMA2.MMA R21, -RZ, RZ, 0, 9.5367431640625e-07 ;  /* 0x00000010ff157435 */ /* 0x000fe200000001ff */
[----:B------:R-:W-:-:S05]  /*0f90*/  MOV R18, R20 ;  /* 0x0000001400127202 */ /* 0x000fca0000000f00 */
[----:B------:R-:W-:-:S05]  /*0fa0*/  FADD.FTZ R18, R17, R18 ;  /* 0x0000001211127221 */ /* 0x000fca0000010000 */
[----:B------:R-:W-:-:S07]  /*0fb0*/  MOV R22, R18 ;  /* 0x0000001200167202 */ /* 0x000fce0000000f00 */
[----:B------:R-:W-:Y:S05]  /*0fc0*/  WARPSYNC.COLLECTIVE R19, `(.L_x_2252) ;  /* 0x0000000013087348 */ /* 0x000fea0003c00000 */
[----:B------:R0:W1:Y:S02]  /*0fd0*/  SHFL.BFLY P2, R20, R22, R21, R24 ;  /* 0x0c00001516147389 */ /* 0x0000640000040018 */
[----:B01----:R-:W-:Y:S01]  /*0fe0*/  ENDCOLLECTIVE ;  /* 0x000000000000791b */ /* 0x003fe20003800000 */
.L_x_2252:
[----:B------:R-:W-:Y:S01]  /*0ff0*/  MOV R9, R20 ;  /* 0x0000001400097202 */ /* 0x000fe20000000f00 */
[----:B------:R-:W-:Y:S06]  /*1000*/  BRA `(.L_x_2253) ;  /* 0xfffffff8007c7947 */ /* 0x000fec000383ffff */
.L_x_2254:
        /* <DEDUP_REMOVED lines=15> */
.L_x_3943:


//--------------------- .text._ZN10layer_norm40ln_parallel_residual_bwd_finalize_kernelINS_22Kernel_traits_finalizeILj2560Ef6__halfS2_S2_fjLb0ELj1024ELj4ENS_18Kernel_traits_baseILj2560EfS2_S2_S2_fjLj1024EEEEELb0EEEvNS_9BwdParamsE --------------------------
	.section	.text._ZN10layer_norm40ln_parallel_residual_bwd_finalize_kernelINS_22Kernel_traits_finalizeILj2560Ef6__halfS2_S2_fjLb0ELj1024ELj4ENS_18Kernel_traits_baseILj2560EfS2_S2_S2_fjLj1024EEEEELb0EEEvNS_9BwdParamsE,"ax",@progbits
	.align	128
        .global         _ZN10layer_norm40ln_parallel_residual_bwd_finalize_kernelINS_22Kernel_traits_finalizeILj2560Ef6__halfS2_S2_fjLb0ELj1024ELj4ENS_18Kernel_traits_baseILj2560EfS2_S2_S2_fjLj1024EEEEELb0EEEvNS_9BwdParamsE
        .type           _ZN10layer_norm40ln_parallel_residual_bwd_finalize_kernelINS_22Kernel_traits_finalizeILj2560Ef6__halfS2_S2_fjLb0ELj1024ELj4ENS_18Kernel_traits_baseILj2560EfS2_S2_S2_fjLj1024EEEEELb0EEEvNS_9BwdParamsE,@function
        .size           _ZN10layer_norm40ln_parallel_residual_bwd_finalize_kernelINS_22Kernel_traits_finalizeILj2560Ef6__halfS2_S2_fjLb0ELj1024ELj4ENS_18Kernel_traits_baseILj2560EfS2_S2_S2_fjLj1024EEEEELb0EEEvNS_9BwdParamsE,(.L_x_3944 - _ZN10layer_norm40ln_parallel_residual_bwd_finalize_kernelINS_22Kernel_traits_finalizeILj2560Ef6__halfS2_S2_fjLb0ELj1024ELj4ENS_18Kernel_traits_baseILj2560EfS2_S2_S2_fjLj1024EEEEELb0EEEvNS_9BwdParamsE)
        .other          _ZN10layer_norm40ln_parallel_residual_bwd_finalize_kernelINS_22Kernel_traits_finalizeILj2560Ef6__halfS2_S2_fjLb0ELj1024ELj4ENS_18Kernel_traits_baseILj2560EfS2_S2_S2_fjLj1024EEEEELb0EEEvNS_9BwdParamsE,@"STO_CUDA_ENTRY STV_DEFAULT"
_ZN10layer_norm40ln_parallel_residual_bwd_finalize_kernelINS_22Kernel_traits_finalizeILj2560Ef6__halfS2_S2_fjLb0ELj1024ELj4ENS_18Kernel_traits_baseILj2560EfS2_S2_S2_fjLj1024EEEEELb0EEEvNS_9BwdParamsE:
.text._ZN10layer_norm40ln_parallel_residual_bwd_finalize_kernelINS_22Kernel_traits_finalizeILj2560Ef6__halfS2_S2_fjLb0ELj1024ELj4ENS_18Kernel_traits_baseILj2560EfS2_S2_S2_fjLj1024EEEEELb0EEEvNS_9BwdParamsE:
        /* <DEDUP_REMOVED lines=22> */
.L_x_2267:
        /* <DEDUP_REMOVED lines=42> */
.L_x_2259:
        /* <DEDUP_REMOVED lines=62> */
.L_x_2258:
[----:B------:R-:W-:Y:S05]  /*07e0*/  BSYNC B1 ;  /* 0x0000000000017941 */ /* 0x000fea0003800000 */
.L_x_2257:
        /* <DEDUP_REMOVED lines=38> */
.L_x_2261:
[----:B------:R-:W-:Y:S05]  /*0a50*/  BSYNC B1 ;  /* 0x0000000000017941 */ /* 0x000fea0003800000 */
.L_x_2260:
        /* <DEDUP_REMOVED lines=20> */
.L_x_2262:
[----:B------:R-:W-:Y:S05]  /*0ba0*/  BSYNC B1 ;  /* 0x0000000000017941 */ /* 0x000fea0003800000 */
.L_x_2256:
[----:B------:R-:W-:Y:S05]  /*0bb0*/  BSYNC B0 ;  /* 0x0000000000007941 */ /* 0x000fea0003800000 */
.L_x_2255:
        /* <DEDUP_REMOVED lines=54> */
.L_x_2288:
        /* <DEDUP_REMOVED lines=10> */
.L_x_2263:
        /* <DEDUP_REMOVED lines=24> */
.L_x_2266:
[----:B------:R-:W-:Y:S05]  /*1140*/  BSYNC B0 ;  /* 0x0000000000007941 */ /* 0x000fea0003800000 */
.L_x_2265:
[C---:B------:R-:W-:Y:S02]  /*1150*/  ISETP.GT.U32.AND P1, PT, R4.reuse, -0xa01, PT ;  /* 0xfffff5ff0400780c */ /* 0x040fe40003f24070 */
[----:B------:R-:W-:Y:S02]  /*1160*/  IADD3 R4, R4, 0xa00, RZ ;  /* 0x00000a0004047810 */ /* 0x000fe40007ffe0ff */
[----:B------:R-:W-:-:S09]  /*1170*/  IADD3 R5, R5, 0x500, RZ ;  /* 0x0000050005057810 */ /* 0x000fd20007ffe0ff */
[----:B------:R-:W-:Y:S05]  /*1180*/  @P1 BRA `(.L_x_2267) ;  /* 0xffffffec00f41947 */ /* 0x000fea000383ffff */
[----:B------:R-:W-:Y:S05]  /*1190*/  EXIT ;  /* 0x000000000000794d */ /* 0x000fea0003800000 */
.L_x_2264:
[----:B------:R-:W-:Y:S01]  /*11a0*/  HFMA2.MMA R14, -RZ, RZ, 0, 5.9604644775390625e-08 ;  /* 0x00000001ff0e7435 */ /* 0x000fe200000001ff */
[----:B----4-:R-:W-:Y:S02]  /*11b0*/  MOV R27, R10 ;  /* 0x0000000a001b7202 */ /* 0x010fe40000000f00 */
[----:B------:R-:W-:Y:S02]  /*11c0*/  MOV R13, 0x1f ;  /* 0x0000001f000d7802 */ /* 0x000fe40000000f00 */
[----:B------:R-:W-:-:S07]  /*11d0*/  MOV R12, 0xffffffff ;  /* 0xffffffff000c7802 */ /* 0x000fce0000000f00 */
[----:B0123--:R-:W-:Y:S05]  /*11e0*/  WARPSYNC.COLLECTIVE R12, `(.L_x_2268) ;  /* 0x000000000c087348 */ /* 0x00ffea0003c00000 */
[----:B------:R4:W0:Y:S02]  /*11f0*/  SHFL.BFLY P2, R17, R27, R14, R13 ;  /* 0x0c00000e1b117389 */ /* 0x000824000004000d */
[----:B01234-:R-:W-:Y:S01]  /*1200*/  ENDCOLLECTIVE ;  /* 0x000000000000791b */ /* 0x01ffe20003800000 */
.L_x_2268:
[----:B------:R-:W-:Y:S01]  /*1210*/  HFMA2.MMA R14, -RZ, RZ, 0, 1.1920928955078125e-07 ;  /* 0x00000002ff0e7435 */ /* 0x000fe200000001ff */
[----:B------:R-:W-:-:S05]  /*1220*/  FADD.FTZ R11, R10, R17 ;  /* 0x000000110a0b7221 */ /* 0x000fca0000010000 */
[----:B------:R-:W-:-:S07]  /*1230*/  MOV R27, R11 ;  /* 0x0000000b001b7202 */ /* 0x000fce0000000f00 */
[----:B------:R-:W-:Y:S05]  /*1240*/  WARPSYNC.COLLECTIVE R12, `(.L_x_2269) ;  /* 0x000000000c087348 */ /* 0x000fea0003c00000 */
[----:B------:R0:W1:Y:S02]  /*1250*/  SHFL.BFLY P2, R17, R27, R14, R13 ;  /* 0x0c00000e1b117389 */ /* 0x000064000004000d */
[----:B01----:R-:W-:Y:S01]  /*1260*/  ENDCOLLECTIVE ;  /* 0x000000000000791b */ /* 0x003fe20003800000 */
.L_x_2269:
[----:B------:R-:W-:Y:S01]  /*1270*/  HFMA2.MMA R14, -RZ, RZ, 0, 2.384185791015625e-07 ;  /* 0x00000004ff0e7435 */ /* 0x000fe200000001ff */
[----:B------:R-:W-:-:S05]  /*1280*/  FADD.FTZ R10, R11, R17 ;  /* 0x000000110b0a7221 */ /* 0x000fca0000010000 */
[----:B------:R-:W-:-:S07]  /*1290*/  MOV R27, R10 ;  /* 0x0000000a001b7202 */ /* 0x000fce0000000f00 */
[----:B------:R-:W-:Y:S05]  /*12a0*/  WARPSYNC.COLLECTIVE R12, `(.L_x_2270) ;  /* 0x000000000c087348 */ /* 0x000fea0003c00000 */
[----:B------:R0:W1:Y:S02]  /*12b0*/  SHFL.BFLY P2, R17, R27, R14, R13 ;  /* 0x0c00000e1b117389 */ /* 0x000064000004000d */
[----:B01----:R-:W-:Y:S01]  /*12c0*/  ENDCOLLECTIVE ;  /* 0x000000000000791b */ /* 0x003fe20003800000 */
.L_x_2270:
[----:B------:R-:W-:Y:S01]  /*12d0*/  HFMA2.MMA R14, -RZ, RZ, 0, 4.76837158203125e-07 ;  /* 0x00000008ff0e7435 */ /* 0x000fe200000001ff */
[----:B------:R-:W-:-:S05]  /*12e0*/  FADD.FTZ R19, R10, R17 ;  /* 0x000000110a137221 */ /* 0x000fca0000010000 */
[----:B------:R-:W-:-:S07]  /*12f0*/  MOV R27, R19 ;  /* 0x00000013001b7202 */ /* 0x000fce0000000f00 */
[----:B------:R-:W-:Y:S05]  /*1300*/  WARPSYNC.COLLECTIVE R12, `(.L_x_2271) ;  /* 0x000000000c087348 */ /* 0x000fea0003c00000 */
[----:B------:R0:W1:Y:S02]  /*1310*/  SHFL.BFLY P2, R17, R27, R14, R13 ;  /* 0x0c00000e1b117389 */ /* 0x000064000004000d */
[----:B01----:R-:W-:Y:S01]  /*1320*/  ENDCOLLECTIVE ;  /* 0x000000000000791b */ /* 0x003fe20003800000 */
.L_x_2271:
[----:B------:R-:W-:Y:S01]  /*1330*/  HFMA2.MMA R14, -RZ, RZ, 0, 9.5367431640625e-07 ;  /* 0x00000010ff0e7435 */ /* 0x000fe200000001ff */
[----:B------:R-:W-:-:S05]  /*1340*/  FADD.FTZ R11, R19, R17 ;  /* 0x00000011130b7221 */ /* 0x000fca0000010000 */
[----:B------:R-:W-:-:S07]  /*1350*/  MOV R27, R11 ;  /* 0x0000000b001b7202 */ /* 0x000fce0000000f00 */
[----:B------:R-:W-:Y:S05]  /*1360*/  WARPSYNC.COLLECTIVE R12, `(.L_x_2272) ;  /* 0x000000000c087348 */ /* 0x000fea0003c00000 */
[----:B------:R0:W1:Y:S02]  /*1370*/  SHFL.BFLY P2, R17, R27, R14, R13 ;  /* 0x0c00000e1b117389 */ /* 0x000064000004000d */
[----:B01----:R-:W-:Y:S01]  /*1380*/  ENDCOLLECTIVE ;  /* 0x000000000000791b */ /* 0x003fe20003800000 */
.L_x_2272:
[----:B------:R-:W-:Y:S01]  /*1390*/  HFMA2.MMA R14, -RZ, RZ, 0, 5.9604644775390625e-08 ;  /* 0x00000001ff0e7435 */ /* 0x000fe200000001ff */
[----:B------:R-:W-:Y:S01]  /*13a0*/  IMAD.MOV.U32 R27, RZ, RZ, R15 ;  /* 0x000000ffff1b7224 */ /* 0x000fe200078e000f */
[----:B------:R-:W-:-:S09]  /*13b0*/  MOV R10, R17 ;  /* 0x00000011000a7202 */ /* 0x000fd20000000f00 */
[----:B------:R-:W-:Y:S05]  /*13c0*/  WARPSYNC.COLLECTIVE R12, `(.L_x_2273) ;  /* 0x000000000c087348 */ /* 0x000fea0003c00000 */
[----:B------:R0:W1:Y:S02]  /*13d0*/  SHFL.BFLY P2, R17, R27, R14, R13 ;  /* 0x0c00000e1b117389 */ /* 0x000064000004000d */
[----:B01----:R-:W-:Y:S01]  /*13e0*/  ENDCOLLECTIVE ;  /* 0x000000000000791b */ /* 0x003fe20003800000 */
.L_x_2273:
[----:B------:R-:W-:Y:S01]  /*13f0*/  HFMA2.MMA R14, -RZ, RZ, 0, 1.1920928955078125e-07 ;  /* 0x00000002ff0e7435 */ /* 0x000fe200000001ff */
[----:B------:R-:W-:-:S05]  /*1400*/  MOV R16, R17 ;  /* 0x0000001100107202 */ /* 0x000fca0000000f00 */
[----:B------:R-:W-:-:S05]  /*1410*/  FADD.FTZ R16, R15, R16 ;  /* 0x000000100f107221 */ /* 0x000fca0000010000 */
[----:B------:R-:W-:-:S07]  /*1420*/  MOV R27, R16 ;  /* 0x00000010001b7202 */ /* 0x000fce0000000f00 */
[----:B------:R-:W-:Y:S05]  /*1430*/  WARPSYNC.COLLECTIVE R12, `(.L_x_2274) ;  /* 0x000000000c087348 */ /* 0x000fea0003c00000 */
[----:B------:R0:W1:Y:S02]  /*1440*/  SHFL.BFLY P2, R17, R27, R14, R13 ;  /* 0x0c00000e1b117389 */ /* 0x000064000004000d */
[----:B01----:R-:W-:Y:S01]  /*1450*/  ENDCOLLECTIVE ;  /* 0x000000000000791b */ /* 0x003fe20003800000 */
.L_x_2274:
[----:B------:R-:W-:Y:S01]  /*1460*/  HFMA2.MMA R14, -RZ, RZ, 0, 2.384185791015625e-07 ;  /* 0x00000004ff0e7435 */ /* 0x000fe200000001ff */
[----:B------:R-:W-:-:S05]  /*1470*/  MOV R19, R17 ;  /* 0x0000001100137202 */ /* 0x000fca0000000f00 */
[----:B------:R-:W-:-:S05]  /*1480*/  FADD.FTZ R15, R16, R19 ;  /* 0x00000013100f7221 */ /* 0x000fca0000010000 */
[----:B------:R-:W-:-:S07]  /*1490*/  MOV R27, R15 ;  /* 0x0000000f001b7202 */ /* 0x000fce0000000f00 */
[----:B------:R-:W-:Y:S05]  /*14a0*/  WARPSYNC.COLLECTIVE R12, `(.L_x_2275) ;  /* 0x000000000c087348 */ /* 0x000fea0003c00000 */
[----:B------:R0:W1:Y:S02]  /*14b0*/  SHFL.BFLY P2, R17, R27, R14, R13 ;  /* 0x0c00000e1b117389 */ /* 0x000064000004000d */
[----:B01----:R-:W-:Y:S01]  /*14c0*/  ENDCOLLECTIVE ;  /* 0x000000000000791b */ /* 0x003fe20003800000 */
.L_x_2275:
[----:B------:R-:W-:Y:S01]  /*14d0*/  HFMA2.MMA R14, -RZ, RZ, 0, 4.76837158203125e-07 ;  /* 0x00000008ff0e7435 */ /* 0x000fe200000001ff */
[----:B------:R-:W-:-:S05]  /*14e0*/  MOV R18, R17 ;  /* 0x0000001100127202 */ /* 0x000fca0000000f00 */
[----:B------:R-:W-:-:S05]  /*14f0*/  FADD.FTZ R20, R15, R18 ;  /* 0x000000120f147221 */ /* 0x000fca0000010000 */
[----:B------:R-:W-:-:S07]  /*1500*/  MOV R27, R20 ;  /* 0x00000014001b7202 */ /* 0x000fce0000000f00 */
[----:B------:R-:W-:Y:S05]  /*1510*/  WARPSYNC.COLLECTIVE R12, `(.L_x_2276) ;  /* 0x000000000c087348 */ /* 0x000fea0003c00000 */
[----:B------:R0:W1:Y:S02]  /*1520*/  SHFL.BFLY P2, R17, R27, R14, R13 ;  /* 0x0c00000e1b117389 */ /* 0x000064000004000d */
[----:B01----:R-:W-:Y:S01]  /*1530*/  ENDCOLLECTIVE ;  /* 0x000000000000791b */ /* 0x003fe20003800000 */
.L_x_2276:
[----:B------:R-:W-:Y:S01]  /*1540*/  HFMA2.MMA R14, -RZ, RZ, 0, 9.5367431640625e-07 ;  /* 0x00000010ff0e7435 */ /* 0x000fe200000001ff */
[----:B------:R-:W-:-:S05]  /*1550*/  MOV R21, R17 ;  /* 0x0000001100157202 */ /* 0x000fca0000000f00 */
[----:B------:R-:W-:-:S05]  /*1560*/  FADD.FTZ R16, R20, R21 ;  /* 0x0000001514107221 */ /* 0x000fca0000010000 */
[----:B------:R-:W-:-:S07]  /*1570*/  MOV R27, R16 ;  /* 0x00000010001b7202 */ /* 0x000fce0000000f00 */
[----:B------:R-:W-:Y:S05]  /*1580*/  WARPSYNC.COLLECTIVE R12, `(.L_x_2277) ;  /* 0x000000000c087348 */ /* 0x000fea0003c00000 */
[----:B------:R0:W1:Y:S02]  /*1590*/  SHFL.BFLY P2, R17, R27, R14, R13 ;  /* 0x0c00000e1b117389 */ /* 0x000064000004000d */
[----:B01----:R-:W-:Y:S01]  /*15a0*/  ENDCOLLECTIVE ;  /* 0x000000000000791b */ /* 0x003fe20003800000 */
.L_x_2277:
[----:B------:R-:W-:Y:S01]  /*15b0*/  HFMA2.MMA R14, -RZ, RZ, 0, 5.9604644775390625e-08 ;  /* 0x00000001ff0e7435 */ /* 0x000fe200000001ff */
[----:B------:R-:W-:Y:S02]  /*15c0*/  MOV R27, R9 ;  /* 0x00000009001b7202 */ /* 0x000fe40000000f00 */
[----:B------:R-:W-:-:S08]  /*15d0*/  MOV R15, R17 ;  /* 0x00000011000f7202 */ /* 0x000fd00000000f00 */
[----:B------:R-:W-:Y:S05]  /*15e0*/  WARPSYNC.COLLECTIVE R12, `(.L_x_2278) ;  /* 0x000000000c087348 */ /* 0x000fea0003c00000 */
[----:B------:R0:W1:Y:S02]  /*15f0*/  SHFL.BFLY P2, R17, R27, R14, R13 ;  /* 0x0c00000e1b117389 */ /* 0x000064000004000d */
[----:B01----:R-:W-:Y:S01]  /*1600*/  ENDCOLLECTIVE ;  /* 0x000000000000791b */ /* 0x003fe20003800000 */
.L_x_2278:
[----:B------:R-:W-:Y:S01]  /*1610*/  HFMA2.MMA R14, -RZ, RZ, 0, 1.1920928955078125e-07 ;  /* 0x00000002ff0e7435 */ /* 0x000fe200000001ff */
[----:B------:R-:W-:-:S05]  /*1620*/  MOV R18, R17 ;  /* 0x0000001100127202 */ /* 0x000fca0000000f00 */
[----:B------:R-:W-:-:S05]  /*1630*/  FADD.FTZ R20, R9, R18 ;  /* 0x0000001209147221 */ /* 0x000fca0000010000 */
[----:B------:R-:W-:-:S07]  /*1640*/  MOV R27, R20 ;  /* 0x00000014001b7202 */ /* 0x000fce0000000f00 */
[----:B------:R-:W-:Y:S05]  /*1650*/  WARPSYNC.COLLECTIVE R12, `(.L_x_2279) ;  /* 0x000000000c087348 */ /* 0x000fea0003c00000 */
[----:B------:R0:W1:Y:S02]  /*1660*/  SHFL.BFLY P2, R17, R27, R14, R13 ;  /* 0x0c00000e1b117389 */ /* 0x000064000004000d */
[----:B01----:R-:W-:Y:S01]  /*1670*/  ENDCOLLECTIVE ;  /* 0x000000000000791b */ /* 0x003fe20003800000 */
.L_x_2279:
[----:B------:R-:W-:Y:S01]  /*1680*/  IMAD.MOV.U32 R14, RZ, RZ, 0x4 ;  /* 0x00000004ff0e7424 */ /* 0x000fe200078e00ff */
[----:B------:R-:W-:-:S05]  /*1690*/  MOV R21, R17 ;  /* 0x0000001100157202 */ /* 0x000fca0000000f00 */
[----:B------:R-:W-:-:S05]  /*16a0*/  FADD.FTZ R9, R20, R21 ;  /* 0x0000001514097221 */ /* 0x000fca0000010000 */
[----:B------:R-:W-:-:S07]  /*16b0*/  MOV R27, R9 ;  /* 0x00000009001b7202 */ /* 0x000fce0000000f00 */
[----:B------:R-:W-:Y:S05]  /*16c0*/  WARPSYNC.COLLECTIVE R12, `(.L_x_2280) ;  /* 0x000000000c087348 */ /* 0x000fea0003c00000 */
[----:B------:R0:W1:Y:S02]  /*16d0*/  SHFL.BFLY P2, R17, R27, R14, R13 ;  /* 0x0c00000e1b117389 */ /* 0x000064000004000d */
[----:B01----:R-:W-:Y:S01]  /*16e0*/  ENDCOLLECTIVE ;  /* 0x000000000000791b */ /* 0x003fe20003800000 */
.L_x_2280:
[----:B------:R-:W-:Y:S01]  /*16f0*/  HFMA2.MMA R14, -RZ, RZ, 0, 4.76837158203125e-07 ;  /* 0x00000008ff0e7435 */ /* 0x000fe200000001ff */
[----:B------:R-:W-:-:S05]  /*1700*/  MOV R22, R17 ;  /* 0x0000001100167202 */ /* 0x000fca0000000f00 */
[----:B------:R-:W-:-:S05]  /*1710*/  FADD.FTZ R22, R9, R22 ;  /* 0x0000001609167221 */ /* 0x000fca0000010000 */
[----:B------:R-:W-:-:S07]  /*1720*/  MOV R27, R22 ;  /* 0x00000016001b7202 */ /* 0x000fce0000000f00 */
[----:B------:R-:W-:Y:S05]  /*1730*/  WARPSYNC.COLLECTIVE R12, `(.L_x_2281) ;  /* 0x000000000c087348 */ /* 0x000fea0003c00000 */
[----:B------:R0:W1:Y:S02]  /*1740*/  SHFL.BFLY P2, R17, R27, R14, R13 ;  /* 0x0c00000e1b117389 */ /* 0x000064000004000d */
[----:B01----:R-:W-:Y:S01]  /*1750*/  ENDCOLLECTIVE ;  /* 0x000000000000791b */ /* 0x003fe20003800000 */
.L_x_2281:
[----:B------:R-:W-:Y:S01]  /*1760*/  HFMA2.MMA R14, -RZ, RZ, 0, 9.5367431640625e-07 ;  /* 0x00000010ff0e7435 */ /* 0x000fe200000001ff */
[----:B------:R-:W-:-:S05]  /*1770*/  MOV R23, R17 ;  /* 0x0000001100177202 */ /* 0x000fca0000000f00 */
[----:B------:R-:W-:-:S05]  /*1780*/  FADD.FTZ R18, R22, R23 ;  /* 0x0000001716127221 */ /* 0x000fca0000010000 */
[----:B------:R-:W-:-:S07]  /*1790*/  MOV R27, R18 ;  /* 0x00000012001b7202 */ /* 0x000fce0000000f00 */
[----:B------:R-:W-:Y:S05]  /*17a0*/  WARPSYNC.COLLECTIVE R12, `(.L_x_2282) ;  /* 0x000000000c087348 */ /* 0x000fea0003c00000 */
[----:B------:R0:W1:Y:S02]  /*17b0*/  SHFL.BFLY P2, R17, R27, R14, R13 ;  /* 0x0c00000e1b117389 */ /* 0x000064000004000d */
[----:B01----:R-:W-:Y:S01]  /*17c0*/  ENDCOLLECTIVE ;  /* 0x000000000000791b */ /* 0x003fe20003800000 */
.L_x_2282:
[----:B------:R-:W-:Y:S01]  /*17d0*/  HFMA2.MMA R14, -RZ, RZ, 0, 5.9604644775390625e-08 ;  /* 0x00000001ff0e7435 */ /* 0x000fe200000001ff */
[----:B------:R-:W-:Y:S02]  /*17e0*/  MOV R27, R8 ;  /* 0x00000008001b7202 */ /* 0x000fe40000000f00 */
[----:B------:R-:W-:-:S08]  /*17f0*/  MOV R9, R17 ;  /* 0x0000001100097202 */ /* 0x000fd00000000f00 */
[----:B------:R-:W-:Y:S05]  /*1800*/  WARPSYNC.COLLECTIVE R12, `(.L_x_2283) ;  /* 0x000000000c087348 */ /* 0x000fea0003c00000 */
[----:B------:R0:W1:Y:S02]  /*1810*/  SHFL.BFLY P2, R17, R27, R14, R13 ;  /* 0x0c00000e1b117389 */ /* 0x000064000004000d */
[----:B01----:R-:W-:Y:S01]  /*1820*/  ENDCOLLECTIVE ;  /* 0x000000000000791b */ /* 0x003fe20003800000 */
.L_x_2283:
[----:B------:R-:W-:Y:S01]  /*1830*/  HFMA2.MMA R14, -RZ, RZ, 0, 1.1920928955078125e-07 ;  /* 0x00000002ff0e7435 */ /* 0x000fe200000001ff */
[----:B------:R-:W-:-:S05]  /*1840*/  MOV R19, R17 ;  /* 0x0000001100137202 */ /* 0x000fca0000000f00 */
[----:B------:R-:W-:-:S05]  /*1850*/  FADD.FTZ R23, R8, R19 ;  /* 0x0000001308177221 */ /* 0x000fca0000010000 */
[----:B------:R-:W-:-:S07]  /*1860*/  MOV R27, R23 ;  /* 0x00000017001b7202 */ /* 0x000fce0000000f00 */
[----:B------:R-:W-:Y:S05]  /*1870*/  WARPSYNC.COLLECTIVE R12, `(.L_x_2284) ;  /* 0x000000000c087348 */ /* 0x000fea0003c00000 */
[----:B------:R0:W1:Y:S02]  /*1880*/  SHFL.BFLY P2, R17, R27, R14, R13 ;  /* 0x0c00000e1b117389 */ /* 0x000064000004000d */
[----:B01----:R-:W-:Y:S01]  /*1890*/  ENDCOLLECTIVE ;  /* 0x000000000000791b */ /* 0x003fe20003800000 */
.L_x_2284:
[----:B------:R-:W-:Y:S01]  /*18a0*/  HFMA2.MMA R14, -RZ, RZ, 0, 2.384185791015625e-07 ;  /* 0x00000004ff0e7435 */ /* 0x000fe200000001ff */
[----:B------:R-:W-:-:S05]  /*18b0*/  MOV R22, R17 ;  /* 0x0000001100167202 */ /* 0x000fca0000000f00 */
[----:B------:R-:W-:-:S05]  /*18c0*/  FADD.FTZ R8, R23, R22 ;  /* 0x0000001617087221 */ /* 0x000fca0000010000 */
[----:B------:R-:W-:-:S07]  /*18d0*/  MOV R27, R8 ;  /* 0x00000008001b7202 */ /* 0x000fce0000000f00 */
[----:B------:R-:W-:Y:S05]  /*18e0*/  WARPSYNC.COLLECTIVE R12, `(.L_x_2285) ;  /* 0x000000000c087348 */ /* 0x000fea0003c00000 */
[----:B------:R0:W1:Y:S02]  /*18f0*/  SHFL.BFLY P2, R17, R27, R14, R13 ;  /* 0x0c00000e1b117389 */ /* 0x000064000004000d */
[----:B01----:R-:W-:Y:S01]  /*1900*/  ENDCOLLECTIVE ;  /* 0x000000000000791b */ /* 0x003fe20003800000 */
.L_x_2285:
[----:B------:R-:W-:Y:S01]  /*1910*/  HFMA2.MMA R14, -RZ, RZ, 0, 4.76837158203125e-07 ;  /* 0x00000008ff0e7435 */ /* 0x000fe200000001ff */
[----:B------:R-:W-:-:S05]  /*1920*/  MOV R21, R17 ;  /* 0x0000001100157202 */ /* 0x000fca0000000f00 */
[----:B------:R-:W-:-:S05]  /*1930*/  FADD.FTZ R24, R8, R21 ;  /* 0x0000001508187221 */ /* 0x000fca0000010000 */
[----:B------:R-:W-:-:S07]  /*1940*/  MOV R27, R24 ;  /* 0x00000018001b7202 */ /* 0x000fce0000000f00 */
[----:B------:R-:W-:Y:S05]  /*1950*/  WARPSYNC.COLLECTIVE R12, `(.L_x_2286) ;  /* 0x000000000c087348 */ /* 0x000fea0003c00000 */
[----:B------:R0:W1:Y:S02]  /*1960*/  SHFL.BFLY P2, R17, R27, R14, R13 ;  /* 0x0c00000e1b117389 */ /* 0x000064000004000d */
[----:B01----:R-:W-:Y:S01]  /*1970*/  ENDCOLLECTIVE ;  /* 0x000000000000791b */ /* 0x003fe20003800000 */
.L_x_2286:
[----:B------:R-:W-:Y:S01]  /*1980*/  HFMA2.MMA R14, -RZ, RZ, 0, 9.5367431640625e-07 ;  /* 0x00000010ff0e7435 */ /* 0x000fe200000001ff */
[----:B------:R-:W-:-:S05]  /*1990*/  MOV R25, R17 ;  /* 0x0000001100197202 */ /* 0x000fca0000000f00 */
[----:B------:R-:W-:-:S05]  /*19a0*/  FADD.FTZ R25, R24, R25 ;  /* 0x0000001918197221 */ /* 0x000fca0000010000 */
[----:B------:R-:W-:-:S07]  /*19b0*/  MOV R27, R25 ;  /* 0x00000019001b7202 */ /* 0x000fce0000000f00 */
[----:B------:R-:W-:Y:S05]  /*19c0*/  WARPSYNC.COLLECTIVE R12, `(.L_x_2287) ;  /* 0x000000000c087348 */ /* 0x000fea0003c00000 */
[----:B------:R0:W1:Y:S02]  /*19d0*/  SHFL.BFLY P2, R17, R27, R14, R13 ;  /* 0x0c00000e1b117389 */ /* 0x000064000004000d */
[----:B01----:R-:W-:Y:S01]  /*19e0*/  ENDCOLLECTIVE ;  /* 0x000000000000791b */ /* 0x003fe20003800000 */
.L_x_2287:
[----:B------:R-:W-:Y:S05]  /*19f0*/  BRA `(.L_x_2288) ;  /* 0xfffffff400487947 */ /* 0x000fea000383ffff */
.L_x_2289:
        /* <DEDUP_REMOVED lines=16> */
.L_x_3944:


//--------------------- .text._ZN10layer_norm31ln_parallel_residual_bwd_kernelINS_13Kernel_traitsIf6__halfS2_S2_fjLj2560ELj1ELj1ELj4ELj8ENS_18Kernel_traits_baseILj2560EfS2_S2_S2_fjLj128EEEEELb1ELb1ELb0EEEvNS_9BwdParamsE --------------------------
	.section	.text._ZN10layer_norm31ln_parallel_residual_bwd_kernelINS_13Kernel_traitsIf6__halfS2_S2_fjLj2560ELj1ELj1ELj4ELj8ENS_18Kernel_traits_baseILj2560EfS2_S2_S2_fjLj128EEEEELb1ELb1ELb0EEEvNS_9BwdParamsE,"ax",@progbits
	.align	128
        .global         _ZN10layer_norm31ln_parallel_residual_bwd_kernelINS_13Kernel_traitsIf6__halfS2_S2_fjLj2560ELj1ELj1ELj4ELj8ENS_18Kernel_traits_baseILj2560EfS2_S2_S2_fjLj128EEEEELb1ELb1ELb0EEEvNS_9BwdParamsE
        .type           _ZN10layer_norm31ln_parallel_residual_bwd_kernelINS_13Kernel_traitsIf6__halfS2_S2_fjLj2560ELj1ELj1ELj4ELj8ENS_18Kernel_traits_baseILj2560EfS2_S2_S2_fjLj128EEEEELb1ELb1ELb0EEEvNS_9BwdParamsE,@function
        .size           _ZN10layer_norm31ln_parallel_residual_bwd_kernelINS_13Kernel_traitsIf6__halfS2_S2_fjLj2560ELj1ELj1ELj4ELj8ENS_18Kernel_traits_baseILj2560EfS2_S2_S2_fjLj128EEEEELb1ELb1ELb0EEEvNS_9BwdParamsE,(.L_x_3945 - _ZN10layer_norm31ln_parallel_residual_bwd_kernelINS_13Kernel_traitsIf6__halfS2_S2_fjLj2560ELj1ELj1ELj4ELj8ENS_18Kernel_traits_baseILj2560EfS2_S2_S2_fjLj128EEEEELb1ELb1ELb0EEEvNS_9BwdParamsE)
        .other          _ZN10layer_norm31ln_parallel_residual_bwd_kernelINS_13Kernel_traitsIf6__halfS2_S2_fjLj2560ELj1ELj1ELj4ELj8ENS_18Kernel_traits_baseILj2560EfS2_S2_S2_fjLj128EEEEELb1ELb1ELb0EEEvNS_9BwdParamsE,@"STO_CUDA_ENTRY STV_DEFAULT"
_ZN10layer_norm31ln_parallel_residual_bwd_kernelINS_13Kernel_traitsIf6__halfS2_S2_fjLj2560ELj1ELj1ELj4ELj8ENS_18Kernel_traits_baseILj2560EfS2_S2_S2_fjLj128EEEEELb1ELb1ELb0EEEvNS_9BwdParamsE:
.text._ZN10layer_norm31ln_parallel_residual_bwd_kernelINS_13Kernel_traitsIf6__halfS2_S2_fjLj2560ELj1ELj1ELj4ELj8ENS_18Kernel_traits_baseILj2560EfS2_S2_S2_fjLj128EEEEELb1ELb1ELb0EEEvNS_9BwdParamsE:
        /* <DEDUP_REMOVED lines=38> */
[C---:B---3--:R-:W-:Y:S01]  /*0260*/  @P2 IMAD.WIDE.U32 R10, R3.reuse, 0x10, R10 ;  /* 0x00000010030a2825 */ /* 0x048fe200078e000a */
[----:B------:R-:W-:-:S04]  /*0270*/  @P2 IADD3 R3, R3, 0x80, RZ ;  /* 0x0000008003032810 */ /* 0x000fc80007ffe0ff */
[----:B------:R1:W5:Y:S01]  /*0280*/  @P2 LDG.E.128 R72, desc[UR4][R10.64] ;  /* 0x000000040a482981 */ /* 0x000362000c1e1d00 */
        /* <DEDUP_REMOVED lines=30> */
[----:B------:R-:W-:Y:S02]  /*0470*/  IMAD.MOV.U32 R148, RZ, RZ, 0x1 ;  /* 0x00000001ff947424 */ /* 0x000fe400078e00ff */
[----:B------:R-:W-:-:S07]  /*0480*/  IMAD.MOV.U32 R61, RZ, RZ, RZ ;  /* 0x000000ffff3d7224 */ /* 0x000fce00078e00ff */
.L_x_2321:
[----:B012---:R-:W1:Y:S08]  /*0490*/  LDC.64 R86, c[0x0][0x250] ;  /* 0x00009400ff567b82 */ /* 0x007e700000000a00 */
        /* <DEDUP_REMOVED lines=22> */
[----:B------:R-:W2:Y:S01]  /*0600*/  @P4 LDC.64 R84, c[0x0][0x248] ;  /* 0x00009200ff544b82 */ /* 0x000ea20000000a00 */
[----:B-1----:R-:W-:-:S06]  /*0610*/  IMAD.WIDE.U32 R88, R8, 0x8, R88 ;  /* 0x0000000808587825 */ /* 0x002fcc00078e0058 */
[----:B------:R-:W3:Y:S01]  /*0620*/  LDG.E.64 R88, desc[UR4][R88.64] ;  /* 0x0000000458587981 */ /* 0x000ee2000c1e1b00 */
[----:B--2---:R-:W-:-:S05]  /*0630*/  @P4 IADD3 R84, P5, R3, R84, RZ ;  /* 0x0000005403544210 */ /* 0x004fca0007fbe0ff */
[----:B------:R-:W-:Y:S01]  /*0640*/  @P4 IMAD.X R85, R86, 0x1, R85, P5 ;  /* 0x0000000156554824 */ /* 0x000fe200028e0655 */
[----:B------:R-:W-:-:S04]  /*0650*/  LEA R86, P5, R8, UR10, 0x3 ;  /* 0x0000000a08567c11 */ /* 0x000fc8000f8a18ff */
[----:B------:R-:W-:Y:S01]  /*0660*/  LEA.HI.X R87, R8, UR11, RZ, 0x3, P5 ;  /* 0x0000000b08577c11 */ /* 0x000fe2000a8f1cff */
[----:B------:R1:W5:Y:S01]  /*0670*/  @P4 LDG.E R7, desc[UR4][R84.64] ;  /* 0x0000000454074981 */ /* 0x000362000c1e1900 */
[----:B------:R-:W-:-:S04]  /*0680*/  ISETP.NE.U32.AND P5, PT, RZ, UR8, PT ;  /* 0x00000008ff007c0c */ /* 0x000fc8000bfa5070 */
[----:B------:R-:W2:Y:S01]  /*0690*/  LDG.E.64 R86, desc[UR4][R86.64] ;  /* 0x0000000456567981 */ /* 0x000ea2000c1e1b00 */
[----:B------:R-:W-:Y:S02]  /*06a0*/  ISETP.NE.AND.EX P5, PT, RZ, UR9, PT, P5 ;  /* 0x00000009ff007c0c */ /* 0x000fe4000bfa5350 */
[----:B0-----:R-:W-:-:S04]  /*06b0*/  ISETP.NE.AND P4, PT, R11, RZ, PT ;  /* 0x000000ff0b00720c */ /* 0x001fc80003f85270 */
[----:B-----5:R-:W-:-:S07]  /*06c0*/  FSEL R94, R147, RZ, !P4 ;  /* 0x000000ff935e7208 */ /* 0x020fce0006000000 */
[----:B------:R-:W-:-:S04]  /*06d0*/  @P5 LEA R92, P6, R8, UR8, 0x3 ;  /* 0x00000008085c5c11 */ /* 0x000fc8000f8c18ff */
[----:B------:R-:W-:-:S05]  /*06e0*/  @P5 LEA.HI.X R93, R8, UR9, RZ, 0x3, P6 ;  /* 0x00000009085d5c11 */ /* 0x000fca000b0f1cff */
[----:B------:R0:W5:Y:S01]  /*06f0*/  @P5 LDG.E.64 R122, desc[UR4][R92.64] ;  /* 0x000000045c7a5981 */ /* 0x000162000c1e1b00 */
[----:B------:R-:W-:Y:S01]  /*0700*/  IADD3 R149, R8, 0x80, RZ ;  /* 0x0000008008957810 */ /* 0x000fe20007ffe0ff */
[----:B---3--:R-:W-:Y:S01]  /*0710*/  IMAD.MOV.U32 R3, RZ, RZ, R88 ;  /* 0x000000ffff037224 */ /* 0x008fe200078e0058 */
[--C-:B------:R-:W-:Y:S01]  /*0720*/  SHF.R.U64 R88, R88, 0x10, R89.reuse ;  /* 0x0000001058587819 */ /* 0x100fe20000001259 */
[----:B-1----:R-:W-:-:S04]  /*0730*/  IMAD.MOV.U32 R84, RZ, RZ, R89 ;  /* 0x000000ffff547224 */ /* 0x002fc800078e0059 */
[----:B------:R-:W-:Y:S01]  /*0740*/  HADD2.F32 R88, -RZ, R88.H0_H0 ;  /* 0x20000058ff587230 */ /* 0x000fe20000004100 */
[----:B------:R-:W-:Y:S01]  /*0750*/  SHF.R.U32.HI R126, RZ, 0x10, R89 ;  /* 0x00000010ff7e7819 */ /* 0x000fe20000011659 */
[--C-:B--2---:R-:W-:Y:S01]  /*0760*/  IMAD.MOV.U32 R96, RZ, RZ, R87.reuse ;  /* 0x000000ffff607224 */ /* 0x104fe200078e0057 */
[----:B------:R-:W-:Y:S02]  /*0770*/  MOV R95, R86 ;  /* 0x00000056005f7202 */ /* 0x000fe40000000f00 */
[--C-:B------:R-:W-:Y:S02]  /*0780*/  SHF.R.U64 R98, R86, 0x10, R87.reuse ;  /* 0x0000001056627819 */ /* 0x100fe40000001257 */
[----:B------:R-:W-:Y:S01]  /*0790*/  SHF.R.U32.HI R97, RZ, 0x10, R87 ;  /* 0x00000010ff617819 */ /* 0x000fe20000011657 */
[----:B------:R-:W-:Y:S02]  /*07a0*/  HADD2.F32 R85, -RZ, R96.H0_H0 ;  /* 0x20000060ff557230 */ /* 0x000fe40000004100 */
[----:B------:R-:W-:-:S02]  /*07b0*/  HADD2.F32 R95, -RZ, R95.H0_H0 ;  /* 0x2000005fff5f7230 */ /* 0x000fc40000004100 */
[----:B------:R-:W-:Y:S02]  /*07c0*/  HADD2.F32 R87, -RZ, R98.H0_H0 ;  /* 0x20000062ff577230 */ /* 0x000fe40000004100 */
[C---:B------:R-:W-:Y:S01]  /*07d0*/  FADD.FTZ R90, -R94.reuse, R85 ;  /* 0x000000555e5a7221 */ /* 0x040fe20000010100 */
[----:B------:R-:W-:Y:S02]  /*07e0*/  HADD2.F32 R91, -RZ, R97.H0_H0 ;  /* 0x20000061ff5b7230 */ /* 0x000fe40000004100 */
[C---:B------:R-:W-:Y:S01]  /*07f0*/  FADD.FTZ R86, -R94.reuse, R95 ;  /* 0x0000005f5e567221 */ /* 0x040fe20000010100 */
[----:B------:R-:W-:Y:S02]  /*0800*/  HADD2.F32 R85, -RZ, R3.H0_H0 ;  /* 0x20000003ff557230 */ /* 0x000fe40000004100 */
[C---:B0-----:R-:W-:Y:S01]  /*0810*/  FADD.FTZ R92, -R94.reuse, R87 ;  /* 0x000000575e5c7221 */ /* 0x041fe20000010100 */
[----:B------:R-:W-:Y:S01]  /*0820*/  FADD.FTZ R98, -R94, R91 ;  /* 0x0000005b5e627221 */ /* 0x000fe20000010100 */
[----:B------:R-:W-:Y:S01]  /*0830*/  FMUL.FTZ R3, R9, R86 ;  /* 0x0000005609037220 */ /* 0x000fe20000410000 */
[----:B------:R-:W-:Y:S01]  /*0840*/  FMUL.FTZ R94, R80, R85 ;  /* 0x00000055505e7220 */ /* 0x000fe20000410000 */
[----:B------:R-:W-:-:S02]  /*0850*/  HADD2.F32 R87, -RZ, R84.H0_H0 ;  /* 0x20000054ff577230 */ /* 0x000fc40000004100 */
[----:B------:R-:W-:Y:S01]  /*0860*/  FMUL.FTZ R95, R9, R90 ;  /* 0x0000005a095f7220 */ /* 0x000fe20000410000 */
        /* <DEDUP_REMOVED lines=9> */
[----:B------:R-:W-:-:S02]  /*0900*/  HADD2.F32 R126, -RZ, R126.H0_H0 ;  /* 0x2000007eff7e7230 */ /* 0x000fc40000004100 */
[----:B------:R-:W-:Y:S01]  /*0910*/  FADD.FTZ R87, R84, R93 ;  /* 0x0000005d54577221 */ /* 0x000fe20000010000 */
[C---:B------:R-:W-:Y:S01]  /*0920*/  FFMA.FTZ R84, R92.reuse, R93, R85 ;  /* 0x0000005d5c547223 */ /* 0x040fe20000010055 */
        /* <DEDUP_REMOVED lines=10> */
.L_x_2292:
[----:B------:R-:W-:Y:S05]  /*09d0*/  BSYNC B0 ;  /* 0x0000000000007941 */ /* 0x000fea0003800000 */
.L_x_2291:
        /* <DEDUP_REMOVED lines=26> */
[----:B------:R-:W-:Y:S01]  /*0b80*/  VIADD R149, R149, 0x80 ;  /* 0x0000008095957836 */ /* 0x000fe20000000000 */
[--C-:B---3--:R-:W-:Y:S01]  /*0b90*/  SHF.R.U64 R106, R88, 0x10, R89.reuse ;  /* 0x00000010586a7819 */ /* 0x108fe20000001259 */
[--C-:B-1----:R-:W-:Y:S01]  /*0ba0*/  IMAD.MOV.U32 R84, RZ, RZ, R89.reuse ;  /* 0x000000ffff547224 */ /* 0x102fe200078e0059 */
[----:B------:R-:W-:Y:S01]  /*0bb0*/  SHF.R.U32.HI R90, RZ, 0x10, R89 ;  /* 0x00000010ff5a7819 */ /* 0x000fe20000011659 */
[----:B--2---:R-:W-:Y:S01]  /*0bc0*/  IMAD.MOV.U32 R102, RZ, RZ, R86 ;  /* 0x000000ffff667224 */ /* 0x004fe200078e0056 */
[--C-:B------:R-:W-:Y:S02]  /*0bd0*/  SHF.R.U64 R105, R86, 0x10, R87.reuse ;  /* 0x0000001056697819 */ /* 0x100fe40000001257 */
[----:B------:R-:W-:Y:S02]  /*0be0*/  MOV R103, R87 ;  /* 0x0000005700677202 */ /* 0x000fe40000000f00 */
[----:B------:R-:W-:Y:S01]  /*0bf0*/  SHF.R.U32.HI R104, RZ, 0x10, R87 ;  /* 0x00000010ff687819 */ /* 0x000fe20000011657 */
[----:B------:R-:W-:-:S02]  /*0c00*/  HADD2.F32 R102, -RZ, R102.H0_H0 ;  /* 0x20000066ff667230 */ /* 0x000fc40000004100 */
[----:B------:R-:W-:Y:S02]  /*0c10*/  HADD2.F32 R87, -RZ, R105.H0_H0 ;  /* 0x20000069ff577230 */ /* 0x000fe40000004100 */
[----:B------:R-:W-:Y:S02]  /*0c20*/  HADD2.F32 R103, -RZ, R103.H0_H0 ;  /* 0x20000067ff677230 */ /* 0x000fe40000004100 */
[----:B------:R-:W-:Y:S02]  /*0c30*/  HADD2.F32 R85, -RZ, R104.H0_H0 ;  /* 0x20000068ff557230 */ /* 0x000fe40000004100 */
[----:B------:R-:W-:Y:S02]  /*0c40*/  IMAD.MOV.U32 R86, RZ, RZ, R88 ;  /* 0x000000ffff567224 */ /* 0x000fe400078e0058 */
[C---:B------:R-:W-:Y:S01]  /*0c50*/  FADD.FTZ R102, -R108.reuse, R102 ;  /* 0x000000666c667221 */ /* 0x040fe20000010100 */
[C---:B0-----:R-:W-:Y:S01]  /*0c60*/  FADD.FTZ R100, -R108.reuse, R87 ;  /* 0x000000576c647221 */ /* 0x041fe20000010100 */
[C---:B------:R-:W-:Y:S01]  /*0c70*/  FADD.FTZ R88, -R108.reuse, R103 ;  /* 0x000000676c587221 */ /* 0x040fe20000010100 */
[----:B------:R-:W-:Y:S01]  /*0c80*/  FADD.FTZ R108, -R108, R85 ;  /* 0x000000556c6c7221 */ /* 0x000fe20000010100 */
[----:B------:R-:W-:-:S02]  /*0c90*/  HADD2.F32 R85, -RZ, R86.H0_H0 ;  /* 0x20000056ff557230 */ /* 0x000fc40000004100 */
[C---:B------:R-:W-:Y:S01]  /*0ca0*/  FMUL.FTZ R101, R9.reuse, R102 ;  /* 0x0000006609657220 */ /* 0x040fe20000410000 */
[----:B------:R-:W-:Y:S02]  /*0cb0*/  HADD2.F32 R86, -RZ, R106.H0_H0 ;  /* 0x2000006aff567230 */ /* 0x000fe40000004100 */
[-C--:B------:R-:W-:Y:S01]  /*0cc0*/  FMUL.FTZ R102, R76, R85.reuse ;  /* 0x000000554c667220 */ /* 0x080fe20000410000 */
[----:B------:R-:W-:Y:S02]  /*0cd0*/  HADD2.F32 R87, -RZ, R84.H0_H0 ;  /* 0x20000054ff577230 */ /* 0x000fe40000004100 */
        /* <DEDUP_REMOVED lines=23> */
.L_x_2294:
[----:B------:R-:W-:Y:S05]  /*0e50*/  BSYNC B0 ;  /* 0x0000000000007941 */ /* 0x000fea0003800000 */
.L_x_2293:
[----:B------:R-:W-:Y:S04]  /*0e60*/  BSSY B0, `(.L_x_2295) ;  /* 0x0000047000007945 */ /* 0x000fe80003800000 */
[----:B------:R-:W-:Y:S05]  /*0e70*/  @!P2 BRA `(.L_x_2296) ;  /* 0x000000040014a947 */ /* 0x000fea0003800000 */
[----:B------:R-:W-:Y:S02]  /*0e80*/  ISETP.NE.U32.AND P4, PT, RZ, UR14, PT ;  /* 0x0000000eff007c0c */ /* 0x000fe4000bf85070 */
        /* <DEDUP_REMOVED lines=11> */
[----:B------:R-:W-:Y:S01]  /*0f40*/  LEA.HI.X R89, R149, UR11, RZ, 0x3, P5 ;  /* 0x0000000b95597c11 */ /* 0x000fe2000a8f1cff */
[----:B------:R2:W5:Y:S01]  /*0f50*/  @P4 LDG.E R5, desc[UR4][R84.64] ;  /* 0x0000000454054981 */ /* 0x000562000c1e1900 */
[----:B------:R-:W-:-:S04]  /*0f60*/  ISETP.NE.U32.AND P5, PT, RZ, UR8, PT ;  /* 0x00000008ff007c0c */ /* 0x000fc8000bfa5070 */
[----:B------:R-:W3:Y:S01]  /*0f70*/  LDG.E.64 R88, desc[UR4][R88.64] ;  /* 0x0000000458587981 */ /* 0x000ee2000c1e1b00 */
[----:B------:R-:W-:Y:S01]  /*0f80*/  ISETP.NE.AND.EX P5, PT, RZ, UR9, PT, P5 ;  /* 0x00000009ff007c0c */ /* 0x000fe2000bfa5350 */
[----:B-1----:R-:W-:-:S12]  /*0f90*/  IMAD.WIDE.U32 R86, R149, 0x8, R86 ;  /* 0x0000000895567825 */ /* 0x002fd800078e0056 */
[----:B------:R-:W-:Y:S02]  /*0fa0*/  @P5 LEA R110, P6, R149, UR8, 0x3 ;  /* 0x00000008956e5c11 */ /* 0x000fe4000f8c18ff */
[----:B0-----:R-:W-:Y:S02]  /*0fb0*/  ISETP.NE.AND P4, PT, R11, RZ, PT ;  /* 0x000000ff0b00720c */ /* 0x001fe40003f85270 */
[----:B------:R-:W-:Y:S01]  /*0fc0*/  @P5 LEA.HI.X R111, R149, UR9, RZ, 0x3, P6 ;  /* 0x00000009956f5c11 */ /* 0x000fe2000b0f1cff */
[----:B------:R-:W4:Y:S01]  /*0fd0*/  LDG.E.64 R86, desc[UR4][R86.64] ;  /* 0x0000000456567981 */ /* 0x000f22000c1e1b00 */
[----:B-----5:R-:W-:-:S03]  /*0fe0*/  FSEL R128, R147, RZ, !P4 ;  /* 0x000000ff93807208 */ /* 0x020fc60006000000 */
[----:B------:R0:W5:Y:S01]  /*0ff0*/  @P5 LDG.E.64 R118, desc[UR4][R110.64] ;  /* 0x000000046e765981 */ /* 0x000162000c1e1b00 */
[----:B------:R-:W-:Y:S02]  /*1000*/  VIADD R149, R149, 0x80 ;  /* 0x0000008095957836 */ /* 0x000fe40000000000 */
[----:B---3--:R-:W-:Y:S01]  /*1010*/  IMAD.MOV.U32 R109, RZ, RZ, R88 ;  /* 0x000000ffff6d7224 */ /* 0x008fe200078e0058 */
[--C-:B------:R-:W-:Y:S01]  /*1020*/  SHF.R.U64 R124, R88, 0x10, R89.reuse ;  /* 0x00000010587c7819 */ /* 0x100fe20000001259 */
[--C-:B------:R-:W-:Y:S01]  /*1030*/  IMAD.MOV.U32 R112, RZ, RZ, R89.reuse ;  /* 0x000000ffff707224 */ /* 0x100fe200078e0059 */
[----:B------:R-:W-:Y:S02]  /*1040*/  SHF.R.U32.HI R113, RZ, 0x10, R89 ;  /* 0x00000010ff717819 */ /* 0x000fe40000011659 */
[----:B------:R-:W-:Y:S02]  /*1050*/  HADD2.F32 R109, -RZ, R109.H0_H0 ;  /* 0x2000006dff6d7230 */ /* 0x000fe40000004100 */
[----:B------:R-:W-:-:S02]  /*1060*/  HADD2.F32 R89, -RZ, R124.H0_H0 ;  /* 0x2000007cff597230 */ /* 0x000fc40000004100 */
[----:B------:R-:W-:Y:S02]  /*1070*/  HADD2.F32 R112, -RZ, R112.H0_H0 ;  /* 0x20000070ff707230 */ /* 0x000fe40000004100 */
[----:B--2---:R-:W-:Y:S02]  /*1080*/  HADD2.F32 R85, -RZ, R113.H0_H0 ;  /* 0x20000071ff557230 */ /* 0x004fe40000004100 */
[C---:B0-----:R-:W-:Y:S01]  /*1090*/  FADD.FTZ R110, -R128.reuse, R89 ;  /* 0x00000059806e7221 */ /* 0x041fe20000010100 */
[----:B------:R-:W-:Y:S01]  /*10a0*/  FADD.FTZ R90, -R128, R112 ;  /* 0x00000070805a7221 */ /* 0x000fe20000010100 */
[----:B----4-:R-:W-:Y:S02]  /*10b0*/  MOV R88, R86 ;  /* 0x0000005600587202 */ /* 0x010fe40000000f00 */
[----:B------:R-:W-:Y:S01]  /*10c0*/  SHF.R.U64 R125, R86, 0x10, R87 ;  /* 0x00000010567d7819 */ /* 0x000fe20000001257 */
[C---:B------:R-:W-:Y:S01]  /*10d0*/  FADD.FTZ R86, -R128.reuse, R109 ;  /* 0x0000006d80567221 */ /* 0x040fe20000010100 */
[----:B------:R-:W-:Y:S01]  /*10e0*/  FADD.FTZ R128, -R128, R85 ;  /* 0x0000005580807221 */ /* 0x000fe20000010100 */
[----:B------:R-:W-:-:S02]  /*10f0*/  HADD2.F32 R85, -RZ, R88.H0_H0 ;  /* 0x20000058ff557230 */ /* 0x000fc40000004100 */
[--C-:B------:R-:W-:Y:S02]  /*1100*/  IMAD.MOV.U32 R84, RZ, RZ, R87.reuse ;  /* 0x000000ffff547224 */ /* 0x100fe400078e0057 */
[C---:B------:R-:W-:Y:S01]  /*1110*/  FMUL.FTZ R109, R9.reuse, R86 ;  /* 0x00000056096d7220 */ /* 0x040fe20000410000 */
[----:B------:R-:W-:Y:S02]  /*1120*/  HADD2.F32 R88, -RZ, R125.H0_H0 ;  /* 0x2000007dff587230 */ /* 0x000fe40000004100 */
[-C--:B------:R-:W-:Y:S01]  /*1130*/  FMUL.FTZ R112, R72, R85.reuse ;  /* 0x0000005548707220 */ /* 0x080fe20000410000 */
[----:B------:R-:W-:Y:S01]  /*1140*/  SHF.R.U32.HI R126, RZ, 0x10, R87 ;  /* 0x00000010ff7e7819 */ /* 0x000fe20000011657 */
        /* <DEDUP_REMOVED lines=24> */
.L_x_2296:
[----:B------:R-:W-:Y:S05]  /*12d0*/  BSYNC B0 ;  /* 0x0000000000007941 */ /* 0x000fea0003800000 */
.L_x_2295:
        /* <DEDUP_REMOVED lines=19> */
[----:B-1----:R-:W-:Y:S01]  /*1410*/  IMAD.WIDE.U32 R86, R149, 0x8, R86 ;  /* 0x0000000895567825 */ /* 0x002fe200078e0056 */
[----:B0-----:R-:W-:-:S11]  /*1420*/  ISETP.NE.AND P4, PT, R11, RZ, PT ;  /* 0x000000ff0b00720c */ /* 0x001fd60003f85270 */
[----:B------:R-:W-:Y:S01]  /*1430*/  @P5 LEA R126, P6, R149, UR8, 0x3 ;  /* 0x00000008957e5c11 */ /* 0x000fe2000f8c18ff */
[----:B------:R-:W4:Y:S01]  /*1440*/  LDG.E.64 R86, desc[UR4][R86.64] ;  /* 0x0000000456567981 */ /* 0x000f22000c1e1b00 */
[----:B-----5:R-:W-:Y:S02]  /*1450*/  FSEL R138, R147, RZ, !P4 ;  /* 0x000000ff938a7208 */ /* 0x020fe40006000000 */
[----:B------:R-:W-:-:S05]  /*1460*/  @P5 LEA.HI.X R127, R149, UR9, RZ, 0x3, P6 ;  /* 0x00000009957f5c11 */ /* 0x000fca000b0f1cff */
        /* <DEDUP_REMOVED lines=8> */
[----:B--2---:R-:W-:Y:S02]  /*14f0*/  HADD2.F32 R85, -RZ, R132.H0_H0 ;  /* 0x20000084ff557230 */ /* 0x004fe40000004100 */
[C---:B------:R-:W-:Y:S01]  /*1500*/  FADD.FTZ R130, -R138.reuse, R130 ;  /* 0x000000828a827221 */ /* 0x040fe20000010100 */
[----:B------:R-:W-:Y:S01]  /*1510*/  FADD.FTZ R90, -R138, R131 ;  /* 0x000000838a5a7221 */ /* 0x000fe20000010100 */
[----:B----4-:R-:W-:Y:S01]  /*1520*/  IMAD.MOV.U32 R88, RZ, RZ, R86 ;  /* 0x000000ffff587224 */ /* 0x010fe200078e0056 */
[----:B------:R-:W-:Y:S01]  /*1530*/  SHF.R.U64 R89, R86, 0x10, R87 ;  /* 0x0000001056597819 */ /* 0x000fe20000001257 */
[----:B------:R-:W-:Y:S01]  /*1540*/  HADD2.F32 R86, -RZ, R133.H0_H0 ;  /* 0x20000085ff567230 */ /* 0x000fe20000004100 */
[----:B------:R-:W-:-:S04]  /*1550*/  MOV R84, R87 ;  /* 0x0000005700547202 */ /* 0x000fc80000000f00 */
[C---:B------:R-:W-:Y:S01]  /*1560*/  FADD.FTZ R86, -R138.reuse, R86 ;  /* 0x000000568a567221 */ /* 0x040fe20000010100 */
[----:B------:R-:W-:Y:S01]  /*1570*/  FADD.FTZ R138, -R138, R85 ;  /* 0x000000558a8a7221 */ /* 0x000fe20000010100 */
[----:B------:R-:W-:Y:S02]  /*1580*/  HADD2.F32 R85, -RZ, R88.H0_H0 ;  /* 0x20000058ff557230 */ /* 0x000fe40000004100 */
[C---:B------:R-:W-:Y:S01]  /*1590*/  FMUL.FTZ R131, R9.reuse, R130 ;  /* 0x0000008209837220 */ /* 0x040fe20000410000 */
[----:B------:R-:W-:Y:S01]  /*15a0*/  HADD2.F32 R88, -RZ, R89.H0_H0 ;  /* 0x20000059ff587230 */ /* 0x000fe20000004100 */
[----:B0-----:R-:W-:Y:S01]  /*15b0*/  SHF.R.U32.HI R126, RZ, 0x10, R87 ;  /* 0x00000010ff7e7819 */ /* 0x001fe20000011657 */
        /* <DEDUP_REMOVED lines=25> */
.L_x_2298:
[----:B------:R-:W-:Y:S05]  /*1750*/  BSYNC B0 ;  /* 0x0000000000007941 */ /* 0x000fea0003800000 */
.L_x_2297:
        /* <DEDUP_REMOVED lines=30> */
[----:B0-----:R-:W-:Y:S02]  /*1940*/  HADD2.F32 R85, -RZ, R140.H0_H0 ;  /* 0x2000008cff557230 */ /* 0x001fe40000004100 */
[----:B--2---:R-:W-:-:S02]  /*1950*/  IMAD.MOV.U32 R86, RZ, RZ, R88 ;  /* 0x000000ffff567224 */ /* 0x004fc400078e0058 */
[----:B------:R-:W-:Y:S01]  /*1960*/  HADD2.F32 R139, -RZ, R139.H0_H0 ;  /* 0x2000008bff8b7230 */ /* 0x000fe20000004100 */
[----:B------:R-:W-:Y:S01]  /*1970*/  SHF.R.U64 R141, R88, 0x10, R89 ;  /* 0x00000010588d7819 */ /* 0x000fe20000001259 */
[----:B------:R-:W-:Y:S02]  /*1980*/  HADD2.F32 R126, -RZ, R126.H0_H0 ;  /* 0x2000007eff7e7230 */ /* 0x000fe40000004100 */
[C---:B------:R-:W-:Y:S01]  /*1990*/  FADD.FTZ R140, -R147.reuse, R85 ;  /* 0x00000055938c7221 */ /* 0x040fe20000010100 */
[----:B------:R-:W-:Y:S01]  /*19a0*/  HADD2.F32 R85, -RZ, R86.H0_H0 ;  /* 0x20000056ff557230 */ /* 0x000fe20000004100 */
[----:B------:R-:W-:Y:S01]  /*19b0*/  SHF.R.U32.HI R127, RZ, 0x10, R87 ;  /* 0x00000010ff7f7819 */ /* 0x000fe20000011657 */
[C---:B------:R-:W-:Y:S01]  /*19c0*/  FADD.FTZ R84, -R147.reuse, R139 ;  /* 0x0000008b93547221 */ /* 0x040fe20000010100 */
[----:B------:R-:W-:Y:S02]  /*19d0*/  IMAD.MOV.U32 R87, RZ, RZ, R89 ;  /* 0x000000ffff577224 */ /* 0x000fe400078e0059 */
[----:B------:R-:W-:Y:S01]  /*19e0*/  FADD.FTZ R126, -R147, R126 ;  /* 0x0000007e937e7221 */ /* 0x000fe20000010100 */
[----:B------:R-:W-:-:S02]  /*19f0*/  HADD2.F32 R86, -RZ, R141.H0_H0 ;  /* 0x2000008dff567230 */ /* 0x000fc40000004100 */
[C---:B------:R-:W-:Y:S01]  /*1a00*/  FMUL.FTZ R139, R9.reuse, R84 ;  /* 0x00000054098b7220 */ /* 0x040fe20000410000 */
[-C--:B------:R-:W-:Y:S01]  /*1a10*/  FMUL.FTZ R142, R64, R85.reuse ;  /* 0x00000055408e7220 */ /* 0x080fe20000410000 */
[----:B------:R-:W-:Y:S01]  /*1a20*/  HADD2.F32 R87, -RZ, R87.H0_H0 ;  /* 0x20000057ff577230 */ /* 0x000fe20000004100 */
[----:B------:R-:W-:Y:S01]  /*1a30*/  SHF.R.U32.HI R90, RZ, 0x10, R89 ;  /* 0x00000010ff5a7819 */ /* 0x000fe20000011659 */
[----:B------:R-:W-:Y:S01]  /*1a40*/  FMUL.FTZ R143, R9, R126 ;  /* 0x0000007e098f7220 */ /* 0x000fe20000410000 */
[----:B------:R-:W-:Y:S02]  /*1a50*/  HADD2.F32 R88, -RZ, R127.H0_H0 ;  /* 0x2000007fff587230 */ /* 0x000fe40000004100 */
        /* <DEDUP_REMOVED lines=11> */
[----:B------:R-:W-:Y:S01]  /*1b10*/  FADD.FTZ R88, -R147, R88 ;  /* 0x0000005893587221 */ /* 0x000fe20000010100 */
        /* <DEDUP_REMOVED lines=11> */
.L_x_2300:
[----:B------:R-:W-:Y:S05]  /*1bd0*/  BSYNC B0 ;  /* 0x0000000000007941 */ /* 0x000fea0003800000 */
.L_x_2299:
        /* <DEDUP_REMOVED lines=25> */
.L_x_2332:
        /* <DEDUP_REMOVED lines=107> */
.L_x_2304:
        /* <DEDUP_REMOVED lines=18> */
.L_x_2305:
[----:B------:R-:W-:-:S07]  /*2540*/  VIADD R8, R8, 0x80 ;  /* 0x0000008008087836 */ /* 0x000fce0000000000 */
.L_x_2303:
[----:B------:R-:W-:Y:S05]  /*2550*/  BSYNC B0 ;  /* 0x0000000000007941 */ /* 0x000fea0003800000 */
.L_x_2302:
        /* <DEDUP_REMOVED lines=83> */
.L_x_2308:
        /* <DEDUP_REMOVED lines=18> */
.L_x_2309:
[----:B------:R-:W-:-:S07]  /*2bb0*/  VIADD R8, R8, 0x80 ;  /* 0x0000008008087836 */ /* 0x000fce0000000000 */
.L_x_2307:
[----:B------:R-:W-:Y:S05]  /*2bc0*/  BSYNC B0 ;  /* 0x0000000000007941 */ /* 0x000fea0003800000 */
.L_x_2306:
        /* <DEDUP_REMOVED lines=83> */
.L_x_2312:
        /* <DEDUP_REMOVED lines=18> */
.L_x_2313:
[----:B------:R-:W-:-:S07]  /*3220*/  VIADD R8, R8, 0x80 ;  /* 0x0000008008087836 */ /* 0x000fce0000000000 */
.L_x_2311:
[----:B------:R-:W-:Y:S05]  /*3230*/  BSYNC B0 ;  /* 0x0000000000007941 */ /* 0x000fea0003800000 */
.L_x_2310:
        /* <DEDUP_REMOVED lines=83> */
.L_x_2316:
        /* <DEDUP_REMOVED lines=18> */
.L_x_2317:
[----:B------:R-:W-:-:S07]  /*3890*/  VIADD R8, R8, 0x80 ;  /* 0x0000008008087836 */ /* 0x000fce0000000000 */
.L_x_2315:
[----:B------:R-:W-:Y:S05]  /*38a0*/  BSYNC B0 ;  /* 0x0000000000007941 */ /* 0x000fea0003800000 */
.L_x_2314:
        /* <DEDUP_REMOVED lines=23> */
[----:B------:R-:W-:Y:S02]  /*3a20*/  @P5 HADD2.F32 R85, -RZ, R86.H0_H0 ;  /* 0x20000056ff555230 */ /* 0x000fe40000004100 */
[----:B------:R-:W-:Y:S02]  /*3a30*/  @P5 HADD2.F32 R87, -RZ, R127.H0_H0 ;  /* 0x2000007fff575230 */ /* 0x000fe40000004100 */
[----:B------:R-:W-:Y:S02]  /*3a40*/  @P5 HADD2.F32 R89, -RZ, R89.H0_H0 ;  /* 0x20000059ff595230 */ /* 0x000fe40000004100 */
[----:B------:R-:W-:Y:S01]  /*3a50*/  @P5 FADD.FTZ R84, R84, R85 ;  /* 0x0000005554545221 */ /* 0x000fe20000010000 */
[----:B------:R-:W-:-:S02]  /*3a60*/  @P5 HADD2.F32 R91, -RZ, R91.H0_H0 ;  /* 0x2000005bff5b5230 */ /* 0x000fc40000004100 */
        /* <DEDUP_REMOVED lines=56> */
.L_x_2320:
        /* <DEDUP_REMOVED lines=18> */
.L_x_2319:
[----:B------:R-:W-:Y:S05]  /*3f10*/  BSYNC B0 ;  /* 0x0000000000007941 */ /* 0x000fea0003800000 */
.L_x_2318:
[----:B------:R-:W-:Y:S02]  /*3f20*/  IADD3 R10, R10, UR18, RZ ;  /* 0x000000120a0a7c10 */ /* 0x000fe4000fffe0ff */
[----:B------:R-:W-:Y:S02]  /*3f30*/  SEL R148, RZ, 0x1, P4 ;  /* 0x00000001ff947807 */ /* 0x000fe40002000000 */
[----:B------:R-:W-:-:S13]  /*3f40*/  ISETP.GE.AND P5, PT, R10, UR19, PT ;  /* 0x000000130a007c0c */ /* 0x000fda000bfa6270 */
[----:B------:R-:W-:Y:S05]  /*3f50*/  @!P5 BRA `(.L_x_2321) ;  /* 0xffffffc4004cd947 */ /* 0x000fea000383ffff */
.L_x_2290:
        /* <DEDUP_REMOVED lines=43> */
.L_x_2301:
[----:B------:R-:W-:Y:S01]  /*4210*/  HFMA2.MMA R149, -RZ, RZ, 0, 9.5367431640625e-07 ;  /* 0x00000010ff957435 */ /* 0x000fe200000001ff */
[----:B------:R-:W-:Y:S02]  /*4220*/  IMAD.MOV.U32 R152, RZ, RZ, R151 ;  /* 0x000000ffff987224 */ /* 0x000fe400078e0097 */
[----:B------:R-:W-:Y:S02]  /*4230*/  IMAD.MOV.U32 R154, RZ, RZ, 0x1f ;  /* 0x0000001fff9a7424 */ /* 0x000fe400078e00ff */
[----:B-----5:R-:W-:-:S07]  /*4240*/  IMAD.MOV.U32 R147, RZ, RZ, -0x1 ;  /* 0xffffffffff937424 */ /* 0x020fce00078e00ff */
[----:B0-----:R-:W-:Y:S05]  /*4250*/  WARPSYNC.COLLECTIVE R147, `(.L_x_2322) ;  /* 0x0000000093087348 */ /* 0x001fea0003c00000 */
[----:B------:R1:W2:Y:S02]  /*4260*/  SHFL.DOWN P6, R148, R152, R149, R154 ;  /* 0x0800009598947389 */ /* 0x0002a400000c009a */
[----:B012---:R-:W-:Y:S01]  /*4270*/  ENDCOLLECTIVE ;  /* 0x000000000000791b */ /* 0x007fe20003800000 */
.L_x_2322:
[----:B------:R-:W-:Y:S01]  /*4280*/  IMAD.MOV.U32 R152, RZ, RZ, R150 ;  /* 0x000000ffff987224 */ /* 0x000fe200078e0096 */
[----:B------:R-:W-:-:S07]  /*4290*/  MOV R86, R148 ;  /* 0x0000009400567202 */ /* 0x000fce0000000f00 */
[----:B------:R-:W-:Y:S05]  /*42a0*/  WARPSYNC.COLLECTIVE R147, `(.L_x_2323) ;  /* 0x0000000093087348 */ /* 0x000fea0003c00000 */
[----:B------:R0:W1:Y:S02]  /*42b0*/  SHFL.DOWN P6, R148, R152, R149, R154 ;  /* 0x0800009598947389 */ /* 0x00006400000c009a */
[----:B01----:R-:W-:Y:S01]  /*42c0*/  ENDCOLLECTIVE ;  /* 0x000000000000791b */ /* 0x003fe20003800000 */
.L_x_2323:
[----:B------:R-:W-:-:S05]  /*42d0*/  FADD.FTZ R86, R86, R151 ;  /* 0x0000009756567221 */ /* 0x000fca0000010000 */
[----:B------:R-:W-:Y:S01]  /*42e0*/  MOV R152, R86 ;  /* 0x0000005600987202 */ /* 0x000fe20000000f00 */
[----:B------:R-:W-:Y:S02]  /*42f0*/  IMAD.MOV.U32 R149, RZ, RZ, 0x8 ;  /* 0x00000008ff957424 */ /* 0x000fe400078e00ff */
[----:B------:R-:W-:-:S07]  /*4300*/  IMAD.MOV.U32 R87, RZ, RZ, R148 ;  /* 0x000000ffff577224 */ /* 0x000fce00078e0094 */
[----:B------:R-:W-:Y:S05]  /*4310*/  WARPSYNC.COLLECTIVE R147, `(.L_x_2324) ;  /* 0x0000000093087348 */ /* 0x000fea0003c00000 */
[----:B------:R0:W1:Y:S02]  /*4320*/  SHFL.DOWN P6, R148, R152, R149, R154 ;  /* 0x0800009598947389 */ /* 0x00006400000c009a */
[----:B01----:R-:W-:Y:S01]  /*4330*/  ENDCOLLECTIVE ;  /* 0x000000000000791b */ /* 0x003fe20003800000 */
.L_x_2324:
[----:B------:R-:W-:-:S05]  /*4340*/  FADD.FTZ R87, R87, R150 ;  /* 0x0000009657577221 */ /* 0x000fca0000010000 */
[----:B------:R-:W-:Y:S01]  /*4350*/  MOV R152, R87 ;  /* 0x0000005700987202 */ /* 0x000fe20000000f00 */
[----:B------:R-:W-:-:S07]  /*4360*/  IMAD.MOV.U32 R89, RZ, RZ, R148 ;  /* 0x000000ffff597224 */ /* 0x000fce00078e0094 */
[----:B------:R-:W-:Y:S05]  /*4370*/  WARPSYNC.COLLECTIVE R147, `(.L_x_2325) ;  /* 0x0000000093087348 */ /* 0x000fea0003c00000 */
[----:B------:R0:W1:Y:S02]  /*4380*/  SHFL.DOWN P6, R148, R152, R149, R154 ;  /* 0x0800009598947389 */ /* 0x00006400000c009a */
[----:B01----:R-:W-:Y:S01]  /*4390*/  ENDCOLLECTIVE ;  /* 0x000000000000791b */ /* 0x003fe20003800000 */
.L_x_2325:
[----:B------:R-:W-:Y:S01]  /*43a0*/  FADD.FTZ R89, R86, R89 ;  /* 0x0000005956597221 */ /* 0x000fe20000010000 */
[----:B------:R-:W-:-:S03]  /*43b0*/  HFMA2.MMA R149, -RZ, RZ, 0, 2.384185791015625e-07 ;  /* 0x00000004ff957435 */ /* 0x000fc600000001ff */
[----:B------:R-:W-:Y:S02]  /*43c0*/  IMAD.MOV.U32 R152, RZ, RZ, R89 ;  /* 0x000000ffff987224 */ /* 0x000fe400078e0059 */
[----:B------:R-:W-:-:S07]  /*43d0*/  IMAD.MOV.U32 R88, RZ, RZ, R148 ;  /* 0x000000ffff587224 */ /* 0x000fce00078e0094 */
[----:B------:R-:W-:Y:S05]  /*43e0*/  WARPSYNC.COLLECTIVE R147, `(.L_x_2326) ;  /* 0x0000000093087348 */ /* 0x000fea0003c00000 */
[----:B------:R0:W1:Y:S02]  /*43f0*/  SHFL.DOWN P6, R148, R152, R149, R154 ;  /* 0x0800009598947389 */ /* 0x00006400000c009a */
[----:B01----:R-:W-:Y:S01]  /*4400*/  ENDCOLLECTIVE ;  /* 0x000000000000791b */ /* 0x003fe20003800000 */
.L_x_2326:
[----:B------:R-:W-:-:S04]  /*4410*/  FADD.FTZ R88, R87, R88 ;  /* 0x0000005857587221 */ /* 0x000fc80000010000 */
[----:B------:R-:W-:Y:S02]  /*4420*/  IMAD.MOV.U32 R152, RZ, RZ, R88 ;  /* 0x000000ffff987224 */ /* 0x000fe400078e0058 */
[----:B------:R-:W-:-:S07]  /*4430*/  IMAD.MOV.U32 R90, RZ, RZ, R148 ;  /* 0x000000ffff5a7224 */ /* 0x000fce00078e0094 */
[----:B------:R-:W-:Y:S05]  /*4440*/  WARPSYNC.COLLECTIVE R147, `(.L_x_2327) ;  /* 0x0000000093087348 */ /* 0x000fea0003c00000 */
[----:B------:R0:W1:Y:S02]  /*4450*/  SHFL.DOWN P6, R148, R152, R149, R154 ;  /* 0x0800009598947389 */ /* 0x00006400000c009a */
[----:B01----:R-:W-:Y:S01]  /*4460*/  ENDCOLLECTIVE ;  /* 0x000000000000791b */ /* 0x003fe20003800000 */
.L_x_2327:
[----:B------:R-:W-:-:S04]  /*4470*/  FADD.FTZ R90, R89, R90 ;  /* 0x0000005a595a7221 */ /* 0x000fc80000010000 */
[----:B------:R-:W-:Y:S02]  /*4480*/  IMAD.MOV.U32 R152, RZ, RZ, R90 ;  /* 0x000000ffff987224 */ /* 0x000fe400078e005a */
[----:B------:R-:W-:Y:S01]  /*4490*/  IMAD.MOV.U32 R149, RZ, RZ, 0x2 ;  /* 0x00000002ff957424 */ /* 0x000fe200078e00ff */
[----:B------:R-:W-:-:S07]  /*44a0*/  MOV R91, R148 ;  /* 0x00000094005b7202 */ /* 0x000fce0000000f00 */
[----:B------:R-:W-:Y:S05]  /*44b0*/  WARPSYNC.COLLECTIVE R147, `(.L_x_2328) ;  /* 0x0000000093087348 */ /* 0x000fea0003c00000 */
[----:B------:R0:W1:Y:S02]  /*44c0*/  SHFL.DOWN P6, R148, R152, R149, R154 ;  /* 0x0800009598947389 */ /* 0x00006400000c009a */
[----:B01----:R-:W-:Y:S01]  /*44d0*/  ENDCOLLECTIVE ;  /* 0x000000000000791b */ /* 0x003fe20003800000 */
.L_x_2328:
[----:B------:R-:W-:-:S04]  /*44e0*/  FADD.FTZ R91, R88, R91 ;  /* 0x0000005b585b7221 */ /* 0x000fc80000010000 */
[----:B------:R-:W-:Y:S01]  /*44f0*/  IMAD.MOV.U32 R152, RZ, RZ, R91 ;  /* 0x000000ffff987224 */ /* 0x000fe200078e005b */
[----:B------:R-:W-:-:S07]  /*4500*/  MOV R127, R148 ;  /* 0x00000094007f7202 */ /* 0x000fce0000000f00 */
[----:B------:R-:W-:Y:S05]  /*4510*/  WARPSYNC.COLLECTIVE R147, `(.L_x_2329) ;  /* 0x0000000093087348 */ /* 0x000fea0003c00000 */
[----:B------:R0:W1:Y:S02]  /*4520*/  SHFL.DOWN P6, R148, R152, R149, R154 ;  /* 0x0800009598947389 */ /* 0x00006400000c009a */
[----:B01----:R-:W-:Y:S01]  /*4530*/  ENDCOLLECTIVE ;  /* 0x000000000000791b */ /* 0x003fe20003800000 */
.L_x_2329:
[----:B------:R-:W-:-:S05]  /*4540*/  FADD.FTZ R127, R90, R127 ;  /* 0x0000007f5a7f7221 */ /* 0x000fca0000010000 */
[----:B------:R-:W-:Y:S01]  /*4550*/  MOV R152, R127 ;  /* 0x0000007f00987202 */ /* 0x000fe20000000f00 */
[----:B------:R-:W-:Y:S02]  /*4560*/  IMAD.MOV.U32 R149, RZ, RZ, 0x1 ;  /* 0x00000001ff957424 */ /* 0x000fe400078e00ff */
[----:B------:R-:W-:-:S07]  /*4570*/  IMAD.MOV.U32 R126, RZ, RZ, R148 ;  /* 0x000000ffff7e7224 */ /* 0x000fce00078e0094 */
[----:B------:R-:W-:Y:S05]  /*4580*/  WARPSYNC.COLLECTIVE R147, `(.L_x_2330) ;  /* 0x0000000093087348 */ /* 0x000fea0003c00000 */
[----:B------:R0:W1:Y:S02]  /*4590*/  SHFL.DOWN P6, R148, R152, R149, R154 ;  /* 0x0800009598947389 */ /* 0x00006400000c009a */
[----:B01----:R-:W-:Y:S01]  /*45a0*/  ENDCOLLECTIVE ;  /* 0x000000000000791b */ /* 0x003fe20003800000 */
.L_x_2330:
[----:B------:R-:W-:-:S05]  /*45b0*/  FADD.FTZ R86, R91, R126 ;  /* 0x0000007e5b567221 */ /* 0x000fca0000010000 */
[----:B------:R-:W-:Y:S01]  /*45c0*/  MOV R152, R86 ;  /* 0x0000005600987202 */ /* 0x000fe20000000f00 */
[----:B------:R-:W-:-:S07]  /*45d0*/  IMAD.MOV.U32 R126, RZ, RZ, R148 ;  /* 0x000000ffff7e7224 */ /* 0x000fce00078e0094 */
[----:B------:R-:W-:Y:S05]  /*45e0*/  WARPSYNC.COLLECTIVE R147, `(.L_x_2331) ;  /* 0x0000000093087348 */ /* 0x000fea0003c00000 */
[----:B------:R0:W1:Y:S02]  /*45f0*/  SHFL.DOWN P6, R148, R152, R149, R154 ;  /* 0x0800009598947389 */ /* 0x00006400000c009a */
[----:B01----:R-:W-:Y:S01]  /*4600*/  ENDCOLLECTIVE ;  /* 0x000000000000791b */ /* 0x003fe20003800000 */
.L_x_2331:
[----:B------:R-:W-:Y:S01]  /*4610*/  IMAD.MOV.U32 R87, RZ, RZ, R148 ;  /* 0x000000ffff577224 */ /* 0x000fe200078e0094 */
[----:B------:R-:W-:Y:S06]  /*4620*/  BRA `(.L_x_2332) ;  /* 0xffffffd400d07947 */ /* 0x000fec000383ffff */
.L_x_2333:
        /* <DEDUP_REMOVED lines=13> */
.L_x_3945:


//--------------------- .text._ZN10layer_norm22ln_bwd_finalize_kernelINS_22Kernel_traits_finalizeILj2560Ef6__halfS2_S2_fjLb0ELj1024ELj4ENS_18Kernel_traits_baseILj2560EfS2_S2_S2_fjLj1024EEEEELb0ELb1EEEvNS_9BwdParamsE --------------------------
	.section	.text._ZN10layer_norm22ln_bwd_finalize_kernelINS_22Kernel_traits_finalizeILj2560Ef6__halfS2_S2_fjLb0ELj1024ELj4ENS_18Kernel_traits_baseILj2560EfS2_S2_S2_fjLj1024EEEEELb0ELb1EEEvNS_9BwdParamsE,"ax",@progbits
	.align	128
        .global         _ZN10layer_norm22ln_bwd_finalize_kernelINS_22Kernel_traits_finalizeILj2560Ef6__halfS2_S2_fjLb0ELj1024ELj4ENS_18Kernel_traits_baseILj2560EfS2_S2_S2_fjLj1024EEEEELb0ELb1EEEvNS_9BwdParamsE
        .type           _ZN10layer_norm22ln_bwd_finalize_kernelINS_22Kernel_traits_finalizeILj2560Ef6__halfS2_S2_fjLb0ELj1024ELj4ENS_18Kernel_traits_baseILj2560EfS2_S2_S2_fjLj1024EEEEELb0ELb1EEEvNS_9BwdParamsE,@function
        .size           _ZN10layer_norm22ln_bwd_finalize_kernelINS_22Kernel_traits_finalizeILj2560Ef6__halfS2_S2_fjLb0ELj1024ELj4ENS_18Kernel_traits_baseILj2560EfS2_S2_S2_fjLj1024EEEEELb0ELb1EEEvNS_9BwdParamsE,(.L_x_3946 - _ZN10layer_norm22ln_bwd_finalize_kernelINS_22Kernel_traits_finalizeILj2560Ef6__halfS2_S2_fjLb0ELj1024ELj4ENS_18Kernel_traits_baseILj2560EfS2_S2_S2_fjLj1024EEEEELb0ELb1EEEvNS_9BwdParamsE)
        .other          _ZN10layer_norm22ln_bwd_finalize_kernelINS_22Kernel_traits_finalizeILj2560Ef6__halfS2_S2_fjLb0ELj1024ELj4ENS_18Kernel_traits_baseILj2560EfS2_S2_S2_fjLj1024EEEEELb0ELb1EEEvNS_9BwdParamsE,@"STO_CUDA_ENTRY STV_DEFAULT"
_ZN10layer_norm22ln_bwd_finalize_kernelINS_22Kernel_traits_finalizeILj2560Ef6__halfS2_S2_fjLb0ELj1024ELj4ENS_18Kernel_traits_baseILj2560EfS2_S2_S2_fjLj1024EEEEELb0ELb1EEEvNS_9BwdParamsE:
.text._ZN10layer_norm22ln_bwd_finalize_kernelINS_22Kernel_traits_finalizeILj2560Ef6__halfS2_S2_fjLb0ELj1024ELj4ENS_18Kernel_traits_baseILj2560EfS2_S2_S2_fjLj1024EEEEELb0ELb1EEEvNS_9BwdParamsE:
        /* <DEDUP_REMOVED lines=26> */
.L_x_2343:
        /* <DEDUP_REMOVED lines=31> */
.L_x_2338:
        /* <DEDUP_REMOVED lines=34> */
.L_x_2337:
[----:B------:R-:W-:Y:S05]  /*05b0*/  BSYNC B1 ;  /* 0x0000000000017941 */ /* 0x000fea0003800000 */
.L_x_2336:
        /* <DEDUP_REMOVED lines=25> */
.L_x_2340:
[----:B------:R-:W-:Y:S05]  /*0750*/  BSYNC B1 ;  /* 0x0000000000017941 */ /* 0x000fea0003800000 */
.L_x_2339:
        /* <DEDUP_REMOVED lines=12> */
.L_x_2335:
[----:B------:R-:W-:Y:S05]  /*0820*/  BSYNC B0 ;  /* 0x0000000000007941 */ /* 0x000fea0003800000 */
.L_x_2334:
        /* <DEDUP_REMOVED lines=29> */
.L_x_2354:
[----:B------:R-:W-:Y:S01]  /*0a00*/  @!P1 SHF.R.U32.HI R12, RZ, 0x3, R0 ;  /* 0x00000003ff0c9819 */ /* 0x000fe20000011600 */
[----:B----4-:R-:W-:Y:S01]  /*0a10*/  FADD.FTZ R14, R9, R14 ;  /* 0x0000000e090e7221 */ /* 0x010fe20000010000 */
[----:B---3--:R-:W-:Y:S02]  /*0a20*/  FADD.FTZ R11, R10, R11 ;  /* 0x0000000b0a0b7221 */ /* 0x008fe40000010000 */
[----:B------:R-:W-:-:S05]  /*0a30*/  @!P1 LOP3.LUT R12, R12, 0x1ffffffc, RZ, 0xc0, !PT ;  /* 0x1ffffffc0c0c9812 */ /* 0x000fca00078ec0ff */
[----:B------:R3:W-:Y:S04]  /*0a40*/  @!P1 STS [R12+UR4+0x2000], R14 ;  /* 0x0020000e0c009988 */ /* 0x0007e80008000804 */
[----:B------:R3:W-:Y:S02]  /*0a50*/  @!P1 STS [R12+UR4+0x2080], R11 ;  /* 0x0020800b0c009988 */ /* 0x0007e40008000804 */
.L_x_2341:
        /* <DEDUP_REMOVED lines=15> */
.L_x_2342:
[----:B------:R-:W-:Y:S01]  /*0b50*/  HFMA2.MMA R19, -RZ, RZ, 0, 5.9604644775390625e-08 ;  /* 0x00000001ff137435 */ /* 0x000fe200000001ff */
[----:B0--3--:R-:W-:Y:S01]  /*0b60*/  MOV R20, R10 ;  /* 0x0000000a00147202 */ /* 0x009fe20000000f00 */
[----:B------:R-:W-:Y:S01]  /*0b70*/  IMAD.MOV.U32 R22, RZ, RZ, 0x1f ;  /* 0x0000001fff167424 */ /* 0x000fe200078e00ff */
[----:B------:R-:W-:-:S08]  /*0b80*/  MOV R17, 0xffffffff ;  /* 0xffffffff00117802 */ /* 0x000fd00000000f00 */
[----:B-12---:R-:W-:Y:S05]  /*0b90*/  WARPSYNC.COLLECTIVE R17, `(.L_x_2344) ;  /* 0x0000000011087348 */ /* 0x006fea0003c00000 */
[----:B------:R0:W3:Y:S02]  /*0ba0*/  SHFL.BFLY P2, R18, R20, R19, R22 ;  /* 0x0c00001314127389 */ /* 0x0000e40000040016 */
[----:B0123--:R-:W-:Y:S01]  /*0bb0*/  ENDCOLLECTIVE ;  /* 0x000000000000791b */ /* 0x00ffe20003800000 */
.L_x_2344:
[----:B------:R-:W-:Y:S01]  /*0bc0*/  HFMA2.MMA R19, -RZ, RZ, 0, 1.1920928955078125e-07 ;  /* 0x00000002ff137435 */ /* 0x000fe200000001ff */
[----:B------:R-:W-:-:S05]  /*0bd0*/  MOV R11, R18 ;  /* 0x00000012000b7202 */ /* 0x000fca0000000f00 */
[----:B------:R-:W-:-:S05]  /*0be0*/  FADD.FTZ R11, R10, R11 ;  /* 0x0000000b0a0b7221 */ /* 0x000fca0000010000 */
[----:B------:R-:W-:-:S07]  /*0bf0*/  MOV R20, R11 ;  /* 0x0000000b00147202 */ /* 0x000fce0000000f00 */
[----:B------:R-:W-:Y:S05]  /*0c00*/  WARPSYNC.COLLECTIVE R17, `(.L_x_2345) ;  /* 0x0000000011087348 */ /* 0x000fea0003c00000 */
[----:B------:R0:W1:Y:S02]  /*0c10*/  SHFL.BFLY P2, R18, R20, R19, R22 ;  /* 0x0c00001314127389 */ /* 0x0000640000040016 */
[----:B01----:R-:W-:Y:S01]  /*0c20*/  ENDCOLLECTIVE ;  /* 0x000000000000791b */ /* 0x003fe20003800000 */
.L_x_2345:
[----:B------:R-:W-:Y:S01]  /*0c30*/  HFMA2.MMA R19, -RZ, RZ, 0, 2.384185791015625e-07 ;  /* 0x00000004ff137435 */ /* 0x000fe200000001ff */
[----:B------:R-:W-:-:S04]  /*0c40*/  IMAD.MOV.U32 R12, RZ, RZ, R18 ;  /* 0x000000ffff0c7224 */ /* 0x000fc800078e0012 */
[----:B------:R-:W-:-:S05]  /*0c50*/  FADD.FTZ R12, R11, R12 ;  /* 0x0000000c0b0c7221 */ /* 0x000fca0000010000 */
[----:B------:R-:W-:-:S07]  /*0c60*/  MOV R20, R12 ;  /* 0x0000000c00147202 */ /* 0x000fce0000000f00 */
[----:B------:R-:W-:Y:S05]  /*0c70*/  WARPSYNC.COLLECTIVE R17, `(.L_x_2346) ;  /* 0x0000000011087348 */ /* 0x000fea0003c00000 */
[----:B------:R0:W1:Y:S02]  /*0c80*/  SHFL.BFLY P2, R18, R20, R19, R22 ;  /* 0x0c00001314127389 */ /* 0x0000640000040016 */
[----:B01----:R-:W-:Y:S01]  /*0c90*/  ENDCOLLECTIVE ;  /* 0x000000000000791b */ /* 0x003fe20003800000 */
.L_x_2346:
[----:B------:R-:W-:Y:S01]  /*0ca0*/  IMAD.MOV.U32 R19, RZ, RZ, 0x8 ;  /* 0x00000008ff137424 */ /* 0x000fe200078e00ff */
[----:B------:R-:W-:-:S05]  /*0cb0*/  MOV R13, R18 ;  /* 0x00000012000d7202 */ /* 0x000fca0000000f00 */
[----:B------:R-:W-:-:S05]  /*0cc0*/  FADD.FTZ R13, R12, R13 ;  /* 0x0000000d0c0d7221 */ /* 0x000fca0000010000 */
[----:B------:R-:W-:-:S07]  /*0cd0*/  MOV R20, R13 ;  /* 0x0000000d00147202 */ /* 0x000fce0000000f00 */
[----:B------:R-:W-:Y:S05]  /*0ce0*/  WARPSYNC.COLLECTIVE R17, `(.L_x_2347) ;  /* 0x0000000011087348 */ /* 0x000fea0003c00000 */
[----:B------:R0:W1:Y:S02]  /*0cf0*/  SHFL.BFLY P2, R18, R20, R19, R22 ;  /* 0x0c00001314127389 */ /* 0x0000640000040016 */
[----:B01----:R-:W-:Y:S01]  /*0d00*/  ENDCOLLECTIVE ;  /* 0x000000000000791b */ /* 0x003fe20003800000 */
.L_x_2347:
[----:B------:R-:W-:Y:S01]  /*0d10*/  HFMA2.MMA R19, -RZ, RZ, 0, 9.5367431640625e-07 ;  /* 0x00000010ff137435 */ /* 0x000fe200000001ff */
[----:B------:R-:W-:-:S05]  /*0d20*/  MOV R10, R18 ;  /* 0x00000012000a7202 */ /* 0x000fca0000000f00 */
[----:B------:R-:W-:-:S05]  /*0d30*/  FADD.FTZ R10, R13, R10 ;  /* 0x0000000a0d0a7221 */ /* 0x000fca0000010000 */
[----:B------:R-:W-:-:S07]  /*0d40*/  MOV R20, R10 ;  /* 0x0000000a00147202 */ /* 0x000fce0000000f00 */
[----:B------:R-:W-:Y:S05]  /*0d50*/  WARPSYNC.COLLECTIVE R17, `(.L_x_2348) ;  /* 0x0000000011087348 */ /* 0x000fea0003c00000 */
[----:B------:R0:W1:Y:S02]  /*0d60*/  SHFL.BFLY P2, R18, R20, R19, R22 ;  /* 0x0c00001314127389 */ /* 0x0000640000040016 */
[----:B01----:R-:W-:Y:S01]  /*0d70*/  ENDCOLLECTIVE ;  /* 0x000000000000791b */ /* 0x003fe20003800000 */
.L_x_2348:
[----:B------:R-:W-:Y:S01]  /*0d80*/  HFMA2.MMA R19, -RZ, RZ, 0, 5.9604644775390625e-08 ;  /* 0x00000001ff137435 */ /* 0x000fe200000001ff */
[----:B------:R-:W-:Y:S01]  /*0d90*/  IMAD.MOV.U32 R20, RZ, RZ, R9 ;  /* 0x000000ffff147224 */ /* 0x000fe200078e0009 */
[----:B------:R-:W-:-:S09]  /*0da0*/  MOV R11, R18 ;  /* 0x00000012000b7202 */ /* 0x000fd20000000f00 */
[----:B------:R-:W-:Y:S05]  /*0db0*/  WARPSYNC.COLLECTIVE R17, `(.L_x_2349) ;  /* 0x0000000011087348 */ /* 0x000fea0003c00000 */
[----:B------:R0:W1:Y:S02]  /*0dc0*/  SHFL.BFLY P2, R18, R20, R19, R22 ;  /* 0x0c00001314127389 */ /* 0x0000640000040016 */
[----:B01----:R-:W-:Y:S01]  /*0dd0*/  ENDCOLLECTIVE ;  /* 0x000000000000791b */ /* 0x003fe20003800000 */
.L_x_2349:
[----:B------:R-:W-:Y:S01]  /*0de0*/  HFMA2.MMA R19, -RZ, RZ, 0, 1.1920928955078125e-07 ;  /* 0x00000002ff137435 */ /* 0x000fe200000001ff */
[----:B------:R-:W-:-:S05]  /*0df0*/  MOV R12, R18 ;  /* 0x00000012000c7202 */ /* 0x000fca0000000f00 */
[----:B------:R-:W-:-:S05]  /*0e00*/  FADD.FTZ R14, R9, R12 ;  /* 0x0000000c090e7221 */ /* 0x000fca0000010000 */
[----:B------:R-:W-:-:S07]  /*0e10*/  MOV R20, R14 ;  /* 0x0000000e00147202 */ /* 0x000fce0000000f00 */
[----:B------:R-:W-:Y:S05]  /*0e20*/  WARPSYNC.COLLECTIVE R17, `(.L_x_2350) ;  /* 0x0000000011087348 */ /* 0x000fea0003c00000 */
[----:B------:R0:W1:Y:S02]  /*0e30*/  SHFL.BFLY P2, R18, R20, R19, R22 ;  /* 0x0c00001314127389 */ /* 0x0000640000040016 */
[----:B01----:R-:W-:Y:S01]  /*0e40*/  ENDCOLLECTIVE ;  /* 0x000000000000791b */ /* 0x003fe20003800000 */
.L_x_2350:
[----:B------:R-:W-:Y:S01]  /*0e50*/  HFMA2.MMA R19, -RZ, RZ, 0, 2.384185791015625e-07 ;  /* 0x00000004ff137435 */ /* 0x000fe200000001ff */
[----:B------:R-:W-:-:S04]  /*0e60*/  IMAD.MOV.U32 R13, RZ, RZ, R18 ;  /* 0x000000ffff0d7224 */ /* 0x000fc800078e0012 */
[----:B------:R-:W-:-:S05]  /*0e70*/  FADD.FTZ R15, R14, R13 ;  /* 0x0000000d0e0f7221 */ /* 0x000fca0000010000 */
[----:B------:R-:W-:-:S07]  /*0e80*/  MOV R20, R15 ;  /* 0x0000000f00147202 */ /* 0x000fce0000000f00 */
[----:B------:R-:W-:Y:S05]  /*0e90*/  WARPSYNC.COLLECTIVE R17, `(.L_x_2351) ;  /* 0x0000000011087348 */ /* 0x000fea0003c00000 */
[----:B------:R0:W1:Y:S02]  /*0ea0*/  SHFL.BFLY P2, R18, R20, R19, R22 ;  /* 0x0c00001314127389 */ /* 0x0000640000040016 */
[----:B01----:R-:W-:Y:S01]  /*0eb0*/  ENDCOLLECTIVE ;  /* 0x000000000000791b */ /* 0x003fe20003800000 */
.L_x_2351:
[----:B------:R-:W-:Y:S01]  /*0ec0*/  IMAD.MOV.U32 R19, RZ, RZ, 0x8 ;  /* 0x00000008ff137424 */ /* 0x000fe200078e00ff */
[----:B------:R-:W-:-:S05]  /*0ed0*/  MOV R16, R18 ;  /* 0x0000001200107202 */ /* 0x000fca0000000f00 */
[----:B------:R-:W-:-:S05]  /*0ee0*/  FADD.FTZ R16, R15, R16 ;  /* 0x000000100f107221 */ /* 0x000fca0000010000 */
[----:B------:R-:W-:-:S07]  /*0ef0*/  MOV R20, R16 ;  /* 0x0000001000147202 */ /* 0x000fce0000000f00 */
[----:B------:R-:W-:Y:S05]  /*0f00*/  WARPSYNC.COLLECTIVE R17, `(.L_x_2352) ;  /* 0x0000000011087348 */ /* 0x000fea0003c00000 */
[----:B------:R0:W1:Y:S02]  /*0f10*/  SHFL.BFLY P2, R18, R20, R19, R22 ;  /* 0x0c00001314127389 */ /* 0x0000640000040016 */
[----:B01----:R-:W-:Y:S01]  /*0f20*/  ENDCOLLECTIVE ;  /* 0x000000000000791b */ /* 0x003fe20003800000 */
.L_x_2352:
[----:B------:R-:W-:Y:S01]  /*0f30*/  HFMA2.MMA R19, -RZ, RZ, 0, 9.5367431640625e-07 ;  /* 0x00000010ff137435 */ /* 0x000fe200000001ff */
[----:B------:R-:W-:-:S05]  /*0f40*/  MOV R9, R18 ;  /* 0x0000001200097202 */ /* 0x000fca0000000f00 */
[----:B------:R-:W-:-:S05]  /*0f50*/  FADD.FTZ R9, R16, R9 ;  /* 0x0000000910097221 */ /* 0x000fca0000010000 */
[----:B------:R-:W-:-:S07]  /*0f60*/  MOV R20, R9 ;  /* 0x0000000900147202 */ /* 0x000fce0000000f00 */
[----:B------:R-:W-:Y:S05]  /*0f70*/  WARPSYNC.COLLECTIVE R17, `(.L_x_2353) ;  /* 0x0000000011087348 */ /* 0x000fea0003c00000 */
[----:B------:R0:W1:Y:S02]  /*0f80*/  SHFL.BFLY P2, R18, R20, R19, R22 ;  /* 0x0c00001314127389 */ /* 0x0000640000040016 */
[----:B01----:R-:W-:Y:S01]  /*0f90*/  ENDCOLLECTIVE ;  /* 0x000000000000791b */ /* 0x003fe20003800000 */
.L_x_2353:
[----:B------:R-:W-:Y:S01]  /*0fa0*/  MOV R14, R18 ;  /* 0x00000012000e7202 */ /* 0x000fe20000000f00 */
[----:B------:R-:W-:Y:S06]  /*0fb0*/  BRA `(.L_x_2354) ;  /* 0xfffffff800907947 */ /* 0x000fec000383ffff */
.L_x_2355:
        /* <DEDUP_REMOVED lines=12> */
.L_x_3946:


//--------------------- .text._ZN10layer_norm40ln_parallel_residual_bwd_finalize_kernelINS_22Kernel_traits_finalizeILj2560Ef6__halfS2_S2_fjLb0ELj1024ELj4ENS_18Kernel_traits_baseILj2560EfS2_S2_S2_fjLj1024EEEEELb1EEEvNS_9BwdParamsE --------------------------
	.section	.text._ZN10layer_norm40ln_parallel_residual_bwd_finalize_kernelINS_22Kernel_traits_finalizeILj2560Ef6__halfS2_S2_fjLb0ELj1024ELj4ENS_18Kernel_traits_baseILj2560EfS2_S2_S2_fjLj1024EEEEELb1EEEvNS_9BwdParamsE,"ax",@progbits
	.align	128
        .global         _ZN10layer_norm40ln_parallel_residual_bwd_finalize_kernelINS_22Kernel_traits_finalizeILj2560Ef6__halfS2_S2_fjLb0ELj1024ELj4ENS_18Kernel_traits_baseILj2560EfS2_S2_S2_fjLj1024EEEEELb1EEEvNS_9BwdParamsE
        .type           _ZN10layer_norm40ln_parallel_residual_bwd_finalize_kernelINS_22Kernel_traits_finalizeILj2560Ef6__halfS2_S2_fjLb0ELj1024ELj4ENS_18Kernel_traits_baseILj2560EfS2_S2_S2_fjLj1024EEEEELb1EEEvNS_9BwdParamsE,@function
        .size           _ZN10layer_norm40ln_parallel_residual_bwd_finalize_kernelINS_22Kernel_traits_finalizeILj2560Ef6__halfS2_S2_fjLb0ELj1024ELj4ENS_18Kernel_traits_baseILj2560EfS2_S2_S2_fjLj1024EEEEELb1EEEvNS_9BwdParamsE,(.L_x_3947 - _ZN10layer_norm40ln_parallel_residual_bwd_finalize_kernelINS_22Kernel_traits_finalizeILj2560Ef6__halfS2_S2_fjLb0ELj1024ELj4ENS_18Kernel_traits_baseILj2560EfS2_S2_S2_fjLj1024EEEEELb1EEEvNS_9BwdParamsE)
        .other          _ZN10layer_norm40ln_parallel_residual_bwd_finalize_kernelINS_22Kernel_traits_finalizeILj2560Ef6__halfS2_S2_fjLb0ELj1024ELj4ENS_18Kernel_traits_baseILj2560EfS2_S2_S2_fjLj1024EEEEELb1EEEvNS_9BwdParamsE,@"STO_CUDA_ENTRY STV_DEFAULT"
_ZN10layer_norm40ln_parallel_residual_bwd_finalize_kernelINS_22Kernel_traits_finalizeILj2560Ef6__halfS2_S2_fjLb0ELj1024ELj4ENS_18Kernel_traits_baseILj2560EfS2_S2_S2_fjLj1024EEEEELb1EEEvNS_9BwdParamsE:
.text._ZN10layer_norm40ln_parallel_residual_bwd_finalize_kernelINS_22Kernel_traits_finalizeILj2560Ef6__halfS2_S2_fjLb0ELj1024ELj4ENS_18Kernel_traits_baseILj2560EfS2_S2_S2_fjLj1024EEEEELb1EEEvNS_9BwdParamsE:
        /* <DEDUP_REMOVED lines=23> */
.L_x_2367:
        /* <DEDUP_REMOVED lines=41> */
.L_x_2360:
        /* <DEDUP_REMOVED lines=62> */
.L_x_2359:
[----:B------:R-:W-:Y:S05]  /*07e0*/  BSYNC B1 ;  /* 0x0000000000017941 */ /* 0x000fea0003800000 */
.L_x_2358:
        /* <DEDUP_REMOVED lines=39> */
.L_x_2362:
[----:B------:R-:W-:Y:S05]  /*0a60*/  BSYNC B1 ;  /* 0x0000000000017941 */ /* 0x000fea0003800000 */
.L_x_2361:
        /* <DEDUP_REMOVED lines=20> */
.L_x_2357:
[----:B------:R-:W-:Y:S05]  /*0bb0*/  BSYNC B0 ;  /* 0x0000000000007941 */ /* 0x000fea0003800000 */
.L_x_2356:
        /* <DEDUP_REMOVED lines=54> */
.L_x_2388:
        /* <DEDUP_REMOVED lines=10> */
.L_x_2363:
        /* <DEDUP_REMOVED lines=22> */
.L_x_2366:
[----:B------:R-:W-:Y:S05]  /*1120*/  BSYNC B0 ;  /* 0x0000000000007941 */ /* 0x000fea0003800000 */
.L_x_2365:
[C---:B------:R-:W-:Y:S02]  /*1130*/  ISETP.GT.U32.AND P1, PT, R4.reuse, -0xa01, PT ;  /* 0xfffff5ff0400780c */ /* 0x040fe40003f24070 */
[----:B------:R-:W-:Y:S02]  /*1140*/  IADD3 R4, R4, 0xa00, RZ ;  /* 0x00000a0004047810 */ /* 0x000fe40007ffe0ff */
[----:B------:R-:W-:-:S09]  /*1150*/  IADD3 R5, R5, 0x500, RZ ;  /* 0x0000050005057810 */ /* 0x000fd20007ffe0ff */
[----:B------:R-:W-:Y:S05]  /*1160*/  @P1 BRA `(.L_x_2367) ;  /* 0xfffffff000001947 */ /* 0x000fea000383ffff */
[----:B------:R-:W-:Y:S05]  /*1170*/  EXIT ;  /* 0x000000000000794d */ /* 0x000fea0003800000 */
.L_x_2364:
[----:B------:R-:W-:Y:S01]  /*1180*/  HFMA2.MMA R13, -RZ, RZ, 0, 5.9604644775390625e-08 ;  /* 0x00000001ff0d7435 */ /* 0x000fe200000001ff */
[----:B0-----:R-:W-:Y:S02]  /*1190*/  MOV R26, R9 ;  /* 0x00000009001a7202 */ /* 0x001fe40000000f00 */
[----:B------:R-:W-:Y:S02]  /*11a0*/  MOV R12, 0x1f ;  /* 0x0000001f000c7802 */ /* 0x000fe40000000f00 */
[----:B------:R-:W-:-:S07]  /*11b0*/  MOV R11, 0xffffffff ;  /* 0xffffffff000b7802 */ /* 0x000fce0000000f00 */
[----:B-1234-:R-:W-:Y:S05]  /*11c0*/  WARPSYNC.COLLECTIVE R11, `(.L_x_2368) ;  /* 0x000000000b087348 */ /* 0x01efea0003c00000 */
[----:B------:R0:W0:Y:S02]  /*11d0*/  SHFL.BFLY P2, R16, R26, R13, R12 ;  /* 0x0c00000d1a107389 */ /* 0x000024000004000c */
[----:B01234-:R-:W-:Y:S01]  /*11e0*/  ENDCOLLECTIVE ;  /* 0x000000000000791b */ /* 0x01ffe20003800000 */
.L_x_2368:
[----:B------:R-:W-:Y:S01]  /*11f0*/  HFMA2.MMA R13, -RZ, RZ, 0, 1.1920928955078125e-07 ;  /* 0x00000002ff0d7435 */ /* 0x000fe200000001ff */
[----:B------:R-:W-:-:S05]  /*1200*/  FADD.FTZ R10, R9, R16 ;  /* 0x00000010090a7221 */ /* 0x000fca0000010000 */
[----:B------:R-:W-:-:S07]  /*1210*/  MOV R26, R10 ;  /* 0x0000000a001a7202 */ /* 0x000fce0000000f00 */
[----:B------:R-:W-:Y:S05]  /*1220*/  WARPSYNC.COLLECTIVE R11, `(.L_x_2369) ;  /* 0x000000000b087348 */ /* 0x000fea0003c00000 */
[----:B------:R0:W1:Y:S02]  /*1230*/  SHFL.BFLY P2, R16, R26, R13, R12 ;  /* 0x0c00000d1a107389 */ /* 0x000064000004000c */
[----:B01----:R-:W-:Y:S01]  /*1240*/  ENDCOLLECTIVE ;  /* 0x000000000000791b */ /* 0x003fe20003800000 */
.L_x_2369:
[----:B------:R-:W-:Y:S01]  /*1250*/  HFMA2.MMA R13, -RZ, RZ, 0, 2.384185791015625e-07 ;  /* 0x00000004ff0d7435 */ /* 0x000fe200000001ff */
[----:B------:R-:W-:-:S05]  /*1260*/  FADD.FTZ R9, R10, R16 ;  /* 0x000000100a097221 */ /* 0x000fca0000010000 */
[----:B------:R-:W-:-:S07]  /*1270*/  MOV R26, R9 ;  /* 0x00000009001a7202 */ /* 0x000fce0000000f00 */
[----:B------:R-:W-:Y:S05]  /*1280*/  WARPSYNC.COLLECTIVE R11, `(.L_x_2370) ;  /* 0x000000000b087348 */ /* 0x000fea0003c00000 */
[----:B------:R0:W1:Y:S02]  /*1290*/  SHFL.BFLY P2, R16, R26, R13, R12 ;  /* 0x0c00000d1a107389 */ /* 0x000064000004000c */
[----:B01----:R-:W-:Y:S01]  /*12a0*/  ENDCOLLECTIVE ;  /* 0x000000000000791b */ /* 0x003fe20003800000 */
.L_x_2370:
[----:B------:R-:W-:Y:S01]  /*12b0*/  HFMA2.MMA R13, -RZ, RZ, 0, 4.76837158203125e-07 ;  /* 0x00000008ff0d7435 */ /* 0x000fe200000001ff */
[----:B------:R-:W-:-:S05]  /*12c0*/  FADD.FTZ R18, R9, R16 ;  /* 0x0000001009127221 */ /* 0x000fca0000010000 */
[----:B------:R-:W-:-:S07]  /*12d0*/  MOV R26, R18 ;  /* 0x00000012001a7202 */ /* 0x000fce0000000f00 */
[----:B------:R-:W-:Y:S05]  /*12e0*/  WARPSYNC.COLLECTIVE R11, `(.L_x_2371) ;  /* 0x000000000b087348 */ /* 0x000fea0003c00000 */
[----:B------:R0:W1:Y:S02]  /*12f0*/  SHFL.BFLY P2, R16, R26, R13, R12 ;  /* 0x0c00000d1a107389 */ /* 0x000064000004000c */
[----:B01----:R-:W-:Y:S01]  /*1300*/  ENDCOLLECTIVE ;  /* 0x000000000000791b */ /* 0x003fe20003800000 */
.L_x_2371:
[----:B------:R-:W-:Y:S01]  /*1310*/  HFMA2.MMA R13, -RZ, RZ, 0, 9.5367431640625e-07 ;  /* 0x00000010ff0d7435 */ /* 0x000fe200000001ff */
[----:B------:R-:W-:-:S05]  /*1320*/  FADD.FTZ R10, R18, R16 ;  /* 0x00000010120a7221 */ /* 0x000fca0000010000 */
[----:B------:R-:W-:-:S07]  /*1330*/  MOV R26, R10 ;  /* 0x0000000a001a7202 */ /* 0x000fce0000000f00 */
[----:B------:R-:W-:Y:S05]  /*1340*/  WARPSYNC.COLLECTIVE R11, `(.L_x_2372) ;  /* 0x000000000b087348 */ /* 0x000fea0003c00000 */
[----:B------:R0:W1:Y:S02]  /*1350*/  SHFL.BFLY P2, R16, R26, R13, R12 ;  /* 0x0c00000d1a107389 */ /* 0x000064000004000c */
[----:B01----:R-:W-:Y:S01]  /*1360*/  ENDCOLLECTIVE ;  /* 0x000000000000791b */ /* 0x003fe20003800000 */
.L_x_2372:
[----:B------:R-:W-:Y:S01]  /*1370*/  HFMA2.MMA R13, -RZ, RZ, 0, 5.9604644775390625e-08 ;  /* 0x00000001ff0d7435 */ /* 0x000fe200000001ff */
[----:B------:R-:W-:Y:S02]  /*1380*/  MOV R26, R14 ;  /* 0x0000000e001a7202 */ /* 0x000fe40000000f00 */
[----:B------:R-:W-:-:S08]  /*1390*/  MOV R9, R16 ;  /* 0x0000001000097202 */ /* 0x000fd00000000f00 */
[----:B------:R-:W-:Y:S05]  /*13a0*/  WARPSYNC.COLLECTIVE R11, `(.L_x_2373) ;  /* 0x000000000b087348 */ /* 0x000fea0003c00000 */
[----:B------:R0:W1:Y:S02]  /*13b0*/  SHFL.BFLY P2, R16, R26, R13, R12 ;  /* 0x0c00000d1a107389 */ /* 0x000064000004000c */
[----:B01----:R-:W-:Y:S01]  /*13c0*/  ENDCOLLECTIVE ;  /* 0x000000000000791b */ /* 0x003fe20003800000 */
.L_x_2373:
[----:B------:R-:W-:Y:S01]  /*13d0*/  HFMA2.MMA R13, -RZ, RZ, 0, 1.1920928955078125e-07 ;  /* 0x00000002ff0d7435 */ /* 0x000fe200000001ff */
[----:B------:R-:W-:-:S05]  /*13e0*/  MOV R15, R16 ;  /* 0x00000010000f7202 */ /* 0x000fca0000000f00 */
[----:B------:R-:W-:-:S05]  /*13f0*/  FADD.FTZ R15, R14, R15 ;  /* 0x0000000f0e0f7221 */ /* 0x000fca0000010000 */
[----:B------:R-:W-:-:S07]  /*1400*/  MOV R26, R15 ;  /* 0x0000000f001a7202 */ /* 0x000fce0000000f00 */
[----:B------:R-:W-:Y:S05]  /*1410*/  WARPSYNC.COLLECTIVE R11, `(.L_x_2374) ;  /* 0x000000000b087348 */ /* 0x000fea0003c00000 */
[----:B------:R0:W1:Y:S02]  /*1420*/  SHFL.BFLY P2, R16, R26, R13, R12 ;  /* 0x0c00000d1a107389 */ /* 0x000064000004000c */
[----:B01----:R-:W-:Y:S01]  /*1430*/  ENDCOLLECTIVE ;  /* 0x000000000000791b */ /* 0x003fe20003800000 */
.L_x_2374:
[----:B------:R-:W-:Y:S01]  /*1440*/  HFMA2.MMA R13, -RZ, RZ, 0, 2.384185791015625e-07 ;  /* 0x00000004ff0d7435 */ /* 0x000fe200000001ff */
[----:B------:R-:W-:-:S05]  /*1450*/  MOV R18, R16 ;  /* 0x0000001000127202 */ /* 0x000fca0000000f00 */
[----:B------:R-:W-:-:S05]  /*1460*/  FADD.FTZ R14, R15, R18 ;  /* 0x000000120f0e7221 */ /* 0x000fca0000010000 */
[----:B------:R-:W-:-:S07]  /*1470*/  MOV R26, R14 ;  /* 0x0000000e001a7202 */ /* 0x000fce0000000f00 */
[----:B------:R-:W-:Y:S05]  /*1480*/  WARPSYNC.COLLECTIVE R11, `(.L_x_2375) ;  /* 0x000000000b087348 */ /* 0x000fea0003c00000 */
[----:B------:R0:W1:Y:S02]  /*1490*/  SHFL.BFLY P2, R16, R26, R13, R12 ;  /* 0x0c00000d1a107389 */ /* 0x000064000004000c */
[----:B01----:R-:W-:Y:S01]  /*14a0*/  ENDCOLLECTIVE ;  /* 0x000000000000791b */ /* 0x003fe20003800000 */
.L_x_2375:
[----:B------:R-:W-:Y:S01]  /*14b0*/  HFMA2.MMA R13, -RZ, RZ, 0, 4.76837158203125e-07 ;  /* 0x00000008ff0d7435 */ /* 0x000fe200000001ff */
[----:B------:R-:W-:-:S05]  /*14c0*/  MOV R17, R16 ;  /* 0x0000001000117202 */ /* 0x000fca0000000f00 */
[----:B------:R-:W-:-:S05]  /*14d0*/  FADD.FTZ R19, R14, R17 ;  /* 0x000000110e137221 */ /* 0x000fca0000010000 */
[----:B------:R-:W-:-:S07]  /*14e0*/  MOV R26, R19 ;  /* 0x00000013001a7202 */ /* 0x000fce0000000f00 */
[----:B------:R-:W-:Y:S05]  /*14f0*/  WARPSYNC.COLLECTIVE R11, `(.L_x_2376) ;  /* 0x000000000b087348 */ /* 0x000fea0003c00000 */
[----:B------:R0:W1:Y:S02]  /*1500*/  SHFL.BFLY P2, R16, R26, R13, R12 ;  /* 0x0c00000d1a107389 */ /* 0x000064000004000c */
[----:B01----:R-:W-:Y:S01]  /*1510*/  ENDCOLLECTIVE ;  /* 0x000000000000791b */ /* 0x003fe20003800000 */
.L_x_2376:
[----:B------:R-:W-:Y:S01]  /*1520*/  HFMA2.MMA R13, -RZ, RZ, 0, 9.5367431640625e-07 ;  /* 0x00000010ff0d7435 */ /* 0x000fe200000001ff */
[----:B------:R-:W-:-:S05]  /*1530*/  MOV R20, R16 ;  /* 0x0000001000147202 */ /* 0x000fca0000000f00 */
[----:B------:R-:W-:-:S05]  /*1540*/  FADD.FTZ R15, R19, R20 ;  /* 0x00000014130f7221 */ /* 0x000fca0000010000 */
[----:B------:R-:W-:-:S07]  /*1550*/  MOV R26, R15 ;  /* 0x0000000f001a7202 */ /* 0x000fce0000000f00 */
[----:B------:R-:W-:Y:S05]  /*1560*/  WARPSYNC.COLLECTIVE R11, `(.L_x_2377) ;  /* 0x000000000b087348 */ /* 0x000fea0003c00000 */
[----:B------:R0:W1:Y:S02]  /*1570*/  SHFL.BFLY P2, R16, R26, R13, R12 ;  /* 0x0c00000d1a107389 */ /* 0x000064000004000c */
[----:B01----:R-:W-:Y:S01]  /*1580*/  ENDCOLLECTIVE ;  /* 0x000000000000791b */ /* 0x003fe20003800000 */
.L_x_2377:
[----:B------:R-:W-:Y:S01]  /*1590*/  HFMA2.MMA R13, -RZ, RZ, 0, 5.9604644775390625e-08 ;  /* 0x00000001ff0d7435 */ /* 0x000fe200000001ff */
[----:B------:R-:W-:Y:S02]  /*15a0*/  MOV R26, R8 ;  /* 0x00000008001a7202 */ /* 0x000fe40000000f00 */
[----:B------:R-:W-:-:S08]  /*15b0*/  MOV R14, R16 ;  /* 0x00000010000e7202 */ /* 0x000fd00000000f00 */
[----:B------:R-:W-:Y:S05]  /*15c0*/  WARPSYNC.COLLECTIVE R11, `(.L_x_2378) ;  /* 0x000000000b087348 */ /* 0x000fea0003c00000 */
[----:B------:R0:W1:Y:S02]  /*15d0*/  SHFL.BFLY P2, R16, R26, R13, R12 ;  /* 0x0c00000d1a107389 */ /* 0x000064000004000c */
[----:B01----:R-:W-:Y:S01]  /*15e0*/  ENDCOLLECTIVE ;  /* 0x000000000000791b */ /* 0x003fe20003800000 */
.L_x_2378:
[----:B------:R-:W-:Y:S01]  /*15f0*/  HFMA2.MMA R13, -RZ, RZ, 0, 1.1920928955078125e-07 ;  /* 0x00000002ff0d7435 */ /* 0x000fe200000001ff */
[----:B------:R-:W-:-:S05]  /*1600*/  MOV R17, R16 ;  /* 0x0000001000117202 */ /* 0x000fca0000000f00 */
[----:B------:R-:W-:-:S05]  /*1610*/  FADD.FTZ R19, R8, R17 ;  /* 0x0000001108137221 */ /* 0x000fca0000010000 */
[----:B------:R-:W-:-:S07]  /*1620*/  MOV R26, R19 ;  /* 0x00000013001a7202 */ /* 0x000fce0000000f00 */
[----:B------:R-:W-:Y:S05]  /*1630*/  WARPSYNC.COLLECTIVE R11, `(.L_x_2379) ;  /* 0x000000000b087348 */ /* 0x000fea0003c00000 */
[----:B------:R0:W1:Y:S02]  /*1640*/  SHFL.BFLY P2, R16, R26, R13, R12 ;  /* 0x0c00000d1a107389 */ /* 0x000064000004000c */
[----:B01----:R-:W-:Y:S01]  /*1650*/  ENDCOLLECTIVE ;  /* 0x000000000000791b */ /* 0x003fe20003800000 */
.L_x_2379:
[----:B------:R-:W-:Y:S01]  /*1660*/  HFMA2.MMA R13, -RZ, RZ, 0, 2.384185791015625e-07 ;  /* 0x00000004ff0d7435 */ /* 0x000fe200000001ff */
[----:B------:R-:W-:-:S05]  /*1670*/  MOV R20, R16 ;  /* 0x0000001000147202 */ /* 0x000fca0000000f00 */
[----:B------:R-:W-:-:S05]  /*1680*/  FADD.FTZ R8, R19, R20 ;  /* 0x0000001413087221 */ /* 0x000fca0000010000 */
[----:B------:R-:W-:-:S07]  /*1690*/  MOV R26, R8 ;  /* 0x00000008001a7202 */ /* 0x000fce0000000f00 */
[----:B------:R-:W-:Y:S05]  /*16a0*/  WARPSYNC.COLLECTIVE R11, `(.L_x_2380) ;  /* 0x000000000b087348 */ /* 0x000fea0003c00000 */
[----:B------:R0:W1:Y:S02]  /*16b0*/  SHFL.BFLY P2, R16, R26, R13, R12 ;  /* 0x0c00000d1a107389 */ /* 0x000064000004000c */
[----:B01----:R-:W-:Y:S01]  /*16c0*/  ENDCOLLECTIVE ;  /* 0x000000000000791b */ /* 0x003fe20003800000 */
.L_x_2380:
[----:B------:R-:W-:Y:S01]  /*16d0*/  HFMA2.MMA R13, -RZ, RZ, 0, 4.76837158203125e-07 ;  /* 0x00000008ff0d7435 */ /* 0x000fe200000001ff */
[----:B------:R-:W-:-:S05]  /*16e0*/  MOV R21, R16 ;  /* 0x0000001000157202 */ /* 0x000fca0000000f00 */
[----:B------:R-:W-:-:S05]  /*16f0*/  FADD.FTZ R21, R8, R21 ;  /* 0x0000001508157221 */ /* 0x000fca0000010000 */
[----:B------:R-:W-:-:S07]  /*1700*/  MOV R26, R21 ;  /* 0x00000015001a7202 */ /* 0x000fce0000000f00 */
[----:B------:R-:W-:Y:S05]  /*1710*/  WARPSYNC.COLLECTIVE R11, `(.L_x_2381) ;  /* 0x000000000b087348 */ /* 0x000fea0003c00000 */
[----:B------:R0:W1:Y:S02]  /*1720*/  SHFL.BFLY P2, R16, R26, R13, R12 ;  /* 0x0c00000d1a107389 */ /* 0x000064000004000c */
[----:B01----:R-:W-:Y:S01]  /*1730*/  ENDCOLLECTIVE ;  /* 0x000000000000791b */ /* 0x003fe20003800000 */
.L_x_2381:
[----:B------:R-:W-:Y:S01]  /*1740*/  HFMA2.MMA R13, -RZ, RZ, 0, 9.5367431640625e-07 ;  /* 0x00000010ff0d7435 */ /* 0x000fe200000001ff */
[----:B------:R-:W-:-:S05]  /*1750*/  MOV R22, R16 ;  /* 0x0000001000167202 */ /* 0x000fca0000000f00 */
[----:B------:R-:W-:-:S05]  /*1760*/  FADD.FTZ R17, R21, R22 ;  /* 0x0000001615117221 */ /* 0x000fca0000010000 */
[----:B------:R-:W-:-:S07]  /*1770*/  MOV R26, R17 ;  /* 0x00000011001a7202 */ /* 0x000fce0000000f00 */
[----:B------:R-:W-:Y:S05]  /*1780*/  WARPSYNC.COLLECTIVE R11, `(.L_x_2382) ;  /* 0x000000000b087348 */ /* 0x000fea0003c00000 */
[----:B------:R0:W1:Y:S02]  /*1790*/  SHFL.BFLY P2, R16, R26, R13, R12 ;  /* 0x0c00000d1a107389 */ /* 0x000064000004000c */
[----:B01----:R-:W-:Y:S01]  /*17a0*/  ENDCOLLECTIVE ;  /* 0x000000000000791b */ /* 0x003fe20003800000 */
.L_x_2382:
[----:B------:R-:W-:Y:S01]  /*17b0*/  HFMA2.MMA R13, -RZ, RZ, 0, 5.9604644775390625e-08 ;  /* 0x00000001ff0d7435 */ /* 0x000fe200000001ff */
[----:B------:R-:W-:Y:S02]  /*17c0*/  MOV R26, R7 ;  /* 0x00000007001a7202 */ /* 0x000fe40000000f00 */
[----:B------:R-:W-:-:S08]  /*17d0*/  MOV R8, R16 ;  /* 0x0000001000087202 */ /* 0x000fd00000000f00 */
[----:B------:R-:W-:Y:S05]  /*17e0*/  WARPSYNC.COLLECTIVE R11, `(.L_x_2383) ;  /* 0x000000000b087348 */ /* 0x000fea0003c00000 */
[----:B------:R0:W1:Y:S02]  /*17f0*/  SHFL.BFLY P2, R16, R26, R13, R12 ;  /* 0x0c00000d1a107389 */ /* 0x000064000004000c */
[----:B01----:R-:W-:Y:S01]  /*1800*/  ENDCOLLECTIVE ;  /* 0x000000000000791b */ /* 0x003fe20003800000 */
.L_x_2383:
[----:B------:R-:W-:Y:S01]  /*1810*/  HFMA2.MMA R13, -RZ, RZ, 0, 1.1920928955078125e-07 ;  /* 0x00000002ff0d7435 */ /* 0x000fe200000001ff */
[----:B------:R-:W-:-:S05]  /*1820*/  MOV R18, R16 ;  /* 0x0000001000127202 */ /* 0x000fca0000000f00 */
[----:B------:R-:W-:-:S05]  /*1830*/  FADD.FTZ R22, R7, R18 ;  /* 0x0000001207167221 */ /* 0x000fca0000010000 */
[----:B------:R-:W-:-:S07]  /*1840*/  MOV R26, R22 ;  /* 0x00000016001a7202 */ /* 0x000fce0000000f00 */
[----:B------:R-:W-:Y:S05]  /*1850*/  WARPSYNC.COLLECTIVE R11, `(.L_x_2384) ;  /* 0x000000000b087348 */ /* 0x000fea0003c00000 */
[----:B------:R0:W1:Y:S02]  /*1860*/  SHFL.BFLY P2, R16, R26, R13, R12 ;  /* 0x0c00000d1a107389 */ /* 0x000064000004000c */
[----:B01----:R-:W-:Y:S01]  /*1870*/  ENDCOLLECTIVE ;  /* 0x000000000000791b */ /* 0x003fe20003800000 */
.L_x_2384:
[----:B------:R-:W-:Y:S01]  /*1880*/  HFMA2.MMA R13, -RZ, RZ, 0, 2.384185791015625e-07 ;  /* 0x00000004ff0d7435 */ /* 0x000fe200000001ff */
[----:B------:R-:W-:-:S05]  /*1890*/  MOV R21, R16 ;  /* 0x0000001000157202 */ /* 0x000fca0000000f00 */
[----:B------:R-:W-:-:S05]  /*18a0*/  FADD.FTZ R7, R22, R21 ;  /* 0x0000001516077221 */ /* 0x000fca0000010000 */
[----:B------:R-:W-:-:S07]  /*18b0*/  MOV R26, R7 ;  /* 0x00000007001a7202 */ /* 0x000fce0000000f00 */
[----:B------:R-:W-:Y:S05]  /*18c0*/  WARPSYNC.COLLECTIVE R11, `(.L_x_2385) ;  /* 0x000000000b087348 */ /* 0x000fea0003c00000 */
[----:B------:R0:W1:Y:S02]  /*18d0*/  SHFL.BFLY P2, R16, R26, R13, R12 ;  /* 0x0c00000d1a107389 */ /* 0x000064000004000c */
[----:B01----:R-:W-:Y:S01]  /*18e0*/  ENDCOLLECTIVE ;  /* 0x000000000000791b */ /* 0x003fe20003800000 */
.L_x_2385:
[----:B------:R-:W-:Y:S01]  /*18f0*/  HFMA2.MMA R13, -RZ, RZ, 0, 4.76837158203125e-07 ;  /* 0x00000008ff0d7435 */ /* 0x000fe200000001ff */
[----:B------:R-:W-:-:S05]  /*1900*/  MOV R20, R16 ;  /* 0x0000001000147202 */ /* 0x000fca0000000f00 */
[----:B------:R-:W-:-:S05]  /*1910*/  FADD.FTZ R23, R7, R20 ;  /* 0x0000001407177221 */ /* 0x000fca0000010000 */
[----:B------:R-:W-:-:S07]  /*1920*/  MOV R26, R23 ;  /* 0x00000017001a7202 */ /* 0x000fce0000000f00 */
[----:B------:R-:W-:Y:S05]  /*1930*/  WARPSYNC.COLLECTIVE R11, `(.L_x_2386) ;  /* 0x000000000b087348 */ /* 0x000fea0003c00000 */
[----:B------:R0:W1:Y:S02]  /*1940*/  SHFL.BFLY P2, R16, R26, R13, R12 ;  /* 0x0c00000d1a107389 */ /* 0x000064000004000c */
[----:B01----:R-:W-:Y:S01]  /*1950*/  ENDCOLLECTIVE ;  /* 0x000000000000791b */ /* 0x003fe20003800000 */
.L_x_2386:
[----:B------:R-:W-:Y:S01]  /*1960*/  HFMA2.MMA R13, -RZ, RZ, 0, 9.5367431640625e-07 ;  /* 0x00000010ff0d7435 */ /* 0x000fe200000001ff */
[----:B------:R-:W-:-:S05]  /*1970*/  MOV R24, R16 ;  /* 0x0000001000187202 */ /* 0x000fca0000000f00 */
[----:B------:R-:W-:-:S05]  /*1980*/  FADD.FTZ R24, R23, R24 ;  /* 0x0000001817187221 */ /* 0x000fca0000010000 */
[----:B------:R-:W-:-:S07]  /*1990*/  MOV R26, R24 ;  /* 0x00000018001a7202 */ /* 0x000fce0000000f00 */
[----:B------:R-:W-:Y:S05]  /*19a0*/  WARPSYNC.COLLECTIVE R11, `(.L_x_2387) ;  /* 0x000000000b087348 */ /* 0x000fea0003c00000 */
[----:B------:R0:W1:Y:S02]  /*19b0*/  SHFL.BFLY P2, R16, R26, R13, R12 ;  /* 0x0c00000d1a107389 */ /* 0x000064000004000c */
[----:B01----:R-:W-:Y:S01]  /*19c0*/  ENDCOLLECTIVE ;  /* 0x000000000000791b */ /* 0x003fe20003800000 */
.L_x_2387:
[----:B------:R-:W-:Y:S05]  /*19d0*/  BRA `(.L_x_2388) ;  /* 0xfffffff400507947 */ /* 0x000fea000383ffff */
.L_x_2389:
        /* <DEDUP_REMOVED lines=10> */
.L_x_3947:


//--------------------- .text._ZN10layer_norm31ln_parallel_residual_bwd_kernelINS_13Kernel_traitsIf6__halfS2_S2_fjLj2560ELj1ELj1ELj4ELj8ENS_18Kernel_traits_baseILj2560EfS2_S2_S2_fjLj128EEEEELb1ELb1ELb1EEEvNS_9BwdParamsE --------------------------
	.section	.text._ZN10layer_norm31ln_parallel_residual_bwd_kernelINS_13Kernel_traitsIf6__halfS2_S2_fjLj2560ELj1ELj1ELj4ELj8ENS_18Kernel_traits_baseILj2560EfS2_S2_S2_fjLj128EEEEELb1ELb1ELb1EEEvNS_9BwdParamsE,"ax",@progbits
	.align	128
        .global         _ZN10layer_norm31ln_parallel_residual_bwd_kernelINS_13Kernel_traitsIf6__halfS2_S2_fjLj2560ELj1ELj1ELj4ELj8ENS_18Kernel_traits_baseILj2560EfS2_S2_S2_fjLj128EEEEELb1ELb1ELb1EEEvNS_9BwdParamsE
        .type           _ZN10layer_norm31ln_parallel_residual_bwd_kernelINS_13Kernel_traitsIf6__halfS2_S2_fjLj2560ELj1ELj1ELj4ELj8ENS_18Kernel_traits_baseILj2560EfS2_S2_S2_fjLj128EEEEELb1ELb1ELb1EEEvNS_9BwdParamsE,@function
        .size           _ZN10layer_norm31ln_parallel_residual_bwd_kernelINS_13Kernel_traitsIf6__halfS2_S2_fjLj2560ELj1ELj1ELj4ELj8ENS_18Kernel_traits_baseILj2560EfS2_S2_S2_fjLj128EEEEELb1ELb1ELb1EEEvNS_9BwdParamsE,(.L_x_3948 - _ZN10layer_norm31ln_parallel_residual_bwd_kernelINS_13Kernel_traitsIf6__halfS2_S2_fjLj2560ELj1ELj1ELj4ELj8ENS_18Kernel_traits_baseILj2560EfS2_S2_S2_fjLj128EEEEELb1ELb1ELb1EEEvNS_9BwdParamsE)
        .other          _ZN10layer_norm31ln_parallel_residual_bwd_kernelINS_13Kernel_traitsIf6__halfS2_S2_fjLj2560ELj1ELj1ELj4ELj8ENS_18Kernel_traits_baseILj2560EfS2_S2_S2_fjLj128EEEEELb1ELb1ELb1EEEvNS_9BwdParamsE,@"STO_CUDA_ENTRY STV_DEFAULT"
_ZN10layer_norm31ln_parallel_residual_bwd_kernelINS_13Kernel_traitsIf6__halfS2_S2_fjLj2560ELj1ELj1ELj4ELj8ENS_18Kernel_traits_baseILj2560EfS2_S2_S2_fjLj128EEEEELb1ELb1ELb1EEEvNS_9BwdParamsE:
.text._ZN10layer_norm31ln_parallel_residual_bwd_kernelINS_13Kernel_traitsIf6__halfS2_S2_fjLj2560ELj1ELj1ELj4ELj8ENS_18Kernel_traits_baseILj2560EfS2_S2_S2_fjLj128EEEEELb1ELb1ELb1EEEvNS_9BwdParamsE:
        /* <DEDUP_REMOVED lines=38> */
.L_x_2390:
[----:B------:R-:W-:Y:S01]  /*0260*/  IMAD.SHL.U32 R0, R33, 0x10, RZ ;  /* 0x0000001021007824 */ /* 0x000fe200078e00ff */
[----:B------:R-:W-:-:S04]  /*0270*/  ULDC.64 UR4, c[0x0][0x260] ;  /* 0x0000980000047ab9 */ /* 0x000fc80000000a00 */
[----:B------:R-:W-:-:S04]  /*0280*/  LOP3.LUT R0, R0, 0x7f0, RZ, 0xc0, !PT ;  /* 0x000007f000007812 */ /* 0x000fc800078ec0ff */
[----:B------:R-:W-:-:S05]  /*0290*/  IADD3 R2, P0, R0, UR4, RZ ;  /* 0x0000000400027c10 */ /* 0x000fca000ff1e0ff */
[----:B------:R-:W-:Y:S01]  /*02a0*/  IMAD.X R3, RZ, RZ, UR5, P0 ;  /* 0x00000005ff037e24 */ /* 0x000fe200080e06ff */
[----:B------:R-:W-:Y:S02]  /*02b0*/  ULDC.64 UR4, c[0x0][0x2c8] ;  /* 0x0000b20000047ab9 */ /* 0x000fe40000000a00 */
[----:B------:R-:W-:Y:S01]  /*02c0*/  ISETP.NE.U32.AND P0, PT, RZ, UR4, PT ;  /* 0x00000004ff007c0c */ /* 0x000fe2000bf05070 */
[----:B------:R-:W-:Y:S01]  /*02d0*/  HFMA2.MMA R147, -RZ, RZ, 0, 5.9604644775390625e-08 ;  /* 0x00000001ff937435 */ /* 0x000fe200000001ff */
[----:B------:R-:W5:Y:S01]  /*02e0*/  LDG.E.128 R52, desc[UR6][R2.64] ;  /* 0x0000000602347981 */ /* 0x000f62000c1e1d00 */
[----:B------:R-:W-:Y:S01]  /*02f0*/  IMAD.MOV.U32 R32, RZ, RZ, RZ ;  /* 0x000000ffff207224 */ /* 0x000fe200078e00ff */
        /* <DEDUP_REMOVED lines=24> */
[----:B0-----:R-:W-:Y:S01]  /*0480*/  CS2R R2, SRZ ;  /* 0x0000000000027805 */ /* 0x001fe2000001ff00 */
[----:B------:R-:W-:Y:S01]  /*0490*/  IMAD.MOV.U32 R141, RZ, RZ, RZ ;  /* 0x000000ffff8d7224 */ /* 0x000fe200078e00ff */
[----:B------:R-:W-:-:S07]  /*04a0*/  LOP3.LUT R129, R33, 0x7f, RZ, 0xc0, !PT ;  /* 0x0000007f21817812 */ /* 0x000fce00078ec0ff */
.L_x_2404:
        /* <DEDUP_REMOVED lines=31> */
[----:B------:R-:W0:Y:S01]  /*06a0*/  @P0 LDC.64 R120, c[0x0][0x2c8] ;  /* 0x0000b200ff780b82 */ /* 0x000e220000000a00 */
        /* <DEDUP_REMOVED lines=8> */
[----:B------:R-:W-:Y:S02]  /*0730*/  IMAD.WIDE.U32 R96, R150, 0x8, R96 ;  /* 0x0000000896607825 */ /* 0x000fe400078e0060 */
[----:B------:R-:W4:Y:S02]  /*0740*/  LDG.E.64 R62, desc[UR6][R62.64] ;  /* 0x000000063e3e7981 */ /* 0x000f24000c1e1b00 */
[C---:B-1----:R-:W-:Y:S02]  /*0750*/  IMAD.WIDE R102, R69.reuse, 0x4, R102 ;  /* 0x0000000445667825 */ /* 0x042fe400078e0266 */
        /* <DEDUP_REMOVED lines=10> */
[----:B-1----:R-:W-:Y:S02]  /*0800*/  ISETP.NE.U32.AND P1, PT, R76, RZ, PT ;  /* 0x000000ff4c00720c */ /* 0x002fe40003f25070 */
[----:B------:R-:W-:Y:S02]  /*0810*/  SHF.R.U32.HI R110, RZ, 0x1e, R151 ;  /* 0x0000001eff6e7819 */ /* 0x000fe40000011697 */
[----:B------:R-:W-:Y:S01]  /*0820*/  SHF.L.U32 R111, R108, 0x2, RZ ;  /* 0x000000026c6f7819 */ /* 0x000fe200000006ff */
[----:B------:R-:W-:Y:S01]  /*0830*/  IMAD.SHL.U32 R155, R149, 0x4, RZ ;  /* 0x00000004959b7824 */ /* 0x000fe200078e00ff */
[----:B------:R-:W-:Y:S01]  /*0840*/  ISETP.NE.AND.EX P1, PT, R77, RZ, PT, P1 ;  /* 0x000000ff4d00720c */ /* 0x000fe20003f25310 */
[----:B--2---:R-:W1:-:S12]  /*0850*/  @P0 LDC.64 R100, c[0x0][0x2c8] ;  /* 0x0000b200ff640b82 */ /* 0x004e580000000a00 */
[----:B------:R-:W2:Y:S01]  /*0860*/  @P1 LDC.64 R122, c[0x0][0x248] ;  /* 0x00009200ff7a1b82 */ /* 0x000ea20000000a00 */
[----:B------:R-:W-:-:S07]  /*0870*/  IADD3 R102, P2, R109, UR14, RZ ;  /* 0x0000000e6d667c10 */ /* 0x000fce000ff5e0ff */
[----:B------:R-:W1:Y:S01]  /*0880*/  @P1 LDC.64 R118, c[0x0][0x248] ;  /* 0x00009200ff761b82 */ /* 0x000e620000000a00 */
[----:B------:R-:W-:Y:S02]  /*0890*/  IADD3.X R103, R110, UR15, RZ, P2, !PT ;  /* 0x0000000f6e677c10 */ /* 0x000fe400097fe4ff */
[----:B------:R-:W-:Y:S02]  /*08a0*/  SHF.R.U32.HI R114, RZ, 0x1e, R108 ;  /* 0x0000001eff727819 */ /* 0x000fe4000001166c */
[----:B------:R-:W-:Y:S01]  /*08b0*/  IADD3 R104, P2, R111, UR14, RZ ;  /* 0x0000000e6f687c10 */ /* 0x000fe2000ff5e0ff */
[----:B-----5:R0:W5:Y:S01]  /*08c0*/  LDG.E R116, desc[UR6][R102.64] ;  /* 0x0000000666747981 */ /* 0x020162000c1e1900 */
[----:B------:R-:W-:Y:S02]  /*08d0*/  SHF.R.U32.HI R148, RZ, 0x1e, R149 ;  /* 0x0000001eff947819 */ /* 0x000fe40000011695 */
[----:B------:R-:W-:Y:S02]  /*08e0*/  IADD3.X R105, R114, UR15, RZ, P2, !PT ;  /* 0x0000000f72697c10 */ /* 0x000fe400097fe4ff */
[----:B------:R-:W-:-:S03]  /*08f0*/  IADD3 R106, P3, R155, UR14, RZ ;  /* 0x0000000e9b6a7c10 */ /* 0x000fc6000ff7e0ff */
[----:B------:R0:W5:Y:S01]  /*0900*/  LDG.E R75, desc[UR6][R104.64] ;  /* 0x00000006684b7981 */ /* 0x000162000c1e1900 */
[----:B--2---:R-:W-:Y:S01]  /*0910*/  @P1 IADD3 R122, P2, R109, R122, RZ ;  /* 0x0000007a6d7a1210 */ /* 0x004fe20007f5e0ff */
[----:B0-----:R-:W0:Y:S01]  /*0920*/  @P1 LDC.64 R102, c[0x0][0x248] ;  /* 0x00009200ff661b82 */ /* 0x001e220000000a00 */
[----:B------:R-:W-:Y:S02]  /*0930*/  IADD3.X R107, R148, UR15, RZ, P3, !PT ;  /* 0x0000000f946b7c10 */ /* 0x000fe40009ffe4ff */
[----:B------:R-:W-:Y:S02]  /*0940*/  @P1 IADD3.X R123, R110, R123, RZ, P2, !PT ;  /* 0x0000007b6e7b1210 */ /* 0x000fe400017fe4ff */
[----:B------:R-:W-:Y:S01]  /*0950*/  @P0 LEA R120, P2, R108, R120, 0x3 ;  /* 0x000000786c780211 */ /* 0x000fe200078418ff */
[----:B------:R-:W-:Y:S01]  /*0960*/  IMAD.SHL.U32 R153, R154, 0x4, RZ ;  /* 0x000000049a997824 */ /* 0x000fe200078e00ff */
[----:B------:R2:W5:Y:S01]  /*0970*/  LDG.E R144, desc[UR6][R106.64] ;  /* 0x000000066a907981 */ /* 0x000562000c1e1900 */
[----:B------:R-:W0:Y:S01]  /*0980*/  @P0 LDC.64 R104, c[0x0][0x2c8] ;  /* 0x0000b200ff680b82 */ /* 0x000e220000000a00 */
[----:B------:R-:W-:-:S02]  /*0990*/  @P0 LEA.HI.X R121, R108, R121, RZ, 0x3, P2 ;  /* 0x000000796c790211 */ /* 0x000fc400010f1cff */
[----:B-1----:R-:W-:Y:S02]  /*09a0*/  @P1 IADD3 R118, P2, R111, R118, RZ ;  /* 0x000000766f761210 */ /* 0x002fe40007f5e0ff */
[----:B------:R-:W-:Y:S01]  /*09b0*/  SHF.R.U32.HI R152, RZ, 0x1e, R154 ;  /* 0x0000001eff987819 */ /* 0x000fe2000001169a */
[----:B------:R-:W-:Y:S01]  /*09c0*/  IMAD.SHL.U32 R157, R150, 0x4, RZ ;  /* 0x00000004969d7824 */ /* 0x000fe200078e00ff */
[----:B------:R-:W-:Y:S01]  /*09d0*/  IADD3 R112, P3, R153, UR14, RZ ;  /* 0x0000000e99707c10 */ /* 0x000fe2000ff7e0ff */
[----:B------:R-:W1:Y:S01]  /*09e0*/  @P0 LDC.64 R108, c[0x0][0x2c8] ;  /* 0x0000b200ff6c0b82 */ /* 0x000e620000000a00 */
[----:B------:R-:W-:Y:S01]  /*09f0*/  @P1 IMAD.X R119, R114, 0x1, R119, P2 ;  /* 0x0000000172771824 */ /* 0x000fe200010e0677 */
[----:B------:R-:W-:Y:S01]  /*0a00*/  SHF.R.U32.HI R156, RZ, 0x1e, R150 ;  /* 0x0000001eff9c7819 */ /* 0x000fe20000011696 */
[----:B------:R-:W5:Y:S05]  /*0a10*/  @P1 LDG.E R74, desc[UR6][R122.64] ;  /* 0x000000067a4a1981 */ /* 0x000f6a000c1e1900 */
[----:B--2---:R-:W2:Y:S01]  /*0a20*/  @P1 LDC.64 R106, c[0x0][0x248] ;  /* 0x00009200ff6a1b82 */ /* 0x004ea20000000a00 */
[----:B------:R-:W-:Y:S01]  /*0a30*/  IADD3.X R113, R152, UR15, RZ, P3, !PT ;  /* 0x0000000f98717c10 */ /* 0x000fe20009ffe4ff */
[----:B------:R-:W5:Y:S01]  /*0a40*/  @P1 LDG.E R73, desc[UR6][R118.64] ;  /* 0x0000000676491981 */ /* 0x000f62000c1e1900 */
[----:B------:R-:W-:-:S03]  /*0a50*/  ISETP.NE.AND P5, PT, RZ, UR9, PT ;  /* 0x00000009ff007c0c */ /* 0x000fc6000bfa5270 */
[----:B------:R-:W5:Y:S02]  /*0a60*/  @P0 LDG.E.64 R78, desc[UR6][R120.64] ;  /* 0x00000006784e0981 */ /* 0x000f64000c1e1b00 */
[----:B------:R-:W1:Y:S08]  /*0a70*/  @P1 LDC.64 R114, c[0x0][0x248] ;  /* 0x00009200ff721b82 */ /* 0x000e700000000a00 */
[----:B------:R-:W1:Y:S01]  /*0a80*/  @P0 LDC.64 R110, c[0x0][0x2c8] ;  /* 0x0000b200ff6e0b82 */ /* 0x000e620000000a00 */
[----:B------:R0:W5:Y:S01]  /*0a90*/  LDG.E R145, desc[UR6][R112.64] ;  /* 0x0000000670917981 */ /* 0x000162000c1e1900 */
[----:B------:R-:W-:-:S04]  /*0aa0*/  @P0 LEA R100, P2, R149, R100, 0x3 ;  /* 0x0000006495640211 */ /* 0x000fc800078418ff */
[----:B------:R-:W-:Y:S02]  /*0ab0*/  @P0 LEA.HI.X R101, R149, R101, RZ, 0x3, P2 ;  /* 0x0000006595650211 */ /* 0x000fe400010f1cff */
[----:B0-----:R-:W-:-:S03]  /*0ac0*/  IADD3 R112, P3, R157, UR14, RZ ;  /* 0x0000000e9d707c10 */ /* 0x001fc6000ff7e0ff */
[----:B------:R-:W5:Y:S01]  /*0ad0*/  @P0 LDG.E.64 R80, desc[UR6][R100.64] ;  /* 0x0000000664500981 */ /* 0x000f62000c1e1b00 */
[----:B------:R-:W-:Y:S02]  /*0ae0*/  @P0 LEA R104, P2, R154, R104, 0x3 ;  /* 0x000000689a680211 */ /* 0x000fe400078418ff */
[----:B------:R-:W-:Y:S02]  /*0af0*/  IADD3.X R113, R156, UR15, RZ, P3, !PT ;  /* 0x0000000f9c717c10 */ /* 0x000fe40009ffe4ff */
[----:B------:R-:W-:Y:S02]  /*0b00*/  @P1 IADD3 R102, P3, R155, R102, RZ ;  /* 0x000000669b661210 */ /* 0x000fe40007f7e0ff */
[----:B------:R-:W-:Y:S01]  /*0b10*/  @P0 LEA.HI.X R105, R154, R105, RZ, 0x3, P2 ;  /* 0x000000699a690211 */ /* 0x000fe200010f1cff */
[----:B------:R-:W5:Y:S01]  /*0b20*/  LDG.E R112, desc[UR6][R112.64] ;  /* 0x0000000670707981 */ /* 0x000f62000c1e1900 */
[----:B------:R-:W-:Y:S02]  /*0b30*/  @P1 IADD3.X R103, R148, R103, RZ, P3, !PT ;  /* 0x0000006794671210 */ /* 0x000fe40001ffe4ff */
[----:B--2---:R-:W-:Y:S01]  /*0b40*/  @P1 IADD3 R106, P3, R153, R106, RZ ;  /* 0x0000006a996a1210 */ /* 0x004fe20007f7e0ff */
[----:B------:R-:W5:Y:S01]  /*0b50*/  @P0 LDG.E.64 R82, desc[UR6][R104.64] ;  /* 0x0000000668520981 */ /* 0x000f62000c1e1b00 */
[----:B-1----:R-:W-:-:S03]  /*0b60*/  @P0 LEA R108, P2, R151, R108, 0x3 ;  /* 0x0000006c976c0211 */ /* 0x002fc600078418ff */
[----:B------:R-:W-:Y:S01]  /*0b70*/  @P1 IMAD.X R107, R152, 0x1, R107, P3 ;  /* 0x00000001986b1824 */ /* 0x000fe200018e066b */
[----:B------:R-:W-:Y:S01]  /*0b80*/  @P0 LEA.HI.X R109, R151, R109, RZ, 0x3, P2 ;  /* 0x0000006d976d0211 */ /* 0x000fe200010f1cff */
[----:B------:R3:W5:Y:S01]  /*0b90*/  @P1 LDG.E R72, desc[UR6][R102.64] ;  /* 0x0000000666481981 */ /* 0x000762000c1e1900 */
        /* <DEDUP_REMOVED lines=10> */
[----:B---3--:R-:W-:-:S02]  /*0c40*/  MOV R102, R56 ;  /* 0x0000003800667202 */ /* 0x008fc40000000f00 */
[--C-:B------:R-:W-:Y:S01]  /*0c50*/  SHF.R.U64 R56, R56, 0x10, R57.reuse ;  /* 0x0000001038387819 */ /* 0x100fe20000001239 */
[--C-:B------:R-:W-:Y:S01]  /*0c60*/  IMAD.MOV.U32 R100, RZ, RZ, R57.reuse ;  /* 0x000000ffff647224 */ /* 0x100fe200078e0039 */
[----:B------:R-:W-:Y:S01]  /*0c70*/  SHF.R.U32.HI R118, RZ, 0x10, R57 ;  /* 0x00000010ff767819 */ /* 0x000fe20000011639 */
[----:B----4-:R-:W-:Y:S01]  /*0c80*/  IMAD.MOV.U32 R119, RZ, RZ, R58 ;  /* 0x000000ffff777224 */ /* 0x010fe200078e003a */
[--C-:B------:R-:W-:Y:S02]  /*0c90*/  SHF.R.U64 R58, R58, 0x10, R59.reuse ;  /* 0x000000103a3a7819 */ /* 0x100fe4000000123b */
[----:B------:R-:W-:Y:S02]  /*0ca0*/  MOV R120, R59 ;  /* 0x0000003b00787202 */ /* 0x000fe40000000f00 */
[----:B------:R-:W-:Y:S01]  /*0cb0*/  SHF.R.U32.HI R121, RZ, 0x10, R59 ;  /* 0x00000010ff797819 */ /* 0x000fe2000001163b */
[----:B0-----:R-:W-:Y:S01]  /*0cc0*/  IMAD.MOV.U32 R111, RZ, RZ, R88 ;  /* 0x000000ffff6f7224 */ /* 0x001fe200078e0058 */
[----:B------:R-:W-:Y:S01]  /*0cd0*/  SHF.R.U64 R88, R88, 0x10, R89 ;  /* 0x0000001058587819 */ /* 0x000fe20000001259 */
[----:B------:R-:W-:Y:S01]  /*0ce0*/  IMAD.MOV.U32 R122, RZ, RZ, R60 ;  /* 0x000000ffff7a7224 */ /* 0x000fe200078e003c */
[--C-:B------:R-:W-:Y:S01]  /*0cf0*/  SHF.R.U64 R60, R60, 0x10, R61.reuse ;  /* 0x000000103c3c7819 */ /* 0x100fe2000000123d */
[--C-:B------:R-:W-:Y:S01]  /*0d00*/  IMAD.MOV.U32 R108, RZ, RZ, R61.reuse ;  /* 0x000000ffff6c7224 */ /* 0x100fe200078e003d */
[----:B------:R-:W-:Y:S01]  /*0d10*/  SHF.R.U32.HI R110, RZ, 0x10, R61 ;  /* 0x00000010ff6e7819 */ /* 0x000fe2000001163d */
[----:B------:R-:W-:Y:S01]  /*0d20*/  IMAD.MOV.U32 R123, RZ, RZ, R63 ;  /* 0x000000ffff7b7224 */ /* 0x000fe200078e003f */
[----:B-1----:R-:W-:-:S02]  /*0d30*/  MOV R114, R62 ;  /* 0x0000003e00727202 */ /* 0x002fc40000000f00 */
[----:B------:R-:W-:Y:S01]  /*0d40*/  SHF.R.U64 R62, R62, 0x10, R63 ;  /* 0x000000103e3e7819 */ /* 0x000fe2000000123f */
[----:B------:R-:W-:Y:S01]  /*0d50*/  IMAD.MOV.U32 R61, RZ, RZ, R91 ;  /* 0x000000ffff3d7224 */ /* 0x000fe200078e005b */
[----:B------:R-:W-:Y:S01]  /*0d60*/  SHF.R.U32.HI R149, RZ, 0x10, R63 ;  /* 0x00000010ff957819 */ /* 0x000fe2000001163f */
[----:B------:R-:W-:Y:S01]  /*0d70*/  IMAD.MOV.U32 R57, RZ, RZ, R90 ;  /* 0x000000ffff397224 */ /* 0x000fe200078e005a */
[----:B------:R-:W-:Y:S01]  /*0d80*/  MOV R113, R89 ;  /* 0x0000005900717202 */ /* 0x000fe20000000f00 */
[----:B------:R-:W-:Y:S01]  /*0d90*/  IMAD.MOV.U32 R103, RZ, RZ, R93 ;  /* 0x000000ffff677224 */ /* 0x000fe200078e005d */
[----:B------:R-:W-:Y:S02]  /*0da0*/  SHF.R.U32.HI R115, RZ, 0x10, R89 ;  /* 0x00000010ff737819 */ /* 0x000fe40000011659 */
[--C-:B------:R-:W-:Y:S02]  /*0db0*/  SHF.R.U64 R59, R90, 0x10, R91.reuse ;  /* 0x000000105a3b7819 */ /* 0x100fe4000000125b */
[----:B------:R-:W-:-:S02]  /*0dc0*/  SHF.R.U32.HI R104, RZ, 0x10, R91 ;  /* 0x00000010ff687819 */ /* 0x000fc4000001165b */
[----:B------:R-:W-:Y:S01]  /*0dd0*/  MOV R105, R92 ;  /* 0x0000005c00697202 */ /* 0x000fe20000000f00 */
[----:B------:R-:W-:Y:S01]  /*0de0*/  IMAD.MOV.U32 R89, RZ, RZ, R96 ;  /* 0x000000ffff597224 */ /* 0x000fe200078e0060 */
[--C-:B------:R-:W-:Y:S02]  /*0df0*/  SHF.R.U64 R101, R92, 0x10, R93.reuse ;  /* 0x000000105c657819 */ /* 0x100fe4000000125d */
[----:B------:R-:W-:Y:S01]  /*0e00*/  SHF.R.U32.HI R109, RZ, 0x10, R93 ;  /* 0x00000010ff6d7819 */ /* 0x000fe2000001165d */
[----:B------:R-:W-:Y:S01]  /*0e10*/  IMAD.MOV.U32 R93, RZ, RZ, R94 ;  /* 0x000000ffff5d7224 */ /* 0x000fe200078e005e */
[----:B------:R-:W-:Y:S01]  /*0e20*/  SHF.R.U64 R92, R94, 0x10, R95 ;  /* 0x000000105e5c7819 */ /* 0x000fe2000000125f */
[----:B------:R-:W-:Y:S01]  /*0e30*/  IMAD.MOV.U32 R90, RZ, RZ, R99 ;  /* 0x000000ffff5a7224 */ /* 0x000fe200078e0063 */
[----:B------:R-:W-:Y:S02]  /*0e40*/  MOV R63, R95 ;  /* 0x0000005f003f7202 */ /* 0x000fe40000000f00 */
[----:B------:R-:W-:-:S02]  /*0e50*/  SHF.R.U32.HI R91, RZ, 0x10, R95 ;  /* 0x00000010ff5b7819 */ /* 0x000fc4000001165f */
[----:B------:R-:W-:Y:S02]  /*0e60*/  SHF.R.U64 R106, R96, 0x10, R97 ;  /* 0x00000010606a7819 */ /* 0x000fe40000001261 */
[--C-:B------:R-:W-:Y:S02]  /*0e70*/  SHF.R.U64 R95, R98, 0x10, R99.reuse ;  /* 0x00000010625f7819 */ /* 0x100fe40000001263 */
[----:B------:R-:W-:Y:S01]  /*0e80*/  SHF.R.U32.HI R96, RZ, 0x10, R99 ;  /* 0x00000010ff607819 */ /* 0x000fe20000011663 */
[----:B------:R-:W-:Y:S01]  /*0e90*/  HADD2.F32 R99, -RZ, R56.H0_H0 ;  /* 0x20000038ff637230 */ /* 0x000fe20000004100 */
[----:B------:R-:W-:Y:S01]  /*0ea0*/  FSEL R94, R146, RZ, !P5 ;  /* 0x000000ff925e7208 */ /* 0x000fe20006800000 */
[--C-:B------:R-:W-:Y:S01]  /*0eb0*/  IMAD.MOV.U32 R107, RZ, RZ, R97.reuse ;  /* 0x000000ffff6b7224 */ /* 0x100fe200078e0061 */
[----:B------:R-:W-:Y:S01]  /*0ec0*/  SHF.R.U32.HI R148, RZ, 0x10, R97 ;  /* 0x00000010ff947819 */ /* 0x000fe20000011661 */
[----:B------:R-:W-:Y:S01]  /*0ed0*/  HADD2.F32 R119, -RZ, R119.H0_H0 ;  /* 0x20000077ff777230 */ /* 0x000fe20000004100 */
[----:B------:R-:W-:Y:S01]  /*0ee0*/  MOV R150, R98 ;  /* 0x0000006200967202 */ /* 0x000fe20000000f00 */
[----:B------:R-:W-:-:S02]  /*0ef0*/  HADD2.F32 R97, -RZ, R102.H0_H0 ;  /* 0x20000066ff617230 */ /* 0x000fc40000004100 */
[C---:B------:R-:W-:Y:S01]  /*0f00*/  FADD.FTZ R154, -R94.reuse, R99 ;  /* 0x000000635e9a7221 */ /* 0x040fe20000010100 */
[----:B------:R-:W-:Y:S02]  /*0f10*/  HADD2.F32 R153, -RZ, R118.H0_H0 ;  /* 0x20000076ff997230 */ /* 0x000fe40000004100 */
[----:B------:R-:W-:Y:S02]  /*0f20*/  HADD2.F32 R155, -RZ, R58.H0_H0 ;  /* 0x2000003aff9b7230 */ /* 0x000fe40000004100 */
[----:B------:R-:W-:Y:S02]  /*0f30*/  HADD2.F32 R159, -RZ, R122.H0_H0 ;  /* 0x2000007aff9f7230 */ /* 0x000fe40000004100 */
[C---:B------:R-:W-:Y:S01]  /*0f40*/  FADD.FTZ R122, -R94.reuse, R119 ;  /* 0x000000775e7a7221 */ /* 0x040fe20000010100 */
        /* <DEDUP_REMOVED lines=15> */
[----:B------:R-:W-:Y:S02]  /*1040*/  HADD2.F32 R162, -RZ, R104.H0_H0 ;  /* 0x20000068ffa27230 */ /* 0x000fe40000004100 */
[----:B------:R-:W-:Y:S01]  /*1050*/  FADD.FTZ R66, R119, R66 ;  /* 0x0000004277427221 */ /* 0x000fe20000010000 */
[----:B------:R-:W-:Y:S02]  /*1060*/  HADD2.F32 R95, -RZ, R95.H0_H0 ;  /* 0x2000005fff5f7230 */ /* 0x000fe40000004100 */
[----:B------:R-:W-:Y:S01]  /*1070*/  FFMA.FTZ R67, R154, R119, R67 ;  /* 0x000000779a437223 */ /* 0x000fe20000010043 */
[----:B------:R-:W-:-:S02]  /*1080*/  HADD2.F32 R104, -RZ, R92.H0_H0 ;  /* 0x2000005cff687230 */ /* 0x000fc40000004100 */
[----:B------:R-:W-:Y:S01]  /*1090*/  FMUL.FTZ R92, R117, R118 ;  /* 0x00000076755c7220 */ /* 0x000fe20000410000 */
[----:B------:R-:W-:Y:S02]  /*10a0*/  HADD2.F32 R113, -RZ, R113.H0_H0 ;  /* 0x20000071ff717230 */ /* 0x000fe40000004100 */
[----:B------:R-:W-:Y:S01]  /*10b0*/  FMUL.FTZ R119, R53, R119 ;  /* 0x0000007735777220 */ /* 0x000fe20000410000 */
[----:B------:R-:W-:Y:S02]  /*10c0*/  HADD2.F32 R163, -RZ, R108.H0_H0 ;  /* 0x2000006cffa37230 */ /* 0x000fe40000004100 */
[----:B------:R-:W-:Y:S01]  /*10d0*/  FADD.FTZ R164, RZ, R153 ;  /* 0x00000099ffa47221 */ /* 0x000fe20000010000 */
[----:B------:R-:W-:Y:S01]  /*10e0*/  FADD.FTZ R18, R57, R18 ;  /* 0x0000001239127221 */ /* 0x000fe20000010000 */
[-C--:B------:R-:W-:Y:S01]  /*10f0*/  FFMA.FTZ R2, R93, R57.reuse, R2 ;  /* 0x000000395d027223 */ /* 0x080fe20000010002 */
[----:B------:R-:W-:Y:S01]  /*1100*/  FMUL.FTZ R118, R48, R57 ;  /* 0x0000003930767220 */ /* 0x000fe20000410000 */
[----:B------:R-:W-:-:S02]  /*1110*/  HADD2.F32 R108, -RZ, R62.H0_H0 ;  /* 0x2000003eff6c7230 */ /* 0x000fc40000004100 */
[----:B------:R-:W-:Y:S01]  /*1120*/  FADD.FTZ R152, -R94, R151 ;  /* 0x000000975e987221 */ /* 0x000fe20000010100 */
[----:B------:R-:W-:Y:S01]  /*1130*/  FFMA.FTZ R57, R88, R153, RZ ;  /* 0x0000009958397223 */ /* 0x000fe200000100ff */
[----:B------:R-:W-:Y:S02]  /*1140*/  HADD2.F32 R157, -RZ, R120.H0_H0 ;  /* 0x20000078ff9d7230 */ /* 0x000fe40000004100 */
[C---:B------:R-:W-:Y:S01]  /*1150*/  FADD.FTZ R62, -R94.reuse, R114 ;  /* 0x000000725e3e7221 */ /* 0x040fe20000010100 */
[----:B------:R-:W-:Y:S02]  /*1160*/  HADD2.F32 R121, -RZ, R121.H0_H0 ;  /* 0x20000079ff797230 */ /* 0x000fe40000004100 */
[----:B------:R-:W-:Y:S01]  /*1170*/  FADD.FTZ R114, -R94, R95 ;  /* 0x0000005f5e727221 */ /* 0x000fe20000010100 */
[----:B------:R-:W-:Y:S02]  /*1180*/  HADD2.F32 R161, -RZ, R60.H0_H0 ;  /* 0x2000003cffa17230 */ /* 0x000fe40000004100 */
[----:B------:R-:W-:-:S02]  /*1190*/  HADD2.F32 R165, -RZ, R110.H0_H0 ;  /* 0x2000006effa57230 */ /* 0x000fc40000004100 */
[----:B------:R-:W-:Y:S02]  /*11a0*/  HADD2.F32 R123, -RZ, R123.H0_H0 ;  /* 0x2000007bff7b7230 */ /* 0x000fe40000004100 */
[----:B------:R-:W-:Y:S02]  /*11b0*/  HADD2.F32 R149, -RZ, R149.H0_H0 ;  /* 0x20000095ff957230 */ /* 0x000fe40000004100 */
[----:B------:R-:W-:Y:S02]  /*11c0*/  HADD2.F32 R56, -RZ, R90.H0_H0 ;  /* 0x2000005aff387230 */ /* 0x000fe40000004100 */
[----:B------:R-:W-:Y:S02]  /*11d0*/  HADD2.F32 R100, -RZ, R96.H0_H0 ;  /* 0x20000060ff647230 */ /* 0x000fe40000004100 */
[----:B------:R-:W-:Y:S02]  /*11e0*/  HADD2.F32 R59, -RZ, R59.H0_H0 ;  /* 0x2000003bff3b7230 */ /* 0x000fe40000004100 */
[----:B------:R-:W-:Y:S01]  /*11f0*/  FMUL.FTZ R95, R54, R113 ;  /* 0x00000071365f7220 */ /* 0x000fe20000410000 */
[----:B------:R-:W-:-:S02]  /*1200*/  HADD2.F32 R115, -RZ, R115.H0_H0 ;  /* 0x20000073ff737230 */ /* 0x000fc40000004100 */
[----:B------:R-:W-:Y:S01]  /*1210*/  FADD.FTZ R164, R119, R164 ;  /* 0x000000a477a47221 */ /* 0x000fe20000010000 */
[----:B------:R-:W-:Y:S01]  /*1220*/  FMUL.FTZ R152, R117, R152 ;  /* 0x0000009875987220 */ /* 0x000fe20000410000 */
[----:B------:R-:W-:Y:S01]  /*1230*/  FFMA.FTZ R57, R154, R119, R57 ;  /* 0x000000779a397223 */ /* 0x000fe20000010039 */
[----:B------:R-:W-:Y:S02]  /*1240*/  HADD2.F32 R156, -RZ, R91.H0_H0 ;  /* 0x2000005bff9c7230 */ /* 0x000fe40000004100 */
        /* <DEDUP_REMOVED lines=26> */
[----:B------:R-:W-:-:S02]  /*13f0*/  HADD2.F32 R61, -RZ, R61.H0_H0 ;  /* 0x2000003dff3d7230 */ /* 0x000fc40000004100 */
[----:B------:R-:W-:Y:S01]  /*1400*/  FMUL.FTZ R113, R117, R62 ;  /* 0x0000003e75717220 */ /* 0x000fe20000410000 */
[----:B------:R-:W-:Y:S01]  /*1410*/  FADD.FTZ R62, R118, R59 ;  /* 0x0000003b763e7221 */ /* 0x000fe20000010000 */
[----:B------:R-:W-:Y:S01]  /*1420*/  FFMA.FTZ R57, R93, R118, R90 ;  /* 0x000000765d397223 */ /* 0x000fe2000001005a */
[----:B------:R-:W-:Y:S01]  /*1430*/  FMUL.FTZ R121, R117, R98 ;  /* 0x0000006275797220 */ /* 0x000fe20000410000 */
[----:B------:R-:W-:Y:S01]  /*1440*/  FMUL.FTZ R122, R50, R61 ;  /* 0x0000003d327a7220 */ /* 0x000fe20000410000 */
        /* <DEDUP_REMOVED lines=8> */
[----:B------:R-:W-:Y:S01]  /*14d0*/  FMUL.FTZ R98, R44, R105 ;  /* 0x000000692c627220 */ /* 0x000fe20000410000 */
[----:B------:R-:W-:Y:S02]  /*14e0*/  HADD2.F32 R158, -RZ, R109.H0_H0 ;  /* 0x2000006dff9e7230 */ /* 0x000fe40000004100 */
        /* <DEDUP_REMOVED lines=24> */
[----:B------:R-:W-:-:S02]  /*1670*/  HADD2.F32 R63, -RZ, R63.H0_H0 ;  /* 0x2000003fff3f7230 */ /* 0x000fc40000004100 */
[----:B------:R-:W-:Y:S01]  /*1680*/  FMUL.FTZ R108, R117, R108 ;  /* 0x0000006c756c7220 */ /* 0x000fe20000410000 */
[-C--:B------:R-:W-:Y:S01]  /*1690*/  FMUL.FTZ R99, R41, R104.reuse ;  /* 0x0000006829637220 */ /* 0x080fe20000410000 */
        /* <DEDUP_REMOVED lines=8> */
[----:B------:R-:W-:-:S02]  /*1720*/  HADD2.F32 R89, -RZ, R89.H0_H0 ;  /* 0x20000059ff597230 */ /* 0x000fc40000004100 */
[----:B------:R-:W-:Y:S01]  /*1730*/  FADD.FTZ R22, R105, R22 ;  /* 0x0000001669167221 */ /* 0x000fe20000010000 */
[----:B------:R-:W-:Y:S01]  /*1740*/  FFMA.FTZ R6, R109, R105, R6 ;  /* 0x000000696d067223 */ /* 0x000fe20000010006 */
[----:B------:R-:W-:Y:S01]  /*1750*/  FMUL.FTZ R110, R117, R110 ;  /* 0x0000006e756e7220 */ /* 0x000fe20000410000 */
[----:B------:R-:W-:Y:S01]  /*1760*/  FMUL.FTZ R105, R43, R156 ;  /* 0x0000009c2b697220 */ /* 0x000fe20000410000 */
[----:B------:R-:W-:Y:S01]  /*1770*/  FADD.FTZ R60, R104, R59 ;  /* 0x0000003b683c7221 */ /* 0x000fe20000010000 */
[----:B------:R-:W-:Y:S01]  /*1780*/  FFMA.FTZ R57, R115, R104, R58 ;  /* 0x0000006873397223 */ /* 0x000fe2000001003a */
        /* <DEDUP_REMOVED lines=61> */
.L_x_2415:
        /* <DEDUP_REMOVED lines=13> */
.L_x_2393:
[----:B------:R-:W-:Y:S05]  /*1c30*/  WARPSYNC.ALL ;  /* 0x0000000000007948 */ /* 0x000fea0003800000 */
[----:B------:R-:W1:Y:S08]  /*1c40*/  S2UR UR5, SR_CgaCtaId ;  /* 0x00000000000579c3 */ /* 0x000e700000008800 */
[----:B------:R-:W-:Y:S01]  /*1c50*/  BAR.SYNC.DEFER_BLOCKING 0x0 ;  /* 0x0000000000007b1d */ /* 0x000fe20000010000 */
[----:B0-----:R-:W-:-:S02]  /*1c60*/  SHF.R.U32.HI R56, RZ, 0x5, R33 ;  /* 0x00000005ff387819 */ /* 0x001fc40000011621 */
[----:B-----5:R-:W-:Y:S02]  /*1c70*/  LOP3.LUT P2, RZ, R116, 0xff00, RZ, 0xc0, !PT ;  /* 0x0000ff0074ff7812 */ /* 0x020fe4000784c0ff */
[----:B------:R-:W-:Y:S01]  /*1c80*/  LOP3.LUT R56, R56, 0x7fffffc, RZ, 0xc0, !PT ;  /* 0x07fffffc38387812 */ /* 0x000fe200078ec0ff */
[----:B------:R-:W-:Y:S01]  /*1c90*/  UMOV UR4, 0x400 ;  /* 0x0000040000047882 */ /* 0x000fe20000000000 */
[----:B------:R-:W-:-:S03]  /*1ca0*/  @P1 LOP3.LUT P6, RZ, R74, 0xff, RZ, 0xc0, !PT ;  /* 0x000000ff4aff1812 */ /* 0x000fc600078cc0ff */
        /* <DEDUP_REMOVED lines=12> */
[----:B------:R-:W-:Y:S02]  /*1d70*/  @P0 HADD2.F32 R59, -RZ, R59.H0_H0 ;  /* 0x2000003bff3b0230 */ /* 0x000fe40000004100 */
[----:B------:R-:W-:Y:S01]  /*1d80*/  FADD.FTZ R62, R62, R155 ;  /* 0x0000009b3e3e7221 */ /* 0x000fe20000010000 */
[----:B------:R-:W-:-:S03]  /*1d90*/  FADD.FTZ R56, R63, R56 ;  /* 0x000000383f387221 */ /* 0x000fc60000010000 */
[----:B------:R-:W-:Y:S01]  /*1da0*/  FMUL.FTZ R57, R62, UR16 ;  /* 0x000000103e397c20 */ /* 0x000fe20008410000 */
[----:B------:R-:W-:Y:S01]  /*1db0*/  FMUL.FTZ R148, R56, UR16 ;  /* 0x0000001038947c20 */ /* 0x000fe20008410000 */
[----:B------:R-:W-:-:S03]  /*1dc0*/  @P0 IMAD.MOV.U32 R56, RZ, RZ, R84 ;  /* 0x000000ffff380224 */ /* 0x000fc600078e0054 */
[----:B------:R-:W-:Y:S02]  /*1dd0*/  FSEL R57, R57, RZ, !P5 ;  /* 0x000000ff39397208 */ /* 0x000fe40006800000 */
[----:B------:R-:W-:Y:S01]  /*1de0*/  @P0 HADD2.F32 R56, -RZ, R56.H0_H0 ;  /* 0x20000038ff380230 */ /* 0x000fe20000004100 */
[----:B------:R-:W-:Y:S02]  /*1df0*/  LOP3.LUT P5, RZ, R116, 0xff, RZ, 0xc0, !PT ;  /* 0x000000ff74ff7812 */ /* 0x000fe400078ac0ff */
        /* <DEDUP_REMOVED lines=10> */
[----:B------:R-:W-:Y:S01]  /*1ea0*/  FFMA.FTZ R92, R92, R148, R57 ;  /* 0x000000945c5c7223 */ /* 0x000fe20000010039 */
[----:B------:R-:W-:Y:S01]  /*1eb0*/  FMUL.FTZ R95, R117, R152 ;  /* 0x00000098755f7220 */ /* 0x000fe20000410000 */
[----:B------:R-:W-:Y:S01]  /*1ec0*/  @P0 FADD.FTZ R63, R63, R56 ;  /* 0x000000383f3f0221 */ /* 0x000fe20000010000 */
[----:B------:R-:W-:Y:S01]  /*1ed0*/  @P0 MOV R56, R85 ;  /* 0x0000005500380202 */ /* 0x000fe20000000f00 */
[----:B------:R-:W-:Y:S01]  /*1ee0*/  @P0 FADD.FTZ R88, R88, R59 ;  /* 0x0000003b58580221 */ /* 0x000fe20000010000 */
[----:B------:R-:W-:Y:S01]  /*1ef0*/  @P0 SHF.R.U32.HI R61, RZ, 0x10, R85 ;  /* 0x00000010ff3d0819 */ /* 0x000fe20000011655 */
[----:B------:R-:W-:Y:S01]  /*1f00*/  FADD.FTZ R92, R91, -R92 ;  /* 0x8000005c5b5c7221 */ /* 0x000fe20000010000 */
[----:B------:R-:W-:Y:S01]  /*1f10*/  @P0 SHF.R.U64 R59, R78, 0x10, R79 ;  /* 0x000000104e3b0819 */ /* 0x000fe2000000124f */
[----:B------:R-:W-:-:S02]  /*1f20*/  @P0 HADD2.F32 R56, -RZ, R56.H0_H0 ;  /* 0x20000038ff380230 */ /* 0x000fc40000004100 */
[----:B------:R-:W-:Y:S01]  /*1f30*/  FMUL.FTZ R62, R88, UR17 ;  /* 0x00000011583e7c20 */ /* 0x000fe20008410000 */
[----:B------:R-:W-:Y:S01]  /*1f40*/  FMUL.FTZ R60, R63, UR17 ;  /* 0x000000113f3c7c20 */ /* 0x000fe20008410000 */
[----:B------:R-:W-:Y:S01]  /*1f50*/  FMUL.FTZ R91, R117, R94 ;  /* 0x0000005e755b7220 */ /* 0x000fe20000410000 */
[----:B------:R-:W-:Y:S02]  /*1f60*/  @P0 HADD2.F32 R59, -RZ, R59.H0_H0 ;  /* 0x2000003bff3b0230 */ /* 0x000fe40000004100 */
[----:B------:R-:W-:Y:S01]  /*1f70*/  @P0 FADD.FTZ R95, R95, R56 ;  /* 0x000000385f5f0221 */ /* 0x000fe20000010000 */
[----:B------:R-:W-:Y:S02]  /*1f80*/  @P0 HADD2.F32 R56, -RZ, R61.H0_H0 ;  /* 0x2000003dff380230 */ /* 0x000fe40000004100 */
[----:B------:R-:W-:Y:S01]  /*1f90*/  FMUL.FTZ R92, R117, R92 ;  /* 0x0000005c755c7220 */ /* 0x000fe20000410000 */
[-CC-:B------:R-:W-:Y:S01]  /*1fa0*/  FFMA.FTZ R93, R93, R148.reuse, R57.reuse ;  /* 0x000000945d5d7223 */ /* 0x180fe20000010039 */
[----:B------:R-:W-:Y:S01]  /*1fb0*/  FSEL R150, R62, RZ, P2 ;  /* 0x000000ff3e967208 */ /* 0x000fe20001000000 */
[-C--:B------:R-:W-:Y:S01]  /*1fc0*/  FFMA.FTZ R121, R121, R148.reuse, R57 ;  /* 0x0000009479797223 */ /* 0x080fe20000010039 */
[----:B------:R-:W-:Y:S01]  /*1fd0*/  @P0 FADD.FTZ R91, R91, R56 ;  /* 0x000000385b5b0221 */ /* 0x000fe20000010000 */
[----:B------:R-:W-:Y:S01]  /*1fe0*/  FSEL R58, R60, RZ, P5 ;  /* 0x000000ff3c3a7208 */ /* 0x000fe20002800000 */
[----:B------:R-:W-:Y:S01]  /*1ff0*/  FMUL.FTZ R56, R95, UR17 ;  /* 0x000000115f387c20 */ /* 0x000fe20008410000 */
[----:B------:R-:W-:Y:S01]  /*2000*/  @P1 LOP3.LUT P2, RZ, R74, 0xff00, RZ, 0xc0, !PT ;  /* 0x0000ff004aff1812 */ /* 0x000fe2000784c0ff */
[----:B------:R-:W-:Y:S01]  /*2010*/  @P0 FADD.FTZ R92, R92, R59 ;  /* 0x0000003b5c5c0221 */ /* 0x000fe20000010000 */
[----:B------:R-:W-:Y:S01]  /*2020*/  LOP3.LUT P5, RZ, R116, 0xff0000, RZ, 0xc0, !PT ;  /* 0x00ff000074ff7812 */ /* 0x000fe200078ac0ff */
[----:B------:R-:W-:Y:S01]  /*2030*/  FADD.FTZ R118, R118, -R93 ;  /* 0x8000005d76767221 */ /* 0x000fe20000010000 */
[----:B------:R-:W-:Y:S01]  /*2040*/  FFMA.FTZ R120, R120, R148, R57 ;  /* 0x0000009478787223 */ /* 0x000fe20000010039 */
[----:B------:R-:W-:Y:S01]  /*2050*/  @P0 IMAD.MOV.U32 R93, RZ, RZ, R79 ;  /* 0x000000ffff5d0224 */ /* 0x000fe200078e004f */
[----:B------:R-:W-:Y:S01]  /*2060*/  @P1 FSEL R94, R62, RZ, P2 ;  /* 0x000000ff3e5e1208 */ /* 0x000fe20001000000 */
[----:B------:R-:W-:Y:S01]  /*2070*/  FMUL.FTZ R61, R91, UR17 ;  /* 0x000000115b3d7c20 */ /* 0x000fe20008410000 */
[----:B------:R-:W-:Y:S01]  /*2080*/  @P1 FSEL R60, R60, RZ, P6 ;  /* 0x000000ff3c3c1208 */ /* 0x000fe20003000000 */
[----:B------:R-:W-:Y:S01]  /*2090*/  FMUL.FTZ R119, R92, UR17 ;  /* 0x000000115c777c20 */ /* 0x000fe20008410000 */
[----:B------:R-:W-:Y:S01]  /*20a0*/  @P1 LOP3.LUT P2, RZ, R74, 0xff0000, RZ, 0xc0, !PT ;  /* 0x00ff00004aff1812 */ /* 0x000fe2000784c0ff */
[----:B------:R-:W-:Y:S01]  /*20b0*/  FADD.FTZ R122, R122, -R121 ;  /* 0x800000797a7a7221 */ /* 0x000fe20000010000 */
[----:B------:R-:W-:Y:S01]  /*20c0*/  FSEL R147, R56, RZ, P5 ;  /* 0x000000ff38937208 */ /* 0x000fe20002800000 */
[----:B------:R-:W-:Y:S01]  /*20d0*/  FADD.FTZ R152, R149, -R120 ;  /* 0x8000007895987221 */ /* 0x000fe20000010000 */
[----:B------:R-:W-:Y:S01]  /*20e0*/  LOP3.LUT P6, RZ, R116, 0xff000000, RZ, 0xc0, !PT ;  /* 0xff00000074ff7812 */ /* 0x000fe200078cc0ff */
[----:B------:R-:W-:Y:S01]  /*20f0*/  @P0 HADD2.F32 R120, -RZ, R93.H0_H0 ;  /* 0x2000005dff780230 */ /* 0x000fe20000004100 */
[----:B------:R-:W-:Y:S01]  /*2100*/  LOP3.LUT P5, RZ, R75, 0xff00, RZ, 0xc0, !PT ;  /* 0x0000ff004bff7812 */ /* 0x000fe200078ac0ff */
[----:B------:R-:W-:Y:S01]  /*2110*/  FMUL.FTZ R93, R117, R122 ;  /* 0x0000007a755d7220 */ /* 0x000fe20000410000 */
[----:B------:R-:W-:Y:S01]  /*2120*/  @P1 FSEL R62, R56, RZ, P2 ;  /* 0x000000ff383e1208 */ /* 0x000fe20001000000 */
[-CC-:B------:R-:W-:Y:S01]  /*2130*/  FFMA.FTZ R146, R146, R148.reuse, R57.reuse ;  /* 0x0000009492927223 */ /* 0x180fe20000010039 */
[----:B------:R-:W-:Y:S01]  /*2140*/  FSEL R59, R61, RZ, P6 ;  /* 0x000000ff3d3b7208 */ /* 0x000fe20003000000 */
[----:B------:R-:W-:Y:S01]  /*2150*/  @P0 FADD.FTZ R93, R93, R120 ;  /* 0x000000785d5d0221 */ /* 0x000fe20000010000 */
[----:B------:R-:W-:Y:S01]  /*2160*/  FSEL R56, R119, RZ, P5 ;  /* 0x000000ff77387208 */ /* 0x000fe20002800000 */
[----:B------:R-:W-:Y:S01]  /*2170*/  FADD.FTZ R146, R151, -R146 ;  /* 0x8000009297927221 */ /* 0x000fe20000010000 */
[----:B------:R-:W-:Y:S01]  /*2180*/  LOP3.LUT P2, RZ, R75, 0xff0000, RZ, 0xc0, !PT ;  /* 0x00ff00004bff7812 */ /* 0x000fe2000784c0ff */
[-CC-:B------:R-:W-:Y:S01]  /*2190*/  FFMA.FTZ R120, R111, R148.reuse, R57.reuse ;  /* 0x000000946f787223 */ /* 0x180fe20000010039 */
[C---:B------:R-:W-:Y:S01]  /*21a0*/  LOP3.LUT P6, RZ, R75.reuse, 0xff, RZ, 0xc0, !PT ;  /* 0x000000ff4bff7812 */ /* 0x040fe200078cc0ff */
[-C--:B------:R-:W-:Y:S01]  /*21b0*/  FFMA.FTZ R151, R102, R148.reuse, R57 ;  /* 0x0000009466977223 */ /* 0x080fe20000010039 */
[----:B------:R-:W-:Y:S01]  /*21c0*/  LOP3.LUT P5, RZ, R75, 0xff000000, RZ, 0xc0, !PT ;  /* 0xff0000004bff7812 */ /* 0x000fe200078ac0ff */
[----:B------:R-:W-:Y:S01]  /*21d0*/  @P0 IMAD.MOV.U32 R75, RZ, RZ, R78 ;  /* 0x000000ffff4b0224 */ /* 0x000fe200078e004e */
[----:B------:R-:W-:Y:S01]  /*21e0*/  @P0 SHF.R.U32.HI R121, RZ, 0x10, R79 ;  /* 0x00000010ff790819 */ /* 0x000fe2000001164f */
[-CC-:B------:R-:W-:Y:S01]  /*21f0*/  FFMA.FTZ R109, R109, R148.reuse, R57.reuse ;  /* 0x000000946d6d7223 */ /* 0x180fe20000010039 */
[-CC-:B------:R-:W-:Y:S01]  /*2200*/  FFMA.FTZ R111, R114, R148.reuse, R57.reuse ;  /* 0x00000094726f7223 */ /* 0x180fe20000010039 */
[-CC-:B------:R-:W-:Y:S01]  /*2210*/  FFMA.FTZ R102, R108, R148.reuse, R57.reuse ;  /* 0x000000946c667223 */ /* 0x180fe20000010039 */
[----:B------:R-:W-:Y:S01]  /*2220*/  FFMA.FTZ R114, R101, R148, R57 ;  /* 0x0000009465727223 */ /* 0x000fe20000010039 */
[----:B------:R-:W-:-:S02]  /*2230*/  @P0 HADD2.F32 R116, -RZ, R75.H0_H0 ;  /* 0x2000004bff740230 */ /* 0x000fc40000004100 */
[-C--:B------:R-:W-:Y:S01]  /*2240*/  FFMA.FTZ R108, R113, R148.reuse, R57 ;  /* 0x00000094716c7223 */ /* 0x080fe20000010039 */
[----:B------:R-:W-:Y:S01]  /*2250*/  @P0 SHF.R.U32.HI R101, RZ, 0x10, R81 ;  /* 0x00000010ff650819 */ /* 0x000fe20000011651 */
[----:B------:R-:W-:Y:S02]  /*2260*/  @P0 HADD2.F32 R75, -RZ, R121.H0_H0 ;  /* 0x20000079ff4b0230 */ /* 0x000fe40000004100 */
[----:B------:R-:W-:Y:S01]  /*2270*/  FFMA.FTZ R113, R100, R148, R57 ;  /* 0x0000009464717223 */ /* 0x000fe20000010039 */
[C---:B------:R-:W-:Y:S01]  /*2280*/  FMUL.FTZ R121, R117.reuse, R118 ;  /* 0x0000007675797220 */ /* 0x040fe20000410000 */
[----:B------:R-:W-:Y:S01]  /*2290*/  FADD.FTZ R100, R96, -R151 ;  /* 0x8000009760647221 */ /* 0x000fe20000010000 */
[----:B------:R-:W-:Y:S01]  /*22a0*/  @P0 SHF.R.U64 R149, R80, 0x10, R81 ;  /* 0x0000001050950819 */ /* 0x000fe20000001251 */
[----:B------:R-:W-:Y:S01]  /*22b0*/  FMUL.FTZ R118, R117, R152 ;  /* 0x0000009875767220 */ /* 0x000fe20000410000 */
[----:B------:R-:W-:Y:S01]  /*22c0*/  FADD.FTZ R98, R98, -R109 ;  /* 0x8000006d62627221 */ /* 0x000fe20000010000 */
[----:B------:R-:W-:Y:S01]  /*22d0*/  @P0 FADD.FTZ R121, R121, R116 ;  /* 0x0000007479790221 */ /* 0x000fe20000010000 */
[----:B------:R0:W-:Y:S01]  /*22e0*/  F2F.F16.F32 R109, R58 ;  /* 0x0000003a006d7304 */ /* 0x0001e20000200800 */
[----:B------:R-:W-:Y:S01]  /*22f0*/  @P0 FADD.FTZ R118, R118, R75 ;  /* 0x0000004b76760221 */ /* 0x000fe20000010000 */
[----:B------:R-:W-:-:S02]  /*2300*/  @P0 HADD2.F32 R75, -RZ, R149.H0_H0 ;  /* 0x20000095ff4b0230 */ /* 0x000fc40000004100 */
[----:B------:R-:W-:Y:S01]  /*2310*/  FMUL.FTZ R116, R117, R146 ;  /* 0x0000009275747220 */ /* 0x000fe20000410000 */
[----:B------:R-:W-:Y:S01]  /*2320*/  FMUL.FTZ R122, R93, UR17 ;  /* 0x000000115d7a7c20 */ /* 0x000fe20008410000 */
[----:B------:R-:W-:Y:S01]  /*2330*/  FMUL.FTZ R146, R118, UR17 ;  /* 0x0000001176927c20 */ /* 0x000fe20008410000 */
[----:B------:R-:W-:Y:S01]  /*2340*/  FADD.FTZ R108, R103, -R108 ;  /* 0x8000006c676c7221 */ /* 0x000fe20000010000 */
[----:B------:R-:W-:Y:S01]  /*2350*/  @P0 FADD.FTZ R116, R116, R75 ;  /* 0x0000004b74740221 */ /* 0x000fe20000010000 */
[----:B------:R1:W-:Y:S01]  /*2360*/  F2F.F16.F32 R154, R59 ;  /* 0x0000003b009a7304 */ /* 0x0003e20000200800 */
[----:B0-----:R-:W-:Y:S02]  /*2370*/  @P0 HADD2.F32 R58, -RZ, R101.H0_H0 ;  /* 0x20000065ff3a0230 */ /* 0x001fe40000004100 */
[----:B------:R-:W-:Y:S01]  /*2380*/  FMUL.FTZ R101, R117, R100 ;  /* 0x0000006475657220 */ /* 0x000fe20000410000 */
[-CC-:B------:R-:W-:Y:S01]  /*2390*/  FFMA.FTZ R115, R115, R148.reuse, R57.reuse ;  /* 0x0000009473737223 */ /* 0x180fe20000010039 */
[-CC-:B------:R-:W-:Y:S01]  /*23a0*/  FFMA.FTZ R110, R110, R148.reuse, R57.reuse ;  /* 0x000000946e6e7223 */ /* 0x180fe20000010039 */
[----:B------:R-:W-:Y:S01]  /*23b0*/  FFMA.FTZ R152, R123, R148, R57 ;  /* 0x000000947b987223 */ /* 0x000fe20000010039 */
[----:B------:R-:W-:Y:S01]  /*23c0*/  @P0 FADD.FTZ R101, R101, R58 ;  /* 0x0000003a65650221 */ /* 0x000fe20000010000 */
[----:B------:R-:W-:Y:S01]  /*23d0*/  @P0 MOV R58, R82 ;  /* 0x00000052003a0202 */ /* 0x000fe20000000f00 */
[----:B------:R-:W-:Y:S01]  /*23e0*/  FADD.FTZ R160, R106, -R111 ;  /* 0x8000006f6aa07221 */ /* 0x000fe20000010000 */
[----:B-1----:R-:W-:Y:S01]  /*23f0*/  @P0 IMAD.MOV.U32 R59, RZ, RZ, R83 ;  /* 0x000000ffff3b0224 */ /* 0x002fe200078e0053 */
[----:B------:R-:W-:Y:S01]  /*2400*/  FSEL R57, R146, RZ, P5 ;  /* 0x000000ff92397208 */ /* 0x000fe20002800000 */
[----:B------:R-:W-:Y:S01]  /*2410*/  FMUL.FTZ R123, R121, UR17 ;  /* 0x00000011797b7c20 */ /* 0x000fe20008410000 */
[----:B------:R-:W-:Y:S01]  /*2420*/  FSEL R155, R122, RZ, P2 ;  /* 0x000000ff7a9b7208 */ /* 0x000fe20001000000 */
[----:B------:R-:W-:Y:S01]  /*2430*/  FMUL.FTZ R75, R116, UR17 ;  /* 0x00000011744b7c20 */ /* 0x000fe20008410000 */
[----:B------:R-:W-:-:S02]  /*2440*/  @P0 HADD2.F32 R158, -RZ, R59.H0_H0 ;  /* 0x2000003bff9e0230 */ /* 0x000fc40000004100 */
[----:B------:R-:W-:Y:S01]  /*2450*/  FMUL.FTZ R106, R117, R108 ;  /* 0x0000006c756a7220 */ /* 0x000fe20000410000 */
[----:B------:R-:W-:Y:S01]  /*2460*/  @P0 HADD2.F32 R59, -RZ, R58.H0_H0 ;  /* 0x2000003aff3b0230 */ /* 0x000fe20000004100 */
[----:B------:R-:W-:Y:S01]  /*2470*/  LOP3.LUT P2, RZ, R144, 0xff00, RZ, 0xc0, !PT ;  /* 0x0000ff0090ff7812 */ /* 0x000fe2000784c0ff */
[----:B------:R-:W0:Y:S01]  /*2480*/  F2F.F16.F32 R150, R150 ;  /* 0x0000009600967304 */ /* 0x000e220000200800 */
[----:B------:R-:W-:Y:S01]  /*2490*/  FADD.FTZ R120, R97, -R120 ;  /* 0x8000007861787221 */ /* 0x000fe20000010000 */
[----:B------:R-:W-:Y:S01]  /*24a0*/  @P0 MOV R97, R81 ;  /* 0x0000005100610202 */ /* 0x000fe20000000f00 */
[----:B------:R-:W-:Y:S02]  /*24b0*/  @P0 IMAD.MOV.U32 R96, RZ, RZ, R80 ;  /* 0x000000ffff600224 */ /* 0x000fe400078e0050 */
[----:B------:R-:W-:Y:S01]  /*24c0*/  @P0 FADD.FTZ R106, R106, R59 ;  /* 0x0000003b6a6a0221 */ /* 0x000fe20000010000 */
[----:B------:R-:W-:Y:S01]  /*24d0*/  FSEL R153, R123, RZ, P6 ;  /* 0x000000ff7b997208 */ /* 0x000fe20003000000 */
[----:B------:R-:W-:Y:S01]  /*24e0*/  FADD.FTZ R104, R104, -R115 ;  /* 0x8000007368687221 */ /* 0x000fe20000010000 */
[----:B------:R-:W-:Y:S01]  /*24f0*/  FSEL R149, R75, RZ, P2 ;  /* 0x000000ff4b957208 */ /* 0x000fe20001000000 */
[----:B------:R-:W1:Y:S01]  /*2500*/  F2F.F16.F32 R56, R56 ;  /* 0x0000003800387304 */ /* 0x000e620000200800 */
[----:B------:R-:W-:Y:S01]  /*2510*/  @P0 SHF.R.U32.HI R58, RZ, 0x10, R83 ;  /* 0x00000010ff3a0819 */ /* 0x000fe20000011653 */
[----:B------:R-:W-:Y:S01]  /*2520*/  FADD.FTZ R110, R105, -R110 ;  /* 0x8000006e696e7221 */ /* 0x000fe20000010000 */
[----:B------:R-:W-:Y:S01]  /*2530*/  @P0 SHF.R.U64 R59, R86, 0x10, R87 ;  /* 0x00000010563b0819 */ /* 0x000fe20000001257 */
[----:B------:R-:W-:Y:S01]  /*2540*/  FADD.FTZ R152, R107, -R152 ;  /* 0x800000986b987221 */ /* 0x000fe20000010000 */
[C---:B------:R-:W-:Y:S01]  /*2550*/  LOP3.LUT P6, RZ, R144.reuse, 0xff0000, RZ, 0xc0, !PT ;  /* 0x00ff000090ff7812 */ /* 0x040fe200078cc0ff */
[----:B------:R-:W-:Y:S01]  /*2560*/  FMUL.FTZ R107, R117, R104 ;  /* 0x00000068756b7220 */ /* 0x000fe20000410000 */
[C---:B------:R-:W-:Y:S01]  /*2570*/  LOP3.LUT P5, RZ, R144.reuse, 0xff, RZ, 0xc0, !PT ;  /* 0x000000ff90ff7812 */ /* 0x040fe200078ac0ff */
[----:B------:R1:W2:Y:S01]  /*2580*/  F2F.F16.F32 R103, R57 ;  /* 0x0000003900677304 */ /* 0x0002a20000200800 */
[----:B------:R-:W-:Y:S01]  /*2590*/  LOP3.LUT P2, RZ, R144, 0xff000000, RZ, 0xc0, !PT ;  /* 0xff00000090ff7812 */ /* 0x000fe2000784c0ff */
[----:B------:R-:W-:Y:S01]  /*25a0*/  FADD.FTZ R144, R99, -R102 ;  /* 0x8000006663907221 */ /* 0x000fe20000010000 */
[----:B------:R-:W-:-:S02]  /*25b0*/  @P0 HADD2.F32 R99, -RZ, R97.H0_H0 ;  /* 0x20000061ff630230 */ /* 0x000fc40000004100 */
[C---:B------:R-:W-:Y:S01]  /*25c0*/  FMUL.FTZ R102, R117.reuse, R98 ;  /* 0x0000006275667220 */ /* 0x040fe20000410000 */
[----:B------:R-:W-:Y:S01]  /*25d0*/  @P0 HADD2.F32 R97, -RZ, R96.H0_H0 ;  /* 0x20000060ff610230 */ /* 0x000fe20000004100 */
[----:B------:R-:W-:Y:S01]  /*25e0*/  @P0 SHF.R.U64 R96, R82, 0x10, R83 ;  /* 0x0000001052600819 */ /* 0x000fe20000001253 */
[----:B------:R-:W-:Y:S01]  /*25f0*/  @P0 HADD2.F32 R58, -RZ, R58.H0_H0 ;  /* 0x2000003aff3a0230 */ /* 0x000fe20000004100 */
[----:B------:R-:W3:Y:S01]  /*2600*/  F2F.F16.F32 R155, R155 ;  /* 0x0000009b009b7304 */ /* 0x000ee20000200800 */
[----:B------:R-:W-:Y:S02]  /*2610*/  @P0 HADD2.F32 R59, -RZ, R59.H0_H0 ;  /* 0x2000003bff3b0230 */ /* 0x000fe40000004100 */
[C---:B------:R-:W-:Y:S01]  /*2620*/  FMUL.FTZ R120, R117.reuse, R120 ;  /* 0x0000007875787220 */ /* 0x040fe20000410000 */
[C---:B------:R-:W-:Y:S01]  /*2630*/  FMUL.FTZ R105, R117.reuse, R110 ;  /* 0x0000006e75697220 */ /* 0x040fe20000410000 */
[----:B------:R-:W-:Y:S01]  /*2640*/  FMUL.FTZ R104, R117, R160 ;  /* 0x000000a075687220 */ /* 0x000fe20000410000 */
[----:B------:R-:W-:Y:S01]  /*2650*/  @P0 FADD.FTZ R102, R102, R97 ;  /* 0x0000006166660221 */ /* 0x000fe20000010000 */
[----:B------:R-:W-:Y:S01]  /*2660*/  @P0 FADD.FTZ R120, R120, R99 ;  /* 0x0000006378780221 */ /* 0x000fe20000010000 */
[----:B------:R-:W-:Y:S01]  /*2670*/  @P0 HADD2.F32 R97, -RZ, R96.H0_H0 ;  /* 0x20000060ff610230 */ /* 0x000fe20000004100 */
[----:B------:R-:W4:Y:S01]  /*2680*/  F2F.F16.F32 R151, R147 ;  /* 0x0000009300977304 */ /* 0x000f220000200800 */
[----:B------:R-:W-:Y:S01]  /*2690*/  @P0 FADD.FTZ R105, R105, R58 ;  /* 0x0000003a69690221 */ /* 0x000fe20000010000 */
[----:B------:R-:W-:Y:S01]  /*26a0*/  @P0 FADD.FTZ R104, R104, R59 ;  /* 0x0000003b68680221 */ /* 0x000fe20000010000 */
[----:B------:R-:W-:Y:S01]  /*26b0*/  FMUL.FTZ R100, R117, R144 ;  /* 0x0000009075647220 */ /* 0x000fe20000410000 */
[----:B0-----:R-:W-:-:S04]  /*26c0*/  IMAD.WIDE.U32 R58, R150, 0x10000, RZ ;  /* 0x00010000963a7825 */ /* 0x001fc800078e00ff */
[----:B------:R-:W-:Y:S01]  /*26d0*/  FMUL.FTZ R99, R120, UR17 ;  /* 0x0000001178637c20 */ /* 0x000fe20008410000 */
[----:B------:R-:W-:Y:S01]  /*26e0*/  FMUL.FTZ R98, R102, UR17 ;  /* 0x0000001166627c20 */ /* 0x000fe20008410000 */
[----:B------:R-:W-:Y:S01]  /*26f0*/  @P0 FADD.FTZ R100, R100, R97 ;  /* 0x0000006164640221 */ /* 0x000fe20000010000 */
[----:B------:R-:W0:Y:S01]  /*2700*/  F2F.F16.F32 R153, R153 ;  /* 0x0000009900997304 */ /* 0x000e220000200800 */
[----:B-1----:R-:W-:-:S04]  /*2710*/  IMAD.WIDE.U32 R56, R56, 0x10000, RZ ;  /* 0x0001000038387825 */ /* 0x002fc800078e00ff */
[----:B------:R-:W-:Y:S01]  /*2720*/  @P0 FADD.FTZ R107, R107, R158 ;  /* 0x0000009e6b6b0221 */ /* 0x000fe20000010000 */
[----:B------:R-:W-:Y:S01]  /*2730*/  LOP3.LUT R58, R58, R109, RZ, 0xfc, !PT ;  /* 0x0000006d3a3a7212 */ /* 0x000fe200078efcff */
[----:B------:R-:W-:Y:S01]  /*2740*/  FMUL.FTZ R97, R101, UR17 ;  /* 0x0000001165617c20 */ /* 0x000fe20008410000 */
[----:B--2---:R-:W-:Y:S01]  /*2750*/  IMAD.U32 R103, R103, 0x10000, RZ ;  /* 0x0001000067677824 */ /* 0x004fe200078e00ff */
[----:B------:R-:W-:Y:S01]  /*2760*/  @P0 MOV R109, R87 ;  /* 0x00000057006d0202 */ /* 0x000fe20000000f00 */
[----:B------:R-:W-:Y:S01]  /*2770*/  IMAD.U32 R154, R154, 0x10000, RZ ;  /* 0x000100009a9a7824 */ /* 0x000fe200078e00ff */
[----:B------:R-:W-:Y:S01]  /*2780*/  FSEL R156, R99, RZ, P6 ;  /* 0x000000ff639c7208 */ /* 0x000fe20003000000 */
[----:B------:R-:W-:Y:S01]  /*2790*/  FMUL.FTZ R96, R100, UR17 ;  /* 0x0000001164607c20 */ /* 0x000fe20008410000 */
[----:B---3--:R-:W-:Y:S01]  /*27a0*/  LOP3.LUT R57, R57, R103, R155, 0xfe, !PT ;  /* 0x0000006739397212 */ /* 0x008fe200078efe9b */
[----:B------:R-:W-:Y:S01]  /*27b0*/  FMUL.FTZ R103, R107, UR17 ;  /* 0x000000116b677c20 */ /* 0x000fe20008410000 */
[----:B------:R-:W-:Y:S01]  /*27c0*/  FSEL R148, R98, RZ, P5 ;  /* 0x000000ff62947208 */ /* 0x000fe20002800000 */
[----:B------:R-:W-:Y:S01]  /*27d0*/  FMUL.FTZ R111, R117, R152 ;  /* 0x00000098756f7220 */ /* 0x000fe20000410000 */
[C---:B------:R-:W-:Y:S01]  /*27e0*/  LOP3.LUT P6, RZ, R145.reuse, 0xff00, RZ, 0xc0, !PT ;  /* 0x0000ff0091ff7812 */ /* 0x040fe200078cc0ff */
[----:B------:R-:W-:Y:S01]  /*27f0*/  FMUL.FTZ R108, R106, UR17 ;  /* 0x000000116a6c7c20 */ /* 0x000fe20008410000 */
[----:B------:R-:W-:Y:S01]  /*2800*/  LOP3.LUT P5, RZ, R145, 0xff0000, RZ, 0xc0, !PT ;  /* 0x00ff000091ff7812 */ /* 0x000fe200078ac0ff */
[----:B------:R-:W-:Y:S01]  /*2810*/  FMUL.FTZ R110, R104, UR17 ;  /* 0x00000011686e7c20 */ /* 0x000fe20008410000 */
[----:B----4-:R-:W-:Y:S01]  /*2820*/  LOP3.LUT R59, R59, R154, R151, 0xfe, !PT ;  /* 0x0000009a3b3b7212 */ /* 0x010fe200078efe97 */
[----:B------:R-:W-:Y:S01]  /*2830*/  @P0 HADD2.F32 R154, -RZ, R109.H0_H0 ;  /* 0x2000006dff9a0230 */ /* 0x000fe20000004100 */
[----:B------:R-:W-:Y:S01]  /*2840*/  FSEL R147, R97, RZ, P2 ;  /* 0x000000ff61937208 */ /* 0x000fe20001000000 */
[----:B------:R-:W-:Y:S01]  /*2850*/  FMUL.FTZ R109, R105, UR17 ;  /* 0x00000011696d7c20 */ /* 0x000fe20008410000 */
[----:B------:R-:W-:Y:S01]  /*2860*/  FSEL R144, R96, RZ, P6 ;  /* 0x000000ff60907208 */ /* 0x000fe20003000000 */
[----:B------:R-:W-:Y:S01]  /*2870*/  FADD.FTZ R114, R89, -R114 ;  /* 0x8000007259727221 */ /* 0x000fe20000010000 */
[----:B------:R-:W-:Y:S01]  /*2880*/  FSEL R155, R103, RZ, P5 ;  /* 0x000000ff679b7208 */ /* 0x000fe20002800000 */
[----:B------:R-:W-:Y:S01]  /*2890*/  @P0 FADD.FTZ R111, R111, R154 ;  /* 0x0000009a6f6f0221 */ /* 0x000fe20000010000 */
[C---:B------:R-:W-:Y:S01]  /*28a0*/  LOP3.LUT P2, RZ, R145.reuse, 0xff, RZ, 0xc0, !PT ;  /* 0x000000ff91ff7812 */ /* 0x040fe2000784c0ff */
[----:B------:R1:W-:Y:S01]  /*28b0*/  F2F.F16.F32 R151, R148 ;  /* 0x0000009400977304 */ /* 0x0003e20000200800 */
[----:B------:R-:W-:Y:S01]  /*28c0*/  LOP3.LUT P6, RZ, R145, 0xff000000, RZ, 0xc0, !PT ;  /* 0xff00000091ff7812 */ /* 0x000fe200078cc0ff */
[----:B------:R-:W-:Y:S01]  /*28d0*/  @P0 IMAD.MOV.U32 R89, RZ, RZ, R86 ;  /* 0x000000ffff590224 */ /* 0x000fe200078e0056 */
[----:B------:R-:W-:-:S02]  /*28e0*/  LOP3.LUT P5, RZ, R112, 0xff00, RZ, 0xc0, !PT ;  /* 0x0000ff0070ff7812 */ /* 0x000fc400078ac0ff */
[----:B0-----:R-:W-:Y:S02]  /*28f0*/  LOP3.LUT R56, R56, R153, RZ, 0xfc, !PT ;  /* 0x0000009938387212 */ /* 0x001fe400078efcff */
[----:B------:R-:W-:Y:S01]  /*2900*/  FSEL R153, R108, RZ, P2 ;  /* 0x000000ff6c997208 */ /* 0x000fe20001000000 */
[----:B------:R-:W-:Y:S01]  /*2910*/  F2F.F16.F32 R144, R144 ;  /* 0x0000009000907304 */ /* 0x000fe20000200800 */
[----:B------:R-:W-:Y:S01]  /*2920*/  FSEL R150, R109, RZ, P6 ;  /* 0x000000ff6d967208 */ /* 0x000fe20003000000 */
[----:B-1----:R-:W-:Y:S01]  /*2930*/  FADD.FTZ R148, R90, -R113 ;  /* 0x800000715a947221 */ /* 0x002fe20000010000 */
[----:B------:R-:W-:Y:S01]  /*2940*/  FSEL R115, R110, RZ, P5 ;  /* 0x000000ff6e737208 */ /* 0x000fe20002800000 */
[C---:B------:R-:W-:Y:S01]  /*2950*/  FMUL.FTZ R113, R117.reuse, R114 ;  /* 0x0000007275717220 */ /* 0x040fe20000410000 */
[C---:B------:R-:W-:Y:S01]  /*2960*/  LOP3.LUT P2, RZ, R112.reuse, 0xff0000, RZ, 0xc0, !PT ;  /* 0x00ff000070ff7812 */ /* 0x040fe2000784c0ff */
[----:B------:R-:W-:Y:S01]  /*2970*/  FMUL.FTZ R117, R117, R148 ;  /* 0x0000009475757220 */ /* 0x000fe20000410000 */
[C---:B------:R-:W-:Y:S01]  /*2980*/  LOP3.LUT P6, RZ, R112.reuse, 0xff, RZ, 0xc0, !PT ;  /* 0x000000ff70ff7812 */ /* 0x040fe200078cc0ff */
[----:B------:R-:W-:Y:S01]  /*2990*/  @P0 HADD2.F32 R90, -RZ, R89.H0_H0 ;  /* 0x20000059ff5a0230 */ /* 0x000fe20000004100 */
[----:B------:R-:W-:Y:S01]  /*29a0*/  LOP3.LUT P5, RZ, R112, 0xff000000, RZ, 0xc0, !PT ;  /* 0xff00000070ff7812 */ /* 0x000fe200078ac0ff */
[----:B------:R-:W-:Y:S01]  /*29b0*/  FMUL.FTZ R112, R111, UR17 ;  /* 0x000000116f707c20 */ /* 0x000fe20008410000 */
[----:B------:R-:W-:Y:S01]  /*29c0*/  @P0 SHF.R.U32.HI R114, RZ, 0x10, R87 ;  /* 0x00000010ff720819 */ /* 0x000fe20000011657 */
[----:B------:R0:W-:Y:S01]  /*29d0*/  F2F.F16.F32 R148, R115 ;  /* 0x0000007300947304 */ /* 0x0001e20000200800 */
[----:B------:R-:W-:Y:S01]  /*29e0*/  @P0 FADD.FTZ R113, R113, R90 ;  /* 0x0000005a71710221 */ /* 0x000fe20000010000 */
[----:B------:R-:W-:-:S02]  /*29f0*/  @P1 F2FP.F16.F32.PACK_AB R94, RZ, R94 ;  /* 0x0000005eff5e123e */ /* 0x000fc400000000ff */
[----:B------:R-:W-:Y:S01]  /*2a00*/  FSEL R152, R112, RZ, P2 ;  /* 0x000000ff70987208 */ /* 0x000fe20001000000 */
[----:B------:R-:W-:Y:S01]  /*2a10*/  @P0 HADD2.F32 R114, -RZ, R114.H0_H0 ;  /* 0x20000072ff720230 */ /* 0x000fe20000004100 */
[----:B------:R-:W-:Y:S02]  /*2a20*/  ISETP.NE.U32.AND P2, PT, RZ, UR18, PT ;  /* 0x00000012ff007c0c */ /* 0x000fe4000bf45070 */
[----:B------:R-:W1:Y:S01]  /*2a30*/  F2F.F16.F32 R90, R150 ;  /* 0x00000096005a7304 */ /* 0x000e620000200800 */
[----:B0-----:R-:W-:Y:S01]  /*2a40*/  FMUL.FTZ R115, R113, UR17 ;  /* 0x0000001171737c20 */ /* 0x001fe20008410000 */
[----:B------:R-:W-:Y:S01]  /*2a50*/  ISETP.NE.AND.EX P2, PT, RZ, UR19, PT, P2 ;  /* 0x00000013ff007c0c */ /* 0x000fe2000bf45320 */
[----:B------:R-:W-:Y:S01]  /*2a60*/  @P0 FADD.FTZ R117, R117, R114 ;  /* 0x0000007275750221 */ /* 0x000fe20000010000 */
[----:B------:R-:W-:Y:S02]  /*2a70*/  @P1 PRMT R126, R94, 0x7610, R126 ;  /* 0x000076105e7e1816 */ /* 0x000fe4000000007e */
[----:B------:R-:W-:Y:S01]  /*2a80*/  FSEL R94, R115, RZ, P6 ;  /* 0x000000ff735e7208 */ /* 0x000fe20003000000 */
[----:B------:R-:W-:Y:S01]  /*2a90*/  FMUL.FTZ R114, R117, UR17 ;  /* 0x0000001175727c20 */ /* 0x000fe20008410000 */
[----:B------:R-:W0:Y:S01]  /*2aa0*/  F2F.F16.F32 R149, R149 ;  /* 0x0000009500957304 */ /* 0x000e220000200800 */
[----:B------:R-:W-:-:S02]  /*2ab0*/  @P1 F2FP.F16.F32.PACK_AB R62, RZ, R62 ;  /* 0x0000003eff3e123e */ /* 0x000fc400000000ff */
[----:B------:R-:W-:Y:S02]  /*2ac0*/  @P1 LOP3.LUT P6, RZ, R73, 0xff00, RZ, 0xc0, !PT ;  /* 0x0000ff0049ff1812 */ /* 0x000fe400078cc0ff */
[----:B------:R-:W-:Y:S02]  /*2ad0*/  @P1 PRMT R143, R62, 0x7610, R143 ;  /* 0x000076103e8f1816 */ /* 0x000fe4000000008f */
[----:B------:R-:W-:Y:S01]  /*2ae0*/  @P2 F2FP.F16.F32.PACK_AB R63, RZ, R63 ;  /* 0x0000003fff3f223e */ /* 0x000fe200000000ff */
[----:B------:R-:W-:Y:S01]  /*2af0*/  F2F.F16.F32 R147, R147 ;  /* 0x0000009300937304 */ /* 0x000fe20000200800 */
[----:B------:R-:W-:Y:S02]  /*2b00*/  @P2 F2FP.F16.F32.PACK_AB R88, RZ, R88 ;  /* 0x00000058ff58223e */ /* 0x000fe400000000ff */
[----:B------:R-:W-:Y:S02]  /*2b10*/  @P2 PRMT R127, R63, 0x7610, R127 ;  /* 0x000076103f7f2816 */ /* 0x000fe4000000007f */
[----:B------:R-:W-:-:S02]  /*2b20*/  @P2 F2FP.F16.F32.PACK_AB R63, RZ, R95 ;  /* 0x0000005fff3f223e */ /* 0x000fc400000000ff */
[----:B-1----:R-:W-:Y:S01]  /*2b30*/  SHF.L.U32 R90, R90, 0x10, RZ ;  /* 0x000000105a5a7819 */ /* 0x002fe200000006ff */
[----:B------:R-:W1:Y:S01]  /*2b40*/  F2F.F16.F32 R155, R155 ;  /* 0x0000009b009b7304 */ /* 0x000e620000200800 */
[----:B------:R-:W-:Y:S02]  /*2b50*/  @P2 PRMT R125, R63, 0x7610, R125 ;  /* 0x000076103f7d2816 */ /* 0x000fe4000000007d */
[----:B------:R-:W-:Y:S02]  /*2b60*/  @P1 F2FP.F16.F32.PACK_AB R63, RZ, R60 ;  /* 0x0000003cff3f123e */ /* 0x000fe400000000ff */
[----:B------:R-:W-:Y:S02]  /*2b70*/  FSEL R60, R114, RZ, P5 ;  /* 0x000000ff723c7208 */ /* 0x000fe40002800000 */
[----:B------:R-:W-:Y:S01]  /*2b80*/  @P1 LOP3.LUT P5, RZ, R74, 0xff000000, RZ, 0xc0, !PT ;  /* 0xff0000004aff1812 */ /* 0x000fe200078ac0ff */
[----:B------:R-:W2:Y:S01]  /*2b90*/  F2F.F16.F32 R145, R156 ;  /* 0x0000009c00917304 */ /* 0x000ea20000200800 */
[----:B------:R-:W-:Y:S01]  /*2ba0*/  @P1 PRMT R142, R63, 0x7610, R142 ;  /* 0x000076103f8e1816 */ /* 0x000fe2000000008e */
[----:B------:R-:W-:Y:S01]  /*2bb0*/  IMAD.WIDE.U32 R62, R144, 0x10000, RZ ;  /* 0x00010000903e7825 */ /* 0x000fe200078e00ff */
[----:B------:R-:W-:-:S02]  /*2bc0*/  @P1 FSEL R61, R61, RZ, P5 ;  /* 0x000000ff3d3d1208 */ /* 0x000fc40002800000 */
[----:B------:R-:W-:Y:S01]  /*2bd0*/  @P2 PRMT R128, R88, 0x7610, R128 ;  /* 0x0000761058802816 */ /* 0x000fe20000000080 */
[----:B0-----:R-:W-:Y:S01]  /*2be0*/  IMAD.WIDE.U32 R88, R149, 0x10000, RZ ;  /* 0x0001000095587825 */ /* 0x001fe200078e00ff */
[----:B------:R-:W-:Y:S01]  /*2bf0*/  @P1 F2FP.F16.F32.PACK_AB R61, RZ, R61 ;  /* 0x0000003dff3d123e */ /* 0x000fe200000000ff */
[----:B------:R0:W3:Y:S01]  /*2c00*/  F2F.F16.F32 R150, R60 ;  /* 0x0000003c00967304 */ /* 0x0000e20000200800 */
[----:B-1----:R-:W-:Y:S01]  /*2c10*/  LOP3.LUT R63, R63, R90, R155, 0xfe, !PT ;  /* 0x0000005a3f3f7212 */ /* 0x002fe200078efe9b */
[----:B------:R-:W-:Y:S01]  /*2c20*/  IMAD.U32 R147, R147, 0x10000, RZ ;  /* 0x0001000093937824 */ /* 0x000fe200078e00ff */
[----:B------:R-:W-:Y:S02]  /*2c30*/  @P1 PRMT R124, R61, 0x7610, R124 ;  /* 0x000076103d7c1816 */ /* 0x000fe4000000007c */
[----:B------:R-:W-:Y:S02]  /*2c40*/  IADD3 R90, P5, R131, UR20, RZ ;  /* 0x00000014835a7c10 */ /* 0x000fe4000ffbe0ff */
[----:B--2---:R-:W-:Y:S01]  /*2c50*/  LOP3.LUT R89, R89, R147, R145, 0xfe, !PT ;  /* 0x0000009359597212 */ /* 0x004fe200078efe91 */
[----:B------:R-:W1:Y:S01]  /*2c60*/  F2F.F16.F32 R95, R152 ;  /* 0x00000098005f7304 */ /* 0x000e620000200800 */
[----:B0-----:R-:W-:Y:S01]  /*2c70*/  IMAD.WIDE.U32 R60, R148, 0x10000, RZ ;  /* 0x00010000943c7825 */ /* 0x001fe200078e00ff */
[----:B------:R-:W-:-:S02]  /*2c80*/  LOP3.LUT R88, R88, R151, RZ, 0xfc, !PT ;  /* 0x0000009758587212 */ /* 0x000fc400078efcff */
[----:B------:R-:W-:Y:S01]  /*2c90*/  @P2 F2FP.F16.F32.PACK_AB R147, RZ, R93 ;  /* 0x0000005dff93223e */ /* 0x000fe200000000ff */
[----:B---3--:R-:W-:-:S03]  /*2ca0*/  IMAD.U32 R144, R150, 0x10000, RZ ;  /* 0x0001000096907824 */ /* 0x008fc600078e00ff */
[----:B------:R-:W0:Y:S02]  /*2cb0*/  F2F.F16.F32 R153, R153 ;  /* 0x0000009900997304 */ /* 0x000e240000200800 */
[----:B-1----:R-:W-:-:S06]  /*2cc0*/  LOP3.LUT R61, R61, R144, R95, 0xfe, !PT ;  /* 0x000000903d3d7212 */ /* 0x002fcc00078efe5f */
[----:B------:R1:W2:Y:S01]  /*2cd0*/  F2F.F16.F32 R157, R94 ;  /* 0x0000005e009d7304 */ /* 0x0002a20000200800 */
[----:B------:R-:W-:Y:S02]  /*2ce0*/  @P2 F2FP.F16.F32.PACK_AB R144, RZ, R92 ;  /* 0x0000005cff90223e */ /* 0x000fe400000000ff */
[----:B0-----:R-:W-:Y:S02]  /*2cf0*/  LOP3.LUT R62, R62, R153, RZ, 0xfc, !PT ;  /* 0x000000993e3e7212 */ /* 0x001fe400078efcff */
[----:B-1----:R-:W-:Y:S02]  /*2d00*/  @P2 F2FP.F16.F32.PACK_AB R94, RZ, R91 ;  /* 0x0000005bff5e223e */ /* 0x002fe400000000ff */
        /* <DEDUP_REMOVED lines=12> */
.L_x_2394:
        /* <DEDUP_REMOVED lines=12> */
.L_x_2395:
        /* <DEDUP_REMOVED lines=33> */
.L_x_2396:
        /* <DEDUP_REMOVED lines=12> */
.L_x_2397:
        /* <DEDUP_REMOVED lines=33> */
.L_x_2398:
        /* <DEDUP_REMOVED lines=12> */
.L_x_2399:
        /* <DEDUP_REMOVED lines=29> */
.L_x_2400:
        /* <DEDUP_REMOVED lines=22> */
.L_x_2401:
        /* <DEDUP_REMOVED lines=9> */
.L_x_2402:
        /* <DEDUP_REMOVED lines=25> */
.L_x_2403:
        /* <DEDUP_REMOVED lines=32> */
.L_x_2391:
        /* <DEDUP_REMOVED lines=21> */
.L_x_2392:
[----:B------:R-:W-:Y:S01]  /*3cd0*/  HFMA2.MMA R159, -RZ, RZ, 0, 1.847743988037109375e-06 ;  /* 0x0000001fff9f7435 */ /* 0x000fe200000001ff */
[----:B------:R-:W-:Y:S01]  /*3ce0*/  MOV R157, R57 ;  /* 0x00000039009d7202 */ /* 0x000fe20000000f00 */
[----:B------:R-:W-:Y:S02]  /*3cf0*/  IMAD.MOV.U32 R156, RZ, RZ, 0x10 ;  /* 0x00000010ff9c7424 */ /* 0x000fe400078e00ff */
[----:B------:R-:W-:-:S07]  /*3d00*/  IMAD.MOV.U32 R148, RZ, RZ, -0x1 ;  /* 0xffffffffff947424 */ /* 0x000fce00078e00ff */
[----:B-----5:R-:W-:Y:S05]  /*3d10*/  WARPSYNC.COLLECTIVE R148, `(.L_x_2405) ;  /* 0x0000000094087348 */ /* 0x020fea0003c00000 */
[----:B------:R0:W1:Y:S02]  /*3d20*/  SHFL.DOWN P4, R155, R157, R156, R159 ;  /* 0x0800009c9d9b7389 */ /* 0x000064000008009f */
[----:B01---5:R-:W-:Y:S01]  /*3d30*/  ENDCOLLECTIVE ;  /* 0x000000000000791b */ /* 0x023fe20003800000 */
.L_x_2405:
[----:B------:R-:W-:Y:S01]  /*3d40*/  IMAD.MOV.U32 R157, RZ, RZ, R59 ;  /* 0x000000ffff9d7224 */ /* 0x000fe200078e003b */
[----:B------:R-:W-:-:S07]  /*3d50*/  MOV R56, R155 ;  /* 0x0000009b00387202 */ /* 0x000fce0000000f00 */
[----:B------:R-:W-:Y:S05]  /*3d60*/  WARPSYNC.COLLECTIVE R148, `(.L_x_2406) ;  /* 0x0000000094087348 */ /* 0x000fea0003c00000 */
[----:B------:R0:W1:Y:S02]  /*3d70*/  SHFL.DOWN P4, R155, R157, R156, R159 ;  /* 0x0800009c9d9b7389 */ /* 0x000064000008009f */
[----:B01----:R-:W-:Y:S01]  /*3d80*/  ENDCOLLECTIVE ;  /* 0x000000000000791b */ /* 0x003fe20003800000 */
.L_x_2406:
[----:B------:R-:W-:Y:S01]  /*3d90*/  FADD.FTZ R56, R57, R56 ;  /* 0x0000003839387221 */ /* 0x000fe20000010000 */
[----:B------:R-:W-:-:S03]  /*3da0*/  HFMA2.MMA R156, -RZ, RZ, 0, 4.76837158203125e-07 ;  /* 0x00000008ff9c7435 */ /* 0x000fc600000001ff */
[----:B------:R-:W-:Y:S01]  /*3db0*/  IMAD.MOV.U32 R157, RZ, RZ, R56 ;  /* 0x000000ffff9d7224 */ /* 0x000fe200078e0038 */
[----:B------:R-:W-:-:S07]  /*3dc0*/  MOV R58, R155 ;  /* 0x0000009b003a7202 */ /* 0x000fce0000000f00 */
[----:B------:R-:W-:Y:S05]  /*3dd0*/  WARPSYNC.COLLECTIVE R148, `(.L_x_2407) ;  /* 0x0000000094087348 */ /* 0x000fea0003c00000 */
[----:B------:R0:W1:Y:S02]  /*3de0*/  SHFL.DOWN P4, R155, R157, R156, R159 ;  /* 0x0800009c9d9b7389 */ /* 0x000064000008009f */
[----:B01----:R-:W-:Y:S01]  /*3df0*/  ENDCOLLECTIVE ;  /* 0x000000000000791b */ /* 0x003fe20003800000 */
.L_x_2407:
[----:B------:R-:W-:-:S05]  /*3e00*/  FADD.FTZ R58, R59, R58 ;  /* 0x0000003a3b3a7221 */ /* 0x000fca0000010000 */
[----:B------:R-:W-:Y:S01]  /*3e10*/  MOV R157, R58 ;  /* 0x0000003a009d7202 */ /* 0x000fe20000000f00 */
[----:B------:R-:W-:-:S07]  /*3e20*/  IMAD.MOV.U32 R61, RZ, RZ, R155 ;  /* 0x000000ffff3d7224 */ /* 0x000fce00078e009b */
[----:B------:R-:W-:Y:S05]  /*3e30*/  WARPSYNC.COLLECTIVE R148, `(.L_x_2408) ;  /* 0x0000000094087348 */ /* 0x000fea0003c00000 */
[----:B------:R0:W1:Y:S02]  /*3e40*/  SHFL.DOWN P4, R155, R157, R156, R159 ;  /* 0x0800009c9d9b7389 */ /* 0x000064000008009f */
[----:B01----:R-:W-:Y:S01]  /*3e50*/  ENDCOLLECTIVE ;  /* 0x000000000000791b */ /* 0x003fe20003800000 */
.L_x_2408:
[----:B------:R-:W-:-:S05]  /*3e60*/  FADD.FTZ R61, R56, R61 ;  /* 0x0000003d383d7221 */ /* 0x000fca0000010000 */
[----:B------:R-:W-:Y:S01]  /*3e70*/  MOV R157, R61 ;  /* 0x0000003d009d7202 */ /* 0x000fe20000000f00 */
[----:B------:R-:W-:Y:S02]  /*3e80*/  IMAD.MOV.U32 R156, RZ, RZ, 0x4 ;  /* 0x00000004ff9c7424 */ /* 0x000fe400078e00ff */
[----:B------:R-:W-:-:S07]  /*3e90*/  IMAD.MOV.U32 R63, RZ, RZ, R155 ;  /* 0x000000ffff3f7224 */ /* 0x000fce00078e009b */
[----:B------:R-:W-:Y:S05]  /*3ea0*/  WARPSYNC.COLLECTIVE R148, `(.L_x_2409) ;  /* 0x0000000094087348 */ /* 0x000fea0003c00000 */
[----:B------:R0:W1:Y:S02]  /*3eb0*/  SHFL.DOWN P4, R155, R157, R156, R159 ;  /* 0x0800009c9d9b7389 */ /* 0x000064000008009f */
[----:B01----:R-:W-:Y:S01]  /*3ec0*/  ENDCOLLECTIVE ;  /* 0x000000000000791b */ /* 0x003fe20003800000 */
.L_x_2409:
[----:B------:R-:W-:-:S04]  /*3ed0*/  FADD.FTZ R63, R58, R63 ;  /* 0x0000003f3a3f7221 */ /* 0x000fc80000010000 */
[----:B------:R-:W-:Y:S01]  /*3ee0*/  IMAD.MOV.U32 R157, RZ, RZ, R63 ;  /* 0x000000ffff9d7224 */ /* 0x000fe200078e003f */
[----:B------:R-:W-:-:S07]  /*3ef0*/  MOV R60, R155 ;  /* 0x0000009b003c7202 */ /* 0x000fce0000000f00 */
[----:B------:R-:W-:Y:S05]  /*3f00*/  WARPSYNC.COLLECTIVE R148, `(.L_x_2410) ;  /* 0x0000000094087348 */ /* 0x000fea0003c00000 */
[----:B------:R0:W1:Y:S02]  /*3f10*/  SHFL.DOWN P4, R155, R157, R156, R159 ;  /* 0x0800009c9d9b7389 */ /* 0x000064000008009f */
[----:B01----:R-:W-:Y:S01]  /*3f20*/  ENDCOLLECTIVE ;  /* 0x000000000000791b */ /* 0x003fe20003800000 */
.L_x_2410:
[----:B------:R-:W-:Y:S01]  /*3f30*/  FADD.FTZ R60, R61, R60 ;  /* 0x0000003c3d3c7221 */ /* 0x000fe20000010000 */
[----:B------:R-:W-:-:S03]  /*3f40*/  HFMA2.MMA R156, -RZ, RZ, 0, 1.1920928955078125e-07 ;  /* 0x00000002ff9c7435 */ /* 0x000fc600000001ff */
[----:B------:R-:W-:Y:S01]  /*3f50*/  IMAD.MOV.U32 R157, RZ, RZ, R60 ;  /* 0x000000ffff9d7224 */ /* 0x000fe200078e003c */
[----:B------:R-:W-:-:S07]  /*3f60*/  MOV R62, R155 ;  /* 0x0000009b003e7202 */ /* 0x000fce0000000f00 */
[----:B------:R-:W-:Y:S05]  /*3f70*/  WARPSYNC.COLLECTIVE R148, `(.L_x_2411) ;  /* 0x0000000094087348 */ /* 0x000fea0003c00000 */
[----:B------:R0:W1:Y:S02]  /*3f80*/  SHFL.DOWN P4, R155, R157, R156, R159 ;  /* 0x0800009c9d9b7389 */ /* 0x000064000008009f */
[----:B01----:R-:W-:Y:S01]  /*3f90*/  ENDCOLLECTIVE ;  /* 0x000000000000791b */ /* 0x003fe20003800000 */
.L_x_2411:
[----:B------:R-:W-:-:S05]  /*3fa0*/  FADD.FTZ R62, R63, R62 ;  /* 0x0000003e3f3e7221 */ /* 0x000fca0000010000 */
[----:B------:R-:W-:Y:S01]  /*3fb0*/  MOV R157, R62 ;  /* 0x0000003e009d7202 */ /* 0x000fe20000000f00 */
[----:B------:R-:W-:-:S07]  /*3fc0*/  IMAD.MOV.U32 R57, RZ, RZ, R155 ;  /* 0x000000ffff397224 */ /* 0x000fce00078e009b */
[----:B------:R-:W-:Y:S05]  /*3fd0*/  WARPSYNC.COLLECTIVE R148, `(.L_x_2412) ;  /* 0x0000000094087348 */ /* 0x000fea0003c00000 */
[----:B------:R0:W1:Y:S02]  /*3fe0*/  SHFL.DOWN P4, R155, R157, R156, R159 ;  /* 0x0800009c9d9b7389 */ /* 0x000064000008009f */
[----:B01----:R-:W-:Y:S01]  /*3ff0*/  ENDCOLLECTIVE ;  /* 0x000000000000791b */ /* 0x003fe20003800000 */
.L_x_2412:
[----:B------:R-:W-:-:S05]  /*4000*/  FADD.FTZ R57, R60, R57 ;  /* 0x000000393c397221 */ /* 0x000fca0000010000 */
[----:B------:R-:W-:Y:S01]  /*4010*/  MOV R157, R57 ;  /* 0x00000039009d7202 */ /* 0x000fe20000000f00 */
[----:B------:R-:W-:Y:S02]  /*4020*/  IMAD.MOV.U32 R156, RZ, RZ, 0x1 ;  /* 0x00000001ff9c7424 */ /* 0x000fe400078e00ff */
[----:B------:R-:W-:-:S07]  /*4030*/  IMAD.MOV.U32 R59, RZ, RZ, R155 ;  /* 0x000000ffff3b7224 */ /* 0x000fce00078e009b */
[----:B------:R-:W-:Y:S05]  /*4040*/  WARPSYNC.COLLECTIVE R148, `(.L_x_2413) ;  /* 0x0000000094087348 */ /* 0x000fea0003c00000 */
[----:B------:R0:W1:Y:S02]  /*4050*/  SHFL.DOWN P4, R155, R157, R156, R159 ;  /* 0x0800009c9d9b7389 */ /* 0x000064000008009f */
[----:B01----:R-:W-:Y:S01]  /*4060*/  ENDCOLLECTIVE ;  /* 0x000000000000791b */ /* 0x003fe20003800000 */
.L_x_2413:
[----:B------:R-:W-:-:S04]  /*4070*/  FADD.FTZ R59, R62, R59 ;  /* 0x0000003b3e3b7221 */ /* 0x000fc80000010000 */
[----:B------:R-:W-:Y:S01]  /*4080*/  IMAD.MOV.U32 R157, RZ, RZ, R59 ;  /* 0x000000ffff9d7224 */ /* 0x000fe200078e003b */
[----:B------:R-:W-:-:S07]  /*4090*/  MOV R56, R155 ;  /* 0x0000009b00387202 */ /* 0x000fce0000000f00 */
[----:B------:R-:W-:Y:S05]  /*40a0*/  WARPSYNC.COLLECTIVE R148, `(.L_x_2414) ;  /* 0x0000000094087348 */ /* 0x000fea0003c00000 */
[----:B------:R0:W1:Y:S02]  /*40b0*/  SHFL.DOWN P4, R155, R157, R156, R159 ;  /* 0x0800009c9d9b7389 */ /* 0x000064000008009f */
[----:B01----:R-:W-:Y:S01]  /*40c0*/  ENDCOLLECTIVE ;  /* 0x000000000000791b */ /* 0x003fe20003800000 */
.L_x_2414:
[----:B------:R-:W-:Y:S01]  /*40d0*/  MOV R58, R155 ;  /* 0x0000009b003a7202 */ /* 0x000fe20000000f00 */
[----:B------:R-:W-:Y:S06]  /*40e0*/  BRA `(.L_x_2415) ;  /* 0xffffffd8009c7947 */ /* 0x000fec000383ffff */
.L_x_2416:
        /* <DEDUP_REMOVED lines=9> */
.L_x_3948:


//--------------------- .text._ZN10layer_norm31ln_parallel_residual_bwd_kernelINS_13Kernel_traitsI6__halfS2_fS2_fjLj2560ELj1ELj1ELj4ELj8ENS_18Kernel_traits_baseILj2560ES2_S2_fS2_fjLj128EEEEELb0ELb0ELb0EEEvNS_9BwdParamsE --------------------------
	.section	.text._ZN10layer_norm31ln_parallel_residual_bwd_kernelINS_13Kernel_traitsI6__halfS2_fS2_fjLj2560ELj1ELj1ELj4ELj8ENS_18Kernel_traits_baseILj2560ES2_S2_fS2_fjLj128EEEEELb0ELb0ELb0EEEvNS_9BwdParamsE,"ax",@progbits
	.align	128
        .global         _ZN10layer_norm31ln_parallel_residual_bwd_kernelINS_13Kernel_traitsI6__halfS2_fS2_fjLj2560ELj1ELj1ELj4ELj8ENS_18Kernel_traits_baseILj2560ES2_S2_fS2_fjLj128EEEEELb0ELb0ELb0EEEvNS_9BwdParamsE
        .type           _ZN10layer_norm31ln_parallel_residual_bwd_kernelINS_13Kernel_traitsI6__halfS2_fS2_fjLj2560ELj1ELj1ELj4ELj8ENS_18Kernel_traits_baseILj2560ES2_S2_fS2_fjLj128EEEEELb0ELb0ELb0EEEvNS_9BwdParamsE,@function
        .size           _ZN10layer_norm31ln_parallel_residual_bwd_kernelINS_13Kernel_traitsI6__halfS2_fS2_fjLj2560ELj1ELj1ELj4ELj8ENS_18Kernel_traits_baseILj2560ES2_S2_fS2_fjLj128EEEEELb0ELb0ELb0EEEvNS_9BwdParamsE,(.L_x_3949 - _ZN10layer_norm31ln_parallel_residual_bwd_kernelINS_13Kernel_traitsI6__halfS2_fS2_fjLj2560ELj1ELj1ELj4ELj8ENS_18Kernel_traits_baseILj2560ES2_S2_fS2_fjLj128EEEEELb0ELb0ELb0EEEvNS_9BwdParamsE)
        .other          _ZN10layer_norm31ln_parallel_residual_bwd_kernelINS_13Kernel_traitsI6__halfS2_fS2_fjLj2560ELj1ELj1ELj4ELj8ENS_18Kernel_traits_baseILj2560ES2_S2_fS2_fjLj128EEEEELb0ELb0ELb0EEEvNS_9BwdParamsE,@"STO_CUDA_ENTRY STV_DEFAULT"
_ZN10layer_norm31ln_parallel_residual_bwd_kernelINS_13Kernel_traitsI6__halfS2_fS2_fjLj2560ELj1ELj1ELj4ELj8ENS_18Kernel_traits_baseILj2560ES2_S2_fS2_fjLj128EEEEELb0ELb0ELb0EEEvNS_9BwdParamsE:
.text._ZN10layer_norm31ln_parallel_residual_bwd_kernelINS_13Kernel_traitsI6__halfS2_fS2_fjLj2560ELj1ELj1ELj4ELj8ENS_18Kernel_traits_baseILj2560ES2_S2_fS2_fjLj128EEEEELb0ELb0ELb0EEEvNS_9BwdParamsE:
        /* <DEDUP_REMOVED lines=52> */
[C---:B----4-:R-:W-:Y:S01]  /*0340*/  @P2 IMAD.WIDE.U32 R40, R47.reuse, 0x8, R40 ;  /* 0x000000082f282825 */ /* 0x050fe200078e0028 */
[----:B------:R-:W-:Y:S01]  /*0350*/  @P2 IADD3 R47, R47, 0x80, RZ ;  /* 0x000000802f2f2810 */ /* 0x000fe20007ffe0ff */
[----:B------:R-:W5:Y:S01]  /*0360*/  @P2 LDG.E.64 R18, desc[UR4][R38.64] ;  /* 0x0000000426122981 */ /* 0x000f62000c1e1b00 */
[----:B------:R-:W-:Y:S01]  /*0370*/  ISETP.GE.AND P0, PT, R157, UR7, PT ;  /* 0x000000079d007c0c */ /* 0x000fe2000bf06270 */
[----:B------:R-:W-:Y:S01]  /*0380*/  ULDC.64 UR6, c[0x0][0x300] ;  /* 0x0000c00000067ab9 */ /* 0x000fe20000000a00 */
        /* <DEDUP_REMOVED lines=40> */
[----:B--2---:R-:W-:Y:S02]  /*0610*/  CS2R R40, SRZ ;  /* 0x0000000000287805 */ /* 0x004fe4000001ff00 */
[----:B------:R-:W-:-:S02]  /*0620*/  CS2R R42, SRZ ;  /* 0x00000000002a7805 */ /* 0x000fc4000001ff00 */
        /* <DEDUP_REMOVED lines=35> */
[----:B------:R-:W-:-:S02]  /*0860*/  MOV R27, R14 ;  /* 0x0000000e001b7202 */ /* 0x000fc40000000f00 */
[--C-:B------:R-:W-:Y:S02]  /*0870*/  SHF.R.U64 R26, R14, 0x10, R15.reuse ;  /* 0x000000100e1a7819 */ /* 0x100fe4000000120f */
[----:B------:R-:W-:Y:S01]  /*0880*/  MOV R2, R15 ;  /* 0x0000000f00027202 */ /* 0x000fe20000000f00 */
[----:B------:R-:W-:Y:S01]  /*0890*/  HADD2.F32 R27, -RZ, R27.H0_H0 ;  /* 0x2000001bff1b7230 */ /* 0x000fe20000004100 */
[----:B------:R-:W-:Y:S01]  /*08a0*/  SHF.R.U32.HI R22, RZ, 0x10, R15 ;  /* 0x00000010ff167819 */ /* 0x000fe2000001160f */
[----:B------:R-:W-:Y:S01]  /*08b0*/  HADD2.F32 R26, -RZ, R26.H0_H0 ;  /* 0x2000001aff1a7230 */ /* 0x000fe20000004100 */
[----:B------:R-:W-:Y:S02]  /*08c0*/  MOV R23, R16 ;  /* 0x0000001000177202 */ /* 0x000fe40000000f00 */
[--C-:B------:R-:W-:Y:S02]  /*08d0*/  SHF.R.U64 R118, R16, 0x10, R17.reuse ;  /* 0x0000001010767819 */ /* 0x100fe40000001211 */
[----:B------:R-:W-:Y:S01]  /*08e0*/  MOV R3, R17 ;  /* 0x0000001100037202 */ /* 0x000fe20000000f00 */
[----:B------:R-:W-:Y:S01]  /*08f0*/  HADD2.F32 R23, -RZ, R23.H0_H0 ;  /* 0x20000017ff177230 */ /* 0x000fe20000004100 */
[----:B------:R-:W-:-:S02]  /*0900*/  SHF.R.U32.HI R117, RZ, 0x10, R17 ;  /* 0x00000010ff757819 */ /* 0x000fc40000011611 */
[----:B------:R-:W-:Y:S02]  /*0910*/  MOV R4, R18 ;  /* 0x0000001200047202 */ /* 0x000fe40000000f00 */
[--C-:B------:R-:W-:Y:S02]  /*0920*/  SHF.R.U64 R18, R18, 0x10, R19.reuse ;  /* 0x0000001012127819 */ /* 0x100fe40000001213 */
        /* <DEDUP_REMOVED lines=38> */
.L_x_2443:
        /* <DEDUP_REMOVED lines=39> */
[----:B------:R-:W-:Y:S02]  /*0e00*/  SHF.R.U64 R144, R144, 0x10, R145 ;  /* 0x0000001090907819 */ /* 0x000fe40000001291 */
[----:B------:R-:W-:Y:S02]  /*0e10*/  MOV R142, R145 ;  /* 0x00000091008e7202 */ /* 0x000fe40000000f00 */
[----:B----4-:R-:W-:-:S02]  /*0e20*/  MOV R0, R146 ;  /* 0x0000009200007202 */ /* 0x010fc40000000f00 */
[----:B------:R-:W-:Y:S02]  /*0e30*/  SHF.R.U64 R165, R146, 0x10, R147 ;  /* 0x0000001092a57819 */ /* 0x000fe40000001293 */
[----:B------:R-:W-:Y:S01]  /*0e40*/  SHF.R.U32.HI R146, RZ, 0x10, R145 ;  /* 0x00000010ff927819 */ /* 0x000fe20000011691 */
[----:B------:R-:W-:Y:S02]  /*0e50*/  HADD2.F32 R145, -RZ, R144.H0_H0 ;  /* 0x20000090ff917230 */ /* 0x000fe40000004100 */
[----:B------:R-:W-:-:S03]  /*0e60*/  HADD2.F32 R144, -RZ, R165.H0_H0 ;  /* 0x200000a5ff907230 */ /* 0x000fc60000004100 */
[----:B------:R-:W-:Y:S01]  /*0e70*/  FMUL.FTZ R167, R150, R145 ;  /* 0x0000009196a77220 */ /* 0x000fe20000410000 */
[----:B------:R-:W-:Y:S01]  /*0e80*/  HADD2.F32 R143, -RZ, R141.H0_H0 ;  /* 0x2000008dff8f7230 */ /* 0x000fe20000004100 */
[----:B------:R-:W-:Y:S01]  /*0e90*/  MOV R140, R147 ;  /* 0x00000093008c7202 */ /* 0x000fe20000000f00 */
[----:B------:R-:W-:Y:S01]  /*0ea0*/  FADD.FTZ R93, R93, R144 ;  /* 0x000000905d5d7221 */ /* 0x000fe20000010000 */
[-C--:B------:R-:W-:Y:S01]  /*0eb0*/  FFMA.FTZ R167, R154, R144.reuse, R167 ;  /* 0x000000909aa77223 */ /* 0x080fe200000100a7 */
[----:B------:R-:W-:Y:S01]  /*0ec0*/  FFMA.FTZ R113, R166, R144, R113 ;  /* 0x00000090a6717223 */ /* 0x000fe20000010071 */
[----:B------:R-:W-:Y:S02]  /*0ed0*/  HADD2.F32 R144, -RZ, R142.H0_H0 ;  /* 0x2000008eff907230 */ /* 0x000fe40000004100 */
[----:B------:R-:W-:Y:S02]  /*0ee0*/  HADD2.F32 R141, -RZ, R0.H0_H0 ;  /* 0x20000000ff8d7230 */ /* 0x000fe40000004100 */
[----:B------:R-:W-:Y:S01]  /*0ef0*/  FMUL.FTZ R0, R151, R143 ;  /* 0x0000008f97007220 */ /* 0x000fe20000410000 */
[----:B------:R-:W-:Y:S01]  /*0f00*/  SHF.R.U32.HI R147, RZ, 0x10, R147 ;  /* 0x00000010ff937819 */ /* 0x000fe20000011693 */
[----:B------:R-:W-:Y:S01]  /*0f10*/  FMUL.FTZ R165, R3, R168 ;  /* 0x000000a803a57220 */ /* 0x000fe20000410000 */
[----:B------:R-:W-:-:S02]  /*0f20*/  HADD2.F32 R140, -RZ, R140.H0_H0 ;  /* 0x2000008cff8c7230 */ /* 0x000fc40000004100 */
[----:B------:R-:W-:Y:S01]  /*0f30*/  FMUL.FTZ R169, R3, R186 ;  /* 0x000000ba03a97220 */ /* 0x000fe20000410000 */
[----:B------:R-:W-:Y:S02]  /*0f40*/  HADD2.F32 R146, -RZ, R146.H0_H0 ;  /* 0x20000092ff927230 */ /* 0x000fe40000004100 */
[----:B------:R-:W-:Y:S01]  /*0f50*/  FMUL.FTZ R170, R149, R144 ;  /* 0x0000009095aa7220 */ /* 0x000fe20000410000 */
[-C--:B------:R-:W-:Y:S01]  /*0f60*/  FFMA.FTZ R0, R155, R141.reuse, R0 ;  /* 0x0000008d9b007223 */ /* 0x080fe20000010000 */
[----:B------:R-:W-:Y:S01]  /*0f70*/  FADD.FTZ R92, R92, R141 ;  /* 0x0000008d5c5c7221 */ /* 0x000fe20000010000 */
[----:B------:R-:W-:Y:S01]  /*0f80*/  FFMA.FTZ R112, R165, R141, R112 ;  /* 0x0000008da5707223 */ /* 0x000fe20000010070 */
[----:B------:R-:W-:Y:S02]  /*0f90*/  HADD2.F32 R141, -RZ, R147.H0_H0 ;  /* 0x20000093ff8d7230 */ /* 0x000fe40000004100 */
        /* <DEDUP_REMOVED lines=24> */
.L_x_2419:
[----:B------:R-:W-:Y:S05]  /*1120*/  BSYNC B0 ;  /* 0x0000000000007941 */ /* 0x000fea0003800000 */
.L_x_2418:
        /* <DEDUP_REMOVED lines=27> */
[----:B------:R-:W-:Y:S01]  /*12e0*/  MOV R143, R145 ;  /* 0x00000091008f7202 */ /* 0x000fe20000000f00 */
[----:B------:R-:W-:Y:S01]  /*12f0*/  HADD2.F32 R142, -RZ, R142.H0_H0 ;  /* 0x2000008eff8e7230 */ /* 0x000fe20000004100 */
[----:B----4-:R-:W-:-:S02]  /*1300*/  MOV R140, R146 ;  /* 0x00000092008c7202 */ /* 0x010fc40000000f00 */
[----:B------:R-:W-:Y:S02]  /*1310*/  SHF.R.U64 R175, R146, 0x10, R147 ;  /* 0x0000001092af7819 */ /* 0x000fe40000001293 */
        /* <DEDUP_REMOVED lines=15> */
[----:B------:R-:W-:Y:S02]  /*1410*/  HADD2.F32 R144, -RZ, R143.H0_H0 ;  /* 0x2000008fff907230 */ /* 0x000fe40000004100 */
[----:B------:R-:W-:Y:S01]  /*1420*/  FMUL.FTZ R176, R3, R186 ;  /* 0x000000ba03b07220 */ /* 0x000fe20000410000 */
        /* <DEDUP_REMOVED lines=27> */
.L_x_2421:
[----:B------:R-:W-:Y:S05]  /*15e0*/  BSYNC B0 ;  /* 0x0000000000007941 */ /* 0x000fea0003800000 */
.L_x_2420:
        /* <DEDUP_REMOVED lines=75> */
.L_x_2423:
[----:B------:R-:W-:Y:S05]  /*1aa0*/  BSYNC B0 ;  /* 0x0000000000007941 */ /* 0x000fea0003800000 */
.L_x_2422:
        /* <DEDUP_REMOVED lines=32> */
[----:B------:R-:W-:Y:S02]  /*1cb0*/  HADD2.F32 R144, -RZ, R191.H0_H0 ;  /* 0x200000bfff907230 */ /* 0x000fe40000004100 */
[----:B------:R-:W-:Y:S01]  /*1cc0*/  FMUL.FTZ R191, R3, R190 ;  /* 0x000000be03bf7220 */ /* 0x000fe20000410000 */
[----:B------:R-:W-:Y:S01]  /*1cd0*/  HADD2.F32 R140, -RZ, R140.H0_H0 ;  /* 0x2000008cff8c7230 */ /* 0x000fe20000004100 */
[----:B------:R-:W-:Y:S01]  /*1ce0*/  SHF.R.U32.HI R147, RZ, 0x10, R147 ;  /* 0x00000010ff937819 */ /* 0x000fe20000011693 */
        /* <DEDUP_REMOVED lines=39> */
.L_x_2425:
[----:B------:R-:W-:Y:S05]  /*1f60*/  BSYNC B0 ;  /* 0x0000000000007941 */ /* 0x000fea0003800000 */
.L_x_2424:
        /* <DEDUP_REMOVED lines=27> */
[----:B------:R-:W-:Y:S01]  /*2120*/  MOV R202, R147 ;  /* 0x0000009300ca7202 */ /* 0x000fe20000000f00 */
[----:B------:R-:W-:Y:S01]  /*2130*/  HADD2.F32 R142, -RZ, R201.H0_H0 ;  /* 0x200000c9ff8e7230 */ /* 0x000fe20000004100 */
[----:B------:R-:W-:-:S02]  /*2140*/  SHF.R.U32.HI R205, RZ, 0x10, R147 ;  /* 0x00000010ffcd7819 */ /* 0x000fc40000011693 */
[----:B------:R-:W-:Y:S01]  /*2150*/  MOV R147, R145 ;  /* 0x0000009100937202 */ /* 0x000fe20000000f00 */
[----:B------:R-:W-:Y:S01]  /*2160*/  HADD2.F32 R146, -RZ, R146.H0_H0 ;  /* 0x20000092ff927230 */ /* 0x000fe20000004100 */
[----:B------:R-:W-:Y:S01]  /*2170*/  SHF.R.U32.HI R145, RZ, 0x10, R145 ;  /* 0x00000010ff917819 */ /* 0x000fe20000011691 */
[----:B------:R-:W-:Y:S02]  /*2180*/  HADD2.F32 R140, -RZ, R203.H0_H0 ;  /* 0x200000cbff8c7230 */ /* 0x000fe40000004100 */
[----:B------:R-:W-:Y:S01]  /*2190*/  FMUL.FTZ R201, R6, R142 ;  /* 0x0000008e06c97220 */ /* 0x000fe20000410000 */
[----:B------:R-:W-:Y:S02]  /*21a0*/  HADD2.F32 R147, -RZ, R147.H0_H0 ;  /* 0x20000093ff937230 */ /* 0x000fe40000004100 */
[----:B------:R-:W-:Y:S02]  /*21b0*/  HADD2.F32 R141, -RZ, R198.H0_H0 ;  /* 0x200000c6ff8d7230 */ /* 0x000fe40000004100 */
[----:B------:R-:W-:Y:S01]  /*21c0*/  FMUL.FTZ R198, R7, R146 ;  /* 0x0000009207c67220 */ /* 0x000fe20000410000 */
        /* <DEDUP_REMOVED lines=36> */
.L_x_2427:
[----:B------:R-:W-:Y:S05]  /*2410*/  BSYNC B0 ;  /* 0x0000000000007941 */ /* 0x000fea0003800000 */
.L_x_2426:
        /* <DEDUP_REMOVED lines=26> */
.L_x_2462:
        /* <DEDUP_REMOVED lines=49> */
[----:B------:R-:W-:Y:S03]  /*28d0*/  F2F.F16.F32 R210, R186 ;  /* 0x000000ba00d27304 */ /* 0x000fe60000200800 */
[----:B------:R-:W-:-:S04]  /*28e0*/  ISETP.NE.AND.EX P6, PT, RZ, UR15, PT, P6 ;  /* 0x0000000fff007c0c */ /* 0x000fc8000bfc5360 */
[----:B------:R-:W-:Y:S01]  /*28f0*/  SEL R136, R187, R136, P6 ;  /* 0x00000088bb887207 */ /* 0x000fe20003000000 */
[----:B------:R-:W1:Y:S01]  /*2900*/  F2F.F16.F32 R209, R206 ;  /* 0x000000ce00d17304 */ /* 0x000e620000200800 */
[----:B------:R-:W-:Y:S02]  /*2910*/  SEL R138, R207, R138, P6 ;  /* 0x0000008acf8a7207 */ /* 0x000fe40003000000 */
[----:B------:R-:W-:Y:S02]  /*2920*/  SEL R137, R186, R137, P6 ;  /* 0x00000089ba897207 */ /* 0x000fe40003000000 */
[----:B------:R-:W-:-:S03]  /*2930*/  SEL R139, R206, R139, P6 ;  /* 0x0000008bce8b7207 */ /* 0x000fc60003000000 */
[----:B------:R-:W2:Y:S01]  /*2940*/  @P6 LDC.64 R142, c[0x0][0x308] ;  /* 0x0000c200ff8e6b82 */ /* 0x000ea20000000a00 */
[----:B------:R1:W3:Y:S01]  /*2950*/  F2F.F16.F32 R208, R207 ;  /* 0x000000cf00d07304 */ /* 0x0002e20000200800 */
[----:B0-----:R-:W-:-:S07]  /*2960*/  IMAD.WIDE.U32 R140, R2, 0x8, R140 ;  /* 0x00000008028c7825 */ /* 0x001fce00078e008c */
[----:B------:R-:W0:Y:S01]  /*2970*/  F2F.F16.F32 R187, R187 ;  /* 0x000000bb00bb7304 */ /* 0x000e220000200800 */
        /* <DEDUP_REMOVED lines=22> */
.L_x_2431:
[----:B------:R-:W-:-:S07]  /*2ae0*/  IADD3 R2, R2, 0x80, RZ ;  /* 0x0000008002027810 */ /* 0x000fce0007ffe0ff */
.L_x_2430:
[----:B------:R-:W-:Y:S05]  /*2af0*/  BSYNC B0 ;  /* 0x0000000000007941 */ /* 0x000fea0003800000 */
.L_x_2429:
        /* <DEDUP_REMOVED lines=30> */
[----:B------:R3:W4:Y:S01]  /*2ce0*/  F2F.F16.F32 R206, R143 ;  /* 0x0000008f00ce7304 */ /* 0x0007220000200800 */
[----:B0-----:R-:W-:Y:S01]  /*2cf0*/  IMAD.WIDE.U32 R140, R2, 0x8, R140 ;  /* 0x00000008028c7825 */ /* 0x001fe200078e008c */
[----:B-1----:R-:W-:-:S06]  /*2d00*/  SHF.L.U32 R207, R208, 0x10, RZ ;  /* 0x00000010d0cf7819 */ /* 0x002fcc00000006ff */
[----:B------:R-:W0:Y:S01]  /*2d10*/  F2F.F16.F32 R187, R187 ;  /* 0x000000bb00bb7304 */ /* 0x000e220000200800 */
        /* <DEDUP_REMOVED lines=21> */
.L_x_2434:
[----:B------:R-:W-:-:S07]  /*2e70*/  IADD3 R2, R2, 0x80, RZ ;  /* 0x0000008002027810 */ /* 0x000fce0007ffe0ff */
.L_x_2433:
[----:B------:R-:W-:Y:S05]  /*2e80*/  BSYNC B0 ;  /* 0x0000000000007941 */ /* 0x000fea0003800000 */
.L_x_2432:
        /* <DEDUP_REMOVED lines=55> */
.L_x_2437:
[----:B------:R-:W-:-:S07]  /*3200*/  IADD3 R2, R2, 0x80, RZ ;  /* 0x0000008002027810 */ /* 0x000fce0007ffe0ff */
.L_x_2436:
[----:B------:R-:W-:Y:S05]  /*3210*/  BSYNC B0 ;  /* 0x0000000000007941 */ /* 0x000fea0003800000 */
.L_x_2435:
        /* <DEDUP_REMOVED lines=55> */
.L_x_2440:
[----:B------:R-:W-:-:S07]  /*3590*/  IADD3 R2, R2, 0x80, RZ ;  /* 0x0000008002027810 */ /* 0x000fce0007ffe0ff */
.L_x_2439:
[----:B------:R-:W-:Y:S05]  /*35a0*/  BSYNC B0 ;  /* 0x0000000000007941 */ /* 0x000fea0003800000 */
.L_x_2438:
        /* <DEDUP_REMOVED lines=22> */
[----:B------:R-:W1:Y:S03]  /*3710*/  F2F.F16.F32 R209, R146 ;  /* 0x0000009200d17304 */ /* 0x000e660000200800 */
[----:B------:R-:W-:-:S04]  /*3720*/  ISETP.NE.AND.EX P6, PT, RZ, UR15, PT, P6 ;  /* 0x0000000fff007c0c */ /* 0x000fc8000bfc5360 */
[----:B------:R-:W-:Y:S01]  /*3730*/  SEL R136, R147, R136, P6 ;  /* 0x0000008893887207 */ /* 0x000fe20003000000 */
[----:B------:R-:W2:Y:S01]  /*3740*/  F2F.F16.F32 R208, R186 ;  /* 0x000000ba00d07304 */ /* 0x000ea20000200800 */
[----:B------:R-:W-:Y:S02]  /*3750*/  SEL R137, R146, R137, P6 ;  /* 0x0000008992897207 */ /* 0x000fe40003000000 */
[----:B------:R-:W-:Y:S02]  /*3760*/  SEL R138, R187, R138, P6 ;  /* 0x0000008abb8a7207 */ /* 0x000fe40003000000 */
[----:B------:R-:W-:Y:S01]  /*3770*/  SEL R139, R186, R139, P6 ;  /* 0x0000008bba8b7207 */ /* 0x000fe20003000000 */
[----:B-1----:R-:W-:Y:S02]  /*3780*/  IMAD.WIDE.U32 R144, R209, 0x10000, RZ ;  /* 0x00010000d1907825 */ /* 0x002fe400078e00ff */
[----:B------:R-:W1:Y:S01]  /*3790*/  @P6 LDC.64 R142, c[0x0][0x308] ;  /* 0x0000c200ff8e6b82 */ /* 0x000e620000000a00 */
[----:B------:R-:W3:Y:S01]  /*37a0*/  F2F.F16.F32 R206, R187 ;  /* 0x000000bb00ce7304 */ /* 0x000ee20000200800 */
[----:B0-----:R-:W-:Y:S01]  /*37b0*/  IMAD.WIDE.U32 R140, R2, 0x8, R140 ;  /* 0x00000008028c7825 */ /* 0x001fe200078e008c */
[----:B--2---:R-:W-:-:S06]  /*37c0*/  SHF.L.U32 R3, R208, 0x10, RZ ;  /* 0x00000010d0037819 */ /* 0x004fcc00000006ff */
[----:B------:R-:W0:Y:S01]  /*37d0*/  F2F.F16.F32 R207, R147 ;  /* 0x0000009300cf7304 */ /* 0x000e220000200800 */
        /* <DEDUP_REMOVED lines=20> */
.L_x_2442:
[----:B------:R-:W-:Y:S05]  /*3920*/  BSYNC B0 ;  /* 0x0000000000007941 */ /* 0x000fea0003800000 */
.L_x_2441:
[----:B------:R-:W-:Y:S02]  /*3930*/  IADD3 R157, R157, UR16, RZ ;  /* 0x000000109d9d7c10 */ /* 0x000fe4000fffe0ff */
[----:B------:R-:W-:Y:S02]  /*3940*/  SEL R206, RZ, 0x1, P0 ;  /* 0x00000001ffce7807 */ /* 0x000fe40000000000 */
[----:B------:R-:W-:-:S13]  /*3950*/  ISETP.GE.AND P6, PT, R157, UR17, PT ;  /* 0x000000119d007c0c */ /* 0x000fda000bfc6270 */
[----:B------:R-:W-:Y:S05]  /*3960*/  @!P6 BRA `(.L_x_2443) ;  /* 0xffffffd00088e947 */ /* 0x000fea000383ffff */
.L_x_2417:
        /* <DEDUP_REMOVED lines=21> */
.L_x_2445:
[----:B------:R-:W-:Y:S05]  /*3ac0*/  BSYNC B0 ;  /* 0x0000000000007941 */ /* 0x000fea0003800000 */
.L_x_2444:
        /* <DEDUP_REMOVED lines=15> */
.L_x_2447:
[----:B------:R-:W-:Y:S05]  /*3bc0*/  BSYNC B0 ;  /* 0x0000000000007941 */ /* 0x000fea0003800000 */
.L_x_2446:
        /* <DEDUP_REMOVED lines=15> */
.L_x_2449:
[----:B------:R-:W-:Y:S05]  /*3cc0*/  BSYNC B0 ;  /* 0x0000000000007941 */ /* 0x000fea0003800000 */
.L_x_2448:
        /* <DEDUP_REMOVED lines=15> */
.L_x_2451:
[----:B------:R-:W-:Y:S05]  /*3dc0*/  BSYNC B0 ;  /* 0x0000000000007941 */ /* 0x000fea0003800000 */
.L_x_2450:
        /* <DEDUP_REMOVED lines=14> */
.L_x_2428:
[----:B------:R-:W-:Y:S01]  /*3eb0*/  HFMA2.MMA R208, -RZ, RZ, 0, 9.5367431640625e-07 ;  /* 0x00000010ffd07435 */ /* 0x000fe200000001ff */
[----:B------:R-:W-:Y:S02]  /*3ec0*/  MOV R209, R211 ;  /* 0x000000d300d17202 */ /* 0x000fe40000000f00 */
[----:B------:R-:W-:Y:S02]  /*3ed0*/  MOV R215, 0x1f ;  /* 0x0000001f00d77802 */ /* 0x000fe40000000f00 */
[----:B------:R-:W-:-:S07]  /*3ee0*/  MOV R206, 0xffffffff ;  /* 0xffffffff00ce7802 */ /* 0x000fce0000000f00 */
[----:B-----5:R-:W-:Y:S05]  /*3ef0*/  WARPSYNC.COLLECTIVE R206, `(.L_x_2452) ;  /* 0x00000000ce087348 */ /* 0x020fea0003c00000 */
[----:B-----5:R0:W1:Y:S02]  /*3f00*/  SHFL.DOWN P6, R207, R209, R208, R215 ;  /* 0x080000d0d1cf7389 */ /* 0x02006400000c00d7 */
[----:B01----:R-:W-:Y:S01]  /*3f10*/  ENDCOLLECTIVE ;  /* 0x000000000000791b */ /* 0x003fe20003800000 */
.L_x_2452:
[----:B------:R-:W-:Y:S02]  /*3f20*/  MOV R209, R213 ;  /* 0x000000d500d17202 */ /* 0x000fe40000000f00 */
[----:B------:R-:W-:-:S07]  /*3f30*/  MOV R142, R207 ;  /* 0x000000cf008e7202 */ /* 0x000fce0000000f00 */
[----:B------:R-:W-:Y:S05]  /*3f40*/  WARPSYNC.COLLECTIVE R206, `(.L_x_2453) ;  /* 0x00000000ce087348 */ /* 0x000fea0003c00000 */
[----:B------:R0:W1:Y:S02]  /*3f50*/  SHFL.DOWN P6, R207, R209, R208, R215 ;  /* 0x080000d0d1cf7389 */ /* 0x00006400000c00d7 */
[----:B01----:R-:W-:Y:S01]  /*3f60*/  ENDCOLLECTIVE ;  /* 0x000000000000791b */ /* 0x003fe20003800000 */
.L_x_2453:
[----:B------:R-:W-:Y:S01]  /*3f70*/  FADD.FTZ R142, R142, R211 ;  /* 0x000000d38e8e7221 */ /* 0x000fe20000010000 */
[----:B------:R-:W-:-:S04]  /*3f80*/  HFMA2.MMA R208, -RZ, RZ, 0, 4.76837158203125e-07 ;  /* 0x00000008ffd07435 */ /* 0x000fc800000001ff */
[----:B------:R-:W-:Y:S02]  /*3f90*/  MOV R209, R142 ;  /* 0x0000008e00d17202 */ /* 0x000fe40000000f00 */
[----:B------:R-:W-:-:S07]  /*3fa0*/  MOV R144, R207 ;  /* 0x000000cf00907202 */ /* 0x000fce0000000f00 */
[----:B------:R-:W-:Y:S05]  /*3fb0*/  WARPSYNC.COLLECTIVE R206, `(.L_x_2454) ;  /* 0x00000000ce087348 */ /* 0x000fea0003c00000 */
[----:B------:R0:W1:Y:S02]  /*3fc0*/  SHFL.DOWN P6, R207, R209, R208, R215 ;  /* 0x080000d0d1cf7389 */ /* 0x00006400000c00d7 */
[----:B01----:R-:W-:Y:S01]  /*3fd0*/  ENDCOLLECTIVE ;  /* 0x000000000000791b */ /* 0x003fe20003800000 */
.L_x_2454:
[----:B------:R-:W-:-:S05]  /*3fe0*/  FADD.FTZ R144, R144, R213 ;  /* 0x000000d590907221 */ /* 0x000fca0000010000 */
[----:B------:R-:W-:Y:S02]  /*3ff0*/  MOV R209, R144 ;  /* 0x0000009000d17202 */ /* 0x000fe40000000f00 */
[----:B------:R-:W-:-:S07]  /*4000*/  MOV R143, R207 ;  /* 0x000000cf008f7202 */ /* 0x000fce0000000f00 */
[----:B------:R-:W-:Y:S05]  /*4010*/  WARPSYNC.COLLECTIVE R206, `(.L_x_2455) ;  /* 0x00000000ce087348 */ /* 0x000fea0003c00000 */
[----:B------:R0:W1:Y:S02]  /*4020*/  SHFL.DOWN P6, R207, R209, R208, R215 ;  /* 0x080000d0d1cf7389 */ /* 0x00006400000c00d7 */
[----:B01----:R-:W-:Y:S01]  /*4030*/  ENDCOLLECTIVE ;  /* 0x000000000000791b */ /* 0x003fe20003800000 */
.L_x_2455:
[----:B------:R-:W-:Y:S01]  /*4040*/  FADD.FTZ R143, R142, R143 ;  /* 0x0000008f8e8f7221 */ /* 0x000fe20000010000 */
[----:B------:R-:W-:-:S04]  /*4050*/  HFMA2.MMA R208, -RZ, RZ, 0, 2.384185791015625e-07 ;  /* 0x00000004ffd07435 */ /* 0x000fc800000001ff */
[----:B------:R-:W-:Y:S02]  /*4060*/  MOV R209, R143 ;  /* 0x0000008f00d17202 */ /* 0x000fe40000000f00 */
[----:B------:R-:W-:-:S07]  /*4070*/  MOV R145, R207 ;  /* 0x000000cf00917202 */ /* 0x000fce0000000f00 */
[----:B------:R-:W-:Y:S05]  /*4080*/  WARPSYNC.COLLECTIVE R206, `(.L_x_2456) ;  /* 0x00000000ce087348 */ /* 0x000fea0003c00000 */
[----:B------:R0:W1:Y:S02]  /*4090*/  SHFL.DOWN P6, R207, R209, R208, R215 ;  /* 0x080000d0d1cf7389 */ /* 0x00006400000c00d7 */
[----:B01----:R-:W-:Y:S01]  /*40a0*/  ENDCOLLECTIVE ;  /* 0x000000000000791b */ /* 0x003fe20003800000 */
.L_x_2456:
[----:B------:R-:W-:-:S05]  /*40b0*/  FADD.FTZ R145, R144, R145 ;  /* 0x0000009190917221 */ /* 0x000fca0000010000 */
[----:B------:R-:W-:Y:S02]  /*40c0*/  MOV R209, R145 ;  /* 0x0000009100d17202 */ /* 0x000fe40000000f00 */
[----:B------:R-:W-:-:S07]  /*40d0*/  MOV R146, R207 ;  /* 0x000000cf00927202 */ /* 0x000fce0000000f00 */
[----:B------:R-:W-:Y:S05]  /*40e0*/  WARPSYNC.COLLECTIVE R206, `(.L_x_2457) ;  /* 0x00000000ce087348 */ /* 0x000fea0003c00000 */
[----:B------:R0:W1:Y:S02]  /*40f0*/  SHFL.DOWN P6, R207, R209, R208, R215 ;  /* 0x080000d0d1cf7389 */ /* 0x00006400000c00d7 */
[----:B01----:R-:W-:Y:S01]  /*4100*/  ENDCOLLECTIVE ;  /* 0x000000000000791b */ /* 0x003fe20003800000 */
.L_x_2457:
[----:B------:R-:W-:Y:S01]  /*4110*/  FADD.FTZ R146, R143, R146 ;  /* 0x000000928f927221 */ /* 0x000fe20000010000 */
[----:B------:R-:W-:-:S04]  /*4120*/  HFMA2.MMA R208, -RZ, RZ, 0, 1.1920928955078125e-07 ;  /* 0x00000002ffd07435 */ /* 0x000fc800000001ff */
[----:B------:R-:W-:Y:S02]  /*4130*/  MOV R209, R146 ;  /* 0x0000009200d17202 */ /* 0x000fe40000000f00 */
[----:B------:R-:W-:-:S07]  /*4140*/  MOV R186, R207 ;  /* 0x000000cf00ba7202 */ /* 0x000fce0000000f00 */
[----:B------:R-:W-:Y:S05]  /*4150*/  WARPSYNC.COLLECTIVE R206, `(.L_x_2458) ;  /* 0x00000000ce087348 */ /* 0x000fea0003c00000 */
[----:B------:R0:W1:Y:S02]  /*4160*/  SHFL.DOWN P6, R207, R209, R208, R215 ;  /* 0x080000d0d1cf7389 */ /* 0x00006400000c00d7 */
[----:B01----:R-:W-:Y:S01]  /*4170*/  ENDCOLLECTIVE ;  /* 0x000000000000791b */ /* 0x003fe20003800000 */
.L_x_2458:
[----:B------:R-:W-:-:S05]  /*4180*/  FADD.FTZ R186, R145, R186 ;  /* 0x000000ba91ba7221 */ /* 0x000fca0000010000 */
[----:B------:R-:W-:Y:S02]  /*4190*/  MOV R209, R186 ;  /* 0x000000ba00d17202 */ /* 0x000fe40000000f00 */
[----:B------:R-:W-:-:S07]  /*41a0*/  MOV R147, R207 ;  /* 0x000000cf00937202 */ /* 0x000fce0000000f00 */
[----:B------:R-:W-:Y:S05]  /*41b0*/  WARPSYNC.COLLECTIVE R206, `(.L_x_2459) ;  /* 0x00000000ce087348 */ /* 0x000fea0003c00000 */
[----:B------:R0:W1:Y:S02]  /*41c0*/  SHFL.DOWN P6, R207, R209, R208, R215 ;  /* 0x080000d0d1cf7389 */ /* 0x00006400000c00d7 */
[----:B01----:R-:W-:Y:S01]  /*41d0*/  ENDCOLLECTIVE ;  /* 0x000000000000791b */ /* 0x003fe20003800000 */
.L_x_2459:
[----:B------:R-:W-:Y:S01]  /*41e0*/  FADD.FTZ R147, R146, R147 ;  /* 0x0000009392937221 */ /* 0x000fe20000010000 */
[----:B------:R-:W-:-:S04]  /*41f0*/  HFMA2.MMA R208, -RZ, RZ, 0, 5.9604644775390625e-08 ;  /* 0x00000001ffd07435 */ /* 0x000fc800000001ff */
[----:B------:R-:W-:Y:S02]  /*4200*/  MOV R209, R147 ;  /* 0x0000009300d17202 */ /* 0x000fe40000000f00 */
[----:B------:R-:W-:-:S07]  /*4210*/  MOV R187, R207 ;  /* 0x000000cf00bb7202 */ /* 0x000fce0000000f00 */
[----:B------:R-:W-:Y:S05]  /*4220*/  WARPSYNC.COLLECTIVE R206, `(.L_x_2460) ;  /* 0x00000000ce087348 */ /* 0x000fea0003c00000 */
[----:B------:R0:W1:Y:S02]  /*4230*/  SHFL.DOWN P6, R207, R209, R208, R215 ;  /* 0x080000d0d1cf7389 */ /* 0x00006400000c00d7 */
[----:B01----:R-:W-:Y:S01]  /*4240*/  ENDCOLLECTIVE ;  /* 0x000000000000791b */ /* 0x003fe20003800000 */
.L_x_2460:
[----:B------:R-:W-:-:S05]  /*4250*/  FADD.FTZ R187, R186, R187 ;  /* 0x000000bbbabb7221 */ /* 0x000fca0000010000 */
[----:B------:R-:W-:Y:S02]  /*4260*/  MOV R209, R187 ;  /* 0x000000bb00d17202 */ /* 0x000fe40000000f00 */
[----:B------:R-:W-:-:S07]  /*4270*/  MOV R142, R207 ;  /* 0x000000cf008e7202 */ /* 0x000fce0000000f00 */
[----:B------:R-:W-:Y:S05]  /*4280*/  WARPSYNC.COLLECTIVE R206, `(.L_x_2461) ;  /* 0x00000000ce087348 */ /* 0x000fea0003c00000 */
[----:B------:R0:W1:Y:S02]  /*4290*/  SHFL.DOWN P6, R207, R209, R208, R215 ;  /* 0x080000d0d1cf7389 */ /* 0x00006400000c00d7 */
[----:B01----:R-:W-:Y:S01]  /*42a0*/  ENDCOLLECTIVE ;  /* 0x000000000000791b */ /* 0x003fe20003800000 */
.L_x_2461:
[----:B------:R-:W-:Y:S01]  /*42b0*/  MOV R144, R207 ;  /* 0x000000cf00907202 */ /* 0x000fe20000000f00 */
[----:B------:R-:W-:Y:S06]  /*42c0*/  BRA `(.L_x_2462) ;  /* 0xffffffe000bc7947 */ /* 0x000fec000383ffff */
.L_x_2463:
        /* <DEDUP_REMOVED lines=11> */
.L_x_3949:


//--------------------- .text._ZN10layer_norm31ln_parallel_residual_bwd_kernelINS_13Kernel_traitsI6__halfS2_fS2_fjLj2560ELj1ELj1ELj4ELj8ENS_18Kernel_traits_baseILj2560ES2_S2_fS2_fjLj128EEEEELb0ELb0ELb1EEEvNS_9BwdParamsE --------------------------
	.section	.text._ZN10layer_norm31ln_parallel_residual_bwd_kernelINS_13Kernel_traitsI6__halfS2_fS2_fjLj2560ELj1ELj1ELj4ELj8ENS_18Kernel_traits_baseILj2560ES2_S2_fS2_fjLj128EEEEELb0ELb0ELb1EEEvNS_9BwdParamsE,"ax",@progbits
	.align	128
        .global         _ZN10layer_norm31ln_parallel_residual_bwd_kernelINS_13Kernel_traitsI6__halfS2_fS2_fjLj2560ELj1ELj1ELj4ELj8ENS_18Kernel_traits_baseILj2560ES2_S2_fS2_fjLj128EEEEELb0ELb0ELb1EEEvNS_9BwdParamsE
        .type           _ZN10layer_norm31ln_parallel_residual_bwd_kernelINS_13Kernel_traitsI6__halfS2_fS2_fjLj2560ELj1ELj1ELj4ELj8ENS_18Kernel_traits_baseILj2560ES2_S2_fS2_fjLj128EEEEELb0ELb0ELb1EEEvNS_9BwdParamsE,@function
        .size           _ZN10layer_norm31ln_parallel_residual_bwd_kernelINS_13Kernel_traitsI6__halfS2_fS2_fjLj2560ELj1ELj1ELj4ELj8ENS_18Kernel_traits_baseILj2560ES2_S2_fS2_fjLj128EEEEELb0ELb0ELb1EEEvNS_9BwdParamsE,(.L_x_3950 - _ZN10layer_norm31ln_parallel_residual_bwd_kernelINS_13Kernel_traitsI6__halfS2_fS2_fjLj2560ELj1ELj1ELj4ELj8ENS_18Kernel_traits_baseILj2560ES2_S2_fS2_fjLj128EEEEELb0ELb0ELb1EEEvNS_9BwdParamsE)
        .other          _ZN10layer_norm31ln_parallel_residual_bwd_kernelINS_13Kernel_traitsI6__halfS2_fS2_fjLj2560ELj1ELj1ELj4ELj8ENS_18Kernel_traits_baseILj2560ES2_S2_fS2_fjLj128EEEEELb0ELb0ELb1EEEvNS_9BwdParamsE,@"STO_CUDA_ENTRY STV_DEFAULT"
_ZN10layer_norm31ln_parallel_residual_bwd_kernelINS_13Kernel_traitsI6__halfS2_fS2_fjLj2560ELj1ELj1ELj4ELj8ENS_18Kernel_traits_baseILj2560ES2_S2_fS2_fjLj128EEEEELb0ELb0ELb1EEEvNS_9BwdParamsE:
.text._ZN10layer_norm31ln_parallel_residual_bwd_kernelINS_13Kernel_traitsI6__halfS2_fS2_fjLj2560ELj1ELj1ELj4ELj8ENS_18Kernel_traits_baseILj2560ES2_S2_fS2_fjLj128EEEEELb0ELb0ELb1EEEvNS_9BwdParamsE:
        /* <DEDUP_REMOVED lines=56> */
.L_x_2464:
        /* <DEDUP_REMOVED lines=20> */
[----:B------:R-:W-:Y:S01]  /*04c0*/  ULDC.U8 UR4, c[0x0][0x2a0] ;  /* 0x0000a80000047ab9 */ /* 0x000fe20000000000 */
[----:B------:R-:W-:Y:S01]  /*04d0*/  HFMA2.MMA R210, -RZ, RZ, 0, 5.9604644775390625e-08 ;  /* 0x00000001ffd27435 */ /* 0x000fe200000001ff */
[----:B0-----:R-:W-:Y:S01]  /*04e0*/  CS2R R2, SRZ ;  /* 0x0000000000027805 */ /* 0x001fe2000001ff00 */
[----:B------:R-:W-:Y:S01]  /*04f0*/  HFMA2.MMA R175, -RZ, RZ, 0, 0 ;  /* 0x00000000ffaf7435 */ /* 0x000fe200000001ff */
[----:B------:R-:W-:-:S02]  /*0500*/  ISETP.NE.AND.EX P0, PT, RZ, UR5, PT, P0 ;  /* 0x00000005ff007c0c */ /* 0x000fc4000bf05300 */
[----:B------:R-:W-:Y:S02]  /*0510*/  CS2R R118, SRZ ;  /* 0x0000000000767805 */ /* 0x000fe4000001ff00 */
[----:B------:R-:W-:Y:S02]  /*0520*/  CS2R R122, SRZ ;  /* 0x00000000007a7805 */ /* 0x000fe4000001ff00 */
[----:B------:R-:W-:Y:S02]  /*0530*/  CS2R R110, SRZ ;  /* 0x00000000006e7805 */ /* 0x000fe4000001ff00 */
[----:B-1----:R-:W-:Y:S02]  /*0540*/  CS2R R4, SRZ ;  /* 0x0000000000047805 */ /* 0x002fe4000001ff00 */
        /* <DEDUP_REMOVED lines=19> */
[----:B------:R-:W-:-:S02]  /*0680*/  CS2R R38, SRZ ;  /* 0x0000000000267805 */ /* 0x000fc4000001ff00 */
[----:B------:R-:W-:Y:S02]  /*0690*/  CS2R R40, SRZ ;  /* 0x0000000000287805 */ /* 0x000fe4000001ff00 */
[----:B------:R-:W-:Y:S02]  /*06a0*/  CS2R R42, SRZ ;  /* 0x00000000002a7805 */ /* 0x000fe4000001ff00 */
[----:B------:R-:W-:Y:S02]  /*06b0*/  CS2R R44, SRZ ;  /* 0x00000000002c7805 */ /* 0x000fe4000001ff00 */
[----:B------:R-:W-:Y:S02]  /*06c0*/  CS2R R46, SRZ ;  /* 0x00000000002e7805 */ /* 0x000fe4000001ff00 */
[----:B------:R-:W-:Y:S02]  /*06d0*/  CS2R R48, SRZ ;  /* 0x0000000000307805 */ /* 0x000fe4000001ff00 */
[----:B------:R-:W-:-:S02]  /*06e0*/  LOP3.LUT R178, R0, 0x7f, RZ, 0xc0, !PT ;  /* 0x0000007f00b27812 */ /* 0x000fc400078ec0ff */
[----:B------:R-:W-:Y:S02]  /*06f0*/  MOV R208, UR4 ;  /* 0x0000000400d07c02 */ /* 0x000fe40008000f00 */
        /* <DEDUP_REMOVED lines=70> */
.L_x_2473:
        /* <DEDUP_REMOVED lines=59> */
[----:B------:R-:W-:-:S05]  /*0f10*/  @P0 IMAD.WIDE.U32 R162, R205, 0x10, R162 ;  /* 0x00000010cda20825 */ /* 0x000fca00078e00a2 */
[----:B------:R3:W5:Y:S01]  /*0f20*/  @P0 LDG.E.128 R60, desc[UR6][R162.64] ;  /* 0x00000006a23c0981 */ /* 0x000762000c1e1d00 */
[----:B------:R-:W-:-:S05]  /*0f30*/  @P0 IMAD.WIDE.U32 R160, R199, 0x10, R160 ;  /* 0x00000010c7a00825 */ /* 0x000fca00078e00a0 */
[----:B------:R3:W5:Y:S01]  /*0f40*/  @P0 LDG.E.128 R64, desc[UR6][R160.64] ;  /* 0x00000006a0400981 */ /* 0x000762000c1e1d00 */
[----:B------:R-:W-:Y:S01]  /*0f50*/  UMOV UR4, 0xffffffff ;  /* 0xffffffff00047882 */ /* 0x000fe20000000000 */
[----:B------:R-:W-:Y:S02]  /*0f60*/  IADD3 R202, R202, UR10, RZ ;  /* 0x0000000acaca7c10 */ /* 0x000fe4000fffe0ff */
[----:B------:R-:W-:Y:S02]  /*0f70*/  LOP3.LUT P1, RZ, R0, 0x1f, RZ, 0xc0, !PT ;  /* 0x0000001f00ff7812 */ /* 0x000fe4000782c0ff */
[----:B------:R-:W-:Y:S02]  /*0f80*/  ISETP.GE.AND P5, PT, R202, UR11, PT ;  /* 0x0000000bca007c0c */ /* 0x000fe4000bfa6270 */
        /* <DEDUP_REMOVED lines=8> */
[----:B------:R-:W-:-:S02]  /*1010*/  MOV R78, R136 ;  /* 0x00000088004e7202 */ /* 0x000fc40000000f00 */
[--C-:B------:R-:W-:Y:S02]  /*1020*/  SHF.R.U64 R135, R136, 0x10, R137.reuse ;  /* 0x0000001088877819 */ /* 0x100fe40000001289 */
[----:B------:R-:W-:Y:S02]  /*1030*/  MOV R79, R137 ;  /* 0x00000089004f7202 */ /* 0x000fe40000000f00 */
[----:B------:R-:W-:Y:S01]  /*1040*/  SHF.R.U32.HI R137, RZ, 0x10, R137 ;  /* 0x00000010ff897819 */ /* 0x000fe20000011689 */
[----:B------:R-:W-:Y:S01]  /*1050*/  HADD2.F32 R78, -RZ, R78.H0_H0 ;  /* 0x2000004eff4e7230 */ /* 0x000fe20000004100 */
[----:B------:R-:W-:Y:S01]  /*1060*/  MOV R76, R134 ;  /* 0x00000086004c7202 */ /* 0x000fe20000000f00 */
[----:B------:R-:W-:Y:S02]  /*1070*/  HADD2.F32 R135, -RZ, R135.H0_H0 ;  /* 0x20000087ff877230 */ /* 0x000fe40000004100 */
[C---:B------:R-:W-:Y:S01]  /*1080*/  FMUL.FTZ R134, R204.reuse, R211 ;  /* 0x000000d3cc867220 */ /* 0x040fe20000410000 */
[----:B------:R-:W-:Y:S01]  /*1090*/  FMUL.FTZ R158, R204, R213 ;  /* 0x000000d5cc9e7220 */ /* 0x000fe20000410000 */
[----:B------:R-:W-:-:S02]  /*10a0*/  HADD2.F32 R137, -RZ, R137.H0_H0 ;  /* 0x20000089ff897230 */ /* 0x000fc40000004100 */
[----:B------:R-:W-:Y:S01]  /*10b0*/  FMUL.FTZ R154, R204, R217 ;  /* 0x000000d9cc9a7220 */ /* 0x000fe20000410000 */
[----:B------:R-:W-:Y:S02]  /*10c0*/  HADD2.F32 R76, -RZ, R76.H0_H0 ;  /* 0x2000004cff4c7230 */ /* 0x000fe40000004100 */
[-C--:B------:R-:W-:Y:S01]  /*10d0*/  FFMA.FTZ R123, R134, R78.reuse, R123 ;  /* 0x0000004e867b7223 */ /* 0x080fe2000001007b */
[----:B------:R-:W-:Y:S01]  /*10e0*/  FADD.FTZ R122, R78, R122 ;  /* 0x0000007a4e7a7221 */ /* 0x000fe20000010000 */
[-C--:B------:R-:W-:Y:S01]  /*10f0*/  FFMA.FTZ R119, R158, R135.reuse, R119 ;  /* 0x000000879e777223 */ /* 0x080fe20000010077 */
[----:B------:R-:W-:Y:S01]  /*1100*/  FADD.FTZ R118, R135, R118 ;  /* 0x0000007687767221 */ /* 0x000fe20000010000 */
[----:B------:R-:W-:Y:S01]  /*1110*/  FMUL.FTZ R136, R189, R135 ;  /* 0x00000087bd887220 */ /* 0x000fe20000410000 */
[----:B------:R-:W-:Y:S01]  /*1120*/  FMUL.FTZ R78, R165, R78 ;  /* 0x0000004ea54e7220 */ /* 0x000fe20000410000 */
[----:B------:R-:W-:Y:S02]  /*1130*/  HADD2.F32 R135, -RZ, R159.H0_H0 ;  /* 0x2000009fff877230 */ /* 0x000fe40000004100 */
[-C--:B------:R-:W-:Y:S01]  /*1140*/  FFMA.FTZ R111, R154, R137.reuse, R111 ;  /* 0x000000899a6f7223 */ /* 0x080fe2000001006f */
[----:B------:R-:W-:Y:S01]  /*1150*/  FADD.FTZ R110, R137, R110 ;  /* 0x0000006e896e7221 */ /* 0x000fe20000010000 */
[----:B------:R-:W-:Y:S01]  /*1160*/  FMUL.FTZ R137, R190, R137 ;  /* 0x00000089be897220 */ /* 0x000fe20000410000 */
[----:B0-----:R-:W-:Y:S01]  /*1170*/  FFMA.FTZ R157, R125, R76, R78 ;  /* 0x0000004c7d9d7223 */ /* 0x001fe2000001004e */
[----:B------:R-:W-:-:S02]  /*1180*/  HADD2.F32 R79, -RZ, R79.H0_H0 ;  /* 0x2000004fff4f7230 */ /* 0x000fc40000004100 */
[----:B------:R-:W-:Y:S01]  /*1190*/  FMUL.FTZ R156, R204, R215 ;  /* 0x000000d7cc9c7220 */ /* 0x000fe20000410000 */
[-C--:B------:R-:W-:Y:S01]  /*11a0*/  FFMA.FTZ R113, R154, R135.reuse, R113 ;  /* 0x000000879a717223 */ /* 0x080fe20000010071 */
[----:B------:R-:W-:Y:S01]  /*11b0*/  FADD.FTZ R112, R135, R112 ;  /* 0x0000007087707221 */ /* 0x000fe20000010000 */
[----:B------:R-:W-:Y:S01]  /*11c0*/  MOV R78, R140 ;  /* 0x0000008c004e7202 */ /* 0x000fe20000000f00 */
[----:B------:R-:W-:Y:S01]  /*11d0*/  FFMA.FTZ R135, R180, R135, R137 ;  /* 0x00000087b4877223 */ /* 0x000fe20000010089 */
[----:B------:R-:W-:Y:S02]  /*11e0*/  HADD2.F32 R155, -RZ, R155.H0_H0 ;  /* 0x2000009bff9b7230 */ /* 0x000fe40000004100 */
[----:B------:R-:W-:Y:S01]  /*11f0*/  FADD.FTZ R137, -R208, R80 ;  /* 0x00000050d0897221 */ /* 0x000fe20000010100 */
[----:B------:R-:W-:Y:S01]  /*1200*/  FFMA.FTZ R175, R134, R76, R175 ;  /* 0x0000004c86af7223 */ /* 0x000fe200000100af */
[----:B------:R-:W-:Y:S01]  /*1210*/  FADD.FTZ R124, R76, R124 ;  /* 0x0000007c4c7c7221 */ /* 0x000fe20000010000 */
[----:B------:R-:W-:-:S02]  /*1220*/  HADD2.F32 R77, -RZ, R77.H0_H0 ;  /* 0x2000004dff4d7230 */ /* 0x000fc40000004100 */
[-C--:B------:R-:W-:Y:S01]  /*1230*/  FFMA.FTZ R115, R156, R79.reuse, R115 ;  /* 0x0000004f9c737223 */ /* 0x080fe20000010073 */
[----:B------:R-:W-:Y:S01]  /*1240*/  FADD.FTZ R114, R79, R114 ;  /* 0x000000724f727221 */ /* 0x000fe20000010000 */
[----:B------:R-:W-:Y:S01]  /*1250*/  FMUL.FTZ R79, R166, R79 ;  /* 0x0000004fa64f7220 */ /* 0x000fe20000410000 */
[----:B------:R-:W-:Y:S01]  /*1260*/  MOV R76, R138 ;  /* 0x0000008a004c7202 */ /* 0x000fe20000000f00 */
[----:B------:R-:W-:Y:S01]  /*1270*/  HADD2.F32 R78, -RZ, R78.H0_H0 ;  /* 0x2000004eff4e7230 */ /* 0x000fe20000004100 */
[----:B------:R-:W-:Y:S01]  /*1280*/  SHF.R.U64 R159, R138, 0x10, R139 ;  /* 0x000000108a9f7819 */ /* 0x000fe2000000128b */
[----:B------:R-:W-:Y:S01]  /*1290*/  FMUL.FTZ R138, R204, R137 ;  /* 0x00000089cc8a7220 */ /* 0x000fe20000410000 */
[-C--:B------:R-:W-:Y:S01]  /*12a0*/  FFMA.FTZ R121, R158, R155.reuse, R121 ;  /* 0x0000009b9e797223 */ /* 0x080fe20000010079 */
[----:B------:R-:W-:Y:S01]  /*12b0*/  FADD.FTZ R120, R155, R120 ;  /* 0x000000789b787221 */ /* 0x000fe20000010000 */
[----:B------:R-:W-:Y:S01]  /*12c0*/  FFMA.FTZ R155, R179, R155, R136 ;  /* 0x0000009bb39b7223 */ /* 0x000fe20000010088 */
[----:B---3--:R-:W-:Y:S01]  /*12d0*/  FADD.FTZ R163, -R208, R82 ;  /* 0x00000052d0a37221 */ /* 0x008fe20000010100 */
[----:B------:R-:W-:Y:S01]  /*12e0*/  FFMA.FTZ R136, R126, R77, R79 ;  /* 0x0000004d7e887223 */ /* 0x000fe2000001004f */
[----:B------:R-:W-:Y:S01]  /*12f0*/  FADD.FTZ R81, -R208, R81 ;  /* 0x00000051d0517221 */ /* 0x000fe20000010100 */
[----:B------:R-:W-:Y:S01]  /*1300*/  SHF.R.U32.HI R82, RZ, 0x10, R141 ;  /* 0x00000010ff527819 */ /* 0x000fe2000001168d */
[----:B------:R-:W-:Y:S01]  /*1310*/  HADD2.F32 R76, -RZ, R76.H0_H0 ;  /* 0x2000004cff4c7230 */ /* 0x000fe20000004100 */
[----:B------:R-:W-:Y:S01]  /*1320*/  MOV R79, R141 ;  /* 0x0000008d004f7202 */ /* 0x000fe20000000f00 */
[-C--:B------:R-:W-:Y:S01]  /*1330*/  FFMA.FTZ R107, R138, R78.reuse, R107 ;  /* 0x0000004e8a6b7223 */ /* 0x080fe2000001006b */
[----:B------:R-:W-:Y:S01]  /*1340*/  FADD.FTZ R106, R78, R106 ;  /* 0x0000006a4e6a7221 */ /* 0x000fe20000010000 */
[----:B------:R-:W-:Y:S01]  /*1350*/  FFMA.FTZ R117, R156, R77, R117 ;  /* 0x0000004d9c757223 */ /* 0x000fe20000010075 */
[----:B------:R-:W-:Y:S01]  /*1360*/  FADD.FTZ R116, R77, R116 ;  /* 0x000000744d747221 */ /* 0x000fe20000010000 */
[----:B------:R-:W-:Y:S01]  /*1370*/  FADD.FTZ R83, -R208, R83 ;  /* 0x00000053d0537221 */ /* 0x000fe20000010100 */
[----:B------:R-:W-:Y:S01]  /*1380*/  FMUL.FTZ R78, R167, R78 ;  /* 0x0000004ea74e7220 */ /* 0x000fe20000410000 */
[----:B------:R-:W-:Y:S01]  /*1390*/  MOV R77, R139 ;  /* 0x0000008b004d7202 */ /* 0x000fe20000000f00 */
[----:B------:R-:W-:Y:S01]  /*13a0*/  FMUL.FTZ R206, R204, R81 ;  /* 0x00000051ccce7220 */ /* 0x000fe20000410000 */
[----:B------:R-:W-:Y:S01]  /*13b0*/  SHF.R.U32.HI R139, RZ, 0x10, R139 ;  /* 0x00000010ff8b7819 */ /* 0x000fe2000001168b */
[----:B------:R-:W-:-:S02]  /*13c0*/  HADD2.F32 R81, -RZ, R82.H0_H0 ;  /* 0x20000052ff517230 */ /* 0x000fc40000004100 */
[----:B------:R-:W-:Y:S01]  /*13d0*/  FFMA.FTZ R161, R127, R76, R78 ;  /* 0x0000004c7fa17223 */ /* 0x000fe2000001004e */
[----:B------:R-:W-:Y:S01]  /*13e0*/  FMUL.FTZ R160, R204, R83 ;  /* 0x00000053cca07220 */ /* 0x000fe20000410000 */
[----:B------:R-:W-:Y:S01]  /*13f0*/  HADD2.F32 R79, -RZ, R79.H0_H0 ;  /* 0x2000004fff4f7230 */ /* 0x000fe20000004100 */
[----:B------:R-:W-:Y:S01]  /*1400*/  SHF.R.U64 R80, R140, 0x10, R141 ;  /* 0x000000108c507819 */ /* 0x000fe2000000128d */
[----:B------:R-:W-:Y:S01]  /*1410*/  FMUL.FTZ R162, R204, R163 ;  /* 0x000000a3cca27220 */ /* 0x000fe20000410000 */
[----:B------:R-:W-:Y:S01]  /*1420*/  MOV R78, R144 ;  /* 0x00000090004e7202 */ /* 0x000fe20000000f00 */
[----:B------:R-:W-:Y:S02]  /*1430*/  HADD2.F32 R139, -RZ, R139.H0_H0 ;  /* 0x2000008bff8b7230 */ /* 0x000fe40000004100 */
[----:B------:R-:W-:Y:S01]  /*1440*/  FFMA.FTZ R109, R138, R76, R109 ;  /* 0x0000004c8a6d7223 */ /* 0x000fe2000001006d */
[----:B------:R-:W-:Y:S01]  /*1450*/  FADD.FTZ R108, R76, R108 ;  /* 0x0000006c4c6c7221 */ /* 0x000fe20000010000 */
[----:B------:R-:W-:Y:S01]  /*1460*/  FFMA.FTZ R51, R160, R81, R51 ;  /* 0x00000051a0337223 */ /* 0x000fe20000010033 */
[----:B------:R-:W-:Y:S01]  /*1470*/  FADD.FTZ R50, R81, R50 ;  /* 0x0000003251327221 */ /* 0x000fe20000010000 */
[----:B------:R-:W-:-:S02]  /*1480*/  HADD2.F32 R77, -RZ, R77.H0_H0 ;  /* 0x2000004dff4d7230 */ /* 0x000fc40000004100 */
[----:B------:R-:W-:Y:S01]  /*1490*/  FFMA.FTZ R99, R162, R79, R99 ;  /* 0x0000004fa2637223 */ /* 0x000fe20000010063 */
[----:B------:R-:W-:Y:S01]  /*14a0*/  FADD.FTZ R98, R79, R98 ;  /* 0x000000624f627221 */ /* 0x000fe20000010000 */
[----:B------:R-:W-:Y:S01]  /*14b0*/  FMUL.FTZ R81, R192, R81 ;  /* 0x00000051c0517220 */ /* 0x000fe20000410000 */
[----:B------:R-:W-:Y:S01]  /*14c0*/  MOV R76, R142 ;  /* 0x0000008e004c7202 */ /* 0x000fe20000000f00 */
[----:B------:R-:W-:Y:S02]  /*14d0*/  HADD2.F32 R80, -RZ, R80.H0_H0 ;  /* 0x20000050ff507230 */ /* 0x000fe40000004100 */
[----:B------:R-:W-:Y:S01]  /*14e0*/  FMUL.FTZ R79, R168, R79 ;  /* 0x0000004fa84f7220 */ /* 0x000fe20000410000 */
[----:B------:R-:W-:Y:S02]  /*14f0*/  HADD2.F32 R78, -RZ, R78.H0_H0 ;  /* 0x2000004eff4e7230 */ /* 0x000fe40000004100 */
[----:B------:R-:W-:Y:S01]  /*1500*/  FADD.FTZ R163, -R208, R84 ;  /* 0x00000054d0a37221 */ /* 0x000fe20000010100 */
[-C--:B------:R-:W-:Y:S01]  /*1510*/  FFMA.FTZ R97, R160, R139.reuse, R97 ;  /* 0x0000008ba0617223 */ /* 0x080fe20000010061 */
[----:B------:R-:W-:Y:S01]  /*1520*/  FADD.FTZ R96, R139, R96 ;  /* 0x000000608b607221 */ /* 0x000fe20000010000 */
[----:B------:R-:W-:Y:S01]  /*1530*/  FFMA.FTZ R139, R182, R139, R81 ;  /* 0x0000008bb68b7223 */ /* 0x000fe20000010051 */
[----:B------:R-:W-:-:S02]  /*1540*/  HADD2.F32 R159, -RZ, R159.H0_H0 ;  /* 0x2000009fff9f7230 */ /* 0x000fc40000004100 */
[----:B------:R-:W-:Y:S01]  /*1550*/  FFMA.FTZ R140, R128, R77, R79 ;  /* 0x0000004d808c7223 */ /* 0x000fe2000001004f */
[----:B------:R-:W-:Y:S01]  /*1560*/  SHF.R.U64 R81, R144, 0x10, R145 ;  /* 0x0000001090517819 */ /* 0x000fe20000001291 */
[----:B------:R-:W-:Y:S02]  /*1570*/  HADD2.F32 R76, -RZ, R76.H0_H0 ;  /* 0x2000004cff4c7230 */ /* 0x000fe40000004100 */
[----:B------:R-:W-:Y:S01]  /*1580*/  FFMA.FTZ R103, R206, R80, R103 ;  /* 0x00000050ce677223 */ /* 0x000fe20000010067 */
[----:B------:R-:W-:Y:S01]  /*1590*/  FADD.FTZ R102, R80, R102 ;  /* 0x0000006650667221 */ /* 0x000fe20000010000 */
[----:B------:R-:W-:Y:S01]  /*15a0*/  MOV R79, R145 ;  /* 0x00000091004f7202 */ /* 0x000fe20000000f00 */
[----:B------:R-:W-:Y:S01]  /*15b0*/  FMUL.FTZ R163, R204, R163 ;  /* 0x000000a3cca37220 */ /* 0x000fe20000410000 */
        /* <DEDUP_REMOVED lines=11> */
[----:B------:R-:W-:Y:S01]  /*1670*/  SHF.R.U32.HI R137, RZ, 0x10, R143 ;  /* 0x00000010ff897819 */ /* 0x000fe2000001168f */
[----:B------:R-:W-:-:S02]  /*1680*/  HADD2.F32 R76, -RZ, R79.H0_H0 ;  /* 0x2000004fff4c7230 */ /* 0x000fc40000004100 */
[----:B------:R-:W-:Y:S01]  /*1690*/  FFMA.FTZ R101, R162, R77, R101 ;  /* 0x0000004da2657223 */ /* 0x000fe20000010065 */
[----:B------:R-:W-:Y:S01]  /*16a0*/  FADD.FTZ R100, R77, R100 ;  /* 0x000000644d647221 */ /* 0x000fe20000010000 */
[----:B------:R-:W-:Y:S01]  /*16b0*/  SHF.R.U64 R80, R142, 0x10, R143 ;  /* 0x000000108e507819 */ /* 0x000fe2000000128f */
[----:B------:R-:W-:Y:S01]  /*16c0*/  HADD2.F32 R79, -RZ, R82.H0_H0 ;  /* 0x20000052ff4f7230 */ /* 0x000fe20000004100 */
[----:B------:R-:W-:Y:S01]  /*16d0*/  MOV R77, R143 ;  /* 0x0000008f004d7202 */ /* 0x000fe20000000f00 */
[----:B------:R-:W-:Y:S02]  /*16e0*/  HADD2.F32 R81, -RZ, R81.H0_H0 ;  /* 0x20000051ff517230 */ /* 0x000fe40000004100 */
[----:B------:R-:W-:Y:S01]  /*16f0*/  FMUL.FTZ R142, R204, R87 ;  /* 0x00000057cc8e7220 */ /* 0x000fe20000410000 */
[----:B------:R-:W-:Y:S01]  /*1700*/  FADD.FTZ R83, -R208, R86 ;  /* 0x00000056d0537221 */ /* 0x000fe20000010100 */
[----:B------:R-:W-:Y:S01]  /*1710*/  FMUL.FTZ R214, R204, R85 ;  /* 0x00000055ccd67220 */ /* 0x000fe20000410000 */
[----:B------:R-:W-:-:S02]  /*1720*/  HADD2.F32 R137, -RZ, R137.H0_H0 ;  /* 0x20000089ff897230 */ /* 0x000fc40000004100 */
[----:B------:R-:W-:Y:S01]  /*1730*/  FFMA.FTZ R24, R163, R78, R24 ;  /* 0x0000004ea3187223 */ /* 0x000fe20000010018 */
[----:B------:R-:W-:Y:S02]  /*1740*/  HADD2.F32 R80, -RZ, R80.H0_H0 ;  /* 0x20000050ff507230 */ /* 0x000fe40000004100 */
[----:B------:R-:W-:Y:S01]  /*1750*/  FADD.FTZ R13, R78, R13 ;  /* 0x0000000d4e0d7221 */ /* 0x000fe20000010000 */
[----:B------:R-:W-:Y:S01]  /*1760*/  FFMA.FTZ R2, R142, R79, R2 ;  /* 0x0000004f8e027223 */ /* 0x000fe20000010002 */
[----:B------:R-:W-:Y:S01]  /*1770*/  FADD.FTZ R14, R79, R14 ;  /* 0x0000000e4f0e7221 */ /* 0x000fe20000010000 */
[----:B------:R-:W-:Y:S01]  /*1780*/  FMUL.FTZ R78, R193, R81 ;  /* 0x00000051c14e7220 */ /* 0x000fe20000410000 */
[----:B------:R-:W-:Y:S02]  /*1790*/  HADD2.F32 R77, -RZ, R77.H0_H0 ;  /* 0x2000004dff4d7230 */ /* 0x000fe40000004100 */
[----:B------:R-:W-:Y:S01]  /*17a0*/  FMUL.FTZ R79, R194, R79 ;  /* 0x0000004fc24f7220 */ /* 0x000fe20000410000 */
[----:B------:R-:W-:Y:S01]  /*17b0*/  FFMA.FTZ R25, R214, R81, R25 ;  /* 0x00000051d6197223 */ /* 0x000fe20000010019 */
[----:B------:R-:W-:Y:S01]  /*17c0*/  FADD.FTZ R12, R81, R12 ;  /* 0x0000000c510c7221 */ /* 0x000fe20000010000 */
[----:B------:R-:W-:Y:S01]  /*17d0*/  FMUL.FTZ R145, R204, R83 ;  /* 0x00000053cc917220 */ /* 0x000fe20000410000 */
[----:B------:R-:W-:Y:S01]  /*17e0*/  FMUL.FTZ R141, R170, R76 ;  /* 0x0000004caa8d7220 */ /* 0x000fe20000410000 */
[----:B------:R-:W-:Y:S01]  /*17f0*/  FADD.FTZ R81, -R208, R88 ;  /* 0x00000058d0517221 */ /* 0x000fe20000010100 */
[----:B------:R-:W-:Y:S01]  /*1800*/  SHF.R.U32.HI R82, RZ, 0x10, R149 ;  /* 0x00000010ff527819 */ /* 0x000fe20000011695 */
[-C--:B------:R-:W-:Y:S01]  /*1810*/  FFMA.FTZ R47, R142, R137.reuse, R47 ;  /* 0x000000898e2f7223 */ /* 0x080fe2000001002f */
[----:B------:R-:W-:Y:S01]  /*1820*/  FADD.FTZ R35, R137, R35 ;  /* 0x0000002389237221 */ /* 0x000fe20000010000 */
[----:B------:R-:W-:Y:S01]  /*1830*/  FADD.FTZ R89, -R208, R89 ;  /* 0x00000059d0597221 */ /* 0x000fe20000010100 */
        /* <DEDUP_REMOVED lines=12> */
[--C-:B------:R-:W-:Y:S01]  /*1900*/  SHF.R.U64 R90, R146, 0x10, R147.reuse ;  /* 0x00000010925a7819 */ /* 0x100fe20000001293 */
[----:B------:R-:W-:Y:S01]  /*1910*/  HADD2.F32 R81, -RZ, R82.H0_H0 ;  /* 0x20000052ff517230 */ /* 0x000fe20000004100 */
[----:B------:R-:W-:Y:S02]  /*1920*/  MOV R77, R147 ;  /* 0x00000093004d7202 */ /* 0x000fe40000000f00 */
[----:B------:R-:W-:Y:S01]  /*1930*/  SHF.R.U32.HI R86, RZ, 0x10, R147 ;  /* 0x00000010ff567819 */ /* 0x000fe20000011693 */
[C---:B------:R-:W-:Y:S01]  /*1940*/  FMUL.FTZ R147, R204.reuse, R89 ;  /* 0x00000059cc937220 */ /* 0x040fe20000410000 */
[----:B------:R-:W-:Y:S01]  /*1950*/  FMUL.FTZ R89, R204, R85 ;  /* 0x00000055cc597220 */ /* 0x000fe20000410000 */
[----:B------:R-:W-:Y:S02]  /*1960*/  FADD.FTZ R18, R81, R18 ;  /* 0x0000001251127221 */ /* 0x000fe40000010000 */
[----:B------:R-:W-:-:S02]  /*1970*/  HADD2.F32 R86, -RZ, R86.H0_H0 ;  /* 0x20000056ff567230 */ /* 0x000fc40000004100 */
[CC--:B------:R-:W-:Y:S01]  /*1980*/  FFMA.FTZ R6, R89.reuse, R81.reuse, R6 ;  /* 0x0000005159067223 */ /* 0x0c0fe20000010006 */
[----:B------:R-:W-:Y:S02]  /*1990*/  FMUL.FTZ R81, R196, R81 ;  /* 0x00000051c4517220 */ /* 0x000fe40000410000 */
[-C--:B------:R-:W-:Y:S01]  /*19a0*/  FFMA.FTZ R43, R89, R86.reuse, R43 ;  /* 0x00000056592b7223 */ /* 0x080fe2000001002b */
[----:B------:R-:W-:Y:S01]  /*19b0*/  FADD.FTZ R31, R86, R31 ;  /* 0x0000001f561f7221 */ /* 0x000fe20000010000 */
[----:B------:R-:W-:Y:S01]  /*19c0*/  FFMA.FTZ R86, R186, R86, R81 ;  /* 0x00000056ba567223 */ /* 0x000fe20000010051 */
[----:B------:R-:W-:Y:S01]  /*19d0*/  MOV R81, R150 ;  /* 0x0000009600517202 */ /* 0x000fe20000000f00 */
[----:B------:R-:W-:Y:S01]  /*19e0*/  FMUL.FTZ R91, R204, R83 ;  /* 0x00000053cc5b7220 */ /* 0x000fe20000410000 */
[----:B------:R-:W-:Y:S01]  /*19f0*/  MOV R78, R148 ;  /* 0x00000094004e7202 */ /* 0x000fe20000000f00 */
[----:B------:R-:W-:Y:S01]  /*1a00*/  FADD.FTZ R83, -R208, R92 ;  /* 0x0000005cd0537221 */ /* 0x000fe20000010100 */
[----:B------:R-:W-:Y:S01]  /*1a10*/  FFMA.FTZ R3, R145, R76, R3 ;  /* 0x0000004c91037223 */ /* 0x000fe20000010003 */
[----:B------:R-:W-:Y:S01]  /*1a20*/  FADD.FTZ R15, R76, R15 ;  /* 0x0000000f4c0f7221 */ /* 0x000fe20000010000 */
[----:B------:R-:W-:-:S02]  /*1a30*/  HADD2.F32 R84, -RZ, R81.H0_H0 ;  /* 0x20000051ff547230 */ /* 0x000fc40000004100 */
[----:B------:R-:W-:Y:S01]  /*1a40*/  FADD.FTZ R92, RZ, R157 ;  /* 0x0000009dff5c7221 */ /* 0x000fe20000010000 */
[----:B------:R-:W-:Y:S01]  /*1a50*/  MOV R76, R146 ;  /* 0x00000092004c7202 */ /* 0x000fe20000000f00 */
[----:B------:R-:W-:Y:S01]  /*1a60*/  FFMA.FTZ R81, R134, R157, RZ ;  /* 0x0000009d86517223 */ /* 0x000fe200000100ff */
[----:B------:R-:W-:Y:S02]  /*1a70*/  HADD2.F32 R78, -RZ, R78.H0_H0 ;  /* 0x2000004eff4e7230 */ /* 0x000fe40000004100 */
[----:B------:R-:W-:Y:S01]  /*1a80*/  FMUL.FTZ R148, R204, R83 ;  /* 0x00000053cc947220 */ /* 0x000fe20000410000 */
[----:B------:R-:W-:Y:S01]  /*1a90*/  FADD.FTZ R83, R155, R92 ;  /* 0x0000005c9b537221 */ /* 0x000fe20000010000 */
[----:B------:R-:W-:Y:S01]  /*1aa0*/  FFMA.FTZ R81, R158, R155, R81 ;  /* 0x0000009b9e517223 */ /* 0x000fe20000010051 */
[----:B------:R-:W-:Y:S02]  /*1ab0*/  HADD2.F32 R76, -RZ, R76.H0_H0 ;  /* 0x2000004cff4c7230 */ /* 0x000fe40000004100 */
[----:B------:R-:W-:Y:S01]  /*1ac0*/  FMUL.FTZ R146, R171, R78 ;  /* 0x0000004eab927220 */ /* 0x000fe20000410000 */
[----:B------:R-:W-:Y:S01]  /*1ad0*/  FADD.FTZ R92, R136, R83 ;  /* 0x00000053885c7221 */ /* 0x000fe20000010000 */
[----:B------:R-:W-:Y:S01]  /*1ae0*/  FFMA.FTZ R81, R156, R136, R81 ;  /* 0x000000889c517223 */ /* 0x000fe20000010051 */
[C---:B------:R-:W-:Y:S01]  /*1af0*/  FFMA.FTZ R5, R149.reuse, R78, R5 ;  /* 0x0000004e95057223 */ /* 0x040fe20000010005 */
[-C--:B------:R-:W-:Y:S01]  /*1b00*/  FFMA.FTZ R44, R149, R76.reuse, R44 ;  /* 0x0000004c952c7223 */ /* 0x080fe2000001002c */
[----:B------:R-:W-:Y:S01]  /*1b10*/  FADD.FTZ R32, R76, R32 ;  /* 0x000000204c207221 */ /* 0x000fe20000010000 */
[----:B------:R-:W-:Y:S01]  /*1b20*/  FFMA.FTZ R146, R131, R76, R146 ;  /* 0x0000004c83927223 */ /* 0x000fe20000010092 */
[----:B------:R-:W-:Y:S01]  /*1b30*/  FADD.FTZ R17, R78, R17 ;  /* 0x000000114e117221 */ /* 0x000fe20000010000 */
[----:B------:R-:W-:-:S02]  /*1b40*/  HADD2.F32 R76, -RZ, R79.H0_H0 ;  /* 0x2000004fff4c7230 */ /* 0x000fc40000004100 */
[----:B------:R-:W-:Y:S01]  /*1b50*/  FADD.FTZ R92, R135, R92 ;  /* 0x0000005c875c7221 */ /* 0x000fe20000010000 */
[----:B------:R-:W-:Y:S01]  /*1b60*/  MOV R78, R152 ;  /* 0x00000098004e7202 */ /* 0x000fe20000000f00 */
[----:B------:R-:W-:Y:S01]  /*1b70*/  FFMA.FTZ R81, R154, R135, R81 ;  /* 0x000000879a517223 */ /* 0x000fe20000010051 */
[----:B------:R-:W-:Y:S02]  /*1b80*/  HADD2.F32 R77, -RZ, R77.H0_H0 ;  /* 0x2000004dff4d7230 */ /* 0x000fe40000004100 */
[----:B------:R-:W-:Y:S01]  /*1b90*/  FADD.FTZ R92, R161, R92 ;  /* 0x0000005ca15c7221 */ /* 0x000fe20000010000 */
[----:B------:R-:W-:Y:S02]  /*1ba0*/  HADD2.F32 R80, -RZ, R80.H0_H0 ;  /* 0x20000050ff507230 */ /* 0x000fe40000004100 */
[----:B------:R-:W-:Y:S01]  /*1bb0*/  FMUL.FTZ R79, R172, R76 ;  /* 0x0000004cac4f7220 */ /* 0x000fe20000410000 */
[----:B------:R-:W-:Y:S01]  /*1bc0*/  FFMA.FTZ R81, R138, R161, R81 ;  /* 0x000000a18a517223 */ /* 0x000fe20000010051 */
[----:B------:R-:W-:-:S02]  /*1bd0*/  HADD2.F32 R85, -RZ, R78.H0_H0 ;  /* 0x2000004eff557230 */ /* 0x000fc40000004100 */
[----:B------:R-:W-:Y:S01]  /*1be0*/  FMUL.FTZ R78, R173, R84 ;  /* 0x00000054ad4e7220 */ /* 0x000fe20000410000 */
[----:B------:R-:W-:Y:S01]  /*1bf0*/  SHF.R.U64 R87, R150, 0x10, R151 ;  /* 0x0000001096577819 */ /* 0x000fe20000001297 */
[----:B------:R-:W-:Y:S01]  /*1c00*/  FADD.FTZ R83, R159, R92 ;  /* 0x0000005c9f537221 */ /* 0x000fe20000010000 */
[----:B------:R-:W-:Y:S02]  /*1c10*/  HADD2.F32 R90, -RZ, R90.H0_H0 ;  /* 0x2000005aff5a7230 */ /* 0x000fe40000004100 */
[----:B------:R-:W-:Y:S01]  /*1c20*/  FFMA.FTZ R88, R132, R77, R79 ;  /* 0x0000004d84587223 */ /* 0x000fe2000001004f */
[----:B------:R-:W-:Y:S01]  /*1c30*/  FFMA.FTZ R81, R206, R159, R81 ;  /* 0x0000009fce517223 */ /* 0x000fe20000010051 */
[-C--:B------:R-:W-:Y:S01]  /*1c40*/  FFMA.FTZ R4, R147, R80.reuse, R4 ;  /* 0x0000005093047223 */ /* 0x080fe20000010004 */
[----:B------:R-:W-:Y:S01]  /*1c50*/  FADD.FTZ R16, R80, R16 ;  /* 0x0000001050107221 */ /* 0x000fe20000010000 */
[----:B------:R-:W-:Y:S01]  /*1c60*/  FADD.FTZ R79, -R208, R95 ;  /* 0x0000005fd04f7221 */ /* 0x000fe20000010100 */
[----:B------:R-:W-:Y:S01]  /*1c70*/  FMUL.FTZ R80, R195, R80 ;  /* 0x00000050c3507220 */ /* 0x000fe20000410000 */
[-C--:B------:R-:W-:Y:S01]  /*1c80*/  FFMA.FTZ R95, R133, R85.reuse, R78 ;  /* 0x00000055855f7223 */ /* 0x080fe2000001004e */
[----:B------:R-:W-:Y:S01]  /*1c90*/  SHF.R.U64 R152, R152, 0x10, R153 ;  /* 0x0000001098987819 */ /* 0x000fe20000001299 */
[----:B------:R-:W-:Y:S01]  /*1ca0*/  FADD.FTZ R28, R85, R28 ;  /* 0x0000001c551c7221 */ /* 0x000fe20000010000 */
[----:B------:R-:W-:Y:S01]  /*1cb0*/  FFMA.FTZ R40, R148, R85, R40 ;  /* 0x0000005594287223 */ /* 0x000fe20000010028 */
[----:B------:R-:W-:Y:S01]  /*1cc0*/  FADD.FTZ R78, R140, R83 ;  /* 0x000000538c4e7221 */ /* 0x000fe20000010000 */
[----:B------:R-:W-:-:S02]  /*1cd0*/  HADD2.F32 R85, -RZ, R87.H0_H0 ;  /* 0x20000057ff557230 */ /* 0x000fc40000004100 */
[----:B------:R-:W-:Y:S01]  /*1ce0*/  FFMA.FTZ R81, R162, R140, R81 ;  /* 0x0000008ca2517223 */ /* 0x000fe20000010051 */
        /* <DEDUP_REMOVED lines=16> */
[----:B------:R-:W-:-:S02]  /*1df0*/  HADD2.F32 R84, -RZ, R152.H0_H0 ;  /* 0x20000098ff547230 */ /* 0x000fc40000004100 */
        /* <DEDUP_REMOVED lines=8> */
[----:B------:R-:W-:Y:S02]  /*1e80*/  HADD2.F32 R84, -RZ, R82.H0_H0 ;  /* 0x20000052ff547230 */ /* 0x000fe40000004100 */
        /* <DEDUP_REMOVED lines=14> */
[----:B------:R-:W-:Y:S01]  /*1f70*/  FMUL.FTZ R150, R204, R79 ;  /* 0x0000004fcc967220 */ /* 0x000fe20000410000 */
[----:B------:R-:W-:Y:S02]  /*1f80*/  FADD.FTZ R76, R86, R83 ;  /* 0x00000053564c7221 */ /* 0x000fe40000010000 */
[----:B------:R-:W-:Y:S01]  /*1f90*/  FFMA.FTZ R83, R89, R86, R78 ;  /* 0x0000005659537223 */ /* 0x000fe2000001004e */
[----:B------:R-:W-:Y:S01]  /*1fa0*/  FADD.FTZ R79, R77, R27 ;  /* 0x0000001b4d4f7221 */ /* 0x000fe20000010000 */
[----:B------:R-:W-:Y:S01]  /*1fb0*/  FADD.FTZ R20, R85, R20 ;  /* 0x0000001455147221 */ /* 0x000fe20000010000 */
[----:B------:R-:W-:Y:S01]  /*1fc0*/  FFMA.FTZ R8, R151, R85, R8 ;  /* 0x0000005597087223 */ /* 0x000fe20000010008 */
[----:B------:R-:W-:Y:S01]  /*1fd0*/  FADD.FTZ R27, R84, R23 ;  /* 0x00000017541b7221 */ /* 0x000fe20000010000 */
[----:B------:R-:W-:-:S02]  /*1fe0*/  HADD2.F32 R85, -RZ, R80.H0_H0 ;  /* 0x20000050ff557230 */ /* 0x000fc40000004100 */
        /* <DEDUP_REMOVED lines=8> */
[----:B------:R-:W-:Y:S02]  /*2070*/  FFMA.FTZ R93, R188, R77, R93 ;  /* 0x0000004dbc5d7223 */ /* 0x000fe4000001005d */
        /* <DEDUP_REMOVED lines=31> */
.L_x_2484:
        /* <DEDUP_REMOVED lines=13> */
.L_x_2467:
        /* <DEDUP_REMOVED lines=45> */
[----:B------:R-:W0:Y:S01]  /*2610*/  F2F.F16.F32 R78, R84 ;  /* 0x00000054004e7304 */ /* 0x000e220000200800 */
[----:B------:R-:W-:Y:S01]  /*2620*/  ISETP.NE.AND.EX P2, PT, RZ, UR13, PT, P2 ;  /* 0x0000000dff007c0c */ /* 0x000fe2000bf45320 */
[----:B------:R-:W-:Y:S01]  /*2630*/  FADD.FTZ R159, R159, -R206 ;  /* 0x800000ce9f9f7221 */ /* 0x000fe20000010000 */
[-CC-:B------:R-:W-:Y:S01]  /*2640*/  FFMA.FTZ R79, R162, R76.reuse, R77.reuse ;  /* 0x0000004ca24f7223 */ /* 0x180fe2000001004d */
[----:B------:R-:W-:Y:S01]  /*2650*/  FADD.FTZ R139, R139, -R160 ;  /* 0x800000a08b8b7221 */ /* 0x000fe20000010000 */
[-CC-:B------:R-:W-:Y:S01]  /*2660*/  FFMA.FTZ R134, R134, R76.reuse, R77.reuse ;  /* 0x0000004c86867223 */ /* 0x180fe2000001004d */
[-CC-:B------:R-:W-:Y:S01]  /*2670*/  FFMA.FTZ R214, R214, R76.reuse, R77.reuse ;  /* 0x0000004cd6d67223 */ /* 0x180fe2000001004d */
[----:B------:R-:W-:Y:S01]  /*2680*/  FMUL.FTZ R210, R204, R159 ;  /* 0x0000009fccd27220 */ /* 0x000fe20000410000 */
[----:B------:R-:W1:Y:S01]  /*2690*/  F2F.F16.F32 R80, R138 ;  /* 0x0000008a00507304 */ /* 0x000e620000200800 */
[-C--:B------:R-:W-:Y:S01]  /*26a0*/  FFMA.FTZ R142, R142, R76.reuse, R77 ;  /* 0x0000004c8e8e7223 */ /* 0x080fe2000001004d */
[----:B------:R-:W-:Y:S01]  /*26b0*/  FADD.FTZ R79, R140, -R79 ;  /* 0x8000004f8c4f7221 */ /* 0x000fe20000010000 */
[C---:B------:R-:W-:Y:S01]  /*26c0*/  FMUL.FTZ R212, R204.reuse, R139 ;  /* 0x0000008bccd47220 */ /* 0x040fe20000410000 */
[-CC-:B------:R-:W-:Y:S01]  /*26d0*/  FFMA.FTZ R147, R147, R76.reuse, R77.reuse ;  /* 0x0000004c93937223 */ /* 0x180fe2000001004d */
[-CC-:B------:R-:W-:Y:S01]  /*26e0*/  FFMA.FTZ R89, R89, R76.reuse, R77.reuse ;  /* 0x0000004c59597223 */ /* 0x180fe2000001004d */
[----:B------:R-:W-:Y:S01]  /*26f0*/  FADD.FTZ R85, R157, -R134 ;  /* 0x800000869d557221 */ /* 0x000fe20000010000 */
[----:B------:R-:W-:Y:S01]  /*2700*/  FADD.FTZ R143, R143, -R214 ;  /* 0x800000d68f8f7221 */ /* 0x000fe20000010000 */
[----:B------:R-:W2:Y:S01]  /*2710*/  F2F.F16.F32 R83, R87 ;  /* 0x0000005700537304 */ /* 0x000ea20000200800 */
[-CC-:B------:R-:W-:Y:S01]  /*2720*/  FFMA.FTZ R82, R145, R76.reuse, R77.reuse ;  /* 0x0000004c91527223 */ /* 0x180fe2000001004d */
[----:B------:R-:W-:Y:S01]  /*2730*/  @P1 FADD.FTZ R210, R57, R210 ;  /* 0x000000d239d21221 */ /* 0x000fe20000010000 */
[----:B------:R-:W-:Y:S01]  /*2740*/  FADD.FTZ R137, R137, -R142 ;  /* 0x8000008e89897221 */ /* 0x000fe20000010000 */
[----:B------:R-:W-:Y:S01]  /*2750*/  FMUL.FTZ R217, R204, R79 ;  /* 0x0000004fccd97220 */ /* 0x000fe20000410000 */
[-C--:B------:R-:W-:Y:S01]  /*2760*/  FFMA.FTZ R163, R163, R76.reuse, R77 ;  /* 0x0000004ca3a37223 */ /* 0x080fe2000001004d */
[----:B------:R-:W-:Y:S01]  /*2770*/  @P1 FADD.FTZ R212, R59, R212 ;  /* 0x000000d43bd41221 */ /* 0x000fe20000010000 */
[----:B------:R-:W-:Y:S01]  /*2780*/  FADD.FTZ R147, R90, -R147 ;  /* 0x800000935a937221 */ /* 0x000fe20000010000 */
[----:B------:R-:W-:Y:S01]  /*2790*/  FMUL.FTZ R215, R204, R161 ;  /* 0x000000a1ccd77220 */ /* 0x000fe20000410000 */
[-C--:B------:R-:W-:Y:S01]  /*27a0*/  FFMA.FTZ R91, R91, R76.reuse, R77 ;  /* 0x0000004c5b5b7223 */ /* 0x080fe2000001004d */
[----:B------:R-:W-:Y:S01]  /*27b0*/  FADD.FTZ R89, R86, -R89 ;  /* 0x8000005956597221 */ /* 0x000fe20000010000 */
[C---:B------:R-:W-:Y:S01]  /*27c0*/  FMUL.FTZ R85, R204.reuse, R85 ;  /* 0x00000055cc557220 */ /* 0x040fe20000410000 */
[----:B------:R-:W-:Y:S01]  /*27d0*/  FMUL.FTZ R162, R204, R143 ;  /* 0x0000008fcca27220 */ /* 0x000fe20000410000 */
[----:B------:R-:W-:Y:S01]  /*27e0*/  FADD.FTZ R141, R141, -R82 ;  /* 0x800000528d8d7221 */ /* 0x000fe20000010000 */
[----:B0-----:R-:W-:Y:S01]  /*27f0*/  @P2 PRMT R176, R78, 0x7610, R176 ;  /* 0x000076104eb02816 */ /* 0x001fe200000000b0 */
[----:B------:R-:W-:Y:S01]  /*2800*/  F2F.F16.F32 R208, R210 ;  /* 0x000000d200d07304 */ /* 0x000fe20000200800 */
[----:B------:R-:W-:Y:S01]  /*2810*/  FMUL.FTZ R160, R204, R137 ;  /* 0x00000089cca07220 */ /* 0x000fe20000410000 */
[----:B------:R-:W-:Y:S01]  /*2820*/  FFMA.FTZ R82, R148, R76, R77 ;  /* 0x0000004c94527223 */ /* 0x000fe2000001004d */
[----:B-1----:R-:W-:Y:S01]  /*2830*/  @P2 PRMT R200, R80, 0x7610, R200 ;  /* 0x0000761050c82816 */ /* 0x002fe200000000c8 */
[----:B------:R-:W-:-:S04]  /*2840*/  IMAD.WIDE.U32 R78, R78, 0x10000, RZ ;  /* 0x000100004e4e7825 */ /* 0x000fc800078e00ff */
[----:B------:R-:W-:Y:S01]  /*2850*/  @P1 FADD.FTZ R217, R58, R217 ;  /* 0x000000d93ad91221 */ /* 0x000fe20000010000 */
[----:B------:R-:W-:Y:S01]  /*2860*/  FADD.FTZ R163, R144, -R163 ;  /* 0x800000a390a37221 */ /* 0x000fe20000010000 */
[----:B------:R-:W-:Y:S01]  /*2870*/  FMUL.FTZ R154, R204, R147 ;  /* 0x00000093cc9a7220 */ /* 0x000fe20000410000 */
[----:B------:R-:W0:Y:S01]  /*2880*/  F2F.F16.F32 R206, R212 ;  /* 0x000000d400ce7304 */ /* 0x000e220000200800 */
[----:B------:R-:W-:Y:S01]  /*2890*/  SHF.L.U32 R80, R80, 0x10, RZ ;  /* 0x0000001050507819 */ /* 0x000fe200000006ff */
[----:B------:R-:W-:Y:S01]  /*28a0*/  @P1 FADD.FTZ R215, R56, R215 ;  /* 0x000000d738d71221 */ /* 0x000fe20000010000 */
[----:B------:R-:W-:Y:S01]  /*28b0*/  FADD.FTZ R91, R88, -R91 ;  /* 0x8000005b585b7221 */ /* 0x000fe20000010000 */
[----:B------:R-:W-:Y:S01]  /*28c0*/  FMUL.FTZ R148, R204, R89 ;  /* 0x00000059cc947220 */ /* 0x000fe20000410000 */
[----:B------:R-:W-:Y:S01]  /*28d0*/  @P1 FADD.FTZ R85, R52, R85 ;  /* 0x0000005534551221 */ /* 0x000fe20000010000 */
[----:B------:R-:W-:Y:S01]  /*28e0*/  @P1 FADD.FTZ R162, R61, R162 ;  /* 0x000000a23da21221 */ /* 0x000fe20000010000 */
[C---:B------:R-:W-:Y:S01]  /*28f0*/  FMUL.FTZ R161, R204.reuse, R141 ;  /* 0x0000008dcca17220 */ /* 0x040fe20000410000 */
[----:B------:R-:W-:Y:S01]  /*2900*/  @P1 FADD.FTZ R160, R63, R160 ;  /* 0x000000a03fa01221 */ /* 0x000fe20000010000 */
[----:B------:R-:W1:Y:S01]  /*2910*/  F2F.F16.F32 R213, R217 ;  /* 0x000000d900d57304 */ /* 0x000e620000200800 */
[C---:B------:R-:W-:Y:S01]  /*2920*/  FMUL.FTZ R163, R204.reuse, R163 ;  /* 0x000000a3cca37220 */ /* 0x040fe20000410000 */
[----:B------:R-:W-:Y:S01]  /*2930*/  @P1 FADD.FTZ R154, R65, R154 ;  /* 0x0000009a419a1221 */ /* 0x000fe20000010000 */
[----:B------:R-:W-:Y:S01]  /*2940*/  FADD.FTZ R95, R95, -R82 ;  /* 0x800000525f5f7221 */ /* 0x000fe20000010000 */
[----:B------:R-:W3:Y:S01]  /*2950*/  @P3 LDC.64 R140, c[0x0][0x308] ;  /* 0x0000c200ff8c3b82 */ /* 0x000ee20000000a00 */
[----:B--2---:R-:W-:Y:S01]  /*2960*/  @P2 PRMT R177, R83, 0x7610, R177 ;  /* 0x0000761053b12816 */ /* 0x004fe200000000b1 */
[----:B------:R-:W-:Y:S01]  /*2970*/  FMUL.FTZ R155, R204, R91 ;  /* 0x0000005bcc9b7220 */ /* 0x000fe20000410000 */
[----:B------:R-:W-:Y:S01]  /*2980*/  LOP3.LUT R137, R79, R80, R83, 0xfe, !PT ;  /* 0x000000504f897212 */ /* 0x000fe200078efe53 */
[----:B------:R-:W2:Y:S01]  /*2990*/  F2F.F16.F32 R219, R215 ;  /* 0x000000d700db7304 */ /* 0x000ea20000200800 */
[----:B------:R-:W-:Y:S01]  /*29a0*/  @P1 FADD.FTZ R148, R67, R148 ;  /* 0x0000009443941221 */ /* 0x000fe20000010000 */
[----:B------:R-:W-:Y:S01]  /*29b0*/  @P1 FADD.FTZ R161, R62, R161 ;  /* 0x000000a13ea11221 */ /* 0x000fe20000010000 */
[----:B------:R-:W-:Y:S01]  /*29c0*/  @P1 FADD.FTZ R163, R60, R163 ;  /* 0x000000a33ca31221 */ /* 0x000fe20000010000 */
[----:B------:R-:W4:Y:S01]  /*29d0*/  LDC.64 R82, c[0x0][0x2f8] ;  /* 0x0000be00ff527b82 */ /* 0x000f220000000a00 */
[-CC-:B------:R-:W-:Y:S01]  /*29e0*/  FFMA.FTZ R149, R149, R76.reuse, R77.reuse ;  /* 0x0000004c95957223 */ /* 0x180fe2000001004d */
[-CC-:B------:R-:W-:Y:S01]  /*29f0*/  FFMA.FTZ R151, R151, R76.reuse, R77.reuse ;  /* 0x0000004c97977223 */ /* 0x180fe2000001004d */
[-C--:B------:R-:W-:Y:S01]  /*2a00*/  FFMA.FTZ R153, R153, R76.reuse, R77 ;  /* 0x0000004c99997223 */ /* 0x080fe2000001004d */
[----:B------:R-:W2:Y:S01]  /*2a10*/  F2F.F16.F32 R81, R85 ;  /* 0x0000005500517304 */ /* 0x000ea20000200800 */
[----:B------:R-:W-:Y:S01]  /*2a20*/  @P1 FADD.FTZ R155, R66, R155 ;  /* 0x0000009b429b1221 */ /* 0x000fe20000010000 */
[----:B------:R-:W-:Y:S01]  /*2a30*/  FFMA.FTZ R76, R150, R76, R77 ;  /* 0x0000004c964c7223 */ /* 0x000fe2000001004d */
[----:B------:R-:W-:Y:S01]  /*2a40*/  FADD.FTZ R151, R94, -R151 ;  /* 0x800000975e977221 */ /* 0x000fe20000010000 */
[----:B0-----:R-:W-:Y:S01]  /*2a50*/  SHF.L.U32 R94, R206, 0x10, RZ ;  /* 0x00000010ce5e7819 */ /* 0x001fe200000006ff */
[----:B------:R-:W-:Y:S01]  /*2a60*/  FMUL.FTZ R147, R204, R95 ;  /* 0x0000005fcc937220 */ /* 0x000fe20000410000 */
[----:B------:R-:W-:Y:S01]  /*2a70*/  FADD.FTZ R93, R93, -R76 ;  /* 0x8000004c5d5d7221 */ /* 0x000fe20000010000 */
[----:B------:R-:W-:Y:S01]  /*2a80*/  IMAD.WIDE.U32 R76, R208, 0x10000, RZ ;  /* 0x00010000d04c7825 */ /* 0x000fe200078e00ff */
[----:B------:R-:W0:Y:S03]  /*2a90*/  F2F.F16.F32 R158, R162 ;  /* 0x000000a2009e7304 */ /* 0x000e260000200800 */
[----:B------:R-:W-:Y:S01]  /*2aa0*/  FADD.FTZ R149, R146, -R149 ;  /* 0x8000009592957221 */ /* 0x000fe20000010000 */
[----:B------:R-:W-:Y:S01]  /*2ab0*/  FADD.FTZ R153, R92, -R153 ;  /* 0x800000995c997221 */ /* 0x000fe20000010000 */
[C---:B------:R-:W-:Y:S01]  /*2ac0*/  FMUL.FTZ R146, R204.reuse, R151 ;  /* 0x00000097cc927220 */ /* 0x040fe20000410000 */
[----:B-1----:R-:W-:Y:S01]  /*2ad0*/  LOP3.LUT R95, R77, R94, R213, 0xfe, !PT ;  /* 0x0000005e4d5f7212 */ /* 0x002fe200078efed5 */
[----:B------:R-:W-:Y:S01]  /*2ae0*/  FMUL.FTZ R157, R204, R149 ;  /* 0x00000095cc9d7220 */ /* 0x000fe20000410000 */
[----:B--2---:R-:W-:Y:S01]  /*2af0*/  LOP3.LUT R94, R76, R219, RZ, 0xfc, !PT ;  /* 0x000000db4c5e7212 */ /* 0x004fe200078efcff */
[----:B------:R-:W-:Y:S01]  /*2b00*/  FMUL.FTZ R149, R204, R153 ;  /* 0x00000099cc957220 */ /* 0x000fe20000410000 */
[----:B------:R-:W1:Y:S01]  /*2b10*/  F2F.F16.F32 R156, R160 ;  /* 0x000000a0009c7304 */ /* 0x000e620000200800 */
[----:B------:R-:W-:Y:S01]  /*2b20*/  LOP3.LUT R136, R78, R81, RZ, 0xfc, !PT ;  /* 0x000000514e887212 */ /* 0x000fe200078efcff */
[----:B------:R-:W-:Y:S01]  /*2b30*/  FMUL.FTZ R204, R204, R93 ;  /* 0x0000005dcccc7220 */ /* 0x000fe20000410000 */
[----:B------:R-:W-:Y:S01]  /*2b40*/  SEL R78, R87, R74, P4 ;  /* 0x0000004a574e7207 */ /* 0x000fe20002000000 */
[----:B---3--:R-:W-:Y:S01]  /*2b50*/  @P3 IMAD.WIDE.U32 R140, R209, 0x10, R140 ;  /* 0x00000010d18c3825 */ /* 0x008fe200078e008c */
[----:B------:R-:W-:-:S03]  /*2b60*/  SEL R79, R138, R75, P4 ;  /* 0x0000004b8a4f7207 */ /* 0x000fc60002000000 */
[----:B------:R-:W-:Y:S01]  /*2b70*/  @P1 FADD.FTZ R146, R69, R146 ;  /* 0x0000009245921221 */ /* 0x000fe20000010000 */
[----:B------:R-:W-:Y:S01]  /*2b80*/  @P1 FADD.FTZ R204, R71, R204 ;  /* 0x000000cc47cc1221 */ /* 0x000fe20000010000 */
[----:B------:R-:W2:Y:S01]  /*2b90*/  F2F.F16.F32 R142, R154 ;  /* 0x0000009a008e7304 */ /* 0x000ea20000200800 */
[----:B0-----:R-:W-:Y:S01]  /*2ba0*/  IMAD.WIDE.U32 R76, R158, 0x10000, RZ ;  /* 0x000100009e4c7825 */ /* 0x001fe200078e00ff */
[----:B------:R-:W-:Y:S01]  /*2bb0*/  @P2 PRMT R201, R81, 0x7610, R201 ;  /* 0x0000761051c92816 */ /* 0x000fe200000000c9 */
[----:B------:R-:W0:Y:S02]  /*2bc0*/  @P3 LDC.64 R134, c[0x0][0x308] ;  /* 0x0000c200ff863b82 */ /* 0x000e240000000a00 */
[----:B------:R-:W-:Y:S01]  /*2bd0*/  @P1 FADD.FTZ R157, R64, R157 ;  /* 0x0000009d409d1221 */ /* 0x000fe20000010000 */
[----:B------:R-:W-:Y:S01]  /*2be0*/  @P1 FADD.FTZ R147, R68, R147 ;  /* 0x0000009344931221 */ /* 0x000fe20000010000 */
[----:B------:R-:W-:Y:S01]  /*2bf0*/  @P1 FADD.FTZ R149, R70, R149 ;  /* 0x0000009546951221 */ /* 0x000fe20000010000 */
[----:B-1----:R-:W-:Y:S01]  /*2c00*/  SHF.L.U32 R90, R156, 0x10, RZ ;  /* 0x000000109c5a7819 */ /* 0x002fe200000006ff */
[----:B------:R-:W1:Y:S02]  /*2c10*/  F2F.F16.F32 R144, R148 ;  /* 0x0000009400907304 */ /* 0x000e640000200800 */
[----:B------:R-:W3:Y:S01]  /*2c20*/  @P3 LDC.64 R92, c[0x0][0x308] ;  /* 0x0000c200ff5c3b82 */ /* 0x000ee20000000a00 */
[----:B--2---:R-:W-:-:S05]  /*2c30*/  IMAD.WIDE.U32 R86, R142, 0x10000, RZ ;  /* 0x000100008e567825 */ /* 0x004fca00078e00ff */
[----:B------:R-:W2:Y:S02]  /*2c40*/  F2F.F16.F32 R159, R161 ;  /* 0x000000a1009f7304 */ /* 0x000ea40000200800 */
[----:B------:R-:W0:Y:S01]  /*2c50*/  @P3 LDC.64 R88, c[0x0][0x308] ;  /* 0x0000c200ff583b82 */ /* 0x000e220000000a00 */
[----:B-1----:R-:W-:-:S05]  /*2c60*/  SHF.L.U32 R139, R144, 0x10, RZ ;  /* 0x00000010908b7819 */ /* 0x002fca00000006ff */
[----:B------:R-:W1:Y:S02]  /*2c70*/  F2F.F16.F32 R211, R163 ;  /* 0x000000a300d37304 */ /* 0x000e640000200800 */
[----:B------:R-:W0:Y:S01]  /*2c80*/  @P3 LDC.64 R80, c[0x0][0x308] ;  /* 0x0000c200ff503b82 */ /* 0x000e220000000a00 */
[----:B--2---:R-:W-:-:S05]  /*2c90*/  LOP3.LUT R91, R77, R90, R159, 0xfe, !PT ;  /* 0x0000005a4d5b7212 */ /* 0x004fca00078efe9f */
[----:B------:R-:W2:Y:S01]  /*2ca0*/  F2F.F16.F32 R145, R155 ;  /* 0x0000009b00917304 */ /* 0x000ea20000200800 */
[----:B------:R-:W-:Y:S02]  /*2cb0*/  SEL R77, R84, R73, P4 ;  /* 0x00000049544d7207 */ /* 0x000fe40002000000 */
[----:B-1----:R-:W-:-:S05]  /*2cc0*/  LOP3.LUT R90, R76, R211, RZ, 0xfc, !PT ;  /* 0x000000d34c5a7212 */ /* 0x002fca00078efcff */
[----:B------:R-:W1:Y:S01]  /*2cd0*/  F2F.F16.F32 R150, R146 ;  /* 0x0000009200967304 */ /* 0x000e620000200800 */
[----:B------:R-:W-:-:S05]  /*2ce0*/  SEL R76, R85, R72, P4 ;  /* 0x00000048554c7207 */ /* 0x000fca0002000000 */
[----:B------:R0:W-:Y:S01]  /*2cf0*/  @P3 STG.E.128 desc[UR6][R140.64], R76 ;  /* 0x0000004c8c003986 */ /* 0x0001e2000c101d06 */
[----:B--2---:R-:W-:Y:S01]  /*2d00*/  LOP3.LUT R87, R87, R139, R145, 0xfe, !PT ;  /* 0x0000008b57577212 */ /* 0x004fe200078efe91 */
[----:B----4-:R-:W-:Y:S01]  /*2d10*/  IMAD.WIDE.U32 R138, R209, 0x8, R82 ;  /* 0x00000008d18a7825 */ /* 0x010fe200078e0052 */
[----:B------:R-:W2:Y:S04]  /*2d20*/  F2F.F16.F32 R152, R204 ;  /* 0x000000cc00987304 */ /* 0x000ea80000200800 */
[----:B------:R4:W-:Y:S01]  /*2d30*/  STG.E.64 desc[UR6][R138.64], R136 ;  /* 0x000000888a007986 */ /* 0x0009e2000c101b06 */
[----:B-1----:R-:W-:-:S03]  /*2d40*/  IMAD.WIDE.U32 R84, R150, 0x10000, RZ ;  /* 0x0001000096547825 */ /* 0x002fc600078e00ff */
[----:B------:R-:W1:Y:S01]  /*2d50*/  F2F.F16.F32 R143, R157 ;  /* 0x0000009d008f7304 */ /* 0x000e620000200800 */
[----:B--2---:R-:W-:-:S07]  /*2d60*/  SHF.L.U32 R214, R152, 0x10, RZ ;  /* 0x0000001098d67819 */ /* 0x004fce00000006ff */
[----:B------:R-:W2:Y:S01]  /*2d70*/  F2F.F16.F32 R151, R147 ;  /* 0x0000009300977304 */ /* 0x000ea20000200800 */
[----:B-1----:R-:W-:-:S07]  /*2d80*/  LOP3.LUT R86, R86, R143, RZ, 0xfc, !PT ;  /* 0x0000008f56567212 */ /* 0x002fce00078efcff */
[----:B------:R-:W1:Y:S01]  /*2d90*/  F2F.F16.F32 R153, R149 ;  /* 0x0000009500997304 */ /* 0x000e620000200800 */
        /* <DEDUP_REMOVED lines=11> */
.L_x_2468:
        /* <DEDUP_REMOVED lines=21> */
.L_x_2469:
        /* <DEDUP_REMOVED lines=21> */
.L_x_2470:
        /* <DEDUP_REMOVED lines=27> */
.L_x_2471:
        /* <DEDUP_REMOVED lines=16> */
.L_x_2472:
[----:B------:R-:W-:Y:S01]  /*33a0*/  SEL R210, RZ, 0x1, P6 ;  /* 0x00000001ffd27807 */ /* 0x000fe20003000000 */
[----:B------:R-:W-:Y:S06]  /*33b0*/  @!P5 BRA `(.L_x_2473) ;  /* 0xffffffd400e8d947 */ /* 0x000fec000383ffff */
[----:B--2---:R-:W-:Y:S02]  /*33c0*/  MOV R74, R99 ;  /* 0x00000063004a7202 */ /* 0x004fe40000000f00 */
[----:B01-3--:R-:W-:Y:S02]  /*33d0*/  MOV R78, R98 ;  /* 0x00000062004e7202 */ /* 0x00bfe40000000f00 */
        /* <DEDUP_REMOVED lines=67> */
[----:B------:R-:W-:-:S07]  /*3810*/  MOV R31, R22 ;  /* 0x00000016001f7202 */ /* 0x000fce0000000f00 */
.L_x_2465:
        /* <DEDUP_REMOVED lines=35> */
.L_x_2466:
[----:B------:R-:W-:Y:S01]  /*3a50*/  HFMA2.MMA R152, -RZ, RZ, 0, 9.5367431640625e-07 ;  /* 0x00000010ff987435 */ /* 0x000fe200000001ff */
[----:B------:R-:W-:Y:S02]  /*3a60*/  MOV R87, R78 ;  /* 0x0000004e00577202 */ /* 0x000fe40000000f00 */
[----:B------:R-:W-:Y:S02]  /*3a70*/  MOV R211, 0x1f ;  /* 0x0000001f00d37802 */ /* 0x000fe40000000f00 */
[----:B------:R-:W-:-:S07]  /*3a80*/  MOV R84, 0xffffffff ;  /* 0xffffffff00547802 */ /* 0x000fce0000000f00 */
[----:B-----5:R-:W-:Y:S05]  /*3a90*/  WARPSYNC.COLLECTIVE R84, `(.L_x_2474) ;  /* 0x0000000054087348 */ /* 0x020fea0003c00000 */
[----:B------:R0:W1:Y:S02]  /*3aa0*/  SHFL.DOWN P3, R85, R87, R152, R211 ;  /* 0x0800009857557389 */ /* 0x00006400000600d3 */
[----:B01---5:R-:W-:Y:S01]  /*3ab0*/  ENDCOLLECTIVE ;  /* 0x000000000000791b */ /* 0x023fe20003800000 */
.L_x_2474:
[----:B------:R-:W-:Y:S02]  /*3ac0*/  MOV R87, R76 ;  /* 0x0000004c00577202 */ /* 0x000fe40000000f00 */
[----:B------:R-:W-:-:S07]  /*3ad0*/  MOV R23, R85 ;  /* 0x0000005500177202 */ /* 0x000fce0000000f00 */
[----:B------:R-:W-:Y:S05]  /*3ae0*/  WARPSYNC.COLLECTIVE R84, `(.L_x_2475) ;  /* 0x0000000054087348 */ /* 0x000fea0003c00000 */
[----:B------:R0:W1:Y:S02]  /*3af0*/  SHFL.DOWN P3, R85, R87, R152, R211 ;  /* 0x0800009857557389 */ /* 0x00006400000600d3 */
[----:B01----:R-:W-:Y:S01]  /*3b00*/  ENDCOLLECTIVE ;  /* 0x000000000000791b */ /* 0x003fe20003800000 */
.L_x_2475:
[----:B------:R-:W-:Y:S01]  /*3b10*/  FADD.FTZ R23, R78, R23 ;  /* 0x000000174e177221 */ /* 0x000fe20000010000 */
[----:B------:R-:W-:-:S04]  /*3b20*/  HFMA2.MMA R152, -RZ, RZ, 0, 4.76837158203125e-07 ;  /* 0x00000008ff987435 */ /* 0x000fc800000001ff */
[----:B------:R-:W-:Y:S02]  /*3b30*/  MOV R87, R23 ;  /* 0x0000001700577202 */ /* 0x000fe40000000f00 */
[----:B------:R-:W-:-:S07]  /*3b40*/  MOV R77, R85 ;  /* 0x00000055004d7202 */ /* 0x000fce0000000f00 */
[----:B------:R-:W-:Y:S05]  /*3b50*/  WARPSYNC.COLLECTIVE R84, `(.L_x_2476) ;  /* 0x0000000054087348 */ /* 0x000fea0003c00000 */
[----:B------:R0:W1:Y:S02]  /*3b60*/  SHFL.DOWN P3, R85, R87, R152, R211 ;  /* 0x0800009857557389 */ /* 0x00006400000600d3 */
[----:B01----:R-:W-:Y:S01]  /*3b70*/  ENDCOLLECTIVE ;  /* 0x000000000000791b */ /* 0x003fe20003800000 */
.L_x_2476:
[----:B------:R-:W-:-:S05]  /*3b80*/  FADD.FTZ R77, R76, R77 ;  /* 0x0000004d4c4d7221 */ /* 0x000fca0000010000 */
[----:B------:R-:W-:Y:S02]  /*3b90*/  MOV R87, R77 ;  /* 0x0000004d00577202 */ /* 0x000fe40000000f00 */
[----:B------:R-:W-:-:S07]  /*3ba0*/  MOV R80, R85 ;  /* 0x0000005500507202 */ /* 0x000fce0000000f00 */
[----:B------:R-:W-:Y:S05]  /*3bb0*/  WARPSYNC.COLLECTIVE R84, `(.L_x_2477) ;  /* 0x0000000054087348 */ /* 0x000fea0003c00000 */
[----:B------:R0:W1:Y:S02]  /*3bc0*/  SHFL.DOWN P3, R85, R87, R152, R211 ;  /* 0x0800009857557389 */ /* 0x00006400000600d3 */
[----:B01----:R-:W-:Y:S01]  /*3bd0*/  ENDCOLLECTIVE ;  /* 0x000000000000791b */ /* 0x003fe20003800000 */
.L_x_2477:
        /* <DEDUP_REMOVED lines=9> */
.L_x_2478:
[----:B------:R-:W-:-:S05]  /*3c70*/  FADD.FTZ R82, R77, R82 ;  /* 0x000000524d527221 */ /* 0x000fca0000010000 */
[----:B------:R-:W-:Y:S02]  /*3c80*/  MOV R87, R82 ;  /* 0x0000005200577202 */ /* 0x000fe40000000f00 */
[----:B------:R-:W-:-:S07]  /*3c90*/  MOV R81, R85 ;  /* 0x0000005500517202 */ /* 0x000fce0000000f00 */
[----:B------:R-:W-:Y:S05]  /*3ca0*/  WARPSYNC.COLLECTIVE R84, `(.L_x_2479) ;  /* 0x0000000054087348 */ /* 0x000fea0003c00000 */
[----:B------:R0:W1:Y:S02]  /*3cb0*/  SHFL.DOWN P3, R85, R87, R152, R211 ;  /* 0x0800009857557389 */ /* 0x00006400000600d3 */
[----:B01----:R-:W-:Y:S01]  /*3cc0*/  ENDCOLLECTIVE ;  /* 0x000000000000791b */ /* 0x003fe20003800000 */
.L_x_2479:
[----:B------:R-:W-:Y:S01]  /*3cd0*/  FADD.FTZ R81, R80, R81 ;  /* 0x0000005150517221 */ /* 0x000fe20000010000 */
[----:B------:R-:W-:-:S04]  /*3ce0*/  HFMA2.MMA R152, -RZ, RZ, 0, 1.1920928955078125e-07 ;  /* 0x00000002ff987435 */ /* 0x000fc800000001ff */
[----:B------:R-:W-:Y:S02]  /*3cf0*/  MOV R87, R81 ;  /* 0x0000005100577202 */ /* 0x000fe40000000f00 */
[----:B------:R-:W-:-:S07]  /*3d00*/  MOV R83, R85 ;  /* 0x0000005500537202 */ /* 0x000fce0000000f00 */
[----:B------:R-:W-:Y:S05]  /*3d10*/  WARPSYNC.COLLECTIVE R84, `(.L_x_2480) ;  /* 0x0000000054087348 */ /* 0x000fea0003c00000 */
[----:B------:R0:W1:Y:S02]  /*3d20*/  SHFL.DOWN P3, R85, R87, R152, R211 ;  /* 0x0800009857557389 */ /* 0x00006400000600d3 */
[----:B01----:R-:W-:Y:S01]  /*3d30*/  ENDCOLLECTIVE ;  /* 0x000000000000791b */ /* 0x003fe20003800000 */
.L_x_2480:
[----:B------:R-:W-:-:S05]  /*3d40*/  FADD.FTZ R83, R82, R83 ;  /* 0x0000005352537221 */ /* 0x000fca0000010000 */
[----:B------:R-:W-:Y:S02]  /*3d50*/  MOV R87, R83 ;  /* 0x0000005300577202 */ /* 0x000fe40000000f00 */
[----:B------:R-:W-:-:S07]  /*3d60*/  MOV R76, R85 ;  /* 0x00000055004c7202 */ /* 0x000fce0000000f00 */
[----:B------:R-:W-:Y:S05]  /*3d70*/  WARPSYNC.COLLECTIVE R84, `(.L_x_2481) ;  /* 0x0000000054087348 */ /* 0x000fea0003c00000 */
[----:B------:R0:W1:Y:S02]  /*3d80*/  SHFL.DOWN P3, R85, R87, R152, R211 ;  /* 0x0800009857557389 */ /* 0x00006400000600d3 */
[----:B01----:R-:W-:Y:S01]  /*3d90*/  ENDCOLLECTIVE ;  /* 0x000000000000791b */ /* 0x003fe20003800000 */
.L_x_2481:
[----:B------:R-:W-:Y:S01]  /*3da0*/  FADD.FTZ R76, R81, R76 ;  /* 0x0000004c514c7221 */ /* 0x000fe20000010000 */
[----:B------:R-:W-:-:S04]  /*3db0*/  HFMA2.MMA R152, -RZ, RZ, 0, 5.9604644775390625e-08 ;  /* 0x00000001ff987435 */ /* 0x000fc800000001ff */
[----:B------:R-:W-:Y:S02]  /*3dc0*/  MOV R87, R76 ;  /* 0x0000004c00577202 */ /* 0x000fe40000000f00 */
[----:B------:R-:W-:-:S07]  /*3dd0*/  MOV R78, R85 ;  /* 0x00000055004e7202 */ /* 0x000fce0000000f00 */
[----:B------:R-:W-:Y:S05]  /*3de0*/  WARPSYNC.COLLECTIVE R84, `(.L_x_2482) ;  /* 0x0000000054087348 */ /* 0x000fea0003c00000 */
[----:B------:R0:W1:Y:S02]  /*3df0*/  SHFL.DOWN P3, R85, R87, R152, R211 ;  /* 0x0800009857557389 */ /* 0x00006400000600d3 */
[----:B01----:R-:W-:Y:S01]  /*3e00*/  ENDCOLLECTIVE ;  /* 0x000000000000791b */ /* 0x003fe20003800000 */
.L_x_2482:
[----:B------:R-:W-:-:S05]  /*3e10*/  FADD.FTZ R78, R83, R78 ;  /* 0x0000004e534e7221 */ /* 0x000fca0000010000 */
[----:B------:R-:W-:Y:S02]  /*3e20*/  MOV R87, R78 ;  /* 0x0000004e00577202 */ /* 0x000fe40000000f00 */
[----:B------:R-:W-:-:S07]  /*3e30*/  MOV R77, R85 ;  /* 0x00000055004d7202 */ /* 0x000fce0000000f00 */
[----:B------:R-:W-:Y:S05]  /*3e40*/  WARPSYNC.COLLECTIVE R84, `(.L_x_2483) ;  /* 0x0000000054087348 */ /* 0x000fea0003c00000 */
[----:B------:R0:W1:Y:S02]  /*3e50*/  SHFL.DOWN P3, R85, R87, R152, R211 ;  /* 0x0800009857557389 */ /* 0x00006400000600d3 */
[----:B01----:R-:W-:Y:S01]  /*3e60*/  ENDCOLLECTIVE ;  /* 0x000000000000791b */ /* 0x003fe20003800000 */
.L_x_2483:
[----:B------:R-:W-:Y:S05]  /*3e70*/  BRA `(.L_x_2484) ;  /* 0xffffffe000fc7947 */ /* 0x000fea000383ffff */
.L_x_2485:
        /* <DEDUP_REMOVED lines=16> */
.L_x_3950:


//--------------------- .text._ZN10layer_norm31ln_parallel_residual_bwd_kernelINS_13Kernel_traitsI6__halfS2_fS2_fjLj2560ELj1ELj1ELj4ELj8ENS_18Kernel_traits_baseILj2560ES2_S2_fS2_fjLj128EEEEELb0ELb1ELb0EEEvNS_9BwdParamsE --------------------------
	.section	.text._ZN10layer_norm31ln_parallel_residual_bwd_kernelINS_13Kernel_traitsI6__halfS2_fS2_fjLj2560ELj1ELj1ELj4ELj8ENS_18Kernel_traits_baseILj2560ES2_S2_fS2_fjLj128EEEEELb0ELb1ELb0EEEvNS_9BwdParamsE,"ax",@progbits
	.align	128
        .global         _ZN10layer_norm31ln_parallel_residual_bwd_kernelINS_13Kernel_traitsI6__halfS2_fS2_fjLj2560ELj1ELj1ELj4ELj8ENS_18Kernel_traits_baseILj2560ES2_S2_fS2_fjLj128EEEEELb0ELb1ELb0EEEvNS_9BwdParamsE
        .type           _ZN10layer_norm31ln_parallel_residual_bwd_kernelINS_13Kernel_traitsI6__halfS2_fS2_fjLj2560ELj1ELj1ELj4ELj8ENS_18Kernel_traits_baseILj2560ES2_S2_fS2_fjLj128EEEEELb0ELb1ELb0EEEvNS_9BwdParamsE,@function
        .size           _ZN10layer_norm31ln_parallel_residual_bwd_kernelINS_13Kernel_traitsI6__halfS2_fS2_fjLj2560ELj1ELj1ELj4ELj8ENS_18Kernel_traits_baseILj2560ES2_S2_fS2_fjLj128EEEEELb0ELb1ELb0EEEvNS_9BwdParamsE,(.L_x_3951 - _ZN10layer_norm31ln_parallel_residual_bwd_kernelINS_13Kernel_traitsI6__halfS2_fS2_fjLj2560ELj1ELj1ELj4ELj8ENS_18Kernel_traits_baseILj2560ES2_S2_fS2_fjLj128EEEEELb0ELb1ELb0EEEvNS_9BwdParamsE)
        .other          _ZN10layer_norm31ln_parallel_residual_bwd_kernelINS_13Kernel_traitsI6__halfS2_fS2_fjLj2560ELj1ELj1ELj4ELj8ENS_18Kernel_traits_baseILj2560ES2_S2_fS2_fjLj128EEEEELb0ELb1ELb0EEEvNS_9BwdParamsE,@"STO_CUDA_ENTRY STV_DEFAULT"
_ZN10layer_norm31ln_parallel_residual_bwd_kernelINS_13Kernel_traitsI6__halfS2_fS2_fjLj2560ELj1ELj1ELj4ELj8ENS_18Kernel_traits_baseILj2560ES2_S2_fS2_fjLj128EEEEELb0ELb1ELb0EEEvNS_9BwdParamsE:
.text._ZN10layer_norm31ln_parallel_residual_bwd_kernelINS_13Kernel_traitsI6__halfS2_fS2_fjLj2560ELj1ELj1ELj4ELj8ENS_18Kernel_traits_baseILj2560ES2_S2_fS2_fjLj128EEEEELb0ELb1ELb0EEEvNS_9BwdParamsE:
        /* <DEDUP_REMOVED lines=92> */
[----:B------:R-:W-:-:S02]  /*05c0*/  SHF.R.U32.HI R13, RZ, 0x10, R9 ;  /* 0x00000010ff0d7819 */ /* 0x000fc40000011609 */
[----:B------:R-:W-:Y:S02]  /*05d0*/  MOV R12, R10 ;  /* 0x0000000a000c7202 */ /* 0x000fe40000000f00 */
        /* <DEDUP_REMOVED lines=19> */
[----:B------:R-:W-:-:S08]  /*0710*/  HADD2.F32 R5, -RZ, R5.H0_H0 ;  /* 0x20000005ff057230 */ /* 0x000fd00000004100 */
.L_x_2512:
        /* <DEDUP_REMOVED lines=31> */
[----:B------:R-:W-:Y:S01]  /*0910*/  SHF.R.U32.HI R106, RZ, 0x10, R93 ;  /* 0x00000010ff6a7819 */ /* 0x000fe2000001165d */
[----:B------:R-:W-:Y:S01]  /*0920*/  HADD2.F32 R89, -RZ, R3.H0_H0 ;  /* 0x20000003ff597230 */ /* 0x000fe20000004100 */
[----:B------:R-:W-:Y:S01]  /*0930*/  MOV R105, R93 ;  /* 0x0000005d00697202 */ /* 0x000fe20000000f00 */
[----:B------:R-:W-:Y:S01]  /*0940*/  FADD.FTZ R93, -R124, R88 ;  /* 0x000000587c5d7221 */ /* 0x000fe20000010100 */
[----:B------:R-:W-:-:S02]  /*0950*/  HADD2.F32 R88, -RZ, R108.H0_H0 ;  /* 0x2000006cff587230 */ /* 0x000fc40000004100 */
[----:B------:R-:W-:Y:S01]  /*0960*/  FADD.FTZ R109, -R124, R90 ;  /* 0x0000005a7c6d7221 */ /* 0x000fe20000010100 */
[----:B------:R-:W-:Y:S02]  /*0970*/  HADD2.F32 R92, -RZ, R106.H0_H0 ;  /* 0x2000006aff5c7230 */ /* 0x000fe40000004100 */
[C---:B-----5:R-:W-:Y:S01]  /*0980*/  FMUL.FTZ R106, R4.reuse, R107 ;  /* 0x0000006b046a7220 */ /* 0x060fe20000410000 */
[----:B------:R-:W-:Y:S01]  /*0990*/  FMUL.FTZ R3, R4, R93 ;  /* 0x0000005d04037220 */ /* 0x000fe20000410000 */
[----:B------:R-:W-:Y:S01]  /*09a0*/  FMUL.FTZ R108, R96, R89 ;  /* 0x00000059606c7220 */ /* 0x000fe20000410000 */
[----:B------:R-:W-:Y:S01]  /*09b0*/  FADD.FTZ R145, -R124, R91 ;  /* 0x0000005b7c917221 */ /* 0x000fe20000010100 */
[----:B------:R-:W-:Y:S02]  /*09c0*/  HADD2.F32 R91, -RZ, R105.H0_H0 ;  /* 0x20000069ff5b7230 */ /* 0x000fe40000004100 */
        /* <DEDUP_REMOVED lines=22> */
.L_x_2488:
[----:B------:R-:W-:Y:S05]  /*0b30*/  BSYNC B0 ;  /* 0x0000000000007941 */ /* 0x000fea0003800000 */
.L_x_2487:
        /* <DEDUP_REMOVED lines=50> */
.L_x_2490:
[----:B------:R-:W-:Y:S05]  /*0e60*/  BSYNC B0 ;  /* 0x0000000000007941 */ /* 0x000fea0003800000 */
.L_x_2489:
        /* <DEDUP_REMOVED lines=20> */
[----:B------:R-:W-:Y:S01]  /*0fb0*/  HADD2.F32 R89, -RZ, R119.H0_H0 ;  /* 0x20000077ff597230 */ /* 0x000fe20000004100 */
[----:B------:R-:W-:Y:S01]  /*0fc0*/  MOV R121, R93 ;  /* 0x0000005d00797202 */ /* 0x000fe20000000f00 */
[----:B------:R-:W-:Y:S01]  /*0fd0*/  FADD.FTZ R93, -R124, R88 ;  /* 0x000000587c5d7221 */ /* 0x000fe20000010100 */
[----:B------:R-:W-:-:S02]  /*0fe0*/  HADD2.F32 R88, -RZ, R126.H0_H0 ;  /* 0x2000007eff587230 */ /* 0x000fc40000004100 */
[----:B------:R-:W-:Y:S02]  /*0ff0*/  HADD2.F32 R92, -RZ, R122.H0_H0 ;  /* 0x2000007aff5c7230 */ /* 0x000fe40000004100 */
[C---:B-----5:R-:W-:Y:S01]  /*1000*/  FMUL.FTZ R122, R4.reuse, R123 ;  /* 0x0000007b047a7220 */ /* 0x060fe20000410000 */
[----:B------:R-:W-:Y:S01]  /*1010*/  FMUL.FTZ R119, R4, R93 ;  /* 0x0000005d04777220 */ /* 0x000fe20000410000 */
[----:B------:R-:W-:Y:S01]  /*1020*/  FMUL.FTZ R126, R16, R89 ;  /* 0x00000059107e7220 */ /* 0x000fe20000410000 */
        /* <DEDUP_REMOVED lines=22> */
.L_x_2492:
[----:B------:R-:W-:Y:S05]  /*1190*/  BSYNC B0 ;  /* 0x0000000000007941 */ /* 0x000fea0003800000 */
.L_x_2491:
        /* <DEDUP_REMOVED lines=50> */
.L_x_2494:
[----:B------:R-:W-:Y:S05]  /*14c0*/  BSYNC B0 ;  /* 0x0000000000007941 */ /* 0x000fea0003800000 */
.L_x_2493:
        /* <DEDUP_REMOVED lines=50> */
.L_x_2496:
[----:B------:R-:W-:Y:S05]  /*17f0*/  BSYNC B0 ;  /* 0x0000000000007941 */ /* 0x000fea0003800000 */
.L_x_2495:
        /* <DEDUP_REMOVED lines=25> */
.L_x_2523:
        /* <DEDUP_REMOVED lines=51> */
[----:B------:R-:W0:Y:S01]  /*1cc0*/  F2F.F16.F32 R124, R124 ;  /* 0x0000007c007c7304 */ /* 0x000e220000200800 */
[----:B------:R-:W-:Y:S02]  /*1cd0*/  SEL R84, R125, R84, P6 ;  /* 0x000000547d547207 */ /* 0x000fe40003000000 */
[----:B------:R-:W-:-:S03]  /*1ce0*/  SEL R86, R145, R86, P6 ;  /* 0x0000005691567207 */ /* 0x000fc60003000000 */
[----:B------:R-:W1:Y:S02]  /*1cf0*/  @P6 LDC.64 R88, c[0x0][0x308] ;  /* 0x0000c200ff586b82 */ /* 0x000e640000000a00 */
[----:B------:R-:W2:Y:S01]  /*1d00*/  F2F.F16.F32 R148, R148 ;  /* 0x0000009400947304 */ /* 0x000ea20000200800 */
[----:B0-----:R-:W-:-:S07]  /*1d10*/  IMAD.WIDE.U32 R90, R124, 0x10000, RZ ;  /* 0x000100007c5a7825 */ /* 0x001fce00078e00ff */
[----:B------:R-:W0:Y:S01]  /*1d20*/  F2F.F16.F32 R145, R145 ;  /* 0x0000009100917304 */ /* 0x000e220000200800 */
[----:B--2---:R-:W-:-:S07]  /*1d30*/  SHF.L.U32 R147, R148, 0x10, RZ ;  /* 0x0000001094937819 */ /* 0x004fce00000006ff */
[----:B------:R-:W2:Y:S01]  /*1d40*/  F2F.F16.F32 R125, R125 ;  /* 0x0000007d007d7304 */ /* 0x000ea20000200800 */
        /* <DEDUP_REMOVED lines=22> */
.L_x_2500:
[----:B------:R-:W-:-:S07]  /*1eb0*/  IADD3 R2, R2, 0x80, RZ ;  /* 0x0000008002027810 */ /* 0x000fce0007ffe0ff */
.L_x_2499:
[----:B------:R-:W-:Y:S05]  /*1ec0*/  BSYNC B0 ;  /* 0x0000000000007941 */ /* 0x000fea0003800000 */
.L_x_2498:
        /* <DEDUP_REMOVED lines=25> */
[----:B------:R-:W1:Y:S01]  /*2060*/  F2F.F16.F32 R124, R124 ;  /* 0x0000007c007c7304 */ /* 0x000e620000200800 */
[----:B------:R-:W-:Y:S02]  /*2070*/  SEL R84, R125, R84, P6 ;  /* 0x000000547d547207 */ /* 0x000fe40003000000 */
[----:B------:R-:W-:-:S03]  /*2080*/  SEL R86, R145, R86, P6 ;  /* 0x0000005691567207 */ /* 0x000fc60003000000 */
[----:B------:R-:W2:Y:S01]  /*2090*/  @P6 LDC.64 R94, c[0x0][0x308] ;  /* 0x0000c200ff5e6b82 */ /* 0x000ea20000000a00 */
[----:B0-----:R-:W-:Y:S01]  /*20a0*/  IMAD.WIDE.U32 R88, R2, 0x8, R88 ;  /* 0x0000000802587825 */ /* 0x001fe200078e0058 */
[----:B------:R-:W0:Y:S03]  /*20b0*/  F2F.F16.F32 R148, R148 ;  /* 0x0000009400947304 */ /* 0x000e260000200800 */
[----:B-1----:R-:W-:-:S05]  /*20c0*/  IMAD.WIDE.U32 R90, R124, 0x10000, RZ ;  /* 0x000100007c5a7825 */ /* 0x002fca00078e00ff */
[----:B------:R-:W1:Y:S01]  /*20d0*/  F2F.F16.F32 R145, R145 ;  /* 0x0000009100917304 */ /* 0x000e620000200800 */
[----:B0-----:R-:W-:-:S07]  /*20e0*/  SHF.L.U32 R147, R148, 0x10, RZ ;  /* 0x0000001094937819 */ /* 0x001fce00000006ff */
[----:B------:R-:W0:Y:S01]  /*20f0*/  F2F.F16.F32 R125, R125 ;  /* 0x0000007d007d7304 */ /* 0x000e220000200800 */
        /* <DEDUP_REMOVED lines=20> */
.L_x_2503:
[----:B------:R-:W-:-:S07]  /*2240*/  IADD3 R2, R2, 0x80, RZ ;  /* 0x0000008002027810 */ /* 0x000fce0007ffe0ff */
.L_x_2502:
[----:B------:R-:W-:Y:S05]  /*2250*/  BSYNC B0 ;  /* 0x0000000000007941 */ /* 0x000fea0003800000 */
.L_x_2501:
        /* <DEDUP_REMOVED lines=55> */
.L_x_2506:
[----:B------:R-:W-:-:S07]  /*25d0*/  IADD3 R2, R2, 0x80, RZ ;  /* 0x0000008002027810 */ /* 0x000fce0007ffe0ff */
.L_x_2505:
[----:B------:R-:W-:Y:S05]  /*25e0*/  BSYNC B0 ;  /* 0x0000000000007941 */ /* 0x000fea0003800000 */
.L_x_2504:
        /* <DEDUP_REMOVED lines=55> */
.L_x_2509:
[----:B------:R-:W-:-:S07]  /*2960*/  IADD3 R2, R2, 0x80, RZ ;  /* 0x0000008002027810 */ /* 0x000fce0007ffe0ff */
.L_x_2508:
[----:B------:R-:W-:Y:S05]  /*2970*/  BSYNC B0 ;  /* 0x0000000000007941 */ /* 0x000fea0003800000 */
.L_x_2507:
        /* <DEDUP_REMOVED lines=56> */
.L_x_2511:
[----:B------:R-:W-:Y:S05]  /*2d00*/  BSYNC B0 ;  /* 0x0000000000007941 */ /* 0x000fea0003800000 */
.L_x_2510:
[----:B------:R-:W-:Y:S02]  /*2d10*/  IADD3 R97, R97, UR18, RZ ;  /* 0x0000001261617c10 */ /* 0x000fe4000fffe0ff */
[----:B------:R-:W-:Y:S02]  /*2d20*/  SEL R125, RZ, 0x1, P4 ;  /* 0x00000001ff7d7807 */ /* 0x000fe40002000000 */
[----:B------:R-:W-:-:S13]  /*2d30*/  ISETP.GE.AND P4, PT, R97, UR19, PT ;  /* 0x0000001361007c0c */ /* 0x000fda000bf86270 */
[----:B------:R-:W-:Y:S05]  /*2d40*/  @!P4 BRA `(.L_x_2512) ;  /* 0xffffffd80074c947 */ /* 0x000fea000383ffff */
.L_x_2486:
        /* <DEDUP_REMOVED lines=22> */
[----:B------:R-:W-:Y:S01]  /*2eb0*/  @P2 IADD3 R19, R19, 0x80, RZ ;  /* 0x0000008013132810 */ /* 0x000fe20007ffe0ff */
[----:B------:R0:W-:Y:S04]  /*2ec0*/  @P2 STG.E.128 desc[UR4][R6.64], R36 ;  /* 0x0000002406002986 */ /* 0x0001e8000c101d04 */
[C---:B----4-:R-:W-:Y:S01]  /*2ed0*/  @P1 IMAD.WIDE.U32 R10, R19.reuse, 0x10, R10 ;  /* 0x00000010130a1825 */ /* 0x050fe200078e000a */
[----:B------:R0:W-:Y:S03]  /*2ee0*/  @P2 STG.E.128 desc[UR4][R8.64], R56 ;  /* 0x0000003808002986 */ /* 0x0001e6000c101d04 */
        /* <DEDUP_REMOVED lines=17> */
.L_x_2497:
[----:B------:R-:W-:Y:S01]  /*3000*/  HFMA2.MMA R151, -RZ, RZ, 0, 9.5367431640625e-07 ;  /* 0x00000010ff977435 */ /* 0x000fe200000001ff */
[----:B------:R-:W-:Y:S02]  /*3010*/  MOV R150, R147 ;  /* 0x0000009300967202 */ /* 0x000fe40000000f00 */
[----:B------:R-:W-:Y:S02]  /*3020*/  MOV R152, 0x1f ;  /* 0x0000001f00987802 */ /* 0x000fe40000000f00 */
[----:B------:R-:W-:-:S07]  /*3030*/  MOV R145, 0xffffffff ;  /* 0xffffffff00917802 */ /* 0x000fce0000000f00 */
[----:B-----5:R-:W-:Y:S05]  /*3040*/  WARPSYNC.COLLECTIVE R145, `(.L_x_2513) ;  /* 0x0000000091087348 */ /* 0x020fea0003c00000 */
[----:B------:R0:W1:Y:S02]  /*3050*/  SHFL.DOWN P6, R149, R150, R151, R152 ;  /* 0x0800009796957389 */ /* 0x00006400000c0098 */
[----:B01---5:R-:W-:Y:S01]  /*3060*/  ENDCOLLECTIVE ;  /* 0x000000000000791b */ /* 0x023fe20003800000 */
.L_x_2513:
[----:B------:R-:W-:Y:S02]  /*3070*/  MOV R150, R148 ;  /* 0x0000009400967202 */ /* 0x000fe40000000f00 */
[----:B------:R-:W-:-:S07]  /*3080*/  MOV R90, R149 ;  /* 0x00000095005a7202 */ /* 0x000fce0000000f00 */
[----:B------:R-:W-:Y:S05]  /*3090*/  WARPSYNC.COLLECTIVE R145, `(.L_x_2514) ;  /* 0x0000000091087348 */ /* 0x000fea0003c00000 */
[----:B------:R0:W1:Y:S02]  /*30a0*/  SHFL.DOWN P6, R149, R150, R151, R152 ;  /* 0x0800009796957389 */ /* 0x00006400000c0098 */
[----:B01----:R-:W-:Y:S01]  /*30b0*/  ENDCOLLECTIVE ;  /* 0x000000000000791b */ /* 0x003fe20003800000 */
.L_x_2514:
[----:B------:R-:W-:Y:S01]  /*30c0*/  FADD.FTZ R90, R90, R147 ;  /* 0x000000935a5a7221 */ /* 0x000fe20000010000 */
[----:B------:R-:W-:-:S04]  /*30d0*/  HFMA2.MMA R151, -RZ, RZ, 0, 4.76837158203125e-07 ;  /* 0x00000008ff977435 */ /* 0x000fc800000001ff */
[----:B------:R-:W-:Y:S02]  /*30e0*/  MOV R150, R90 ;  /* 0x0000005a00967202 */ /* 0x000fe40000000f00 */
[----:B------:R-:W-:-:S07]  /*30f0*/  MOV R91, R149 ;  /* 0x00000095005b7202 */ /* 0x000fce0000000f00 */
[----:B------:R-:W-:Y:S05]  /*3100*/  WARPSYNC.COLLECTIVE R145, `(.L_x_2515) ;  /* 0x0000000091087348 */ /* 0x000fea0003c00000 */
[----:B------:R0:W1:Y:S02]  /*3110*/  SHFL.DOWN P6, R149, R150, R151, R152 ;  /* 0x0800009796957389 */ /* 0x00006400000c0098 */
[----:B01----:R-:W-:Y:S01]  /*3120*/  ENDCOLLECTIVE ;  /* 0x000000000000791b */ /* 0x003fe20003800000 */
.L_x_2515:
[----:B------:R-:W-:-:S05]  /*3130*/  FADD.FTZ R91, R91, R148 ;  /* 0x000000945b5b7221 */ /* 0x000fca0000010000 */
[----:B------:R-:W-:Y:S02]  /*3140*/  MOV R150, R91 ;  /* 0x0000005b00967202 */ /* 0x000fe40000000f00 */
[----:B------:R-:W-:-:S07]  /*3150*/  MOV R93, R149 ;  /* 0x00000095005d7202 */ /* 0x000fce0000000f00 */
[----:B------:R-:W-:Y:S05]  /*3160*/  WARPSYNC.COLLECTIVE R145, `(.L_x_2516) ;  /* 0x0000000091087348 */ /* 0x000fea0003c00000 */
[----:B------:R0:W1:Y:S02]  /*3170*/  SHFL.DOWN P6, R149, R150, R151, R152 ;  /* 0x0800009796957389 */ /* 0x00006400000c0098 */
[----:B01----:R-:W-:Y:S01]  /*3180*/  ENDCOLLECTIVE ;  /* 0x000000000000791b */ /* 0x003fe20003800000 */
.L_x_2516:
[----:B------:R-:W-:Y:S01]  /*3190*/  FADD.FTZ R93, R90, R93 ;  /* 0x0000005d5a5d7221 */ /* 0x000fe20000010000 */
[----:B------:R-:W-:-:S04]  /*31a0*/  HFMA2.MMA R151, -RZ, RZ, 0, 2.384185791015625e-07 ;  /* 0x00000004ff977435 */ /* 0x000fc800000001ff */
[----:B------:R-:W-:Y:S02]  /*31b0*/  MOV R150, R93 ;  /* 0x0000005d00967202 */ /* 0x000fe40000000f00 */
[----:B------:R-:W-:-:S07]  /*31c0*/  MOV R92, R149 ;  /* 0x00000095005c7202 */ /* 0x000fce0000000f00 */
[----:B------:R-:W-:Y:S05]  /*31d0*/  WARPSYNC.COLLECTIVE R145, `(.L_x_2517) ;  /* 0x0000000091087348 */ /* 0x000fea0003c00000 */
[----:B------:R0:W1:Y:S02]  /*31e0*/  SHFL.DOWN P6, R149, R150, R151, R152 ;  /* 0x0800009796957389 */ /* 0x00006400000c0098 */
[----:B01----:R-:W-:Y:S01]  /*31f0*/  ENDCOLLECTIVE ;  /* 0x000000000000791b */ /* 0x003fe20003800000 */
.L_x_2517:
[----:B------:R-:W-:-:S05]  /*3200*/  FADD.FTZ R92, R91, R92 ;  /* 0x0000005c5b5c7221 */ /* 0x000fca0000010000 */
[----:B------:R-:W-:Y:S02]  /*3210*/  MOV R150, R92 ;  /* 0x0000005c00967202 */ /* 0x000fe40000000f00 */
[----:B------:R-:W-:-:S07]  /*3220*/  MOV R94, R149 ;  /* 0x00000095005e7202 */ /* 0x000fce0000000f00 */
[----:B------:R-:W-:Y:S05]  /*3230*/  WARPSYNC.COLLECTIVE R145, `(.L_x_2518) ;  /* 0x0000000091087348 */ /* 0x000fea0003c00000 */
[----:B------:R0:W1:Y:S02]  /*3240*/  SHFL.DOWN P6, R149, R150, R151, R152 ;  /* 0x0800009796957389 */ /* 0x00006400000c0098 */
[----:B01----:R-:W-:Y:S01]  /*3250*/  ENDCOLLECTIVE ;  /* 0x000000000000791b */ /* 0x003fe20003800000 */
.L_x_2518:
[----:B------:R-:W-:Y:S01]  /*3260*/  FADD.FTZ R94, R93, R94 ;  /* 0x0000005e5d5e7221 */ /* 0x000fe20000010000 */
[----:B------:R-:W-:-:S04]  /*3270*/  HFMA2.MMA R151, -RZ, RZ, 0, 1.1920928955078125e-07 ;  /* 0x00000002ff977435 */ /* 0x000fc800000001ff */
[----:B------:R-:W-:Y:S02]  /*3280*/  MOV R150, R94 ;  /* 0x0000005e00967202 */ /* 0x000fe40000000f00 */
[----:B------:R-:W-:-:S07]  /*3290*/  MOV R95, R149 ;  /* 0x00000095005f7202 */ /* 0x000fce0000000f00 */
[----:B------:R-:W-:Y:S05]  /*32a0*/  WARPSYNC.COLLECTIVE R145, `(.L_x_2519) ;  /* 0x0000000091087348 */ /* 0x000fea0003c00000 */
[----:B------:R0:W1:Y:S02]  /*32b0*/  SHFL.DOWN P6, R149, R150, R151, R152 ;  /* 0x0800009796957389 */ /* 0x00006400000c0098 */
[----:B01----:R-:W-:Y:S01]  /*32c0*/  ENDCOLLECTIVE ;  /* 0x000000000000791b */ /* 0x003fe20003800000 */
.L_x_2519:
[----:B------:R-:W-:-:S05]  /*32d0*/  FADD.FTZ R95, R92, R95 ;  /* 0x0000005f5c5f7221 */ /* 0x000fca0000010000 */
[----:B------:R-:W-:Y:S02]  /*32e0*/  MOV R150, R95 ;  /* 0x0000005f00967202 */ /* 0x000fe40000000f00 */
[----:B------:R-:W-:-:S07]  /*32f0*/  MOV R125, R149 ;  /* 0x00000095007d7202 */ /* 0x000fce0000000f00 */
[----:B------:R-:W-:Y:S05]  /*3300*/  WARPSYNC.COLLECTIVE R145, `(.L_x_2520) ;  /* 0x0000000091087348 */ /* 0x000fea0003c00000 */
[----:B------:R0:W1:Y:S02]  /*3310*/  SHFL.DOWN P6, R149, R150, R151, R152 ;  /* 0x0800009796957389 */ /* 0x00006400000c0098 */
[----:B01----:R-:W-:Y:S01]  /*3320*/  ENDCOLLECTIVE ;  /* 0x000000000000791b */ /* 0x003fe20003800000 */
.L_x_2520:
[----:B------:R-:W-:Y:S01]  /*3330*/  FADD.FTZ R125, R94, R125 ;  /* 0x0000007d5e7d7221 */ /* 0x000fe20000010000 */
[----:B------:R-:W-:-:S04]  /*3340*/  HFMA2.MMA R151, -RZ, RZ, 0, 5.9604644775390625e-08 ;  /* 0x00000001ff977435 */ /* 0x000fc800000001ff */
[----:B------:R-:W-:Y:S02]  /*3350*/  MOV R150, R125 ;  /* 0x0000007d00967202 */ /* 0x000fe40000000f00 */
[----:B------:R-:W-:-:S07]  /*3360*/  MOV R124, R149 ;  /* 0x00000095007c7202 */ /* 0x000fce0000000f00 */
[----:B------:R-:W-:Y:S05]  /*3370*/  WARPSYNC.COLLECTIVE R145, `(.L_x_2521) ;  /* 0x0000000091087348 */ /* 0x000fea0003c00000 */
[----:B------:R0:W1:Y:S02]  /*3380*/  SHFL.DOWN P6, R149, R150, R151, R152 ;  /* 0x0800009796957389 */ /* 0x00006400000c0098 */
[----:B01----:R-:W-:Y:S01]  /*3390*/  ENDCOLLECTIVE ;  /* 0x000000000000791b */ /* 0x003fe20003800000 */
.L_x_2521:
[----:B------:R-:W-:-:S05]  /*33a0*/  FADD.FTZ R90, R95, R124 ;  /* 0x0000007c5f5a7221 */ /* 0x000fca0000010000 */
[----:B------:R-:W-:Y:S02]  /*33b0*/  MOV R150, R90 ;  /* 0x0000005a00967202 */ /* 0x000fe40000000f00 */
[----:B------:R-:W-:-:S07]  /*33c0*/  MOV R124, R149 ;  /* 0x00000095007c7202 */ /* 0x000fce0000000f00 */
[----:B------:R-:W-:Y:S05]  /*33d0*/  WARPSYNC.COLLECTIVE R145, `(.L_x_2522) ;  /* 0x0000000091087348 */ /* 0x000fea0003c00000 */
[----:B------:R0:W1:Y:S02]  /*33e0*/  SHFL.DOWN P6, R149, R150, R151, R152 ;  /* 0x0800009796957389 */ /* 0x00006400000c0098 */
[----:B01----:R-:W-:Y:S01]  /*33f0*/  ENDCOLLECTIVE ;  /* 0x000000000000791b */ /* 0x003fe20003800000 */
.L_x_2522:
[----:B------:R-:W-:Y:S01]  /*3400*/  MOV R91, R149 ;  /* 0x00000095005b7202 */ /* 0x000fe20000000f00 */
[----:B------:R-:W-:Y:S06]  /*3410*/  BRA `(.L_x_2523) ;  /* 0xffffffe4005c7947 */ /* 0x000fec000383ffff */
.L_x_2524:
        /* <DEDUP_REMOVED lines=14> */
.L_x_3951:


//--------------------- .text._ZN10layer_norm31ln_parallel_residual_bwd_kernelINS_13Kernel_traitsI6__halfS2_fS2_fjLj2560ELj1ELj1ELj4ELj8ENS_18Kernel_traits_baseILj2560ES2_S2_fS2_fjLj128EEEEELb0ELb1ELb1EEEvNS_9BwdParamsE --------------------------
	.section	.text._ZN10layer_norm31ln_parallel_residual_bwd_kernelINS_13Kernel_traitsI6__halfS2_fS2_fjLj2560ELj1ELj1ELj4ELj8ENS_18Kernel_traits_baseILj2560ES2_S2_fS2_fjLj128EEEEELb0ELb1ELb1EEEvNS_9BwdParamsE,"ax",@progbits
	.align	128
        .global         _ZN10layer_norm31ln_parallel_residual_bwd_kernelINS_13Kernel_traitsI6__halfS2_fS2_fjLj2560ELj1ELj1ELj4ELj8ENS_18Kernel_traits_baseILj2560ES2_S2_fS2_fjLj128EEEEELb0ELb1ELb1EEEvNS_9BwdParamsE
        .type           _ZN10layer_norm31ln_parallel_residual_bwd_kernelINS_13Kernel_traitsI6__halfS2_fS2_fjLj2560ELj1ELj1ELj4ELj8ENS_18Kernel_traits_baseILj2560ES2_S2_fS2_fjLj128EEEEELb0ELb1ELb1EEEvNS_9BwdParamsE,@function
        .size           _ZN10layer_norm31ln_parallel_residual_bwd_kernelINS_13Kernel_traitsI6__halfS2_fS2_fjLj2560ELj1ELj1ELj4ELj8ENS_18Kernel_traits_baseILj2560ES2_S2_fS2_fjLj128EEEEELb0ELb1ELb1EEEvNS_9BwdParamsE,(.L_x_3952 - _ZN10layer_norm31ln_parallel_residual_bwd_kernelINS_13Kernel_traitsI6__halfS2_fS2_fjLj2560ELj1ELj1ELj4ELj8ENS_18Kernel_traits_baseILj2560ES2_S2_fS2_fjLj128EEEEELb0ELb1ELb1EEEvNS_9BwdParamsE)
        .other          _ZN10layer_norm31ln_parallel_residual_bwd_kernelINS_13Kernel_traitsI6__halfS2_fS2_fjLj2560ELj1ELj1ELj4ELj8ENS_18Kernel_traits_baseILj2560ES2_S2_fS2_fjLj128EEEEELb0ELb1ELb1EEEvNS_9BwdParamsE,@"STO_CUDA_ENTRY STV_DEFAULT"
_ZN10layer_norm31ln_parallel_residual_bwd_kernelINS_13Kernel_traitsI6__halfS2_fS2_fjLj2560ELj1ELj1ELj4ELj8ENS_18Kernel_traits_baseILj2560ES2_S2_fS2_fjLj128EEEEELb0ELb1ELb1EEEvNS_9BwdParamsE:
.text._ZN10layer_norm31ln_parallel_residual_bwd_kernelINS_13Kernel_traitsI6__halfS2_fS2_fjLj2560ELj1ELj1ELj4ELj8ENS_18Kernel_traits_baseILj2560ES2_S2_fS2_fjLj128EEEEELb0ELb1ELb1EEEvNS_9BwdParamsE:
        /* <DEDUP_REMOVED lines=38> */
.L_x_2525:
        /* <DEDUP_REMOVED lines=16> */
[----:B------:R-:W-:Y:S01]  /*0360*/  ISETP.NE.AND.EX P0, PT, RZ, UR7, PT, P0 ;  /* 0x00000007ff007c0c */ /* 0x000fe2000bf05300 */
[----:B------:R-:W-:Y:S01]  /*0370*/  HFMA2.MMA R97, -RZ, RZ, 0, 0 ;  /* 0x00000000ff617435 */ /* 0x000fe200000001ff */
[----:B------:R-:W-:-:S02]  /*0380*/  LEA R98, R98, 0x4, 0x2 ;  /* 0x0000000462627811 */ /* 0x000fc400078e10ff */
[----:B------:R-:W-:Y:S02]  /*0390*/  CS2R R30, SRZ ;  /* 0x00000000001e7805 */ /* 0x000fe4000001ff00 */
[----:B------:R-:W-:Y:S02]  /*03a0*/  MOV R76, RZ ;  /* 0x000000ff004c7202 */ /* 0x000fe40000000f00 */
        /* <DEDUP_REMOVED lines=16> */
[----:B------:R-:W-:Y:S02]  /*04b0*/  MOV R0, RZ ;  /* 0x000000ff00007202 */ /* 0x000fe40000000f00 */
        /* <DEDUP_REMOVED lines=22> */
[----:B------:R-:W-:Y:S01]  /*0620*/  CS2R R4, SRZ ;  /* 0x0000000000047805 */ /* 0x000fe2000001ff00 */
        /* <DEDUP_REMOVED lines=9> */
[----:B------:R-:W-:-:S07]  /*06c0*/  HADD2.F32 R86, -RZ, R86.H0_H0 ;  /* 0x20000056ff567230 */ /* 0x000fce0000004100 */
.L_x_2533:
        /* <DEDUP_REMOVED lines=18> */
[----:B------:R-:W-:Y:S01]  /*07f0*/  LEA.HI.X R65, R118, UR13, RZ, 0x4, P2 ;  /* 0x0000000d76417c11 */ /* 0x000fe200090f24ff */
[----:B------:R-:W4:Y:S01]  /*0800*/  LDG.E R144, desc[UR4][R144.64] ;  /* 0x0000000490907981 */ /* 0x000f22000c1e1900 */
[----:B------:R-:W-:Y:S02]  /*0810*/  IADD3 R85, R120, 0x200, RZ ;  /* 0x0000020078557810 */ /* 0x000fe40007ffe0ff */
        /* <DEDUP_REMOVED lines=30> */
[----:B------:R-:W-:Y:S01]  /*0a00*/  @P0 LEA R134, P4, R117, R100, 0x4 ;  /* 0x0000006475860211 */ /* 0x000fe200078820ff */
[----:B------:R-:W5:Y:S01]  /*0a10*/  @P0 LDG.E.128 R40, desc[UR4][R136.64] ;  /* 0x0000000488280981 */ /* 0x000f62000c1e1d00 */
[----:B------:R-:W-:-:S03]  /*0a20*/  LOP3.LUT P2, RZ, R121, 0xff, RZ, 0xc0, !PT ;  /* 0x000000ff79ff7812 */ /* 0x000fc6000784c0ff */
[----:B------:R1:W5:Y:S01]  /*0a30*/  @P0 LDG.E.128 R48, desc[UR4][R132.64] ;  /* 0x0000000484300981 */ /* 0x000362000c1e1d00 */
[----:B------:R-:W-:-:S05]  /*0a40*/  @P0 LEA.HI.X R135, R117, R101, RZ, 0x4, P4 ;  /* 0x0000006575870211 */ /* 0x000fca00020f24ff */
[----:B------:R1:W5:Y:S01]  /*0a50*/  @P0 LDG.E.128 R44, desc[UR4][R134.64] ;  /* 0x00000004862c0981 */ /* 0x000362000c1e1d00 */
[----:B------:R-:W-:Y:S01]  /*0a60*/  IADD3 R111, R111, UR10, RZ ;  /* 0x0000000a6f6f7c10 */ /* 0x000fe2000fffe0ff */
[----:B------:R-:W-:Y:S01]  /*0a70*/  UMOV UR6, 0xffffffff ;  /* 0xffffffff00067882 */ /* 0x000fe20000000000 */
[----:B------:R-:W-:Y:S02]  /*0a80*/  LOP3.LUT P3, RZ, R77, 0x1f, RZ, 0xc0, !PT ;  /* 0x0000001f4dff7812 */ /* 0x000fe4000786c0ff */
[----:B----4-:R-:W-:Y:S02]  /*0a90*/  FSEL R146, R144, RZ, !P1 ;  /* 0x000000ff90927208 */ /* 0x010fe40004800000 */
[----:B---3--:R-:W-:-:S03]  /*0aa0*/  MOV R144, R130 ;  /* 0x0000008200907202 */ /* 0x008fc60000000f00 */
[C---:B------:R-:W-:Y:S01]  /*0ab0*/  FADD.FTZ R155, -R146.reuse, R56 ;  /* 0x00000038929b7221 */ /* 0x040fe20000010100 */
[----:B0-----:R-:W-:Y:S01]  /*0ac0*/  MOV R140, R131 ;  /* 0x00000083008c7202 */ /* 0x001fe20000000f00 */
[----:B------:R-:W-:Y:S01]  /*0ad0*/  FADD.FTZ R151, -R146, R58 ;  /* 0x0000003a92977221 */ /* 0x000fe20000010100 */
[----:B------:R-:W-:Y:S02]  /*0ae0*/  SHF.R.U32.HI R142, RZ, 0x10, R131 ;  /* 0x00000010ff8e7819 */ /* 0x000fe40000011683 */
[----:B--2---:R-:W-:Y:S02]  /*0af0*/  MOV R121, R128 ;  /* 0x0000008000797202 */ /* 0x004fe40000000f00 */
[----:B------:R-:W-:Y:S01]  /*0b00*/  SHF.R.U64 R56, R128, 0x10, R129 ;  /* 0x0000001080387819 */ /* 0x000fe20000001281 */
[C---:B-1----:R-:W-:Y:S01]  /*0b10*/  FADD.FTZ R133, -R146.reuse, R65 ;  /* 0x0000004192857221 */ /* 0x042fe20000010100 */
[----:B------:R-:W-:Y:S01]  /*0b20*/  MOV R58, R129 ;  /* 0x00000081003a7202 */ /* 0x000fe20000000f00 */
[C---:B------:R-:W-:Y:S01]  /*0b30*/  FADD.FTZ R145, -R146.reuse, R59 ;  /* 0x0000003b92917221 */ /* 0x040fe20000010100 */
[----:B------:R-:W-:Y:S01]  /*0b40*/  SHF.R.U32.HI R128, RZ, 0x10, R129 ;  /* 0x00000010ff807819 */ /* 0x000fe20000011681 */
[----:B------:R-:W-:Y:S01]  /*0b50*/  FADD.FTZ R65, -R146, R69 ;  /* 0x0000004592417221 */ /* 0x000fe20000010100 */
[----:B------:R-:W-:Y:S01]  /*0b60*/  SHF.R.U64 R130, R130, 0x10, R131 ;  /* 0x0000001082827819 */ /* 0x000fe20000001283 */
[----:B------:R-:W-:Y:S01]  /*0b70*/  FADD.FTZ R129, -R146, R66 ;  /* 0x0000004292817221 */ /* 0x000fe20000010100 */
[----:B------:R-:W-:-:S02]  /*0b80*/  HADD2.F32 R69, -RZ, R144.H0_H0 ;  /* 0x20000090ff457230 */ /* 0x000fc40000004100 */
[----:B------:R-:W-:Y:S01]  /*0b90*/  FMUL.FTZ R66, R116, R155 ;  /* 0x0000009b74427220 */ /* 0x000fe20000410000 */
[C---:B------:R-:W-:Y:S01]  /*0ba0*/  FADD.FTZ R139, -R146.reuse, R70 ;  /* 0x00000046928b7221 */ /* 0x040fe20000010100 */
[----:B------:R-:W-:Y:S02]  /*0bb0*/  HADD2.F32 R140, -RZ, R140.H0_H0 ;  /* 0x2000008cff8c7230 */ /* 0x000fe40000004100 */
[----:B------:R-:W-:Y:S01]  /*0bc0*/  FADD.FTZ R137, -R146, R62 ;  /* 0x0000003e92897221 */ /* 0x000fe20000010100 */
[C---:B------:R-:W-:Y:S01]  /*0bd0*/  FMUL.FTZ R70, R116.reuse, R151 ;  /* 0x0000009774467220 */ /* 0x040fe20000410000 */
[----:B------:R-:W-:Y:S01]  /*0be0*/  FMUL.FTZ R154, R116, R145 ;  /* 0x00000091749a7220 */ /* 0x000fe20000410000 */
[C---:B------:R-:W-:Y:S01]  /*0bf0*/  FADD.FTZ R59, -R146.reuse, R75 ;  /* 0x0000004b923b7221 */ /* 0x040fe20000010100 */
[----:B------:R-:W-:Y:S02]  /*0c00*/  HADD2.F32 R75, -RZ, R142.H0_H0 ;  /* 0x2000008eff4b7230 */ /* 0x000fe40000004100 */
[C---:B------:R-:W-:Y:S01]  /*0c10*/  FADD.FTZ R153, -R146.reuse, R57 ;  /* 0x0000003992997221 */ /* 0x040fe20000010100 */
[----:B------:R-:W-:Y:S01]  /*0c20*/  MOV R62, R127 ;  /* 0x0000007f003e7202 */ /* 0x000fe20000000f00 */
[C---:B------:R-:W-:Y:S01]  /*0c30*/  FADD.FTZ R149, -R146.reuse, R60 ;  /* 0x0000003c92957221 */ /* 0x040fe20000010100 */
[----:B------:R-:W-:Y:S01]  /*0c40*/  FADD.FTZ R141, -R146, R61 ;  /* 0x0000003d928d7221 */ /* 0x000fe20000010100 */
[----:B------:R-:W-:Y:S01]  /*0c50*/  HADD2.F32 R130, -RZ, R130.H0_H0 ;  /* 0x20000082ff827230 */ /* 0x000fe20000004100 */
[----:B------:R-:W-:Y:S01]  /*0c60*/  MOV R138, R124 ;  /* 0x0000007c008a7202 */ /* 0x000fe20000000f00 */
[----:B------:R-:W-:Y:S01]  /*0c70*/  FADD.FTZ R84, R69, R84 ;  /* 0x0000005445547221 */ /* 0x000fe20000010000 */
[-C--:B------:R-:W-:Y:S01]  /*0c80*/  FFMA.FTZ R97, R66, R69.reuse, R97 ;  /* 0x0000004542617223 */ /* 0x080fe20000010061 */
[----:B------:R-:W-:Y:S01]  /*0c90*/  FADD.FTZ R61, -R146, R67 ;  /* 0x00000043923d7221 */ /* 0x000fe20000010100 */
[----:B------:R-:W-:Y:S01]  /*0ca0*/  FMUL.FTZ R69, R110, R69 ;  /* 0x000000456e457220 */ /* 0x000fe20000410000 */
[----:B------:R-:W-:Y:S01]  /*0cb0*/  FADD.FTZ R131, -R146, R63 ;  /* 0x0000003f92837221 */ /* 0x000fe20000010100 */
[----:B------:R-:W-:Y:S01]  /*0cc0*/  MOV R134, R125 ;  /* 0x0000007d00867202 */ /* 0x000fe20000000f00 */
[----:B------:R-:W-:Y:S01]  /*0cd0*/  FADD.FTZ R80, R140, R80 ;  /* 0x000000508c507221 */ /* 0x000fe20000010000 */
[-C--:B------:R-:W-:Y:S01]  /*0ce0*/  FFMA.FTZ R81, R70, R140.reuse, R81 ;  /* 0x0000008c46517223 */ /* 0x080fe20000010051 */
[----:B------:R-:W-:Y:S01]  /*0cf0*/  FMUL.FTZ R67, R109, R140 ;  /* 0x0000008c6d437220 */ /* 0x000fe20000410000 */
[----:B------:R-:W-:Y:S01]  /*0d00*/  SHF.R.U64 R136, R124, 0x10, R125 ;  /* 0x000000107c887819 */ /* 0x000fe2000000127d */
[----:B------:R-:W-:Y:S01]  /*0d10*/  FADD.FTZ R63, -R146, R71 ;  /* 0x00000047923f7221 */ /* 0x000fe20000010100 */
[----:B------:R-:W-:Y:S01]  /*0d20*/  FADD.FTZ R78, R75, R78 ;  /* 0x0000004e4b4e7221 */ /* 0x000fe20000010000 */
[-C--:B------:R-:W-:Y:S01]  /*0d30*/  FFMA.FTZ R79, R154, R75.reuse, R79 ;  /* 0x0000004b9a4f7223 */ /* 0x080fe2000001004f */
[----:B------:R-:W-:Y:S01]  /*0d40*/  FMUL.FTZ R151, R94, R75 ;  /* 0x0000004b5e977220 */ /* 0x000fe20000410000 */
[----:B------:R-:W-:-:S02]  /*0d50*/  HADD2.F32 R140, -RZ, R62.H0_H0 ;  /* 0x2000003eff8c7230 */ /* 0x000fc40000004100 */
[----:B------:R-:W-:Y:S01]  /*0d60*/  FADD.FTZ R135, -R146, R68 ;  /* 0x0000004492877221 */ /* 0x000fe20000010100 */
[C---:B------:R-:W-:Y:S01]  /*0d70*/  FMUL.FTZ R71, R116.reuse, R153 ;  /* 0x0000009974477220 */ /* 0x040fe20000410000 */
[C---:B------:R-:W-:Y:S01]  /*0d80*/  FMUL.FTZ R75, R116.reuse, R149 ;  /* 0x00000095744b7220 */ /* 0x040fe20000410000 */
[----:B------:R-:W-:Y:S01]  /*0d90*/  FMUL.FTZ R129, R116, R129 ;  /* 0x0000008174817220 */ /* 0x000fe20000410000 */
[----:B------:R-:W-:Y:S01]  /*0da0*/  FMUL.FTZ R68, R95, R130 ;  /* 0x000000825f447220 */ /* 0x000fe20000410000 */
[----:B------:R-:W-:Y:S02]  /*0db0*/  HADD2.F32 R153, -RZ, R138.H0_H0 ;  /* 0x2000008aff997230 */ /* 0x000fe40000004100 */
[----:B------:R-:W-:Y:S01]  /*0dc0*/  FADD.FTZ R149, RZ, R69 ;  /* 0x00000045ff957221 */ /* 0x000fe20000010000 */
[----:B------:R-:W-:Y:S01]  /*0dd0*/  MOV R132, R126 ;  /* 0x0000007e00847202 */ /* 0x000fe20000000f00 */
[----:B------:R-:W-:Y:S01]  /*0de0*/  FFMA.FTZ R138, R66, R69, RZ ;  /* 0x00000045428a7223 */ /* 0x000fe200000100ff */
[--C-:B------:R-:W-:Y:S01]  /*0df0*/  SHF.R.U64 R60, R126, 0x10, R127.reuse ;  /* 0x000000107e3c7819 */ /* 0x100fe2000000127f */
[----:B------:R-:W-:Y:S01]  /*0e00*/  HADD2.F32 R142, -RZ, R134.H0_H0 ;  /* 0x20000086ff8e7230 */ /* 0x000fe20000004100 */
[----:B------:R-:W-:Y:S01]  /*0e10*/  SHF.R.U32.HI R126, RZ, 0x10, R127 ;  /* 0x00000010ff7e7819 */ /* 0x000fe2000001167f */
[----:B------:R-:W-:Y:S01]  /*0e20*/  FADD.FTZ R127, -R146, R64 ;  /* 0x00000040927f7221 */ /* 0x000fe20000010100 */
[----:B------:R-:W-:Y:S01]  /*0e30*/  MOV R124, R122 ;  /* 0x0000007a007c7202 */ /* 0x000fe20000000f00 */
[----:B------:R-:W-:-:S02]  /*0e40*/  HADD2.F32 R62, -RZ, R136.H0_H0 ;  /* 0x20000088ff3e7230 */ /* 0x000fc40000004100 */
[----:B------:R-:W-:Y:S01]  /*0e50*/  FADD.FTZ R24, R140, R24 ;  /* 0x000000188c187221 */ /* 0x000fe20000010000 */
[-C--:B------:R-:W-:Y:S01]  /*0e60*/  FFMA.FTZ R8, R129, R140.reuse, R8 ;  /* 0x0000008c81087223 */ /* 0x080fe20000010008 */
[----:B------:R-:W-:Y:S01]  /*0e70*/  FMUL.FTZ R134, R105, R140 ;  /* 0x0000008c69867220 */ /* 0x000fe20000410000 */
[----:B------:R-:W-:Y:S01]  /*0e80*/  SHF.R.U64 R122, R122, 0x10, R123 ;  /* 0x000000107a7a7819 */ /* 0x000fe2000000127b */
[----:B------:R-:W-:Y:S01]  /*0e90*/  FADD.FTZ R82, R130, R82 ;  /* 0x0000005282527221 */ /* 0x000fe20000010000 */
[----:B------:R-:W-:Y:S01]  /*0ea0*/  MOV R64, R123 ;  /* 0x0000007b00407202 */ /* 0x000fe20000000f00 */
[----:B------:R-:W-:Y:S01]  /*0eb0*/  FFMA.FTZ R83, R71, R130, R83 ;  /* 0x0000008247537223 */ /* 0x000fe20000010053 */
[----:B------:R-:W-:Y:S01]  /*0ec0*/  FADD.FTZ R140, R149, R68 ;  /* 0x00000044958c7221 */ /* 0x000fe20000010000 */
[----:B------:R-:W-:Y:S01]  /*0ed0*/  FMUL.FTZ R136, R116, R61 ;  /* 0x0000003d74887220 */ /* 0x000fe20000410000 */
[----:B------:R-:W-:Y:S01]  /*0ee0*/  SHF.R.U32.HI R123, RZ, 0x10, R123 ;  /* 0x00000010ff7b7819 */ /* 0x000fe2000001167b */
[----:B------:R-:W-:-:S02]  /*0ef0*/  HADD2.F32 R155, -RZ, R121.H0_H0 ;  /* 0x20000079ff9b7230 */ /* 0x000fc40000004100 */
[----:B------:R-:W-:Y:S01]  /*0f00*/  FFMA.FTZ R61, R71, R68, R138 ;  /* 0x00000044473d7223 */ /* 0x000fe2000001008a */
[----:B------:R-:W-:Y:S02]  /*0f10*/  HADD2.F32 R130, -RZ, R56.H0_H0 ;  /* 0x20000038ff827230 */ /* 0x000fe40000004100 */
[----:B------:R-:W-:Y:S01]  /*0f20*/  FADD.FTZ R143, -R146, R72 ;  /* 0x00000048928f7221 */ /* 0x000fe20000010100 */
[----:B------:R-:W-:Y:S01]  /*0f30*/  FMUL.FTZ R121, R116, R141 ;  /* 0x0000008d74797220 */ /* 0x000fe20000410000 */
[----:B------:R-:W-:Y:S02]  /*0f40*/  HADD2.F32 R72, -RZ, R126.H0_H0 ;  /* 0x2000007eff487230 */ /* 0x000fe40000004100 */
[----:B------:R-:W-:Y:S01]  /*0f50*/  FADD.FTZ R140, R140, R67 ;  /* 0x000000438c8c7221 */ /* 0x000fe20000010000 */
[----:B------:R-:W-:Y:S02]  /*0f60*/  HADD2.F32 R145, -RZ, R124.H0_H0 ;  /* 0x2000007cff917230 */ /* 0x000fe40000004100 */
[----:B------:R-:W-:Y:S01]  /*0f70*/  FFMA.FTZ R61, R70, R67, R61 ;  /* 0x00000043463d7223 */ /* 0x000fe2000001003d */
[----:B------:R-:W-:-:S02]  /*0f80*/  HADD2.F32 R144, -RZ, R58.H0_H0 ;  /* 0x2000003aff907230 */ /* 0x000fc40000004100 */
[----:B------:R-:W-:Y:S01]  /*0f90*/  FADD.FTZ R17, R130, R17 ;  /* 0x0000001182117221 */ /* 0x000fe20000010000 */
[----:B------:R-:W-:Y:S02]  /*0fa0*/  HADD2.F32 R56, -RZ, R123.H0_H0 ;  /* 0x2000007bff387230 */ /* 0x000fe40000004100 */
[-C--:B------:R-:W-:Y:S01]  /*0fb0*/  FFMA.FTZ R0, R121, R130.reuse, R0 ;  /* 0x0000008279007223 */ /* 0x080fe20000010000 */
[----:B------:R-:W-:Y:S01]  /*0fc0*/  FMUL.FTZ R124, R93, R130 ;  /* 0x000000825d7c7220 */ /* 0x000fe20000410000 */
[----:B------:R-:W-:Y:S02]  /*0fd0*/  HADD2.F32 R58, -RZ, R122.H0_H0 ;  /* 0x2000007aff3a7230 */ /* 0x000fe40000004100 */
        /* <DEDUP_REMOVED lines=13> */
[----:B------:R-:W-:Y:S02]  /*10b0*/  HADD2.F32 R146, -RZ, R128.H0_H0 ;  /* 0x20000080ff927230 */ /* 0x000fe40000004100 */
[----:B------:R-:W-:Y:S01]  /*10c0*/  FMUL.FTZ R128, R107, R144 ;  /* 0x000000906b807220 */ /* 0x000fe20000410000 */
[----:B------:R-:W-:Y:S01]  /*10d0*/  FADD.FTZ R61, R61, R124 ;  /* 0x0000007c3d3d7221 */ /* 0x000fe20000010000 */
[----:B------:R-:W-:Y:S02]  /*10e0*/  HADD2.F32 R148, -RZ, R60.H0_H0 ;  /* 0x2000003cff947230 */ /* 0x000fe40000004100 */
[----:B------:R-:W-:Y:S01]  /*10f0*/  FFMA.FTZ R72, R121, R124, R72 ;  /* 0x0000007c79487223 */ /* 0x000fe20000010048 */
[----:B------:R-:W-:-:S02]  /*1100*/  HADD2.F32 R60, -RZ, R125.H0_H0 ;  /* 0x2000007dff3c7230 */ /* 0x000fc40000004100 */
[----:B------:R-:W-:Y:S01]  /*1110*/  FADD.FTZ R20, R144, R20 ;  /* 0x0000001490147221 */ /* 0x000fe20000010000 */
[----:B------:R-:W-:Y:S02]  /*1120*/  HADD2.F32 R157, -RZ, R132.H0_H0 ;  /* 0x20000084ff9d7230 */ /* 0x000fe40000004100 */
        /* <DEDUP_REMOVED lines=52> */
[----:B------:R-:W-:-:S02]  /*1470*/  HADD2.F32 R64, -RZ, R64.H0_H0 ;  /* 0x20000040ff407230 */ /* 0x000fc40000004100 */
[----:B------:R-:W-:Y:S01]  /*1480*/  FADD.FTZ R58, R63, R146 ;  /* 0x000000923f3a7221 */ /* 0x000fe20000010000 */
[----:B------:R-:W-:Y:S01]  /*1490*/  FFMA.FTZ R61, R143, R146, R60 ;  /* 0x000000928f3d7223 */ /* 0x000fe2000001003c */
[----:B------:R-:W-:Y:S01]  /*14a0*/  SHF.R.U32.HI R57, RZ, 0x7, R77 ;  /* 0x00000007ff397819 */ /* 0x000fe2000001164d */
[----:B------:R-:W-:Y:S01]  /*14b0*/  FMUL.FTZ R147, R116, R147 ;  /* 0x0000009374937220 */ /* 0x000fe20000410000 */
[----:B------:R-:W-:Y:S01]  /*14c0*/  FADD.FTZ R63, R58, R145 ;  /* 0x000000913a3f7221 */ /* 0x000fe20000010000 */
        /* <DEDUP_REMOVED lines=41> */
.L_x_2544:
        /* <DEDUP_REMOVED lines=17> */
[-C--:B------:R-:W-:Y:S02]  /*1870*/  @!P3 LEA R72, R56, R60.reuse, 0x3 ;  /* 0x0000003c3848b211 */ /* 0x080fe400078e18ff */
[----:B------:R-:W-:-:S03]  /*1880*/  LEA R153, R57, R60, 0x3 ;  /* 0x0000003c39997211 */ /* 0x000fc600078e18ff */
        /* <DEDUP_REMOVED lines=19> */
[C---:B------:R-:W-:Y:S01]  /*19c0*/  SHF.L.U32 R120, R119.reuse, 0x3, RZ ;  /* 0x0000000377787819 */ /* 0x040fe200000006ff */
[----:B------:R-:W-:Y:S01]  /*19d0*/  FMUL.FTZ R157, R56, UR9 ;  /* 0x00000009389d7c20 */ /* 0x000fe20008410000 */
[----:B------:R-:W-:Y:S02]  /*19e0*/  IADD3.X R159, R156, UR19, RZ, P4, !PT ;  /* 0x000000139c9f7c10 */ /* 0x000fe4000a7fe4ff */
[----:B------:R-:W-:Y:S02]  /*19f0*/  @P3 LEA R62, P4, R119, UR16, 0x4 ;  /* 0x00000010773e3c11 */ /* 0x000fe4000f8820ff */
[----:B------:R-:W-:-:S02]  /*1a00*/  FSEL R160, R160, RZ, !P1 ;  /* 0x000000ffa0a07208 */ /* 0x000fc40004800000 */
        /* <DEDUP_REMOVED lines=10> */
[----:B------:R-:W-:Y:S01]  /*1ab0*/  FFMA.FTZ R154, R154, R157, R160 ;  /* 0x0000009d9a9a7223 */ /* 0x000fe200000100a0 */
[----:B------:R-:W-:Y:S01]  /*1ac0*/  @P3 LEA.HI.X R71, R118, UR17, RZ, 0x4, P4 ;  /* 0x0000001176473c11 */ /* 0x000fe2000a0f24ff */
[----:B------:R-:W-:Y:S01]  /*1ad0*/  IMAD.SHL.U32 R118, R117, 0x8, RZ ;  /* 0x0000000875767824 */ /* 0x000fe200078e00ff */
[----:B------:R-:W-:Y:S01]  /*1ae0*/  IADD3 R64, P4, R100, UR18, RZ ;  /* 0x0000001264407c10 */ /* 0x000fe2000ff9e0ff */
[----:B------:R-:W-:Y:S01]  /*1af0*/  FADD.FTZ R163, R151, -R154 ;  /* 0x8000009a97a37221 */ /* 0x000fe20000010000 */
[----:B------:R-:W-:Y:S01]  /*1b00*/  SHF.R.U32.HI R119, RZ, 0x1d, R117 ;  /* 0x0000001dff777819 */ /* 0x000fe20000011675 */
[C---:B------:R-:W-:Y:S01]  /*1b10*/  FMUL.FTZ R154, R116.reuse, R59 ;  /* 0x0000003b749a7220 */ /* 0x040fe20000410000 */
[----:B------:R-:W-:Y:S01]  /*1b20*/  IADD3.X R65, R101, UR19, RZ, P4, !PT ;  /* 0x0000001365417c10 */ /* 0x000fe2000a7fe4ff */
[C---:B------:R-:W-:Y:S01]  /*1b30*/  FMUL.FTZ R162, R116.reuse, R163 ;  /* 0x000000a374a27220 */ /* 0x040fe20000410000 */
[----:B------:R-:W-:Y:S01]  /*1b40*/  @P3 LEA R66, P4, R117, UR16, 0x4 ;  /* 0x0000001075423c11 */ /* 0x000fe2000f8820ff */
[----:B-----5:R-:W-:Y:S01]  /*1b50*/  @P5 FADD.FTZ R154, R33, R154 ;  /* 0x0000009a219a5221 */ /* 0x020fe20000010000 */
[C---:B------:R-:W-:Y:S01]  /*1b60*/  FMUL.FTZ R151, R116.reuse, R57 ;  /* 0x0000003974977220 */ /* 0x040fe20000410000 */
[----:B------:R-:W-:Y:S01]  /*1b70*/  @P5 FADD.FTZ R162, R35, R162 ;  /* 0x000000a223a25221 */ /* 0x000fe20000010000 */
[----:B------:R-:W-:Y:S01]  /*1b80*/  @P3 LEA.HI.X R67, R117, UR17, RZ, 0x4, P4 ;  /* 0x0000001175433c11 */ /* 0x000fe2000a0f24ff */
[----:B------:R-:W-:Y:S01]  /*1b90*/  FMUL.FTZ R117, R116, R161 ;  /* 0x000000a174757220 */ /* 0x000fe20000410000 */
[----:B------:R-:W-:Y:S01]  /*1ba0*/  IADD3 R68, P4, R118, UR18, RZ ;  /* 0x0000001276447c10 */ /* 0x000fe2000ff9e0ff */
[----:B------:R-:W-:Y:S01]  /*1bb0*/  @P5 FADD.FTZ R151, R32, R151 ;  /* 0x0000009720975221 */ /* 0x000fe20000010000 */
[-CC-:B------:R-:W-:Y:S01]  /*1bc0*/  FFMA.FTZ R121, R121, R157.reuse, R160.reuse ;  /* 0x0000009d79797223 */ /* 0x180fe200000100a0 */
[----:B------:R-:W-:Y:S01]  /*1bd0*/  @P5 FADD.FTZ R117, R34, R117 ;  /* 0x0000007522755221 */ /* 0x000fe20000010000 */
[----:B------:R-:W-:Y:S01]  /*1be0*/  IADD3.X R69, R119, UR19, RZ, P4, !PT ;  /* 0x0000001377457c10 */ /* 0x000fe2000a7fe4ff */
[-CC-:B------:R-:W-:Y:S01]  /*1bf0*/  FFMA.FTZ R140, R140, R157.reuse, R160.reuse ;  /* 0x0000009d8c8c7223 */ /* 0x180fe200000100a0 */
        /* <DEDUP_REMOVED lines=11> */
[----:B------:R-:W-:Y:S01]  /*1cb0*/  F2F.F16.F32 R154, R154 ;  /* 0x0000009a009a7304 */ /* 0x000fe20000200800 */
[----:B------:R-:W-:Y:S01]  /*1cc0*/  SEL R56, R151, R52, P4 ;  /* 0x0000003497387207 */ /* 0x000fe20002000000 */
[----:B------:R-:W-:Y:S01]  /*1cd0*/  FADD.FTZ R127, R127, -R126 ;  /* 0x8000007e7f7f7221 */ /* 0x000fe20000010000 */
[----:B------:R-:W-:Y:S01]  /*1ce0*/  SEL R58, R117, R54, P4 ;  /* 0x00000036753a7207 */ /* 0x000fe20002000000 */
[-C--:B------:R-:W-:Y:S01]  /*1cf0*/  FFMA.FTZ R130, R130, R157.reuse, R160 ;  /* 0x0000009d82827223 */ /* 0x080fe200000100a0 */
[----:B------:R-:W-:Y:S01]  /*1d00*/  FADD.FTZ R125, R132, -R125 ;  /* 0x8000007d847d7221 */ /* 0x000fe20000010000 */
[----:B------:R-:W-:Y:S01]  /*1d10*/  FADD.FTZ R141, R141, -R144 ;  /* 0x800000908d8d7221 */ /* 0x000fe20000010000 */
[-CC-:B------:R-:W-:Y:S01]  /*1d20*/  FFMA.FTZ R75, R75, R157.reuse, R160.reuse ;  /* 0x0000009d4b4b7223 */ /* 0x180fe200000100a0 */
[----:B------:R-:W0:Y:S01]  /*1d30*/  F2F.F16.F32 R162, R162 ;  /* 0x000000a200a27304 */ /* 0x000e220000200800 */
[----:B------:R1:W-:Y:S01]  /*1d40*/  @P3 STG.E.128 desc[UR4][R72.64], R56 ;  /* 0x0000003848003986 */ /* 0x0003e2000c101d04 */
[-CC-:B------:R-:W-:Y:S01]  /*1d50*/  FFMA.FTZ R129, R129, R157.reuse, R160.reuse ;  /* 0x0000009d81817223 */ /* 0x180fe200000100a0 */
[-CC-:B------:R-:W-:Y:S01]  /*1d60*/  FFMA.FTZ R136, R136, R157.reuse, R160.reuse ;  /* 0x0000009d88887223 */ /* 0x180fe200000100a0 */
[-CC-:B------:R-:W-:Y:S01]  /*1d70*/  FFMA.FTZ R135, R135, R157.reuse, R160.reuse ;  /* 0x0000009d87877223 */ /* 0x180fe200000100a0 */
[-CC-:B------:R-:W-:Y:S01]  /*1d80*/  FFMA.FTZ R139, R139, R157.reuse, R160.reuse ;  /* 0x0000009d8b8b7223 */ /* 0x180fe200000100a0 */
[-CC-:B------:R-:W-:Y:S01]  /*1d90*/  FFMA.FTZ R148, R148, R157.reuse, R160.reuse ;  /* 0x0000009d94947223 */ /* 0x180fe200000100a0 */
[----:B------:R-:W-:Y:S01]  /*1da0*/  FFMA.FTZ R152, R152, R157, R160 ;  /* 0x0000009d98987223 */ /* 0x000fe200000100a0 */
[----:B------:R-:W2:Y:S01]  /*1db0*/  F2F.F16.F32 R117, R117 ;  /* 0x0000007500757304 */ /* 0x000ea20000200800 */
[----:B------:R-:W-:Y:S01]  /*1dc0*/  FADD.FTZ R143, R146, -R143 ;  /* 0x8000008f928f7221 */ /* 0x000fe20000010000 */
[----:B------:R-:W-:Y:S01]  /*1dd0*/  FADD.FTZ R123, R128, -R123 ;  /* 0x8000007b807b7221 */ /* 0x000fe20000010000 */
[----:B------:R-:W-:Y:S01]  /*1de0*/  FMUL.FTZ R124, R116, R127 ;  /* 0x0000007f747c7220 */ /* 0x000fe20000410000 */
[----:B------:R-:W-:Y:S01]  /*1df0*/  FADD.FTZ R147, R150, -R147 ;  /* 0x8000009396937221 */ /* 0x000fe20000010000 */
[----:B------:R-:W-:Y:S01]  /*1e00*/  FADD.FTZ R131, R131, -R130 ;  /* 0x8000008283837221 */ /* 0x000fe20000010000 */
[----:B------:R-:W-:Y:S01]  /*1e10*/  FADD.FTZ R75, R122, -R75 ;  /* 0x8000004b7a4b7221 */ /* 0x000fe20000010000 */
[----:B0-----:R-:W-:Y:S01]  /*1e20*/  SHF.L.U32 R146, R162, 0x10, RZ ;  /* 0x00000010a2927819 */ /* 0x001fe200000006ff */
[----:B------:R-:W0:Y:S01]  /*1e30*/  F2F.F16.F32 R151, R151 ;  /* 0x0000009700977304 */ /* 0x000e220000200800 */
        /* <DEDUP_REMOVED lines=20> */
[----:B------:R-:W0:Y:S01]  /*1f80*/  F2F.F16.F32 R121, R58 ;  /* 0x0000003a00797304 */ /* 0x000e220000200800 */
        /* <DEDUP_REMOVED lines=8> */
[----:B------:R-:W1:Y:S01]  /*2010*/  F2F.F16.F32 R126, R124 ;  /* 0x0000007c007e7304 */ /* 0x000e620000200800 */
        /* <DEDUP_REMOVED lines=14> */
[----:B------:R-:W3:Y:S01]  /*2100*/  F2F.F16.F32 R123, R59 ;  /* 0x0000003b007b7304 */ /* 0x000ee20000200800 */
[----:B------:R-:W-:Y:S01]  /*2110*/  ISETP.NE.U32.AND P5, PT, RZ, UR14, PT ;  /* 0x0000000eff007c0c */ /* 0x000fe2000bfa5070 */
[----:B0-----:R-:W-:Y:S01]  /*2120*/  IMAD.WIDE.U32 R72, R121, 0x10000, RZ ;  /* 0x0001000079487825 */ /* 0x001fe200078e00ff */
[----:B-1----:R-:W-:-:S02]  /*2130*/  SHF.L.U32 R56, R126, 0x10, RZ ;  /* 0x000000107e387819 */ /* 0x002fc400000006ff */
[----:B------:R-:W-:-:S03]  /*2140*/  ISETP.NE.AND.EX P5, PT, RZ, UR15, PT, P5 ;  /* 0x0000000fff007c0c */ /* 0x000fc6000bfa5350 */
[----:B------:R0:W1:Y:S01]  /*2150*/  F2F.F16.F32 R75, R57 ;  /* 0x00000039004b7304 */ /* 0x0000620000200800 */
[----:B---3--:R-:W-:-:S07]  /*2160*/  LOP3.LUT R73, R73, R56, R123, 0xfe, !PT ;  /* 0x0000003849497212 */ /* 0x008fce00078efe7b */
[----:B------:R2:W3:Y:S01]  /*2170*/  F2F.F16.F32 R122, R127 ;  /* 0x0000007f007a7304 */ /* 0x0004e20000200800 */
[----:B------:R-:W-:Y:S02]  /*2180*/  SEL R56, R57, R52, P4 ;  /* 0x0000003439387207 */ /* 0x000fe40002000000 */
[----:B0-----:R-:W-:Y:S02]  /*2190*/  SEL R57, R58, R53, P4 ;  /* 0x000000353a397207 */ /* 0x001fe40002000000 */
[----:B------:R-:W-:Y:S02]  /*21a0*/  SEL R58, R59, R54, P4 ;  /* 0x000000363b3a7207 */ /* 0x000fe40002000000 */
[----:B------:R-:W-:Y:S01]  /*21b0*/  @P5 PRMT R112, R151, 0x7610, R112 ;  /* 0x0000761097705816 */ /* 0x000fe20000000070 */
[----:B------:R2:W0:Y:S01]  /*21c0*/  F2F.F16.F32 R125, R128 ;  /* 0x00000080007d7304 */ /* 0x0004220000200800 */
[----:B------:R-:W-:Y:S02]  /*21d0*/  @P5 PRMT R113, R154, 0x7610, R113 ;  /* 0x000076109a715816 */ /* 0x000fe40000000071 */
[----:B------:R-:W-:-:S02]  /*21e0*/  @P5 PRMT R114, R117, 0x7610, R114 ;  /* 0x0000761075725816 */ /* 0x000fc40000000072 */
[----:B-1----:R-:W-:Y:S02]  /*21f0*/  LOP3.LUT R72, R72, R75, RZ, 0xfc, !PT ;  /* 0x0000004b48487212 */ /* 0x002fe400078efcff */
[----:B------:R-:W-:Y:S01]  /*2200*/  SEL R59, R124, R55, P4 ;  /* 0x000000377c3b7207 */ /* 0x000fe20002000000 */
[----:B------:R2:W1:Y:S01]  /*2210*/  F2F.F16.F32 R130, R131 ;  /* 0x0000008300827304 */ /* 0x0004620000200800 */
[----:B------:R-:W-:-:S07]  /*2220*/  @P5 PRMT R115, R162, 0x7610, R115 ;  /* 0x00007610a2735816 */ /* 0x000fce0000000073 */
[----:B------:R2:W4:Y:S08]  /*2230*/  F2F.F16.F32 R135, R134 ;  /* 0x0000008600877304 */ /* 0x0005300000200800 */
[----:B------:R2:W0:Y:S08]  /*2240*/  F2F.F16.F32 R129, R137 ;  /* 0x0000008900817304 */ /* 0x0004300000200800 */
[----:B------:R2:W0:Y:S08]  /*2250*/  F2F.F16.F32 R133, R132 ;  /* 0x0000008400857304 */ /* 0x0004300000200800 */
[----:B------:R2:W0:Y:S08]  /*2260*/  F2F.F16.F32 R136, R139 ;  /* 0x0000008b00887304 */ /* 0x0004300000200800 */
[----:B------:R2:W0:Y:S08]  /*2270*/  F2F.F16.F32 R144, R140 ;  /* 0x0000008c00907304 */ /* 0x0004300000200800 */
[----:B------:R2:W0:Y:S08]  /*2280*/  F2F.F16.F32 R145, R141 ;  /* 0x0000008d00917304 */ /* 0x0004300000200800 */
[----:B------:R2:W0:Y:S08]  /*2290*/  F2F.F16.F32 R116, R138 ;  /* 0x0000008a00747304 */ /* 0x0004300000200800 */
[----:B------:R2:W0:Y:S08]  /*22a0*/  F2F.F16.F32 R148, R143 ;  /* 0x0000008f00947304 */ /* 0x0004300000200800 */
[----:B------:R2:W0:Y:S01]  /*22b0*/  F2F.F16.F32 R149, R142 ;  /* 0x0000008e00957304 */ /* 0x0004220000200800 */
        /* <DEDUP_REMOVED lines=9> */
.L_x_2528:
[----:B------:R3:W-:Y:S01]  /*2350*/  @P3 STG.E.128 desc[UR4][R62.64], R56 ;  /* 0x000000383e003986 */ /* 0x0007e2000c101d04 */
[----:B0-----:R-:W-:Y:S01]  /*2360*/  IMAD.WIDE.U32 R152, R125, 0x10000, RZ ;  /* 0x000100007d987825 */ /* 0x001fe200078e00ff */
[----:B------:R-:W-:Y:S02]  /*2370*/  SHF.L.U32 R117, R135, 0x10, RZ ;  /* 0x0000001087757819 */ /* 0x000fe400000006ff */
[----:B------:R0:W-:Y:S01]  /*2380*/  STG.E.64 desc[UR4][R60.64], R72 ;  /* 0x000000483c007986 */ /* 0x0001e2000c101b04 */
[----:B-1----:R-:W-:Y:S01]  /*2390*/  IMAD.WIDE.U32 R150, R133, 0x10000, RZ ;  /* 0x0001000085967825 */ /* 0x002fe200078e00ff */
[----:B------:R-:W-:Y:S02]  /*23a0*/  SHF.L.U32 R157, R144, 0x10, RZ ;  /* 0x00000010909d7819 */ /* 0x000fe400000006ff */
[----:B--2---:R-:W-:Y:S01]  /*23b0*/  SHF.L.U32 R159, R149, 0x10, RZ ;  /* 0x00000010959f7819 */ /* 0x004fe200000006ff */
[----:B------:R-:W-:Y:S01]  /*23c0*/  IMAD.WIDE.U32 R146, R116, 0x10000, RZ ;  /* 0x0001000074927825 */ /* 0x000fe200078e00ff */
[----:B------:R-:W-:-:S02]  /*23d0*/  LOP3.LUT R153, R153, R117, R130, 0xfe, !PT ;  /* 0x0000007599997212 */ /* 0x000fc400078efe82 */
[----:B------:R-:W-:Y:S02]  /*23e0*/  LOP3.LUT R152, R152, R122, RZ, 0xfc, !PT ;  /* 0x0000007a98987212 */ /* 0x000fe400078efcff */
[----:B------:R-:W-:Y:S02]  /*23f0*/  LOP3.LUT R151, R151, R157, R136, 0xfe, !PT ;  /* 0x0000009d97977212 */ /* 0x000fe400078efe88 */
[----:B------:R-:W-:Y:S02]  /*2400*/  LOP3.LUT R150, R150, R129, RZ, 0xfc, !PT ;  /* 0x0000008196967212 */ /* 0x000fe400078efcff */
[----:B------:R-:W-:Y:S02]  /*2410*/  LOP3.LUT R147, R147, R159, R148, 0xfe, !PT ;  /* 0x0000009f93937212 */ /* 0x000fe400078efe94 */
[----:B------:R-:W-:Y:S02]  /*2420*/  LOP3.LUT R146, R146, R145, RZ, 0xfc, !PT ;  /* 0x0000009192927212 */ /* 0x000fe400078efcff */
[----:B------:R-:W-:-:S02]  /*2430*/  @P5 PRMT R112, R75, 0x7610, R112 ;  /* 0x000076104b705816 */ /* 0x000fc40000000070 */
[----:B------:R-:W-:Y:S02]  /*2440*/  @P5 PRMT R113, R121, 0x7610, R113 ;  /* 0x0000761079715816 */ /* 0x000fe40000000071 */
[----:B------:R-:W-:Y:S02]  /*2450*/  @P5 PRMT R114, R123, 0x7610, R114 ;  /* 0x000076107b725816 */ /* 0x000fe40000000072 */
[----:B------:R-:W-:Y:S02]  /*2460*/  @P5 PRMT R115, R126, 0x7610, R115 ;  /* 0x000076107e735816 */ /* 0x000fe40000000073 */
[----:B---3--:R-:W-:Y:S02]  /*2470*/  SEL R56, R127, R52, P4 ;  /* 0x000000347f387207 */ /* 0x008fe40002000000 */
[----:B------:R-:W-:Y:S02]  /*2480*/  SEL R57, R128, R53, P4 ;  /* 0x0000003580397207 */ /* 0x000fe40002000000 */
[----:B------:R-:W-:-:S02]  /*2490*/  SEL R58, R131, R54, P4 ;  /* 0x00000036833a7207 */ /* 0x000fc40002000000 */
        /* <DEDUP_REMOVED lines=10> */
.L_x_2529:
        /* <DEDUP_REMOVED lines=19> */
.L_x_2530:
        /* <DEDUP_REMOVED lines=25> */
.L_x_2531:
        /* <DEDUP_REMOVED lines=15> */
.L_x_2532:
[----:B------:R-:W-:Y:S02]  /*28f0*/  ISETP.NE.AND P3, PT, R74, RZ, PT ;  /* 0x000000ff4a00720c */ /* 0x000fe40003f65270 */
[----:B------:R-:W-:-:S11]  /*2900*/  SEL R121, RZ, 0x1, P2 ;  /* 0x00000001ff797807 */ /* 0x000fd60001000000 */
[----:B------:R-:W-:Y:S05]  /*2910*/  @!P3 BRA `(.L_x_2533) ;  /* 0xffffffdc006cb947 */ /* 0x000fea000383ffff */
[----:B------:R-:W-:Y:S01]  /*2920*/  MOV R46, R20 ;  /* 0x00000014002e7202 */ /* 0x000fe20000000f00 */
[----:B------:R-:W-:Y:S01]  /*2930*/  IMAD.MOV.U32 R43, RZ, RZ, R3 ;  /* 0x000000ffff2b7224 */ /* 0x000fe200078e0003 */
        /* <DEDUP_REMOVED lines=28> */
.L_x_2526:
        /* <DEDUP_REMOVED lines=21> */
.L_x_2527:
[----:B------:R-:W-:Y:S01]  /*2c50*/  HFMA2.MMA R155, -RZ, RZ, 0, 9.5367431640625e-07 ;  /* 0x00000010ff9b7435 */ /* 0x000fe200000001ff */
[----:B------:R-:W-:Y:S02]  /*2c60*/  MOV R153, R60 ;  /* 0x0000003c00997202 */ /* 0x000fe40000000f00 */
[----:B------:R-:W-:Y:S02]  /*2c70*/  MOV R156, 0x1f ;  /* 0x0000001f009c7802 */ /* 0x000fe40000000f00 */
[----:B------:R-:W-:-:S07]  /*2c80*/  MOV R72, 0xffffffff ;  /* 0xffffffff00487802 */ /* 0x000fce0000000f00 */
[----:B-----5:R-:W-:Y:S05]  /*2c90*/  WARPSYNC.COLLECTIVE R72, `(.L_x_2534) ;  /* 0x0000000048087348 */ /* 0x020fea0003c00000 */
[----:B------:R0:W1:Y:S02]  /*2ca0*/  SHFL.DOWN P1, R73, R153, R155, R156 ;  /* 0x0800009b99497389 */ /* 0x000064000002009c */
[----:B01---5:R-:W-:Y:S01]  /*2cb0*/  ENDCOLLECTIVE ;  /* 0x000000000000791b */ /* 0x023fe20003800000 */
.L_x_2534:
[----:B------:R-:W-:Y:S01]  /*2cc0*/  IMAD.MOV.U32 R153, RZ, RZ, R58 ;  /* 0x000000ffff997224 */ /* 0x000fe200078e003a */
[----:B------:R-:W-:-:S07]  /*2cd0*/  MOV R59, R73 ;  /* 0x00000049003b7202 */ /* 0x000fce0000000f00 */
[----:B------:R-:W-:Y:S05]  /*2ce0*/  WARPSYNC.COLLECTIVE R72, `(.L_x_2535) ;  /* 0x0000000048087348 */ /* 0x000fea0003c00000 */
[----:B------:R0:W1:Y:S02]  /*2cf0*/  SHFL.DOWN P1, R73, R153, R155, R156 ;  /* 0x0800009b99497389 */ /* 0x000064000002009c */
[----:B01----:R-:W-:Y:S01]  /*2d00*/  ENDCOLLECTIVE ;  /* 0x000000000000791b */ /* 0x003fe20003800000 */
.L_x_2535:
[----:B------:R-:W-:Y:S01]  /*2d10*/  FADD.FTZ R59, R60, R59 ;  /* 0x0000003b3c3b7221 */ /* 0x000fe20000010000 */
[----:B------:R-:W-:-:S04]  /*2d20*/  HFMA2.MMA R155, -RZ, RZ, 0, 4.76837158203125e-07 ;  /* 0x00000008ff9b7435 */ /* 0x000fc800000001ff */
[----:B------:R-:W-:Y:S02]  /*2d30*/  MOV R153, R59 ;  /* 0x0000003b00997202 */ /* 0x000fe40000000f00 */
[----:B------:R-:W-:-:S07]  /*2d40*/  MOV R61, R73 ;  /* 0x00000049003d7202 */ /* 0x000fce0000000f00 */
[----:B------:R-:W-:Y:S05]  /*2d50*/  WARPSYNC.COLLECTIVE R72, `(.L_x_2536) ;  /* 0x0000000048087348 */ /* 0x000fea0003c00000 */
[----:B------:R0:W1:Y:S02]  /*2d60*/  SHFL.DOWN P1, R73, R153, R155, R156 ;  /* 0x0800009b99497389 */ /* 0x000064000002009c */
[----:B01----:R-:W-:Y:S01]  /*2d70*/  ENDCOLLECTIVE ;  /* 0x000000000000791b */ /* 0x003fe20003800000 */
.L_x_2536:
[----:B------:R-:W-:-:S05]  /*2d80*/  FADD.FTZ R61, R58, R61 ;  /* 0x0000003d3a3d7221 */ /* 0x000fca0000010000 */
[----:B------:R-:W-:Y:S02]  /*2d90*/  MOV R153, R61 ;  /* 0x0000003d00997202 */ /* 0x000fe40000000f00 */
[----:B------:R-:W-:-:S07]  /*2da0*/  MOV R56, R73 ;  /* 0x0000004900387202 */ /* 0x000fce0000000f00 */
[----:B------:R-:W-:Y:S05]  /*2db0*/  WARPSYNC.COLLECTIVE R72, `(.L_x_2537) ;  /* 0x0000000048087348 */ /* 0x000fea0003c00000 */
[----:B------:R0:W1:Y:S02]  /*2dc0*/  SHFL.DOWN P1, R73, R153, R155, R156 ;  /* 0x0800009b99497389 */ /* 0x000064000002009c */
[----:B01----:R-:W-:Y:S01]  /*2dd0*/  ENDCOLLECTIVE ;  /* 0x000000000000791b */ /* 0x003fe20003800000 */
.L_x_2537:
[----:B------:R-:W-:Y:S01]  /*2de0*/  FADD.FTZ R56, R59, R56 ;  /* 0x000000383b387221 */ /* 0x000fe20000010000 */
[----:B------:R-:W-:-:S04]  /*2df0*/  HFMA2.MMA R155, -RZ, RZ, 0, 2.384185791015625e-07 ;  /* 0x00000004ff9b7435 */ /* 0x000fc800000001ff */
[----:B------:R-:W-:Y:S02]  /*2e00*/  MOV R153, R56 ;  /* 0x0000003800997202 */ /* 0x000fe40000000f00 */
[----:B------:R-:W-:-:S07]  /*2e10*/  MOV R62, R73 ;  /* 0x00000049003e7202 */ /* 0x000fce0000000f00 */
[----:B------:R-:W-:Y:S05]  /*2e20*/  WARPSYNC.COLLECTIVE R72, `(.L_x_2538) ;  /* 0x0000000048087348 */ /* 0x000fea0003c00000 */
[----:B------:R0:W1:Y:S02]  /*2e30*/  SHFL.DOWN P1, R73, R153, R155, R156 ;  /* 0x0800009b99497389 */ /* 0x000064000002009c */
[----:B01----:R-:W-:Y:S01]  /*2e40*/  ENDCOLLECTIVE ;  /* 0x000000000000791b */ /* 0x003fe20003800000 */
.L_x_2538:
[----:B------:R-:W-:-:S05]  /*2e50*/  FADD.FTZ R62, R61, R62 ;  /* 0x0000003e3d3e7221 */ /* 0x000fca0000010000 */
[----:B------:R-:W-:Y:S02]  /*2e60*/  MOV R153, R62 ;  /* 0x0000003e00997202 */ /* 0x000fe40000000f00 */
[----:B------:R-:W-:-:S07]  /*2e70*/  MOV R63, R73 ;  /* 0x00000049003f7202 */ /* 0x000fce0000000f00 */
[----:B------:R-:W-:Y:S05]  /*2e80*/  WARPSYNC.COLLECTIVE R72, `(.L_x_2539) ;  /* 0x0000000048087348 */ /* 0x000fea0003c00000 */
[----:B------:R0:W1:Y:S02]  /*2e90*/  SHFL.DOWN P1, R73, R153, R155, R156 ;  /* 0x0800009b99497389 */ /* 0x000064000002009c */
[----:B01----:R-:W-:Y:S01]  /*2ea0*/  ENDCOLLECTIVE ;  /* 0x000000000000791b */ /* 0x003fe20003800000 */
.L_x_2539:
[----:B------:R-:W-:Y:S01]  /*2eb0*/  FADD.FTZ R63, R56, R63 ;  /* 0x0000003f383f7221 */ /* 0x000fe20000010000 */
[----:B------:R-:W-:-:S04]  /*2ec0*/  HFMA2.MMA R155, -RZ, RZ, 0, 1.1920928955078125e-07 ;  /* 0x00000002ff9b7435 */ /* 0x000fc800000001ff */
[----:B------:R-:W-:Y:S02]  /*2ed0*/  MOV R153, R63 ;  /* 0x0000003f00997202 */ /* 0x000fe40000000f00 */
[----:B------:R-:W-:-:S07]  /*2ee0*/  MOV R65, R73 ;  /* 0x0000004900417202 */ /* 0x000fce0000000f00 */
[----:B------:R-:W-:Y:S05]  /*2ef0*/  WARPSYNC.COLLECTIVE R72, `(.L_x_2540) ;  /* 0x0000000048087348 */ /* 0x000fea0003c00000 */
[----:B------:R0:W1:Y:S02]  /*2f00*/  SHFL.DOWN P1, R73, R153, R155, R156 ;  /* 0x0800009b99497389 */ /* 0x000064000002009c */
[----:B01----:R-:W-:Y:S01]  /*2f10*/  ENDCOLLECTIVE ;  /* 0x000000000000791b */ /* 0x003fe20003800000 */
.L_x_2540:
[----:B------:R-:W-:-:S05]  /*2f20*/  FADD.FTZ R60, R62, R65 ;  /* 0x000000413e3c7221 */ /* 0x000fca0000010000 */
[----:B------:R-:W-:Y:S02]  /*2f30*/  MOV R153, R60 ;  /* 0x0000003c00997202 */ /* 0x000fe40000000f00 */
[----:B------:R-:W-:-:S07]  /*2f40*/  MOV R64, R73 ;  /* 0x0000004900407202 */ /* 0x000fce0000000f00 */
[----:B------:R-:W-:Y:S05]  /*2f50*/  WARPSYNC.COLLECTIVE R72, `(.L_x_2541) ;  /* 0x0000000048087348 */ /* 0x000fea0003c00000 */
[----:B------:R0:W1:Y:S02]  /*2f60*/  SHFL.DOWN P1, R73, R153, R155, R156 ;  /* 0x0800009b99497389 */ /* 0x000064000002009c */
[----:B01----:R-:W-:Y:S01]  /*2f70*/  ENDCOLLECTIVE ;  /* 0x000000000000791b */ /* 0x003fe20003800000 */
.L_x_2541:
[----:B------:R-:W-:Y:S01]  /*2f80*/  FADD.FTZ R64, R63, R64 ;  /* 0x000000403f407221 */ /* 0x000fe20000010000 */
[----:B------:R-:W-:-:S04]  /*2f90*/  HFMA2.MMA R155, -RZ, RZ, 0, 5.9604644775390625e-08 ;  /* 0x00000001ff9b7435 */ /* 0x000fc800000001ff */
[----:B------:R-:W-:Y:S02]  /*2fa0*/  MOV R153, R64 ;  /* 0x0000004000997202 */ /* 0x000fe40000000f00 */
[----:B------:R-:W-:-:S07]  /*2fb0*/  MOV R65, R73 ;  /* 0x0000004900417202 */ /* 0x000fce0000000f00 */
[----:B------:R-:W-:Y:S05]  /*2fc0*/  WARPSYNC.COLLECTIVE R72, `(.L_x_2542) ;  /* 0x0000000048087348 */ /* 0x000fea0003c00000 */
[----:B------:R0:W1:Y:S02]  /*2fd0*/  SHFL.DOWN P1, R73, R153, R155, R156 ;  /* 0x0800009b99497389 */ /* 0x000064000002009c */
[----:B01----:R-:W-:Y:S01]  /*2fe0*/  ENDCOLLECTIVE ;  /* 0x000000000000791b */ /* 0x003fe20003800000 */
.L_x_2542:
[----:B------:R-:W-:-:S05]  /*2ff0*/  FADD.FTZ R65, R60, R65 ;  /* 0x000000413c417221 */ /* 0x000fca0000010000 */
[----:B------:R-:W-:Y:S02]  /*3000*/  MOV R153, R65 ;  /* 0x0000004100997202 */ /* 0x000fe40000000f00 */
[----:B------:R-:W-:-:S07]  /*3010*/  MOV R59, R73 ;  /* 0x00000049003b7202 */ /* 0x000fce0000000f00 */
[----:B------:R-:W-:Y:S05]  /*3020*/  WARPSYNC.COLLECTIVE R72, `(.L_x_2543) ;  /* 0x0000000048087348 */ /* 0x000fea0003c00000 */
[----:B------:R0:W1:Y:S02]  /*3030*/  SHFL.DOWN P1, R73, R153, R155, R156 ;  /* 0x0800009b99497389 */ /* 0x000064000002009c */
[----:B01----:R-:W-:Y:S01]  /*3040*/  ENDCOLLECTIVE ;  /* 0x000000000000791b */ /* 0x003fe20003800000 */
.L_x_2543:
[----:B------:R-:W-:Y:S01]  /*3050*/  MOV R58, R73 ;  /* 0x00000049003a7202 */ /* 0x000fe20000000f00 */
[----:B------:R-:W-:Y:S06]  /*3060*/  BRA `(.L_x_2544) ;  /* 0xffffffe400bc7947 */ /* 0x000fec000383ffff */
.L_x_2545:
        /* <DEDUP_REMOVED lines=9> */
.L_x_3952:


//--------------------- .text._ZN10layer_norm31ln_parallel_residual_bwd_kernelINS_13Kernel_traitsI6__halfS2_fS2_fjLj2560ELj1ELj1ELj4ELj8ENS_18Kernel_traits_baseILj2560ES2_S2_fS2_fjLj128EEEEELb1ELb0ELb0EEEvNS_9BwdParamsE --------------------------
	.section	.text._ZN10layer_norm31ln_parallel_residual_bwd_kernelINS_13Kernel_traitsI6__halfS2_fS2_fjLj2560ELj1ELj1ELj4ELj8ENS_18Kernel_traits_baseILj2560ES2_S2_fS2_fjLj128EEEEELb1ELb0ELb0EEEvNS_9BwdParamsE,"ax",@progbits
	.align	128
        .global         _ZN10layer_norm31ln_parallel_residual_bwd_kernelINS_13Kernel_traitsI6__halfS2_fS2_fjLj2560ELj1ELj1ELj4ELj8ENS_18Kernel_traits_baseILj2560ES2_S2_fS2_fjLj128EEEEELb1ELb0ELb0EEEvNS_9BwdParamsE
        .type           _ZN10layer_norm31ln_parallel_residual_bwd_kernelINS_13Kernel_traitsI6__halfS2_fS2_fjLj2560ELj1ELj1ELj4ELj8ENS_18Kernel_traits_baseILj2560ES2_S2_fS2_fjLj128EEEEELb1ELb0ELb0EEEvNS_9BwdParamsE,@function
        .size           _ZN10layer_norm31ln_parallel_residual_bwd_kernelINS_13Kernel_traitsI6__halfS2_fS2_fjLj2560ELj1ELj1ELj4ELj8ENS_18Kernel_traits_baseILj2560ES2_S2_fS2_fjLj128EEEEELb1ELb0ELb0EEEvNS_9BwdParamsE,(.L_x_3953 - _ZN10layer_norm31ln_parallel_residual_bwd_kernelINS_13Kernel_traitsI6__halfS2_fS2_fjLj2560ELj1ELj1ELj4ELj8ENS_18Kernel_traits_baseILj2560ES2_S2_fS2_fjLj128EEEEELb1ELb0ELb0EEEvNS_9BwdParamsE)
        .other          _ZN10layer_norm31ln_parallel_residual_bwd_kernelINS_13Kernel_traitsI6__halfS2_fS2_fjLj2560ELj1ELj1ELj4ELj8ENS_18Kernel_traits_baseILj2560ES2_S2_fS2_fjLj128EEEEELb1ELb0ELb0EEEvNS_9BwdParamsE,@"STO_CUDA_ENTRY STV_DEFAULT"
_ZN10layer_norm31ln_parallel_residual_bwd_kernelINS_13Kernel_traitsI6__halfS2_fS2_fjLj2560ELj1ELj1ELj4ELj8ENS_18Kernel_traits_baseILj2560ES2_S2_fS2_fjLj128EEEEELb1ELb0ELb0EEEvNS_9BwdParamsE:
.text._ZN10layer_norm31ln_parallel_residual_bwd_kernelINS_13Kernel_traitsI6__halfS2_fS2_fjLj2560ELj1ELj1ELj4ELj8ENS_18Kernel_traits_baseILj2560ES2_S2_fS2_fjLj128EEEEELb1ELb0ELb0EEEvNS_9BwdParamsE:
        /* <DEDUP_REMOVED lines=53> */
[C---:B-1----:R-:W-:Y:S01]  /*0350*/  @P4 IMAD.WIDE.U32 R38, R49.reuse, 0x8, R38 ;  /* 0x0000000831264825 */ /* 0x042fe200078e0026 */
[----:B------:R-:W-:Y:S02]  /*0360*/  @P4 IADD3 R49, R49, 0x80, RZ ;  /* 0x0000008031314810 */ /* 0x000fe40007ffe0ff */
[----:B------:R-:W-:-:S02]  /*0370*/  CS2R R104, SRZ ;  /* 0x0000000000687805 */ /* 0x000fc4000001ff00 */
[----:B------:R-:W-:Y:S02]  /*0380*/  CS2R R106, SRZ ;  /* 0x00000000006a7805 */ /* 0x000fe4000001ff00 */
[----:B------:R-:W-:Y:S01]  /*0390*/  CS2R R100, SRZ ;  /* 0x0000000000647805 */ /* 0x000fe2000001ff00 */
[----:B------:R-:W5:Y:S01]  /*03a0*/  @P4 LDG.E.64 R18, desc[UR4][R38.64] ;  /* 0x0000000426124981 */ /* 0x000f62000c1e1b00 */
[----:B------:R-:W1:Y:S01]  /*03b0*/  @P0 LDC.64 R46, c[0x0][0x268] ;  /* 0x00009a00ff2e0b82 */ /* 0x000e620000000a00 */
[----:B--2---:R-:W-:Y:S01]  /*03c0*/  @P5 IMAD.WIDE.U32 R40, R49, 0x8, R40 ;  /* 0x0000000831285825 */ /* 0x004fe200078e0028 */
[----:B------:R-:W-:Y:S02]  /*03d0*/  CS2R R102, SRZ ;  /* 0x0000000000667805 */ /* 0x000fe4000001ff00 */
[----:B------:R-:W-:Y:S02]  /*03e0*/  CS2R R96, SRZ ;  /* 0x0000000000607805 */ /* 0x000fe4000001ff00 */
[----:B------:R-:W-:-:S02]  /*03f0*/  CS2R R98, SRZ ;  /* 0x0000000000627805 */ /* 0x000fc4000001ff00 */
[----:B------:R-:W-:Y:S01]  /*0400*/  CS2R R92, SRZ ;  /* 0x00000000005c7805 */ /* 0x000fe2000001ff00 */
[----:B------:R2:W5:Y:S01]  /*0410*/  @P5 LDG.E.64 R20, desc[UR4][R40.64] ;  /* 0x0000000428145981 */ /* 0x000562000c1e1b00 */
[C---:B---3--:R-:W-:Y:S01]  /*0420*/  @P5 IMAD.WIDE.U32 R42, R49.reuse, 0x8, R42 ;  /* 0x00000008312a5825 */ /* 0x048fe200078e002a */
[----:B------:R-:W-:Y:S02]  /*0430*/  @P5 IADD3 R49, R49, 0x80, RZ ;  /* 0x0000008031315810 */ /* 0x000fe40007ffe0ff */
        /* <DEDUP_REMOVED lines=32> */
[----:B--2---:R-:W-:-:S02]  /*0640*/  CS2R R40, SRZ ;  /* 0x0000000000287805 */ /* 0x004fc4000001ff00 */
        /* <DEDUP_REMOVED lines=11> */
[----:B------:R-:W-:Y:S01]  /*0700*/  HFMA2.MMA R216, -RZ, RZ, 0, 5.9604644775390625e-08 ;  /* 0x00000001ffd87435 */ /* 0x000fe200000001ff */
        /* <DEDUP_REMOVED lines=15> */
[----:B------:R-:W-:Y:S01]  /*0800*/  IMAD.MOV.U32 R13, RZ, RZ, R30 ;  /* 0x000000ffff0d7224 */ /* 0x000fe200078e001e */
        /* <DEDUP_REMOVED lines=59> */
.L_x_2572:
        /* <DEDUP_REMOVED lines=49> */
[----:B------:R-:W-:Y:S01]  /*0ed0*/  HADD2.F32 R145, -RZ, R145.H0_H0 ;  /* 0x20000091ff917230 */ /* 0x000fe20000004100 */
[----:B------:R-:W-:Y:S02]  /*0ee0*/  SHF.R.U64 R144, R176, 0x10, R177 ;  /* 0x00000010b0907819 */ /* 0x000fe400000012b1 */
[----:B------:R-:W-:Y:S01]  /*0ef0*/  MOV R0, R176 ;  /* 0x000000b000007202 */ /* 0x000fe20000000f00 */
[----:B------:R-:W-:Y:S01]  /*0f00*/  FMUL.FTZ R176, R9, R220 ;  /* 0x000000dc09b07220 */ /* 0x000fe20000410000 */
[----:B------:R-:W-:Y:S01]  /*0f10*/  MOV R142, R147 ;  /* 0x00000093008e7202 */ /* 0x000fe20000000f00 */
[----:B------:R-:W-:Y:S02]  /*0f20*/  HADD2.F32 R144, -RZ, R144.H0_H0 ;  /* 0x20000090ff907230 */ /* 0x000fe40000004100 */
[----:B------:R-:W-:Y:S01]  /*0f30*/  FMUL.FTZ R179, R156, R145 ;  /* 0x000000919cb37220 */ /* 0x000fe20000410000 */
[----:B------:R-:W-:Y:S01]  /*0f40*/  HADD2.F32 R143, -RZ, R141.H0_H0 ;  /* 0x2000008dff8f7230 */ /* 0x000fe20000004100 */
[----:B------:R-:W-:-:S02]  /*0f50*/  MOV R140, R177 ;  /* 0x000000b1008c7202 */ /* 0x000fc40000000f00 */
[----:B------:R-:W-:Y:S01]  /*0f60*/  SHF.R.U32.HI R146, RZ, 0x10, R147 ;  /* 0x00000010ff927819 */ /* 0x000fe20000011693 */
[----:B------:R-:W-:Y:S01]  /*0f70*/  FADD.FTZ R93, R93, R144 ;  /* 0x000000905d5d7221 */ /* 0x000fe20000010000 */
[-C--:B------:R-:W-:Y:S01]  /*0f80*/  FFMA.FTZ R179, R160, R144.reuse, R179 ;  /* 0x00000090a0b37223 */ /* 0x080fe200000100b3 */
[----:B------:R-:W-:Y:S01]  /*0f90*/  FFMA.FTZ R113, R176, R144, R113 ;  /* 0x00000090b0717223 */ /* 0x000fe20000010071 */
[----:B------:R-:W-:Y:S01]  /*0fa0*/  HADD2.F32 R144, -RZ, R142.H0_H0 ;  /* 0x2000008eff907230 */ /* 0x000fe20000004100 */
[----:B------:R-:W-:Y:S01]  /*0fb0*/  SHF.R.U32.HI R178, RZ, 0x10, R177 ;  /* 0x00000010ffb27819 */ /* 0x000fe200000116b1 */
[----:B------:R-:W-:Y:S02]  /*0fc0*/  HADD2.F32 R141, -RZ, R0.H0_H0 ;  /* 0x20000000ff8d7230 */ /* 0x000fe40000004100 */
[----:B------:R-:W-:Y:S01]  /*0fd0*/  FMUL.FTZ R0, R157, R143 ;  /* 0x0000008f9d007220 */ /* 0x000fe20000410000 */
[----:B------:R-:W-:Y:S01]  /*0fe0*/  FMUL.FTZ R177, R9, R186 ;  /* 0x000000ba09b17220 */ /* 0x000fe20000410000 */
[----:B------:R-:W-:-:S02]  /*0ff0*/  HADD2.F32 R140, -RZ, R140.H0_H0 ;  /* 0x2000008cff8c7230 */ /* 0x000fc40000004100 */
[----:B0-----:R-:W-:Y:S01]  /*1000*/  FMUL.FTZ R181, R9, R222 ;  /* 0x000000de09b57220 */ /* 0x001fe20000410000 */
        /* <DEDUP_REMOVED lines=31> */
.L_x_2548:
[----:B------:R-:W-:Y:S05]  /*1200*/  BSYNC B0 ;  /* 0x0000000000007941 */ /* 0x000fea0003800000 */
.L_x_2547:
        /* <DEDUP_REMOVED lines=18> */
[----:B---3--:R-:W-:-:S04]  /*1330*/  @P0 IADD3 R144, P1, R189, R144, RZ ;  /* 0x00000090bd900210 */ /* 0x008fc80007f3e0ff */
[----:B------:R-:W-:Y:S02]  /*1340*/  @P0 IADD3.X R145, R174, R145, RZ, P1, !PT ;  /* 0x00000091ae910210 */ /* 0x000fe40000ffe4ff */
        /* <DEDUP_REMOVED lines=14> */
[----:B----4-:R-:W-:Y:S02]  /*1430*/  MOV R142, R146 ;  /* 0x00000092008e7202 */ /* 0x010fe40000000f00 */
[--C-:B0-----:R-:W-:Y:S02]  /*1440*/  SHF.R.U64 R145, R146, 0x10, R147.reuse ;  /* 0x0000001092917819 */ /* 0x101fe40000001293 */
[----:B------:R-:W-:Y:S01]  /*1450*/  SHF.R.U32.HI R146, RZ, 0x10, R147 ;  /* 0x00000010ff927819 */ /* 0x000fe20000011693 */
[----:B------:R-:W-:Y:S02]  /*1460*/  HADD2.F32 R142, -RZ, R142.H0_H0 ;  /* 0x2000008eff8e7230 */ /* 0x000fe40000004100 */
[----:B------:R-:W-:Y:S01]  /*1470*/  HADD2.F32 R145, -RZ, R145.H0_H0 ;  /* 0x20000091ff917230 */ /* 0x000fe20000004100 */
[----:B------:R-:W-:-:S02]  /*1480*/  MOV R140, R184 ;  /* 0x000000b8008c7202 */ /* 0x000fc40000000f00 */
[--C-:B------:R-:W-:Y:S01]  /*1490*/  SHF.R.U64 R144, R184, 0x10, R185.reuse ;  /* 0x00000010b8907819 */ /* 0x100fe200000012b9 */
[--C-:B------:R-:W-:Y:S01]  /*14a0*/  IMAD.MOV.U32 R141, RZ, RZ, R185.reuse ;  /* 0x000000ffff8d7224 */ /* 0x100fe200078e00b9 */
[----:B------:R-:W-:Y:S01]  /*14b0*/  SHF.R.U32.HI R186, RZ, 0x10, R185 ;  /* 0x00000010ffba7819 */ /* 0x000fe200000116b9 */
[----:B------:R-:W-:Y:S02]  /*14c0*/  HADD2.F32 R140, -RZ, R140.H0_H0 ;  /* 0x2000008cff8c7230 */ /* 0x000fe40000004100 */
[----:B------:R-:W-:Y:S01]  /*14d0*/  FMUL.FTZ R185, R9, R182 ;  /* 0x000000b609b97220 */ /* 0x000fe20000410000 */
[----:B------:R-:W-:Y:S01]  /*14e0*/  HADD2.F32 R144, -RZ, R144.H0_H0 ;  /* 0x20000090ff907230 */ /* 0x000fe20000004100 */
[----:B------:R-:W-:Y:S01]  /*14f0*/  MOV R143, R147 ;  /* 0x00000093008f7202 */ /* 0x000fe20000000f00 */
[----:B------:R-:W-:Y:S01]  /*1500*/  FMUL.FTZ R184, R149, R142 ;  /* 0x0000008e95b87220 */ /* 0x000fe20000410000 */
[----:B------:R-:W-:Y:S01]  /*1510*/  FMUL.FTZ R182, R9, R190 ;  /* 0x000000be09b67220 */ /* 0x000fe20000410000 */
[----:B-1----:R-:W-:Y:S01]  /*1520*/  FMUL.FTZ R189, R148, R145 ;  /* 0x0000009194bd7220 */ /* 0x002fe20000410000 */
        /* <DEDUP_REMOVED lines=36> */
.L_x_2550:
[----:B------:R-:W-:Y:S05]  /*1770*/  BSYNC B0 ;  /* 0x0000000000007941 */ /* 0x000fea0003800000 */
.L_x_2549:
        /* <DEDUP_REMOVED lines=36> */
[----:B----4-:R-:W-:Y:S02]  /*19c0*/  MOV R142, R146 ;  /* 0x00000092008e7202 */ /* 0x010fe40000000f00 */
[--C-:B-1----:R-:W-:Y:S02]  /*19d0*/  SHF.R.U64 R145, R146, 0x10, R147.reuse ;  /* 0x0000001092917819 */ /* 0x102fe40000001293 */
[----:B------:R-:W-:Y:S01]  /*19e0*/  SHF.R.U32.HI R146, RZ, 0x10, R147 ;  /* 0x00000010ff927819 */ /* 0x000fe20000011693 */
[----:B------:R-:W-:-:S02]  /*19f0*/  HADD2.F32 R142, -RZ, R142.H0_H0 ;  /* 0x2000008eff8e7230 */ /* 0x000fc40000004100 */
[----:B------:R-:W-:Y:S01]  /*1a00*/  HADD2.F32 R145, -RZ, R145.H0_H0 ;  /* 0x20000091ff917230 */ /* 0x000fe20000004100 */
[--C-:B------:R-:W-:Y:S01]  /*1a10*/  SHF.R.U64 R144, R186, 0x10, R187.reuse ;  /* 0x00000010ba907819 */ /* 0x100fe200000012bb */
[----:B------:R-:W-:Y:S01]  /*1a20*/  IMAD.MOV.U32 R140, RZ, RZ, R186 ;  /* 0x000000ffff8c7224 */ /* 0x000fe200078e00ba */
[----:B------:R-:W-:Y:S01]  /*1a30*/  SHF.R.U32.HI R186, RZ, 0x10, R187 ;  /* 0x00000010ffba7819 */ /* 0x000fe200000116bb */
[----:B------:R-:W-:Y:S01]  /*1a40*/  FMUL.FTZ R194, R29, R142 ;  /* 0x0000008e1dc27220 */ /* 0x000fe20000410000 */
[----:B------:R-:W-:Y:S01]  /*1a50*/  MOV R143, R147 ;  /* 0x00000093008f7202 */ /* 0x000fe20000000f00 */
[----:B------:R-:W-:Y:S02]  /*1a60*/  HADD2.F32 R144, -RZ, R144.H0_H0 ;  /* 0x20000090ff907230 */ /* 0x000fe40000004100 */
[----:B---3--:R-:W-:Y:S01]  /*1a70*/  FMUL.FTZ R197, R28, R145 ;  /* 0x000000911cc57220 */ /* 0x008fe20000410000 */
[----:B------:R-:W-:Y:S02]  /*1a80*/  HADD2.F32 R140, -RZ, R140.H0_H0 ;  /* 0x2000008cff8c7230 */ /* 0x000fe40000004100 */
[----:B------:R-:W-:Y:S01]  /*1a90*/  HADD2.F32 R146, -RZ, R146.H0_H0 ;  /* 0x20000092ff927230 */ /* 0x000fe20000004100 */
[----:B------:R-:W-:Y:S01]  /*1aa0*/  MOV R141, R187 ;  /* 0x000000bb008d7202 */ /* 0x000fe20000000f00 */
[----:B------:R-:W-:Y:S01]  /*1ab0*/  FADD.FTZ R85, R85, R144 ;  /* 0x0000009055557221 */ /* 0x000fe20000010000 */
[----:B------:R-:W-:Y:S01]  /*1ac0*/  FADD.FTZ R84, R84, R140 ;  /* 0x0000008c54547221 */ /* 0x000fe20000010000 */
[-C--:B------:R-:W-:Y:S01]  /*1ad0*/  FFMA.FTZ R194, R33, R140.reuse, R194 ;  /* 0x0000008c21c27223 */ /* 0x080fe200000100c2 */
[----:B------:R-:W-:Y:S01]  /*1ae0*/  FFMA.FTZ R104, R195, R140, R104 ;  /* 0x0000008cc3687223 */ /* 0x000fe20000010068 */
[-C--:B------:R-:W-:Y:S01]  /*1af0*/  FFMA.FTZ R197, R32, R144.reuse, R197 ;  /* 0x0000009020c57223 */ /* 0x080fe200000100c5 */
[----:B------:R-:W-:Y:S01]  /*1b00*/  FFMA.FTZ R105, R192, R144, R105 ;  /* 0x00000090c0697223 */ /* 0x000fe20000010069 */
[----:B------:R-:W-:-:S02]  /*1b10*/  HADD2.F32 R144, -RZ, R143.H0_H0 ;  /* 0x2000008fff907230 */ /* 0x000fc40000004100 */
[C---:B------:R-:W-:Y:S01]  /*1b20*/  FMUL.FTZ R196, R9.reuse, R224 ;  /* 0x000000e009c47220 */ /* 0x040fe20000410000 */
[----:B------:R-:W-:Y:S02]  /*1b30*/  HADD2.F32 R140, -RZ, R186.H0_H0 ;  /* 0x200000baff8c7230 */ /* 0x000fe40000004100 */
[----:B------:R-:W-:Y:S01]  /*1b40*/  FMUL.FTZ R201, R26, R146 ;  /* 0x000000921ac97220 */ /* 0x000fe20000410000 */
[----:B------:R-:W-:Y:S02]  /*1b50*/  HADD2.F32 R141, -RZ, R141.H0_H0 ;  /* 0x2000008dff8d7230 */ /* 0x000fe40000004100 */
        /* <DEDUP_REMOVED lines=24> */
.L_x_2552:
[----:B------:R-:W-:Y:S05]  /*1ce0*/  BSYNC B0 ;  /* 0x0000000000007941 */ /* 0x000fea0003800000 */
.L_x_2551:
        /* <DEDUP_REMOVED lines=86> */
.L_x_2554:
[----:B------:R-:W-:Y:S05]  /*2250*/  BSYNC B0 ;  /* 0x0000000000007941 */ /* 0x000fea0003800000 */
.L_x_2553:
[----:B------:R-:W-:Y:S01]  /*2260*/  ISETP.NE.AND P0, PT, R3, RZ, PT ;  /* 0x000000ff0300720c */ /* 0x000fe20003f05270 */
[----:B------:R-:W-:-:S12]  /*2270*/  BSSY B0, `(.L_x_2555) ;  /* 0x0000055000007945 */ /* 0x000fd80003800000 */
[----:B------:R-:W-:Y:S05]  /*2280*/  @!P0 BRA `(.L_x_2556) ;  /* 0x00000004004c8947 */ /* 0x000fea0003800000 */
[----:B------:R-:W-:Y:S02]  /*2290*/  ISETP.NE.U32.AND P0, PT, RZ, UR14, PT ;  /* 0x0000000eff007c0c */ /* 0x000fe4000bf05070 */
[C---:B------:R-:W-:Y:S02]  /*22a0*/  LEA R142, P1, R220.reuse, UR10, 0x4 ;  /* 0x0000000adc8e7c11 */ /* 0x040fe4000f8220ff */
[----:B------:R-:W-:Y:S02]  /*22b0*/  ISETP.NE.AND.EX P0, PT, RZ, UR15, PT, P0 ;  /* 0x0000000fff007c0c */ /* 0x000fe4000bf05300 */
[C---:B------:R-:W-:Y:S02]  /*22c0*/  SHF.L.U32 R145, R220.reuse, 0x2, RZ ;  /* 0x00000002dc917819 */ /* 0x040fe400000006ff */
[----:B------:R-:W-:Y:S02]  /*22d0*/  LEA.HI.X R143, R220, UR11, RZ, 0x4, P1 ;  /* 0x0000000bdc8f7c11 */ /* 0x000fe400088f24ff */
[----:B------:R-:W-:-:S02]  /*22e0*/  SHF.R.U32.HI R146, RZ, 0x1e, R220 ;  /* 0x0000001eff927819 */ /* 0x000fc400000116dc */
[----:B------:R-:W-:-:S04]  /*22f0*/  IADD3 R210, P1, R145, UR12, RZ ;  /* 0x0000000c91d27c10 */ /* 0x000fc8000ff3e0ff */
[----:B------:R-:W-:Y:S01]  /*2300*/  IADD3.X R211, R146, UR13, RZ, P1, !PT ;  /* 0x0000000d92d37c10 */ /* 0x000fe20008ffe4ff */
[----:B------:R-:W0:Y:S04]  /*2310*/  @P0 LDC.64 R140, c[0x0][0x248] ;  /* 0x00009200ff8c0b82 */ /* 0x000e280000000a00 */
        /* <DEDUP_REMOVED lines=20> */
[----:B----4-:R-:W-:Y:S02]  /*2460*/  MOV R186, R146 ;  /* 0x0000009200ba7202 */ /* 0x010fe40000000f00 */
[----:B------:R-:W-:Y:S01]  /*2470*/  SHF.R.U64 R215, R146, 0x10, R147 ;  /* 0x0000001092d77819 */ /* 0x000fe20000001293 */
[C---:B--2---:R-:W-:Y:S01]  /*2480*/  FADD.FTZ R140, -R218.reuse, R140 ;  /* 0x0000008cda8c7221 */ /* 0x044fe20000010100 */
[----:B------:R-:W-:Y:S01]  /*2490*/  MOV R214, R187 ;  /* 0x000000bb00d67202 */ /* 0x000fe20000000f00 */
[----:B-1----:R-:W-:Y:S01]  /*24a0*/  HADD2.F32 R145, -RZ, R186.H0_H0 ;  /* 0x200000baff917230 */ /* 0x002fe20000004100 */
[----:B------:R-:W-:Y:S01]  /*24b0*/  SHF.R.U32.HI R217, RZ, 0x10, R187 ;  /* 0x00000010ffd97819 */ /* 0x000fe200000116bb */
[C---:B------:R-:W-:Y:S01]  /*24c0*/  FADD.FTZ R144, -R218.reuse, R142 ;  /* 0x0000008eda907221 */ /* 0x040fe20000010100 */
[----:B------:R-:W-:Y:S01]  /*24d0*/  MOV R187, R147 ;  /* 0x0000009300bb7202 */ /* 0x000fe20000000f00 */
[----:B------:R-:W-:Y:S01]  /*24e0*/  FADD.FTZ R210, -R218, R141 ;  /* 0x0000008ddad27221 */ /* 0x000fe20000010100 */
[----:B------:R-:W-:-:S02]  /*24f0*/  HADD2.F32 R142, -RZ, R215.H0_H0 ;  /* 0x200000d7ff8e7230 */ /* 0x000fc40000004100 */
[----:B------:R-:W-:Y:S02]  /*2500*/  HADD2.F32 R141, -RZ, R208.H0_H0 ;  /* 0x200000d0ff8d7230 */ /* 0x000fe40000004100 */
[----:B------:R-:W-:Y:S01]  /*2510*/  FMUL.FTZ R208, R13, R145 ;  /* 0x000000910dd07220 */ /* 0x000fe20000410000 */
[C---:B------:R-:W-:Y:S01]  /*2520*/  FMUL.FTZ R211, R9.reuse, R140 ;  /* 0x0000008c09d37220 */ /* 0x040fe20000410000 */
[----:B------:R-:W-:Y:S01]  /*2530*/  SHF.R.U32.HI R147, RZ, 0x10, R147 ;  /* 0x00000010ff937819 */ /* 0x000fe20000011693 */
[----:B------:R-:W-:Y:S02]  /*2540*/  HADD2.F32 R140, -RZ, R220.H0_H0 ;  /* 0x200000dcff8c7230 */ /* 0x000fe40000004100 */
[----:B0-----:R-:W-:Y:S01]  /*2550*/  FMUL.FTZ R213, R12, R142 ;  /* 0x0000008e0cd57220 */ /* 0x001fe20000410000 */
[----:B------:R-:W-:Y:S02]  /*2560*/  HADD2.F32 R187, -RZ, R187.H0_H0 ;  /* 0x200000bbffbb7230 */ /* 0x000fe40000004100 */
[----:B------:R-:W-:Y:S01]  /*2570*/  FMUL.FTZ R210, R9, R210 ;  /* 0x000000d209d27220 */ /* 0x000fe20000410000 */
[----:B------:R-:W-:Y:S01]  /*2580*/  FFMA.FTZ R208, R17, R141, R208 ;  /* 0x0000008d11d07223 */ /* 0x000fe200000100d0 */
[----:B------:R-:W-:Y:S01]  /*2590*/  FADD.FTZ R146, -R218, R143 ;  /* 0x0000008fda927221 */ /* 0x000fe20000010100 */
[----:B------:R-:W-:-:S02]  /*25a0*/  HADD2.F32 R214, -RZ, R214.H0_H0 ;  /* 0x200000d6ffd67230 */ /* 0x000fc40000004100 */
[----:B------:R-:W-:Y:S01]  /*25b0*/  FADD.FTZ R77, R77, R140 ;  /* 0x0000008c4d4d7221 */ /* 0x000fe20000010000 */
[-C--:B------:R-:W-:Y:S01]  /*25c0*/  FFMA.FTZ R213, R16, R140.reuse, R213 ;  /* 0x0000008c10d57223 */ /* 0x080fe200000100d5 */
[C---:B------:R-:W-:Y:S01]  /*25d0*/  FFMA.FTZ R97, R210.reuse, R140, R97 ;  /* 0x0000008cd2617223 */ /* 0x040fe20000010061 */
[----:B------:R-:W-:Y:S01]  /*25e0*/  FMUL.FTZ R212, R11, R187 ;  /* 0x000000bb0bd47220 */ /* 0x000fe20000410000 */
[----:B------:R-:W-:Y:S01]  /*25f0*/  FMUL.FTZ R215, R9, R144 ;  /* 0x0000009009d77220 */ /* 0x000fe20000410000 */
[----:B------:R-:W-:Y:S02]  /*2600*/  HADD2.F32 R143, -RZ, R147.H0_H0 ;  /* 0x20000093ff8f7230 */ /* 0x000fe40000004100 */
        /* <DEDUP_REMOVED lines=27> */
.L_x_2556:
[----:B------:R-:W-:Y:S05]  /*27c0*/  BSYNC B0 ;  /* 0x0000000000007941 */ /* 0x000fea0003800000 */
.L_x_2555:
        /* <DEDUP_REMOVED lines=25> */
.L_x_2591:
        /* <DEDUP_REMOVED lines=10> */
[----:B-----5:R-:W-:-:S04]  /*2a00*/  IMAD R218, R141, 0x8, R143 ;  /* 0x000000088dda7824 */ /* 0x020fc800078e028f */
        /* <DEDUP_REMOVED lines=45> */
[----:B------:R-:W-:Y:S01]  /*2ce0*/  F2F.F16.F32 R223, R146 ;  /* 0x0000009200df7304 */ /* 0x000fe20000200800 */
        /* <DEDUP_REMOVED lines=11> */
[----:B------:R-:W-:Y:S02]  /*2da0*/  @P0 F2FP.F16.F32.PACK_AB R147, RZ, R147 ;  /* 0x00000093ff93023e */ /* 0x000fe400000000ff */
[----:B------:R-:W-:-:S02]  /*2db0*/  FSEL R186, R142, RZ, P6 ;  /* 0x000000ff8eba7208 */ /* 0x000fc40003000000 */
[----:B------:R-:W-:Y:S02]  /*2dc0*/  @P0 LOP3.LUT P6, RZ, R7, 0xff00, RZ, 0xc0, !PT ;  /* 0x0000ff0007ff0812 */ /* 0x000fe400078cc0ff */
[----:B------:R-:W-:Y:S02]  /*2dd0*/  @P0 PRMT R167, R147, 0x7610, R167 ;  /* 0x0000761093a70816 */ /* 0x000fe400000000a7 */
[----:B------:R-:W-:Y:S02]  /*2de0*/  @P0 FSEL R187, R142, RZ, P6 ;  /* 0x000000ff8ebb0208 */ /* 0x000fe40003000000 */
[----:B------:R-:W-:Y:S01]  /*2df0*/  LOP3.LUT P6, RZ, R175, 0xff0000, RZ, 0xc0, !PT ;  /* 0x00ff0000afff7812 */ /* 0x000fe200078cc0ff */
[----:B------:R-:W1:Y:S01]  /*2e00*/  F2F.F16.F32 R142, R186 ;  /* 0x000000ba008e7304 */ /* 0x000e620000200800 */
[----:B------:R-:W-:Y:S02]  /*2e10*/  @P0 F2FP.F16.F32.PACK_AB R187, RZ, R187 ;  /* 0x000000bbffbb023e */ /* 0x000fe400000000ff */
[----:B------:R-:W-:-:S02]  /*2e20*/  FSEL R216, R218, RZ, P6 ;  /* 0x000000ffdad87208 */ /* 0x000fc40003000000 */
[----:B------:R-:W-:Y:S01]  /*2e30*/  @P0 LOP3.LUT P6, RZ, R7, 0xff0000, RZ, 0xc0, !PT ;  /* 0x00ff000007ff0812 */ /* 0x000fe200078cc0ff */
[----:B0-----:R-:W-:Y:S01]  /*2e40*/  IMAD.WIDE.U32 R140, R8, 0x8, R140 ;  /* 0x00000008088c7825 */ /* 0x001fe200078e008c */
[----:B------:R-:W-:Y:S02]  /*2e50*/  @P0 PRMT R168, R187, 0x7610, R168 ;  /* 0x00007610bba80816 */ /* 0x000fe400000000a8 */
[----:B------:R-:W-:Y:S01]  /*2e60*/  @P0 FSEL R218, R218, RZ, P6 ;  /* 0x000000ffdada0208 */ /* 0x000fe20003000000 */
[----:B------:R-:W-:Y:S01]  /*2e70*/  F2F.F16.F32 R216, R216 ;  /* 0x000000d800d87304 */ /* 0x000fe20000200800 */
[----:B------:R-:W-:Y:S02]  /*2e80*/  LOP3.LUT P6, RZ, R175, 0xff000000, RZ, 0xc0, !PT ;  /* 0xff000000afff7812 */ /* 0x000fe400078cc0ff */
[----:B------:R-:W-:Y:S02]  /*2e90*/  @P0 F2FP.F16.F32.PACK_AB R218, RZ, R218 ;  /* 0x000000daffda023e */ /* 0x000fe400000000ff */
[----:B------:R-:W-:Y:S01]  /*2ea0*/  FSEL R219, R220, RZ, P6 ;  /* 0x000000ffdcdb7208 */ /* 0x000fe20003000000 */
[----:B-1----:R-:W-:Y:S01]  /*2eb0*/  IMAD.WIDE.U32 R142, R142, 0x10000, RZ ;  /* 0x000100008e8e7825 */ /* 0x002fe200078e00ff */
[----:B------:R-:W-:-:S02]  /*2ec0*/  @P0 LOP3.LUT P6, RZ, R7, 0xff000000, RZ, 0xc0, !PT ;  /* 0xff00000007ff0812 */ /* 0x000fc400078cc0ff */
[----:B------:R-:W-:Y:S02]  /*2ed0*/  @P0 PRMT R169, R218, 0x7610, R169 ;  /* 0x00007610daa90816 */ /* 0x000fe400000000a9 */
[----:B------:R-:W0:Y:S01]  /*2ee0*/  F2F.F16.F32 R219, R219 ;  /* 0x000000db00db7304 */ /* 0x000e220000200800 */
[----:B------:R-:W-:Y:S02]  /*2ef0*/  LOP3.LUT R142, R142, R223, RZ, 0xfc, !PT ;  /* 0x000000df8e8e7212 */ /* 0x000fe400078efcff */
[----:B------:R-:W-:-:S04]  /*2f00*/  @P0 FSEL R220, R220, RZ, P6 ;  /* 0x000000ffdcdc0208 */ /* 0x000fc80003000000 */
[----:B------:R-:W-:-:S04]  /*2f10*/  @P0 F2FP.F16.F32.PACK_AB R220, RZ, R220 ;  /* 0x000000dcffdc023e */ /* 0x000fc800000000ff */
        /* <DEDUP_REMOVED lines=13> */
.L_x_2560:
[----:B------:R-:W-:-:S07]  /*2ff0*/  IADD3 R8, R8, 0x80, RZ ;  /* 0x0000008008087810 */ /* 0x000fce0007ffe0ff */
.L_x_2559:
[----:B------:R-:W-:Y:S05]  /*3000*/  BSYNC B0 ;  /* 0x0000000000007941 */ /* 0x000fea0003800000 */
.L_x_2558:
        /* <DEDUP_REMOVED lines=79> */
.L_x_2563:
[----:B------:R-:W-:-:S07]  /*3500*/  IADD3 R8, R8, 0x80, RZ ;  /* 0x0000008008087810 */ /* 0x000fce0007ffe0ff */
.L_x_2562:
[----:B------:R-:W-:Y:S05]  /*3510*/  BSYNC B0 ;  /* 0x0000000000007941 */ /* 0x000fea0003800000 */
.L_x_2561:
        /* <DEDUP_REMOVED lines=79> */
.L_x_2566:
[----:B------:R-:W-:-:S07]  /*3a10*/  IADD3 R8, R8, 0x80, RZ ;  /* 0x0000008008087810 */ /* 0x000fce0007ffe0ff */
.L_x_2565:
[----:B------:R-:W-:Y:S05]  /*3a20*/  BSYNC B0 ;  /* 0x0000000000007941 */ /* 0x000fea0003800000 */
.L_x_2564:
        /* <DEDUP_REMOVED lines=41> */
[----:B------:R-:W-:Y:S02]  /*3cc0*/  @P0 F2FP.F16.F32.PACK_AB R147, RZ, R147 ;  /* 0x00000093ff93023e */ /* 0x000fe400000000ff */
[----:B------:R-:W-:Y:S02]  /*3cd0*/  FSEL R186, R142, RZ, P6 ;  /* 0x000000ff8eba7208 */ /* 0x000fe40003000000 */
[----:B------:R-:W-:Y:S02]  /*3ce0*/  @P0 LOP3.LUT P6, RZ, R4, 0xff00, RZ, 0xc0, !PT ;  /* 0x0000ff0004ff0812 */ /* 0x000fe400078cc0ff */
[----:B0-----:R-:W0:Y:S01]  /*3cf0*/  F2F.F16.F32 R140, R186 ;  /* 0x000000ba008c7304 */ /* 0x001e220000200800 */
[----:B------:R-:W-:-:S02]  /*3d00*/  @P0 PRMT R167, R147, 0x7610, R167 ;  /* 0x0000761093a70816 */ /* 0x000fc400000000a7 */
[----:B------:R-:W-:Y:S02]  /*3d10*/  @P0 FSEL R187, R142, RZ, P6 ;  /* 0x000000ff8ebb0208 */ /* 0x000fe40003000000 */
[----:B------:R-:W-:Y:S01]  /*3d20*/  LOP3.LUT P6, RZ, R172, 0xff0000, RZ, 0xc0, !PT ;  /* 0x00ff0000acff7812 */ /* 0x000fe200078cc0ff */
[----:B------:R-:W1:Y:S01]  /*3d30*/  LDC.64 R142, c[0x0][0x2f8] ;  /* 0x0000be00ff8e7b82 */ /* 0x000e620000000a00 */
[----:B------:R-:W-:Y:S02]  /*3d40*/  @P0 F2FP.F16.F32.PACK_AB R187, RZ, R187 ;  /* 0x000000bbffbb023e */ /* 0x000fe400000000ff */
[----:B------:R-:W-:Y:S02]  /*3d50*/  FSEL R216, R218, RZ, P6 ;  /* 0x000000ffdad87208 */ /* 0x000fe40003000000 */
[----:B------:R-:W-:Y:S02]  /*3d60*/  @P0 LOP3.LUT P6, RZ, R4, 0xff0000, RZ, 0xc0, !PT ;  /* 0x00ff000004ff0812 */ /* 0x000fe400078cc0ff */
[----:B------:R-:W-:-:S02]  /*3d70*/  @P0 PRMT R168, R187, 0x7610, R168 ;  /* 0x00007610bba80816 */ /* 0x000fc400000000a8 */
[----:B------:R-:W-:Y:S01]  /*3d80*/  @P0 FSEL R218, R218, RZ, P6 ;  /* 0x000000ffdada0208 */ /* 0x000fe20003000000 */
[----:B------:R-:W-:Y:S01]  /*3d90*/  F2F.F16.F32 R216, R216 ;  /* 0x000000d800d87304 */ /* 0x000fe20000200800 */
[----:B------:R-:W-:Y:S01]  /*3da0*/  LOP3.LUT P6, RZ, R172, 0xff000000, RZ, 0xc0, !PT ;  /* 0xff000000acff7812 */ /* 0x000fe200078cc0ff */
[----:B0-----:R-:W-:Y:S01]  /*3db0*/  IMAD.WIDE.U32 R140, R140, 0x10000, RZ ;  /* 0x000100008c8c7825 */ /* 0x001fe200078e00ff */
[----:B------:R-:W-:Y:S02]  /*3dc0*/  @P0 F2FP.F16.F32.PACK_AB R218, RZ, R218 ;  /* 0x000000daffda023e */ /* 0x000fe400000000ff */
[----:B------:R-:W-:Y:S02]  /*3dd0*/  FSEL R219, R220, RZ, P6 ;  /* 0x000000ffdcdb7208 */ /* 0x000fe40003000000 */
[----:B------:R-:W-:Y:S02]  /*3de0*/  LOP3.LUT R140, R140, R223, RZ, 0xfc, !PT ;  /* 0x000000df8c8c7212 */ /* 0x000fe400078efcff */
[----:B------:R-:W-:-:S02]  /*3df0*/  @P0 LOP3.LUT P6, RZ, R4, 0xff000000, RZ, 0xc0, !PT ;  /* 0xff00000004ff0812 */ /* 0x000fc400078cc0ff */
[----:B------:R-:W0:Y:S01]  /*3e00*/  F2F.F16.F32 R219, R219 ;  /* 0x000000db00db7304 */ /* 0x000e220000200800 */
[----:B------:R-:W-:Y:S01]  /*3e10*/  @P0 PRMT R169, R218, 0x7610, R169 ;  /* 0x00007610daa90816 */ /* 0x000fe200000000a9 */
[----:B-1----:R-:W-:Y:S01]  /*3e20*/  IMAD.WIDE.U32 R142, R8, 0x8, R142 ;  /* 0x00000008088e7825 */ /* 0x002fe200078e008e */
[----:B------:R-:W-:-:S04]  /*3e30*/  @P0 FSEL R220, R220, RZ, P6 ;  /* 0x000000ffdcdc0208 */ /* 0x000fc80003000000 */
[----:B------:R-:W-:-:S04]  /*3e40*/  @P0 F2FP.F16.F32.PACK_AB R220, RZ, R220 ;  /* 0x000000dcffdc023e */ /* 0x000fc800000000ff */
        /* <DEDUP_REMOVED lines=13> */
.L_x_2569:
[----:B------:R-:W-:-:S07]  /*3f20*/  IADD3 R8, R8, 0x80, RZ ;  /* 0x0000008008087810 */ /* 0x000fce0007ffe0ff */
.L_x_2568:
[----:B------:R-:W-:Y:S05]  /*3f30*/  BSYNC B0 ;  /* 0x0000000000007941 */ /* 0x000fea0003800000 */
.L_x_2567:
        /* <DEDUP_REMOVED lines=80> */
.L_x_2571:
[----:B------:R-:W-:Y:S05]  /*4440*/  BSYNC B0 ;  /* 0x0000000000007941 */ /* 0x000fea0003800000 */
.L_x_2570:
[----:B------:R-:W-:Y:S02]  /*4450*/  IADD3 R163, R163, UR18, RZ ;  /* 0x00000012a3a37c10 */ /* 0x000fe4000fffe0ff */
[----:B------:R-:W-:Y:S02]  /*4460*/  SEL R216, RZ, 0x1, P1 ;  /* 0x00000001ffd87807 */ /* 0x000fe40000800000 */
[----:B------:R-:W-:-:S13]  /*4470*/  ISETP.GE.AND P0, PT, R163, UR19, PT ;  /* 0x00000013a3007c0c */ /* 0x000fda000bf06270 */
[----:B------:R-:W-:Y:S05]  /*4480*/  @!P0 BRA `(.L_x_2572) ;  /* 0xffffffc400cc8947 */ /* 0x000fea000383ffff */
.L_x_2546:
        /* <DEDUP_REMOVED lines=21> */
.L_x_2574:
[----:B------:R-:W-:Y:S05]  /*45e0*/  BSYNC B0 ;  /* 0x0000000000007941 */ /* 0x000fea0003800000 */
.L_x_2573:
        /* <DEDUP_REMOVED lines=15> */
.L_x_2576:
[----:B------:R-:W-:Y:S05]  /*46e0*/  BSYNC B0 ;  /* 0x0000000000007941 */ /* 0x000fea0003800000 */
.L_x_2575:
        /* <DEDUP_REMOVED lines=15> */
.L_x_2578:
[----:B------:R-:W-:Y:S05]  /*47e0*/  BSYNC B0 ;  /* 0x0000000000007941 */ /* 0x000fea0003800000 */
.L_x_2577:
        /* <DEDUP_REMOVED lines=15> */
.L_x_2580:
[----:B------:R-:W-:Y:S05]  /*48e0*/  BSYNC B0 ;  /* 0x0000000000007941 */ /* 0x000fea0003800000 */
.L_x_2579:
        /* <DEDUP_REMOVED lines=15> */
.L_x_2557:
[----:B------:R-:W-:Y:S01]  /*49e0*/  HFMA2.MMA R220, -RZ, RZ, 0, 9.5367431640625e-07 ;  /* 0x00000010ffdc7435 */ /* 0x000fe200000001ff */
[----:B------:R-:W-:Y:S02]  /*49f0*/  MOV R223, R219 ;  /* 0x000000db00df7202 */ /* 0x000fe40000000f00 */
[----:B------:R-:W-:Y:S02]  /*4a00*/  MOV R225, 0x1f ;  /* 0x0000001f00e17802 */ /* 0x000fe40000000f00 */
[----:B------:R-:W-:-:S07]  /*4a10*/  MOV R216, 0xffffffff ;  /* 0xffffffff00d87802 */ /* 0x000fce0000000f00 */
[----:B-----5:R-:W-:Y:S05]  /*4a20*/  WARPSYNC.COLLECTIVE R216, `(.L_x_2581) ;  /* 0x00000000d8087348 */ /* 0x020fea0003c00000 */
[----:B-----5:R0:W1:Y:S02]  /*4a30*/  SHFL.DOWN P6, R218, R223, R220, R225 ;  /* 0x080000dcdfda7389 */ /* 0x02006400000c00e1 */
[----:B01----:R-:W-:Y:S01]  /*4a40*/  ENDCOLLECTIVE ;  /* 0x000000000000791b */ /* 0x003fe20003800000 */
.L_x_2581:
[----:B------:R-:W-:Y:S02]  /*4a50*/  MOV R223, R221 ;  /* 0x000000dd00df7202 */ /* 0x000fe40000000f00 */
[----:B------:R-:W-:-:S07]  /*4a60*/  MOV R142, R218 ;  /* 0x000000da008e7202 */ /* 0x000fce0000000f00 */
[----:B------:R-:W-:Y:S05]  /*4a70*/  WARPSYNC.COLLECTIVE R216, `(.L_x_2582) ;  /* 0x00000000d8087348 */ /* 0x000fea0003c00000 */
[----:B------:R0:W1:Y:S02]  /*4a80*/  SHFL.DOWN P6, R218, R223, R220, R225 ;  /* 0x080000dcdfda7389 */ /* 0x00006400000c00e1 */
[----:B01----:R-:W-:Y:S01]  /*4a90*/  ENDCOLLECTIVE ;  /* 0x000000000000791b */ /* 0x003fe20003800000 */
.L_x_2582:
[----:B------:R-:W-:Y:S01]  /*4aa0*/  FADD.FTZ R142, R142, R219 ;  /* 0x000000db8e8e7221 */ /* 0x000fe20000010000 */
[----:B------:R-:W-:-:S04]  /*4ab0*/  HFMA2.MMA R220, -RZ, RZ, 0, 4.76837158203125e-07 ;  /* 0x00000008ffdc7435 */ /* 0x000fc800000001ff */
[----:B------:R-:W-:Y:S01]  /*4ac0*/  MOV R223, R142 ;  /* 0x0000008e00df7202 */ /* 0x000fe20000000f00 */
[----:B------:R-:W-:-:S07]  /*4ad0*/  IMAD.MOV.U32 R144, RZ, RZ, R218 ;  /* 0x000000ffff907224 */ /* 0x000fce00078e00da */
[----:B------:R-:W-:Y:S05]  /*4ae0*/  WARPSYNC.COLLECTIVE R216, `(.L_x_2583) ;  /* 0x00000000d8087348 */ /* 0x000fea0003c00000 */
[----:B------:R0:W1:Y:S02]  /*4af0*/  SHFL.DOWN P6, R218, R223, R220, R225 ;  /* 0x080000dcdfda7389 */ /* 0x00006400000c00e1 */
[----:B01----:R-:W-:Y:S01]  /*4b00*/  ENDCOLLECTIVE ;  /* 0x000000000000791b */ /* 0x003fe20003800000 */
.L_x_2583:
[----:B------:R-:W-:-:S05]  /*4b10*/  FADD.FTZ R144, R144, R221 ;  /* 0x000000dd90907221 */ /* 0x000fca0000010000 */
[----:B------:R-:W-:Y:S02]  /*4b20*/  MOV R223, R144 ;  /* 0x0000009000df7202 */ /* 0x000fe40000000f00 */
[----:B------:R-:W-:-:S07]  /*4b30*/  MOV R143, R218 ;  /* 0x000000da008f7202 */ /* 0x000fce0000000f00 */
[----:B------:R-:W-:Y:S05]  /*4b40*/  WARPSYNC.COLLECTIVE R216, `(.L_x_2584) ;  /* 0x00000000d8087348 */ /* 0x000fea0003c00000 */
[----:B------:R0:W1:Y:S02]  /*4b50*/  SHFL.DOWN P6, R218, R223, R220, R225 ;  /* 0x080000dcdfda7389 */ /* 0x00006400000c00e1 */
[----:B01----:R-:W-:Y:S01]  /*4b60*/  ENDCOLLECTIVE ;  /* 0x000000000000791b */ /* 0x003fe20003800000 */
.L_x_2584:
[----:B------:R-:W-:-:S05]  /*4b70*/  FADD.FTZ R143, R142, R143 ;  /* 0x0000008f8e8f7221 */ /* 0x000fca0000010000 */
[----:B------:R-:W-:Y:S01]  /*4b80*/  MOV R223, R143 ;  /* 0x0000008f00df7202 */ /* 0x000fe20000000f00 */
[----:B------:R-:W-:Y:S01]  /*4b90*/  IMAD.MOV.U32 R220, RZ, RZ, 0x4 ;  /* 0x00000004ffdc7424 */ /* 0x000fe200078e00ff */
[----:B------:R-:W-:-:S07]  /*4ba0*/  MOV R145, R218 ;  /* 0x000000da00917202 */ /* 0x000fce0000000f00 */
[----:B------:R-:W-:Y:S05]  /*4bb0*/  WARPSYNC.COLLECTIVE R216, `(.L_x_2585) ;  /* 0x00000000d8087348 */ /* 0x000fea0003c00000 */
[----:B------:R0:W1:Y:S02]  /*4bc0*/  SHFL.DOWN P6, R218, R223, R220, R225 ;  /* 0x080000dcdfda7389 */ /* 0x00006400000c00e1 */
[----:B01----:R-:W-:Y:S01]  /*4bd0*/  ENDCOLLECTIVE ;  /* 0x000000000000791b */ /* 0x003fe20003800000 */
.L_x_2585:
[----:B------:R-:W-:-:S05]  /*4be0*/  FADD.FTZ R145, R144, R145 ;  /* 0x0000009190917221 */ /* 0x000fca0000010000 */
[----:B------:R-:W-:Y:S02]  /*4bf0*/  MOV R223, R145 ;  /* 0x0000009100df7202 */ /* 0x000fe40000000f00 */
[----:B------:R-:W-:-:S07]  /*4c00*/  MOV R146, R218 ;  /* 0x000000da00927202 */ /* 0x000fce0000000f00 */
[----:B------:R-:W-:Y:S05]  /*4c10*/  WARPSYNC.COLLECTIVE R216, `(.L_x_2586) ;  /* 0x00000000d8087348 */ /* 0x000fea0003c00000 */
[----:B------:R0:W1:Y:S02]  /*4c20*/  SHFL.DOWN P6, R218, R223, R220, R225 ;  /* 0x080000dcdfda7389 */ /* 0x00006400000c00e1 */
[----:B01----:R-:W-:Y:S01]  /*4c30*/  ENDCOLLECTIVE ;  /* 0x000000000000791b */ /* 0x003fe20003800000 */
.L_x_2586:
[----:B------:R-:W-:Y:S01]  /*4c40*/  FADD.FTZ R146, R143, R146 ;  /* 0x000000928f927221 */ /* 0x000fe20000010000 */
[----:B------:R-:W-:-:S04]  /*4c50*/  HFMA2.MMA R220, -RZ, RZ, 0, 1.1920928955078125e-07 ;  /* 0x00000002ffdc7435 */ /* 0x000fc800000001ff */
[----:B------:R-:W-:Y:S02]  /*4c60*/  MOV R223, R146 ;  /* 0x0000009200df7202 */ /* 0x000fe40000000f00 */
[----:B------:R-:W-:-:S07]  /*4c70*/  MOV R186, R218 ;  /* 0x000000da00ba7202 */ /* 0x000fce0000000f00 */
[----:B------:R-:W-:Y:S05]  /*4c80*/  WARPSYNC.COLLECTIVE R216, `(.L_x_2587) ;  /* 0x00000000d8087348 */ /* 0x000fea0003c00000 */
[----:B------:R0:W1:Y:S02]  /*4c90*/  SHFL.DOWN P6, R218, R223, R220, R225 ;  /* 0x080000dcdfda7389 */ /* 0x00006400000c00e1 */
[----:B01----:R-:W-:Y:S01]  /*4ca0*/  ENDCOLLECTIVE ;  /* 0x000000000000791b */ /* 0x003fe20003800000 */
.L_x_2587:
[----:B------:R-:W-:-:S04]  /*4cb0*/  FADD.FTZ R186, R145, R186 ;  /* 0x000000ba91ba7221 */ /* 0x000fc80000010000 */
[----:B------:R-:W-:Y:S01]  /*4cc0*/  IMAD.MOV.U32 R223, RZ, RZ, R186 ;  /* 0x000000ffffdf7224 */ /* 0x000fe200078e00ba */
[----:B------:R-:W-:-:S07]  /*4cd0*/  MOV R147, R218 ;  /* 0x000000da00937202 */ /* 0x000fce0000000f00 */
[----:B------:R-:W-:Y:S05]  /*4ce0*/  WARPSYNC.COLLECTIVE R216, `(.L_x_2588) ;  /* 0x00000000d8087348 */ /* 0x000fea0003c00000 */
[----:B------:R0:W1:Y:S02]  /*4cf0*/  SHFL.DOWN P6, R218, R223, R220, R225 ;  /* 0x080000dcdfda7389 */ /* 0x00006400000c00e1 */
[----:B01----:R-:W-:Y:S01]  /*4d00*/  ENDCOLLECTIVE ;  /* 0x000000000000791b */ /* 0x003fe20003800000 */
.L_x_2588:
[----:B------:R-:W-:Y:S01]  /*4d10*/  FADD.FTZ R147, R146, R147 ;  /* 0x0000009392937221 */ /* 0x000fe20000010000 */
[----:B------:R-:W-:-:S04]  /*4d20*/  HFMA2.MMA R220, -RZ, RZ, 0, 5.9604644775390625e-08 ;  /* 0x00000001ffdc7435 */ /* 0x000fc800000001ff */
[----:B------:R-:W-:Y:S02]  /*4d30*/  MOV R223, R147 ;  /* 0x0000009300df7202 */ /* 0x000fe40000000f00 */
[----:B------:R-:W-:-:S07]  /*4d40*/  MOV R187, R218 ;  /* 0x000000da00bb7202 */ /* 0x000fce0000000f00 */
[----:B------:R-:W-:Y:S05]  /*4d50*/  WARPSYNC.COLLECTIVE R216, `(.L_x_2589) ;  /* 0x00000000d8087348 */ /* 0x000fea0003c00000 */
[----:B------:R0:W1:Y:S02]  /*4d60*/  SHFL.DOWN P6, R218, R223, R220, R225 ;  /* 0x080000dcdfda7389 */ /* 0x00006400000c00e1 */
[----:B01----:R-:W-:Y:S01]  /*4d70*/  ENDCOLLECTIVE ;  /* 0x000000000000791b */ /* 0x003fe20003800000 */
.L_x_2589:
[----:B------:R-:W-:-:S05]  /*4d80*/  FADD.FTZ R187, R186, R187 ;  /* 0x000000bbbabb7221 */ /* 0x000fca0000010000 */
[----:B------:R-:W-:Y:S02]  /*4d90*/  MOV R223, R187 ;  /* 0x000000bb00df7202 */ /* 0x000fe40000000f00 */
[----:B------:R-:W-:-:S07]  /*4da0*/  MOV R142, R218 ;  /* 0x000000da008e7202 */ /* 0x000fce0000000f00 */
[----:B------:R-:W-:Y:S05]  /*4db0*/  WARPSYNC.COLLECTIVE R216, `(.L_x_2590) ;  /* 0x00000000d8087348 */ /* 0x000fea0003c00000 */
[----:B------:R0:W1:Y:S02]  /*4dc0*/  SHFL.DOWN P6, R218, R223, R220, R225 ;  /* 0x080000dcdfda7389 */ /* 0x00006400000c00e1 */
[----:B01----:R-:W-:Y:S01]  /*4dd0*/  ENDCOLLECTIVE ;  /* 0x000000000000791b */ /* 0x003fe20003800000 */
.L_x_2590:
[----:B------:R-:W-:Y:S01]  /*4de0*/  MOV R144, R218 ;  /* 0x000000da00907202 */ /* 0x000fe20000000f00 */
[----:B------:R-:W-:Y:S06]  /*4df0*/  BRA `(.L_x_2591) ;  /* 0xffffffd800d87947 */ /* 0x000fec000383ffff */
.L_x_2592:
        /* <DEDUP_REMOVED lines=16> */
.L_x_3953:


//--------------------- .text._ZN10layer_norm31ln_parallel_residual_bwd_kernelINS_13Kernel_traitsI6__halfS2_fS2_fjLj2560ELj1ELj1ELj4ELj8ENS_18Kernel_traits_baseILj2560ES2_S2_fS2_fjLj128EEEEELb1ELb0ELb1EEEvNS_9BwdParamsE --------------------------
	.section	.text._ZN10layer_norm31ln_parallel_residual_bwd_kernelINS_13Kernel_traitsI6__halfS2_fS2_fjLj2560ELj1ELj1ELj4ELj8ENS_18Kernel_traits_baseILj2560ES2_S2_fS2_fjLj128EEEEELb1ELb0ELb1EEEvNS_9BwdParamsE,"ax",@progbits
	.align	128
        .global         _ZN10layer_norm31ln_parallel_residual_bwd_kernelINS_13Kernel_traitsI6__halfS2_fS2_fjLj2560ELj1ELj1ELj4ELj8ENS_18Kernel_traits_baseILj2560ES2_S2_fS2_fjLj128EEEEELb1ELb0ELb1EEEvNS_9BwdParamsE
        .type           _ZN10layer_norm31ln_parallel_residual_bwd_kernelINS_13Kernel_traitsI6__halfS2_fS2_fjLj2560ELj1ELj1ELj4ELj8ENS_18Kernel_traits_baseILj2560ES2_S2_fS2_fjLj128EEEEELb1ELb0ELb1EEEvNS_9BwdParamsE,@function
        .size           _ZN10layer_norm31ln_parallel_residual_bwd_kernelINS_13Kernel_traitsI6__halfS2_fS2_fjLj2560ELj1ELj1ELj4ELj8ENS_18Kernel_traits_baseILj2560ES2_S2_fS2_fjLj128EEEEELb1ELb0ELb1EEEvNS_9BwdParamsE,(.L_x_3954 - _ZN10layer_norm31ln_parallel_residual_bwd_kernelINS_13Kernel_traitsI6__halfS2_fS2_fjLj2560ELj1ELj1ELj4ELj8ENS_18Kernel_traits_baseILj2560ES2_S2_fS2_fjLj128EEEEELb1ELb0ELb1EEEvNS_9BwdParamsE)
        .other          _ZN10layer_norm31ln_parallel_residual_bwd_kernelINS_13Kernel_traitsI6__halfS2_fS2_fjLj2560ELj1ELj1ELj4ELj8ENS_18Kernel_traits_baseILj2560ES2_S2_fS2_fjLj128EEEEELb1ELb0ELb1EEEvNS_9BwdParamsE,@"STO_CUDA_ENTRY STV_DEFAULT"
_ZN10layer_norm31ln_parallel_residual_bwd_kernelINS_13Kernel_traitsI6__halfS2_fS2_fjLj2560ELj1ELj1ELj4ELj8ENS_18Kernel_traits_baseILj2560ES2_S2_fS2_fjLj128EEEEELb1ELb0ELb1EEEvNS_9BwdParamsE:
.text._ZN10layer_norm31ln_parallel_residual_bwd_kernelINS_13Kernel_traitsI6__halfS2_fS2_fjLj2560ELj1ELj1ELj4ELj8ENS_18Kernel_traits_baseILj2560ES2_S2_fS2_fjLj128EEEEELb1ELb0ELb1EEEvNS_9BwdParamsE:
        /* <DEDUP_REMOVED lines=58> */
.L_x_2593:
        /* <DEDUP_REMOVED lines=47> */
[----:B------:R-:W-:Y:S01]  /*0690*/  CS2R R112, SRZ ;  /* 0x0000000000707805 */ /* 0x000fe2000001ff00 */
[----:B------:R-:W-:Y:S01]  /*06a0*/  IMAD.MOV.U32 R124, RZ, RZ, RZ ;  /* 0x000000ffff7c7224 */ /* 0x000fe200078e00ff */
[----:B------:R-:W-:Y:S02]  /*06b0*/  CS2R R120, SRZ ;  /* 0x0000000000787805 */ /* 0x000fe4000001ff00 */
[----:B0-----:R-:W-:Y:S02]  /*06c0*/  CS2R R4, SRZ ;  /* 0x0000000000047805 */ /* 0x001fe4000001ff00 */
[----:B------:R-:W-:Y:S02]  /*06d0*/  CS2R R2, SRZ ;  /* 0x0000000000027805 */ /* 0x000fe4000001ff00 */
[----:B------:R-:W-:Y:S01]  /*06e0*/  MOV R0, RZ ;  /* 0x000000ff00007202 */ /* 0x000fe20000000f00 */
        /* <DEDUP_REMOVED lines=72> */
.L_x_2601:
        /* <DEDUP_REMOVED lines=19> */
[----:B---3--:R-:W-:Y:S01]  /*0ca0*/  IMAD.WIDE R222, R186, 0x4, R80 ;  /* 0x00000004bade7825 */ /* 0x008fe200078e0250 */
[----:B------:R-:W-:-:S05]  /*0cb0*/  IADD3 R220, R221, 0x80, RZ ;  /* 0x00000080dddc7810 */ /* 0x000fca0007ffe0ff */
[----:B------:R-:W3:Y:S01]  /*0cc0*/  LDG.E R222, desc[UR4][R222.64] ;  /* 0x00000004dede7981 */ /* 0x000ee2000c1e1900 */
        /* <DEDUP_REMOVED lines=10> */
[C---:B------:R-:W-:Y:S02]  /*0d70*/  IMAD.WIDE.U32 R140, R217.reuse, 0x8, R148 ;  /* 0x00000008d98c7825 */ /* 0x040fe400078e0094 */
[----:B------:R-:W3:Y:S01]  /*0d80*/  LDG.E.64 R142, desc[UR4][R142.64] ;  /* 0x000000048e8e7981 */ /* 0x000ee2000c1e1b00 */
[----:B------:R-:W-:-:S03]  /*0d90*/  LEA.HI.X R85, R217, UR13, RZ, 0x4, P0 ;  /* 0x0000000dd9557c11 */ /* 0x000fc600080f24ff */
[----:B------:R-:W3:Y:S01]  /*0da0*/  LDG.E.64 R140, desc[UR4][R140.64] ;  /* 0x000000048c8c7981 */ /* 0x000ee2000c1e1b00 */
[----:B------:R-:W-:-:S03]  /*0db0*/  IADD3 R208, R221, 0x180, RZ ;  /* 0x00000180ddd07810 */ /* 0x000fc60007ffe0ff */
[----:B------:R-:W3:Y:S02]  /*0dc0*/  LDG.E.128 R84, desc[UR4][R84.64] ;  /* 0x0000000454547981 */ /* 0x000ee4000c1e1d00 */
[C---:B------:R-:W-:Y:S01]  /*0dd0*/  IMAD.WIDE.U32 R146, R208.reuse, 0x8, R150 ;  /* 0x00000008d0927825 */ /* 0x040fe200078e0096 */
[----:B------:R-:W-:-:S03]  /*0de0*/  LEA R88, P0, R208, UR12, 0x4 ;  /* 0x0000000cd0587c11 */ /* 0x000fc6000f8020ff */
        /* <DEDUP_REMOVED lines=21> */
[----:B------:R-:W-:-:S07]  /*0f40*/  IADD3.X R165, R230, UR15, RZ, P0, !PT ;  /* 0x0000000fe6a57c10 */ /* 0x000fce00087fe4ff */
[----:B------:R-:W1:Y:S01]  /*0f50*/  @P3 LDC.64 R156, c[0x0][0x248] ;  /* 0x00009200ff9c3b82 */ /* 0x000e620000000a00 */
[----:B------:R-:W-:Y:S01]  /*0f60*/  SHF.R.U32.HI R232, RZ, 0x1e, R220 ;  /* 0x0000001effe87819 */ /* 0x000fe200000116dc */
[----:B------:R-:W-:Y:S01]  /*0f70*/  IMAD.SHL.U32 R237, R208, 0x4, RZ ;  /* 0x00000004d0ed7824 */ /* 0x000fe200078e00ff */
[----:B------:R-:W-:Y:S01]  /*0f80*/  IADD3 R226, P0, R233, UR14, RZ ;  /* 0x0000000ee9e27c10 */ /* 0x000fe2000ff1e0ff */
[----:B------:R0:W5:Y:S04]  /*0f90*/  LDG.E R223, desc[UR4][R164.64] ;  /* 0x00000004a4df7981 */ /* 0x000168000c1e1900 */
[----:B------:R-:W1:Y:S01]  /*0fa0*/  @P3 LDC.64 R158, c[0x0][0x248] ;  /* 0x00009200ff9e3b82 */ /* 0x000e620000000a00 */
[----:B------:R-:W-:-:S07]  /*0fb0*/  SHF.L.U32 R235, R217, 0x2, RZ ;  /* 0x00000002d9eb7819 */ /* 0x000fce00000006ff */
[----:B------:R-:W1:Y:S01]  /*0fc0*/  @P3 LDC.64 R160, c[0x0][0x248] ;  /* 0x00009200ffa03b82 */ /* 0x000e620000000a00 */
[----:B------:R-:W-:Y:S02]  /*0fd0*/  IADD3.X R227, R232, UR15, RZ, P0, !PT ;  /* 0x0000000fe8e37c10 */ /* 0x000fe400087fe4ff */
[----:B------:R-:W-:Y:S02]  /*0fe0*/  SHF.R.U32.HI R236, RZ, 0x1e, R208 ;  /* 0x0000001effec7819 */ /* 0x000fe400000116d0 */
[----:B------:R-:W-:Y:S01]  /*0ff0*/  IADD3 R162, P0, R237, UR14, RZ ;  /* 0x0000000eeda27c10 */ /* 0x000fe2000ff1e0ff */
[----:B------:R-:W5:Y:S01]  /*1000*/  LDG.E R224, desc[UR4][R226.64] ;  /* 0x00000004e2e07981 */ /* 0x000f62000c1e1900 */
[----:B------:R-:W-:Y:S02]  /*1010*/  SHF.R.U32.HI R234, RZ, 0x1e, R217 ;  /* 0x0000001effea7819 */ /* 0x000fe400000116d9 */
[----:B------:R-:W-:Y:S02]  /*1020*/  IADD3 R218, P1, R235, UR14, RZ ;  /* 0x0000000eebda7c10 */ /* 0x000fe4000ff3e0ff */
[----:B------:R-:W-:-:S02]  /*1030*/  SHF.L.U32 R239, R209, 0x2, RZ ;  /* 0x00000002d1ef7819 */ /* 0x000fc400000006ff */
[----:B------:R-:W-:Y:S02]  /*1040*/  IADD3.X R163, R236, UR15, RZ, P0, !PT ;  /* 0x0000000feca37c10 */ /* 0x000fe400087fe4ff */
[----:B------:R-:W-:Y:S02]  /*1050*/  IADD3.X R219, R234, UR15, RZ, P1, !PT ;  /* 0x0000000feadb7c10 */ /* 0x000fe40008ffe4ff */
[----:B0-----:R-:W-:Y:S01]  /*1060*/  @P3 IADD3 R152, P0, R231, R152, RZ ;  /* 0x00000098e7983210 */ /* 0x001fe20007f1e0ff */
[----:B------:R0:W5:Y:S01]  /*1070*/  LDG.E R226, desc[UR4][R162.64] ;  /* 0x00000004a2e27981 */ /* 0x000162000c1e1900 */
[----:B------:R-:W-:Y:S02]  /*1080*/  SHF.R.U32.HI R238, RZ, 0x1e, R209 ;  /* 0x0000001effee7819 */ /* 0x000fe400000116d1 */
[----:B------:R-:W-:Y:S01]  /*1090*/  IADD3 R164, P1, R239, UR14, RZ ;  /* 0x0000000eefa47c10 */ /* 0x000fe2000ff3e0ff */
[----:B------:R-:W-:Y:S01]  /*10a0*/  @P3 IMAD.X R153, R230, 0x1, R153, P0 ;  /* 0x00000001e6993824 */ /* 0x000fe200000e0699 */
[----:B-1----:R-:W-:Y:S01]  /*10b0*/  @P3 IADD3 R154, P0, R233, R154, RZ ;  /* 0x0000009ae99a3210 */ /* 0x002fe20007f1e0ff */
[----:B------:R-:W5:Y:S01]  /*10c0*/  LDG.E R225, desc[UR4][R218.64] ;  /* 0x00000004dae17981 */ /* 0x000f62000c1e1900 */
[----:B------:R-:W-:-:S02]  /*10d0*/  IADD3.X R165, R238, UR15, RZ, P1, !PT ;  /* 0x0000000feea57c10 */ /* 0x000fc40008ffe4ff */
[----:B------:R-:W-:Y:S01]  /*10e0*/  @P3 IADD3 R156, P1, R235, R156, RZ ;  /* 0x0000009ceb9c3210 */ /* 0x000fe20007f3e0ff */
[----:B------:R-:W5:Y:S01]  /*10f0*/  @P3 LDG.E R210, desc[UR4][R152.64] ;  /* 0x0000000498d23981 */ /* 0x000f62000c1e1900 */
[----:B------:R-:W-:Y:S02]  /*1100*/  @P3 IADD3.X R155, R232, R155, RZ, P0, !PT ;  /* 0x0000009be89b3210 */ /* 0x000fe400007fe4ff */
[----:B------:R-:W-:Y:S01]  /*1110*/  @P3 IADD3 R158, P0, R237, R158, RZ ;  /* 0x0000009eed9e3210 */ /* 0x000fe20007f1e0ff */
[----:B------:R-:W-:Y:S01]  /*1120*/  @P3 IMAD.X R157, R234, 0x1, R157, P1 ;  /* 0x00000001ea9d3824 */ /* 0x000fe200008e069d */
[----:B------:R-:W-:Y:S01]  /*1130*/  @P3 IADD3 R160, P1, R239, R160, RZ ;  /* 0x000000a0efa03210 */ /* 0x000fe20007f3e0ff */
[----:B------:R1:W5:Y:S01]  /*1140*/  LDG.E R227, desc[UR4][R164.64] ;  /* 0x00000004a4e37981 */ /* 0x000362000c1e1900 */
[----:B------:R-:W-:Y:S02]  /*1150*/  @P3 IADD3.X R159, R236, R159, RZ, P0, !PT ;  /* 0x0000009fec9f3210 */ /* 0x000fe400007fe4ff */
[C---:B0-----:R-:W-:Y:S01]  /*1160*/  @P4 LEA R162, P0, R221.reuse, R130, 0x4 ;  /* 0x00000082dda24211 */ /* 0x041fe200078020ff */
[----:B------:R-:W-:Y:S01]  /*1170*/  @P3 IMAD.X R161, R238, 0x1, R161, P1 ;  /* 0x00000001eea13824 */ /* 0x000fe200008e06a1 */
[----:B------:R0:W5:Y:S02]  /*1180*/  @P3 LDG.E R211, desc[UR4][R154.64] ;  /* 0x000000049ad33981 */ /* 0x000164000c1e1900 */
[----:B------:R-:W-:-:S02]  /*1190*/  @P4 LEA.HI.X R163, R221, R131, RZ, 0x4, P0 ;  /* 0x00000083dda34211 */ /* 0x000fc400000f24ff */
[----:B------:R4:W5:Y:S01]  /*11a0*/  @P3 LDG.E R213, desc[UR4][R158.64] ;  /* 0x000000049ed53981 */ /* 0x000962000c1e1900 */
[CC--:B-1----:R-:W-:Y:S02]  /*11b0*/  @P4 LEA R164, P1, R217.reuse, R130.reuse, 0x4 ;  /* 0x00000082d9a44211 */ /* 0x0c2fe400078220ff */
[CC--:B------:R-:W-:Y:S01]  /*11c0*/  @P4 LEA R218, P0, R220.reuse, R130.reuse, 0x4 ;  /* 0x00000082dcda4211 */ /* 0x0c0fe200078020ff */
[----:B------:R1:W5:Y:S01]  /*11d0*/  @P4 LDG.E.128 R52, desc[UR4][R162.64] ;  /* 0x00000004a2344981 */ /* 0x000362000c1e1d00 */
[-C--:B------:R-:W-:Y:S02]  /*11e0*/  @P4 LEA.HI.X R165, R217, R131.reuse, RZ, 0x4, P1 ;  /* 0x00000083d9a54211 */ /* 0x080fe400008f24ff */
[----:B------:R-:W-:Y:S01]  /*11f0*/  ISETP.NE.AND P1, PT, RZ, UR9, PT ;  /* 0x00000009ff007c0c */ /* 0x000fe2000bf25270 */
[----:B------:R1:W5:Y:S01]  /*1200*/  @P3 LDG.E R212, desc[UR4][R156.64] ;  /* 0x000000049cd43981 */ /* 0x000362000c1e1900 */
[-C--:B------:R-:W-:Y:S02]  /*1210*/  @P4 LEA.HI.X R219, R220, R131.reuse, RZ, 0x4, P0 ;  /* 0x00000083dcdb4211 */ /* 0x080fe400000f24ff */
[CC--:B0-----:R-:W-:Y:S01]  /*1220*/  @P4 LEA R154, P0, R209.reuse, R130.reuse, 0x4 ;  /* 0x00000082d19a4211 */ /* 0x0c1fe200078020ff */
[----:B------:R0:W5:Y:S03]  /*1230*/  @P3 LDG.E R125, desc[UR4][R160.64] ;  /* 0x00000004a07d3981 */ /* 0x000166000c1e1900 */
[----:B------:R-:W-:Y:S01]  /*1240*/  @P4 LEA.HI.X R155, R209, R131, RZ, 0x4, P0 ;  /* 0x00000083d19b4211 */ /* 0x000fe200000f24ff */
[----:B------:R-:W5:Y:S01]  /*1250*/  @P4 LDG.E.128 R56, desc[UR4][R218.64] ;  /* 0x00000004da384981 */ /* 0x000f62000c1e1d00 */
[----:B------:R-:W-:-:S03]  /*1260*/  @P4 LEA R152, P2, R208, R130, 0x4 ;  /* 0x00000082d0984211 */ /* 0x000fc600078420ff */
[----:B------:R2:W5:Y:S01]  /*1270*/  @P4 LDG.E.128 R68, desc[UR4][R154.64] ;  /* 0x000000049a444981 */ /* 0x000562000c1e1d00 */
[----:B------:R-:W-:-:S03]  /*1280*/  @P4 LEA.HI.X R153, R208, R131, RZ, 0x4, P2 ;  /* 0x00000083d0994211 */ /* 0x000fc600010f24ff */
[----:B------:R-:W5:Y:S04]  /*1290*/  @P4 LDG.E.128 R60, desc[UR4][R164.64] ;  /* 0x00000004a43c4981 */ /* 0x000f68000c1e1d00 */
[----:B------:R2:W5:Y:S01]  /*12a0*/  @P4 LDG.E.128 R64, desc[UR4][R152.64] ;  /* 0x0000000498404981 */ /* 0x000562000c1e1d00 */
[----:B----4-:R-:W-:-:S05]  /*12b0*/  FSEL R159, R229, RZ, !P1 ;  /* 0x000000ffe59f7208 */ /* 0x010fca0004800000 */
[--C-:B-1----:R-:W-:Y:S01]  /*12c0*/  FADD.FTZ R163, R78, -R159.reuse ;  /* 0x8000009f4ea37221 */ /* 0x102fe20000010000 */
[--C-:B------:R-:W-:Y:S01]  /*12d0*/  FADD.FTZ R157, R76, -R159.reuse ;  /* 0x8000009f4c9d7221 */ /* 0x100fe20000010000 */
[----:B------:R-:W-:Y:S02]  /*12e0*/  IMAD.MOV.U32 R78, RZ, RZ, R134 ;  /* 0x000000ffff4e7224 */ /* 0x000fe400078e0086 */
[----:B0-----:R-:W-:Y:S01]  /*12f0*/  FADD.FTZ R161, R77, -R159 ;  /* 0x8000009f4da17221 */ /* 0x001fe20000010000 */
[----:B--2---:R-:W-:Y:S02]  /*1300*/  MOV R76, R132 ;  /* 0x00000084004c7202 */ /* 0x004fe40000000f00 */
[--C-:B------:R-:W-:Y:S02]  /*1310*/  SHF.R.U64 R132, R132, 0x10, R133.reuse ;  /* 0x0000001084847819 */ /* 0x100fe40000001285 */
[----:B------:R-:W-:Y:S02]  /*1320*/  MOV R77, R133 ;  /* 0x00000085004d7202 */ /* 0x000fe40000000f00 */
[----:B------:R-:W-:Y:S01]  /*1330*/  SHF.R.U32.HI R154, RZ, 0x10, R133 ;  /* 0x00000010ff9a7819 */ /* 0x000fe20000011685 */
[----:B------:R-:W-:Y:S01]  /*1340*/  HADD2.F32 R78, -RZ, R78.H0_H0 ;  /* 0x2000004eff4e7230 */ /* 0x000fe20000004100 */
[----:B------:R-:W-:Y:S01]  /*1350*/  SHF.R.U64 R133, R134, 0x10, R135 ;  /* 0x0000001086857819 */ /* 0x000fe20000001287 */
[----:B------:R-:W-:Y:S01]  /*1360*/  FADD.FTZ R219, R79, -R159 ;  /* 0x8000009f4fdb7221 */ /* 0x000fe20000010000 */
[--C-:B------:R-:W-:Y:S01]  /*1370*/  IMAD.MOV.U32 R79, RZ, RZ, R135.reuse ;  /* 0x000000ffff4f7224 */ /* 0x100fe200078e0087 */
[----:B------:R-:W-:Y:S01]  /*1380*/  SHF.R.U32.HI R152, RZ, 0x10, R135 ;  /* 0x00000010ff987819 */ /* 0x000fe20000011687 */
[----:B------:R-:W-:-:S02]  /*1390*/  HADD2.F32 R76, -RZ, R76.H0_H0 ;  /* 0x2000004cff4c7230 */ /* 0x000fc40000004100 */
[----:B------:R-:W-:Y:S01]  /*13a0*/  FMUL.FTZ R134, R175, R78 ;  /* 0x0000004eaf867220 */ /* 0x000fe20000410000 */
[----:B------:R-:W-:Y:S02]  /*13b0*/  HADD2.F32 R133, -RZ, R133.H0_H0 ;  /* 0x20000085ff857230 */ /* 0x000fe40000004100 */
[C---:B---3--:R-:W-:Y:S01]  /*13c0*/  FMUL.FTZ R158, R222.reuse, R161 ;  /* 0x000000a1de9e7220 */ /* 0x048fe20000410000 */
[----:B------:R-:W-:Y:S02]  /*13d0*/  HADD2.F32 R153, -RZ, R132.H0_H0 ;  /* 0x20000084ff997230 */ /* 0x000fe40000004100 */
[----:B------:R-:W-:Y:S01]  /*13e0*/  FMUL.FTZ R132, R222, R157 ;  /* 0x0000009dde847220 */ /* 0x000fe20000410000 */
[----:B------:R-:W-:Y:S01]  /*13f0*/  FFMA.FTZ R155, R127, R76, R134 ;  /* 0x0000004c7f9b7223 */ /* 0x000fe20000010086 */
[----:B------:R-:W-:Y:S01]  /*1400*/  FMUL.FTZ R135, R198, R133 ;  /* 0x00000085c6877220 */ /* 0x000fe20000410000 */
[----:B------:R-:W-:Y:S02]  /*1410*/  HADD2.F32 R79, -RZ, R79.H0_H0 ;  /* 0x2000004fff4f7230 */ /* 0x000fe40000004100 */
[----:B------:R-:W-:-:S02]  /*1420*/  HADD2.F32 R134, -RZ, R152.H0_H0 ;  /* 0x20000098ff867230 */ /* 0x000fc40000004100 */
[----:B------:R-:W-:Y:S01]  /*1430*/  FADD.FTZ R120, R153, R120 ;  /* 0x0000007899787221 */ /* 0x000fe20000010000 */
[-C--:B------:R-:W-:Y:S01]  /*1440*/  FFMA.FTZ R121, R158, R153.reuse, R121 ;  /* 0x000000999e797223 */ /* 0x080fe20000010079 */
[----:B------:R-:W-:Y:S01]  /*1450*/  FADD.FTZ R124, R76, R124 ;  /* 0x0000007c4c7c7221 */ /* 0x000fe20000010000 */
[----:B------:R-:W-:Y:S01]  /*1460*/  FFMA.FTZ R185, R132, R76, R185 ;  /* 0x0000004c84b97223 */ /* 0x000fe200000100b9 */
[----:B------:R-:W-:Y:S02]  /*1470*/  HADD2.F32 R77, -RZ, R77.H0_H0 ;  /* 0x2000004dff4d7230 */ /* 0x000fe40000004100 */
[----:B------:R-:W-:Y:S01]  /*1480*/  FFMA.FTZ R153, R188, R153, R135 ;  /* 0x00000099bc997223 */ /* 0x000fe20000010087 */
[----:B------:R-:W-:Y:S02]  /*1490*/  HADD2.F32 R76, -RZ, R154.H0_H0 ;  /* 0x2000009aff4c7230 */ /* 0x000fe40000004100 */
[----:B------:R-:W-:Y:S01]  /*14a0*/  FMUL.FTZ R135, R176, R79 ;  /* 0x0000004fb0877220 */ /* 0x000fe20000410000 */
[----:B------:R-:W-:Y:S01]  /*14b0*/  FMUL.FTZ R160, R199, R134 ;  /* 0x00000086c7a07220 */ /* 0x000fe20000410000 */
[----:B------:R-:W-:Y:S01]  /*14c0*/  FMUL.FTZ R154, R222, R219 ;  /* 0x000000dbde9a7220 */ /* 0x000fe20000410000 */
[----:B------:R-:W-:Y:S01]  /*14d0*/  FADD.FTZ R122, R78, R122 ;  /* 0x0000007a4e7a7221 */ /* 0x000fe20000010000 */
[----:B------:R-:W-:Y:S01]  /*14e0*/  FFMA.FTZ R123, R132, R78, R123 ;  /* 0x0000004e847b7223 */ /* 0x000fe2000001007b */
[----:B------:R-:W-:-:S02]  /*14f0*/  IMAD.MOV.U32 R78, RZ, RZ, R138 ;  /* 0x000000ffff4e7224 */ /* 0x000fc400078e008a */
[----:B------:R-:W-:Y:S01]  /*1500*/  FFMA.FTZ R152, R166, R77, R135 ;  /* 0x0000004da6987223 */ /* 0x000fe20000010087 */
[----:B------:R-:W-:Y:S01]  /*1510*/  FADD.FTZ R112, R76, R112 ;  /* 0x000000704c707221 */ /* 0x000fe20000010000 */
[-C--:B------:R-:W-:Y:S01]  /*1520*/  FFMA.FTZ R113, R154, R76.reuse, R113 ;  /* 0x0000004c9a717223 */ /* 0x080fe20000010071 */
[----:B------:R-:W-:Y:S01]  /*1530*/  FFMA.FTZ R135, R189, R76, R160 ;  /* 0x0000004cbd877223 */ /* 0x000fe200000100a0 */
[----:B------:R-:W-:Y:S01]  /*1540*/  MOV R76, R136 ;  /* 0x00000088004c7202 */ /* 0x000fe20000000f00 */
[----:B------:R-:W-:Y:S01]  /*1550*/  FADD.FTZ R118, R133, R118 ;  /* 0x0000007685767221 */ /* 0x000fe20000010000 */
[----:B------:R-:W-:Y:S01]  /*1560*/  FFMA.FTZ R119, R158, R133, R119 ;  /* 0x000000859e777223 */ /* 0x000fe20000010077 */
[----:B------:R-:W-:Y:S02]  /*1570*/  HADD2.F32 R78, -RZ, R78.H0_H0 ;  /* 0x2000004eff4e7230 */ /* 0x000fe40000004100 */
[C---:B------:R-:W-:Y:S01]  /*1580*/  FADD.FTZ R133, -R159.reuse, R80 ;  /* 0x000000509f857221 */ /* 0x040fe20000010100 */
[----:B------:R-:W-:Y:S01]  /*1590*/  FADD.FTZ R161, -R159, R82 ;  /* 0x000000529fa17221 */ /* 0x000fe20000010100 */
[----:B------:R-:W-:Y:S01]  /*15a0*/  SHF.R.U64 R157, R136, 0x10, R137 ;  /* 0x00000010889d7819 */ /* 0x000fe20000001289 */
[----:B------:R-:W-:-:S02]  /*15b0*/  HADD2.F32 R76, -RZ, R76.H0_H0 ;  /* 0x2000004cff4c7230 */ /* 0x000fc40000004100 */
[C---:B------:R-:W-:Y:S01]  /*15c0*/  FMUL.FTZ R156, R222.reuse, R163 ;  /* 0x000000a3de9c7220 */ /* 0x040fe20000410000 */
[----:B------:R-:W-:Y:S01]  /*15d0*/  SHF.R.U32.HI R82, RZ, 0x10, R139 ;  /* 0x00000010ff527819 */ /* 0x000fe2000001168b */
[----:B------:R-:W-:Y:S01]  /*15e0*/  FMUL.FTZ R136, R222, R133 ;  /* 0x00000085de887220 */ /* 0x000fe20000410000 */
[----:B------:R-:W-:Y:S01]  /*15f0*/  FMUL.FTZ R80, R177, R78 ;  /* 0x0000004eb1507220 */ /* 0x000fe20000410000 */
[----:B------:R-:W-:Y:S01]  /*1600*/  FADD.FTZ R163, -R159, R83 ;  /* 0x000000539fa37221 */ /* 0x000fe20000010100 */
[----:B------:R-:W-:Y:S01]  /*1610*/  SHF.R.U64 R83, R138, 0x10, R139 ;  /* 0x000000108a537819 */ /* 0x000fe2000000128b */
[----:B------:R-:W-:Y:S01]  /*1620*/  FADD.FTZ R114, R79, R114 ;  /* 0x000000724f727221 */ /* 0x000fe20000010000 */
[----:B------:R-:W-:Y:S01]  /*1630*/  FFMA.FTZ R115, R156, R79, R115 ;  /* 0x0000004f9c737223 */ /* 0x000fe20000010073 */
[----:B------:R-:W-:Y:S01]  /*1640*/  FADD.FTZ R110, R134, R110 ;  /* 0x0000006e866e7221 */ /* 0x000fe20000010000 */
[----:B------:R-:W-:Y:S01]  /*1650*/  FFMA.FTZ R111, R154, R134, R111 ;  /* 0x000000869a6f7223 */ /* 0x000fe2000001006f */
[----:B------:R-:W-:Y:S01]  /*1660*/  FADD.FTZ R108, R76, R108 ;  /* 0x0000006c4c6c7221 */ /* 0x000fe20000010000 */
[-C--:B------:R-:W-:Y:S01]  /*1670*/  FFMA.FTZ R109, R136, R76.reuse, R109 ;  /* 0x0000004c886d7223 */ /* 0x080fe2000001006d */
[----:B------:R-:W-:Y:S01]  /*1680*/  FFMA.FTZ R133, R167, R76, R80 ;  /* 0x0000004ca7857223 */ /* 0x000fe20000010050 */
[----:B------:R-:W-:Y:S01]  /*1690*/  SHF.R.U32.HI R134, RZ, 0x10, R137 ;  /* 0x00000010ff867819 */ /* 0x000fe20000011689 */
[----:B------:R-:W-:-:S02]  /*16a0*/  IMAD.MOV.U32 R79, RZ, RZ, R139 ;  /* 0x000000ffff4f7224 */ /* 0x000fc400078e008b */
[----:B------:R-:W-:Y:S01]  /*16b0*/  FMUL.FTZ R138, R222, R163 ;  /* 0x000000a3de8a7220 */ /* 0x000fe20000410000 */
[----:B------:R-:W-:Y:S02]  /*16c0*/  HADD2.F32 R76, -RZ, R82.H0_H0 ;  /* 0x20000052ff4c7230 */ /* 0x000fe40000004100 */
[----:B------:R-:W-:Y:S01]  /*16d0*/  FADD.FTZ R106, R78, R106 ;  /* 0x0000006a4e6a7221 */ /* 0x000fe20000010000 */
[----:B------:R-:W-:Y:S01]  /*16e0*/  FFMA.FTZ R107, R136, R78, R107 ;  /* 0x0000004e886b7223 */ /* 0x000fe2000001006b */
[----:B------:R-:W-:Y:S01]  /*16f0*/  FADD.FTZ R81, -R159, R81 ;  /* 0x000000519f517221 */ /* 0x000fe20000010100 */
[----:B------:R-:W-:Y:S02]  /*1700*/  HADD2.F32 R83, -RZ, R83.H0_H0 ;  /* 0x20000053ff537230 */ /* 0x000fe40000004100 */
[----:B------:R-:W-:Y:S01]  /*1710*/  FADD.FTZ R116, R77, R116 ;  /* 0x000000744d747221 */ /* 0x000fe20000010000 */
[----:B------:R-:W-:Y:S02]  /*1720*/  IMAD.MOV.U32 R78, RZ, RZ, R142 ;  /* 0x000000ffff4e7224 */ /* 0x000fe400078e008e */
[----:B------:R-:W-:Y:S01]  /*1730*/  FFMA.FTZ R117, R156, R77, R117 ;  /* 0x0000004d9c757223 */ /* 0x000fe20000010075 */
[----:B------:R-:W-:Y:S01]  /*1740*/  MOV R77, R137 ;  /* 0x00000089004d7202 */ /* 0x000fe20000000f00 */
[----:B------:R-:W-:-:S02]  /*1750*/  HADD2.F32 R157, -RZ, R157.H0_H0 ;  /* 0x2000009dff9d7230 */ /* 0x000fc40000004100 */
[-C--:B------:R-:W-:Y:S01]  /*1760*/  FMUL.FTZ R80, R201, R76.reuse ;  /* 0x0000004cc9507220 */ /* 0x080fe20000410000 */
[----:B------:R-:W-:Y:S02]  /*1770*/  HADD2.F32 R79, -RZ, R79.H0_H0 ;  /* 0x2000004fff4f7230 */ /* 0x000fe40000004100 */
[----:B------:R-:W-:Y:S01]  /*1780*/  FADD.FTZ R50, R76, R50 ;  /* 0x000000324c327221 */ /* 0x000fe20000010000 */
[----:B------:R-:W-:Y:S02]  /*1790*/  HADD2.F32 R134, -RZ, R134.H0_H0 ;  /* 0x20000086ff867230 */ /* 0x000fe40000004100 */
[----:B------:R-:W-:Y:S01]  /*17a0*/  FFMA.FTZ R51, R138, R76, R51 ;  /* 0x0000004c8a337223 */ /* 0x000fe20000010033 */
[----:B------:R-:W-:Y:S01]  /*17b0*/  FMUL.FTZ R218, R222, R81 ;  /* 0x00000051deda7220 */ /* 0x000fe20000410000 */
[----:B------:R-:W-:Y:S01]  /*17c0*/  MOV R76, R140 ;  /* 0x0000008c004c7202 */ /* 0x000fe20000000f00 */
[----:B------:R-:W-:Y:S01]  /*17d0*/  FMUL.FTZ R81, R200, R83 ;  /* 0x00000053c8517220 */ /* 0x000fe20000410000 */
[----:B------:R-:W-:-:S02]  /*17e0*/  HADD2.F32 R78, -RZ, R78.H0_H0 ;  /* 0x2000004eff4e7230 */ /* 0x000fc40000004100 */
[----:B------:R-:W-:Y:S01]  /*17f0*/  FMUL.FTZ R160, R222, R161 ;  /* 0x000000a1dea07220 */ /* 0x000fe20000410000 */
[----:B------:R-:W-:Y:S01]  /*1800*/  HADD2.F32 R77, -RZ, R77.H0_H0 ;  /* 0x2000004dff4d7230 */ /* 0x000fe20000004100 */
[----:B------:R-:W-:Y:S01]  /*1810*/  SHF.R.U64 R82, R142, 0x10, R143 ;  /* 0x000000108e527819 */ /* 0x000fe2000000128f */
[----:B------:R-:W-:Y:S01]  /*1820*/  FADD.FTZ R104, R157, R104 ;  /* 0x000000689d687221 */ /* 0x000fe20000010000 */
[----:B------:R-:W-:Y:S01]  /*1830*/  FFMA.FTZ R105, R218, R157, R105 ;  /* 0x0000009dda697223 */ /* 0x000fe20000010069 */
[----:B------:R-:W-:Y:S01]  /*1840*/  FMUL.FTZ R137, R178, R79 ;  /* 0x0000004fb2897220 */ /* 0x000fe20000410000 */
[----:B------:R-:W-:Y:S01]  /*1850*/  FADD.FTZ R96, R134, R96 ;  /* 0x0000006086607221 */ /* 0x000fe20000010000 */
[-C--:B------:R-:W-:Y:S01]  /*1860*/  FFMA.FTZ R97, R138, R134.reuse, R97 ;  /* 0x000000868a617223 */ /* 0x080fe20000010061 */
[----:B------:R-:W-:Y:S01]  /*1870*/  FFMA.FTZ R157, R190, R157, R81 ;  /* 0x0000009dbe9d7223 */ /* 0x000fe20000010051 */
[----:B------:R-:W-:Y:S01]  /*1880*/  FFMA.FTZ R134, R191, R134, R80 ;  /* 0x00000086bf867223 */ /* 0x000fe20000010050 */
[----:B------:R-:W-:Y:S01]  /*1890*/  FADD.FTZ R102, R83, R102 ;  /* 0x0000006653667221 */ /* 0x000fe20000010000 */
[----:B------:R-:W-:Y:S01]  /*18a0*/  FFMA.FTZ R103, R218, R83, R103 ;  /* 0x00000053da677223 */ /* 0x000fe20000010067 */
[----:B------:R-:W-:-:S02]  /*18b0*/  HADD2.F32 R76, -RZ, R76.H0_H0 ;  /* 0x2000004cff4c7230 */ /* 0x000fc40000004100 */
[----:B------:R-:W-:Y:S01]  /*18c0*/  FADD.FTZ R81, -R159, R84 ;  /* 0x000000549f517221 */ /* 0x000fe20000010100 */
[----:B------:R-:W-:Y:S01]  /*18d0*/  SHF.R.U64 R164, R140, 0x10, R141 ;  /* 0x000000108ca47819 */ /* 0x000fe2000000128d */
[----:B------:R-:W-:Y:S01]  /*18e0*/  FMUL.FTZ R80, R179, R78 ;  /* 0x0000004eb3507220 */ /* 0x000fe20000410000 */
[----:B------:R-:W-:Y:S01]  /*18f0*/  SHF.R.U32.HI R83, RZ, 0x10, R143 ;  /* 0x00000010ff537819 */ /* 0x000fe2000001168f */
[----:B------:R-:W-:Y:S01]  /*1900*/  FADD.FTZ R98, R79, R98 ;  /* 0x000000624f627221 */ /* 0x000fe20000010000 */
[C---:B------:R-:W-:Y:S01]  /*1910*/  FFMA.FTZ R99, R160.reuse, R79, R99 ;  /* 0x0000004fa0637223 */ /* 0x040fe20000010063 */
[----:B------:R-:W-:Y:S01]  /*1920*/  FADD.FTZ R100, R77, R100 ;  /* 0x000000644d647221 */ /* 0x000fe20000010000 */
[-C--:B------:R-:W-:Y:S01]  /*1930*/  FFMA.FTZ R101, R160, R77.reuse, R101 ;  /* 0x0000004da0657223 */ /* 0x080fe20000010065 */
[----:B------:R-:W-:Y:S01]  /*1940*/  FFMA.FTZ R137, R168, R77, R137 ;  /* 0x0000004da8897223 */ /* 0x000fe20000010089 */
[----:B------:R-:W-:Y:S01]  /*1950*/  FADD.FTZ R85, -R159, R85 ;  /* 0x000000559f557221 */ /* 0x000fe20000010100 */
[----:B------:R-:W-:Y:S01]  /*1960*/  IMAD.MOV.U32 R79, RZ, RZ, R143 ;  /* 0x000000ffff4f7224 */ /* 0x000fe200078e008f */
[----:B------:R-:W-:Y:S01]  /*1970*/  MOV R77, R141 ;  /* 0x0000008d004d7202 */ /* 0x000fe20000000f00 */
[----:B------:R-:W-:Y:S01]  /*1980*/  HADD2.F32 R82, -RZ, R82.H0_H0 ;  /* 0x20000052ff527230 */ /* 0x000fe20000004100 */
[----:B------:R-:W-:Y:S01]  /*1990*/  SHF.R.U32.HI R84, RZ, 0x10, R141 ;  /* 0x00000010ff547819 */ /* 0x000fe2000001168d */
[----:B------:R-:W-:Y:S01]  /*19a0*/  FMUL.FTZ R143, R222, R81 ;  /* 0x00000051de8f7220 */ /* 0x000fe20000410000 */
[----:B------:R-:W-:Y:S01]  /*19b0*/  FFMA.FTZ R141, R169, R76, R80 ;  /* 0x0000004ca98d7223 */ /* 0x000fe20000010050 */
[----:B------:R-:W-:-:S02]  /*19c0*/  HADD2.F32 R164, -RZ, R164.H0_H0 ;  /* 0x200000a4ffa47230 */ /* 0x000fc40000004100 */
[----:B------:R-:W-:Y:S01]  /*19d0*/  FADD.FTZ R87, -R159, R87 ;  /* 0x000000579f577221 */ /* 0x000fe20000010100 */
[----:B------:R-:W-:Y:S02]  /*19e0*/  HADD2.F32 R80, -RZ, R83.H0_H0 ;  /* 0x20000053ff507230 */ /* 0x000fe40000004100 */
[----:B------:R-:W-:Y:S01]  /*19f0*/  FMUL.FTZ R231, R222, R85 ;  /* 0x00000055dee77220 */ /* 0x000fe20000410000 */
[----:B------:R-:W-:Y:S01]  /*1a00*/  FMUL.FTZ R81, R202, R82 ;  /* 0x00000052ca517220 */ /* 0x000fe20000410000 */
[----:B------:R-:W-:Y:S02]  /*1a10*/  HADD2.F32 R79, -RZ, R79.H0_H0 ;  /* 0x2000004fff4f7230 */ /* 0x000fe40000004100 */
[----:B------:R-:W-:Y:S01]  /*1a20*/  FADD.FTZ R14, R76, R14 ;  /* 0x0000000e4c0e7221 */ /* 0x000fe20000010000 */
[----:B------:R-:W-:Y:S01]  /*1a30*/  FFMA.FTZ R2, R143, R76, R2 ;  /* 0x0000004c8f027223 */ /* 0x000fe20000010002 */
[----:B------:R-:W-:Y:S01]  /*1a40*/  FADD.FTZ R229, -R159, R86 ;  /* 0x000000569fe57221 */ /* 0x000fe20000010100 */
        /* <DEDUP_REMOVED lines=8> */
[----:B------:R-:W-:Y:S01]  /*1ad0*/  FFMA.FTZ R164, R192, R164, R81 ;  /* 0x000000a4c0a47223 */ /* 0x000fe20000010051 */
[----:B------:R-:W-:Y:S02]  /*1ae0*/  IMAD.MOV.U32 R78, RZ, RZ, R146 ;  /* 0x000000ffff4e7224 */ /* 0x000fe400078e0092 */
[----:B------:R-:W-:Y:S01]  /*1af0*/  FMUL.FTZ R81, R180, R79 ;  /* 0x0000004fb4517220 */ /* 0x000fe20000410000 */
[----:B------:R-:W-:Y:S01]  /*1b00*/  FADD.FTZ R15, R76, R15 ;  /* 0x0000000f4c0f7221 */ /* 0x000fe20000010000 */
[-C--:B------:R-:W-:Y:S01]  /*1b10*/  FFMA.FTZ R3, R86, R76.reuse, R3 ;  /* 0x0000004c56037223 */ /* 0x080fe20000010003 */
[----:B------:R-:W-:Y:S01]  /*1b20*/  FFMA.FTZ R87, R193, R76, R84 ;  /* 0x0000004cc1577223 */ /* 0x000fe20000010054 */
[----:B------:R-:W-:Y:S01]  /*1b30*/  FMUL.FTZ R229, R222, R229 ;  /* 0x000000e5dee57220 */ /* 0x000fe20000410000 */
[----:B------:R-:W-:Y:S01]  /*1b40*/  MOV R76, R144 ;  /* 0x00000090004c7202 */ /* 0x000fe20000000f00 */
[----:B------:R-:W-:Y:S01]  /*1b50*/  FFMA.FTZ R142, R170, R77, R81 ;  /* 0x0000004daa8e7223 */ /* 0x000fe20000010051 */
[----:B------:R-:W-:-:S02]  /*1b60*/  HADD2.F32 R78, -RZ, R78.H0_H0 ;  /* 0x2000004eff4e7230 */ /* 0x000fc40000004100 */
[----:B------:R-:W-:Y:S01]  /*1b70*/  FADD.FTZ R81, -R159, R88 ;  /* 0x000000589f517221 */ /* 0x000fe20000010100 */
[----:B------:R-:W-:Y:S01]  /*1b80*/  SHF.R.U64 R83, R146, 0x10, R147 ;  /* 0x0000001092537819 */ /* 0x000fe20000001293 */
[----:B------:R-:W-:Y:S01]  /*1b90*/  FADD.FTZ R43, R82, R43 ;  /* 0x0000002b522b7221 */ /* 0x000fe20000010000 */
[----:B------:R-:W-:Y:S01]  /*1ba0*/  FFMA.FTZ R25, R231, R82, R25 ;  /* 0x00000052e7197223 */ /* 0x000fe20000010019 */
[----:B------:R-:W-:Y:S01]  /*1bb0*/  FADD.FTZ R40, R79, R40 ;  /* 0x000000284f287221 */ /* 0x000fe20000010000 */
[----:B------:R-:W-:Y:S01]  /*1bc0*/  FFMA.FTZ R28, R229, R79, R28 ;  /* 0x0000004fe51c7223 */ /* 0x000fe2000001001c */
[----:B------:R-:W-:Y:S01]  /*1bd0*/  FADD.FTZ R41, R80, R41 ;  /* 0x0000002950297221 */ /* 0x000fe20000010000 */
[----:B------:R-:W-:Y:S01]  /*1be0*/  FFMA.FTZ R27, R86, R80, R27 ;  /* 0x00000050561b7223 */ /* 0x000fe2000001001b */
[----:B------:R-:W-:Y:S01]  /*1bf0*/  MOV R79, R147 ;  /* 0x00000093004f7202 */ /* 0x000fe20000000f00 */
[----:B------:R-:W-:Y:S01]  /*1c00*/  HADD2.F32 R76, -RZ, R76.H0_H0 ;  /* 0x2000004cff4c7230 */ /* 0x000fe20000004100 */
[----:B------:R-:W-:Y:S01]  /*1c10*/  SHF.R.U32.HI R82, RZ, 0x10, R147 ;  /* 0x00000010ff527819 */ /* 0x000fe20000011693 */
[----:B------:R-:W-:Y:S01]  /*1c20*/  FMUL.FTZ R147, R222, R81 ;  /* 0x00000051de937220 */ /* 0x000fe20000410000 */
[----:B------:R-:W-:Y:S01]  /*1c30*/  SHF.R.U64 R165, R144, 0x10, R145 ;  /* 0x0000001090a57819 */ /* 0x000fe20000001291 */
[----:B------:R-:W-:Y:S01]  /*1c40*/  FMUL.FTZ R80, R181, R78 ;  /* 0x0000004eb5507220 */ /* 0x000fe20000410000 */
[----:B------:R-:W-:Y:S01]  /*1c50*/  FADD.FTZ R89, -R159, R89 ;  /* 0x000000599f597221 */ /* 0x000fe20000010100 */
[----:B------:R-:W-:Y:S01]  /*1c60*/  HADD2.F32 R81, -RZ, R83.H0_H0 ;  /* 0x20000053ff517230 */ /* 0x000fe20000004100 */
[----:B------:R-:W-:Y:S01]  /*1c70*/  SHF.R.U32.HI R88, RZ, 0x10, R145 ;  /* 0x00000010ff587819 */ /* 0x000fe20000011691 */
[----:B------:R-:W-:Y:S01]  /*1c80*/  FADD.FTZ R18, R76, R18 ;  /* 0x000000124c127221 */ /* 0x000fe20000010000 */
[-C--:B------:R-:W-:Y:S01]  /*1c90*/  FFMA.FTZ R6, R147, R76.reuse, R6 ;  /* 0x0000004c93067223 */ /* 0x080fe20000010006 */
[----:B------:R-:W-:Y:S01]  /*1ca0*/  FFMA.FTZ R139, R171, R76, R80 ;  /* 0x0000004cab8b7223 */ /* 0x000fe20000010050 */
[----:B------:R-:W-:Y:S01]  /*1cb0*/  FADD.FTZ R16, R77, R16 ;  /* 0x000000104d107221 */ /* 0x000fe20000010000 */
[----:B------:R-:W-:Y:S01]  /*1cc0*/  FFMA.FTZ R4, R229, R77, R4 ;  /* 0x0000004de5047223 */ /* 0x000fe20000010004 */
[----:B------:R-:W-:Y:S01]  /*1cd0*/  FADD.FTZ R91, -R159, R91 ;  /* 0x0000005b9f5b7221 */ /* 0x000fe20000010100 */
[----:B------:R-:W-:Y:S01]  /*1ce0*/  HADD2.F32 R165, -RZ, R165.H0_H0 ;  /* 0x200000a5ffa57230 */ /* 0x000fe20000004100 */
[----:B------:R-:W-:Y:S01]  /*1cf0*/  MOV R77, R145 ;  /* 0x00000091004d7202 */ /* 0x000fe20000000f00 */
[----:B------:R-:W-:-:S02]  /*1d00*/  HADD2.F32 R76, -RZ, R82.H0_H0 ;  /* 0x20000052ff4c7230 */ /* 0x000fc40000004100 */
[----:B------:R-:W-:Y:S01]  /*1d10*/  FMUL.FTZ R144, R222, R89 ;  /* 0x00000059de907220 */ /* 0x000fe20000410000 */
[----:B------:R-:W-:Y:S01]  /*1d20*/  FMUL.FTZ R83, R204, R81 ;  /* 0x00000051cc537220 */ /* 0x000fe20000410000 */
[----:B------:R-:W-:Y:S02]  /*1d30*/  HADD2.F32 R79, -RZ, R79.H0_H0 ;  /* 0x2000004fff4f7230 */ /* 0x000fe40000004100 */
[----:B------:R-:W-:Y:S01]  /*1d40*/  FADD.FTZ R163, -R159, R90 ;  /* 0x0000005a9fa37221 */ /* 0x000fe20000010100 */
[----:B------:R-:W-:Y:S02]  /*1d50*/  HADD2.F32 R88, -RZ, R88.H0_H0 ;  /* 0x20000058ff587230 */ /* 0x000fe40000004100 */
[----:B------:R-:W-:Y:S01]  /*1d60*/  FMUL.FTZ R90, R222, R91 ;  /* 0x0000005bde5a7220 */ /* 0x000fe20000410000 */
[----:B------:R-:W-:Y:S01]  /*1d70*/  FADD.FTZ R17, R165, R17 ;  /* 0x00000011a5117221 */ /* 0x000fe20000010000 */
[C---:B------:R-:W-:Y:S01]  /*1d80*/  FFMA.FTZ R5, R144.reuse, R165, R5 ;  /* 0x000000a590057223 */ /* 0x040fe20000010005 */
[----:B------:R-:W-:Y:S01]  /*1d90*/  FMUL.FTZ R80, R205, R76 ;  /* 0x0000004ccd507220 */ /* 0x000fe20000410000 */
[----:B------:R-:W-:Y:S01]  /*1da0*/  FADD.FTZ R39, R81, R39 ;  /* 0x0000002751277221 */ /* 0x000fe20000010000 */
[----:B------:R-:W-:Y:S01]  /*1db0*/  FFMA.FTZ R29, R144, R81, R29 ;  /* 0x00000051901d7223 */ /* 0x000fe2000001001d */
[----:B------:R-:W-:-:S02]  /*1dc0*/  HADD2.F32 R77, -RZ, R77.H0_H0 ;  /* 0x2000004dff4d7230 */ /* 0x000fc40000004100 */
[----:B------:R-:W-:Y:S01]  /*1dd0*/  FFMA.FTZ R165, R194, R165, R83 ;  /* 0x000000a5c2a57223 */ /* 0x000fe20000010053 */
[----:B------:R-:W-:Y:S01]  /*1de0*/  MOV R81, R150 ;  /* 0x0000009600517202 */ /* 0x000fe20000000f00 */
[----:B------:R-:W-:Y:S01]  /*1df0*/  FMUL.FTZ R83, R182, R79 ;  /* 0x0000004fb6537220 */ /* 0x000fe20000410000 */
[----:B------:R-:W-:Y:S01]  /*1e00*/  FADD.FTZ R19, R88, R19 ;  /* 0x0000001358137221 */ /* 0x000fe20000010000 */
[-C--:B------:R-:W-:Y:S01]  /*1e10*/  FFMA.FTZ R7, R90, R88.reuse, R7 ;  /* 0x000000585a077223 */ /* 0x080fe20000010007 */
[----:B------:R-:W-:Y:S01]  /*1e20*/  FFMA.FTZ R88, R195, R88, R80 ;  /* 0x00000058c3587223 */ /* 0x000fe20000010050 */
[----:B------:R-:W-:Y:S02]  /*1e30*/  IMAD.MOV.U32 R80, RZ, RZ, R148 ;  /* 0x000000ffff507224 */ /* 0x000fe400078e0094 */
[----:B------:R-:W-:Y:S01]  /*1e40*/  FFMA.FTZ R140, R172, R77, R83 ;  /* 0x0000004dac8c7223 */ /* 0x000fe20000010053 */
[----:B------:R-:W-:Y:S02]  /*1e50*/  HADD2.F32 R82, -RZ, R81.H0_H0 ;  /* 0x20000051ff527230 */ /* 0x000fe40000004100 */
[----:B------:R-:W-:Y:S01]  /*1e60*/  FADD.FTZ R83, -R159, R92 ;  /* 0x0000005c9f537221 */ /* 0x000fe20000010100 */
[----:B------:R-:W-:Y:S01]  /*1e70*/  FADD.FTZ R92, RZ, R155 ;  /* 0x0000009bff5c7221 */ /* 0x000fe20000010000 */
[----:B------:R-:W-:Y:S01]  /*1e80*/  FFMA.FTZ R81, R132, R155, RZ ;  /* 0x0000009b84517223 */ /* 0x000fe200000100ff */
[----:B------:R-:W-:-:S02]  /*1e90*/  HADD2.F32 R80, -RZ, R80.H0_H0 ;  /* 0x20000050ff507230 */ /* 0x000fc40000004100 */
        /* <DEDUP_REMOVED lines=13> */
[----:B------:R-:W-:Y:S02]  /*1f70*/  SHF.R.U64 R145, R148, 0x10, R149 ;  /* 0x0000001094917819 */ /* 0x000fe40000001295 */
[----:B------:R-:W-:Y:S01]  /*1f80*/  FADD.FTZ R80, R133, R80 ;  /* 0x0000005085507221 */ /* 0x000fe20000010000 */
[----:B------:R-:W-:Y:S01]  /*1f90*/  FFMA.FTZ R81, R136, R133, R81 ;  /* 0x0000008588517223 */ /* 0x000fe20000010051 */
[----:B------:R-:W-:Y:S02]  /*1fa0*/  HADD2.F32 R89, -RZ, R89.H0_H0 ;  /* 0x20000059ff597230 */ /* 0x000fe40000004100 */
[----:B------:R-:W-:Y:S01]  /*1fb0*/  FMUL.FTZ R163, R222, R163 ;  /* 0x000000a3dea37220 */ /* 0x000fe20000410000 */
[----:B------:R-:W-:Y:S01]  /*1fc0*/  FADD.FTZ R80, R157, R80 ;  /* 0x000000509d507221 */ /* 0x000fe20000010000 */
[----:B------:R-:W-:Y:S01]  /*1fd0*/  FFMA.FTZ R81, R218, R157, R81 ;  /* 0x0000009dda517223 */ /* 0x000fe20000010051 */
[----:B------:R-:W-:-:S02]  /*1fe0*/  HADD2.F32 R84, -RZ, R145.H0_H0 ;  /* 0x20000091ff547230 */ /* 0x000fc40000004100 */
[----:B------:R-:W-:Y:S01]  /*1ff0*/  FMUL.FTZ R161, R206, R89 ;  /* 0x00000059cea17220 */ /* 0x000fe20000410000 */
[----:B------:R-:W-:Y:S01]  /*2000*/  FMUL.FTZ R162, R222, R85 ;  /* 0x00000055dea27220 */ /* 0x000fe20000410000 */
[----:B------:R-:W-:Y:S01]  /*2010*/  FADD.FTZ R83, R137, R80 ;  /* 0x0000005089537221 */ /* 0x000fe20000010000 */
[----:B------:R-:W-:Y:S01]  /*2020*/  FADD.FTZ R20, R77, R20 ;  /* 0x000000144d147221 */ /* 0x000fe20000010000 */
[----:B------:R-:W-:Y:S01]  /*2030*/  FFMA.FTZ R8, R163, R77, R8 ;  /* 0x0000004da3087223 */ /* 0x000fe20000010008 */
[----:B------:R-:W-:Y:S01]  /*2040*/  FFMA.FTZ R81, R160, R137, R81 ;  /* 0x00000089a0517223 */ /* 0x000fe20000010051 */
[----:B------:R-:W-:Y:S01]  /*2050*/  MOV R77, R149 ;  /* 0x00000095004d7202 */ /* 0x000fe20000000f00 */
[----:B------:R-:W-:Y:S01]  /*2060*/  FADD.FTZ R21, R84, R21 ;  /* 0x0000001554157221 */ /* 0x000fe20000010000 */
        /* <DEDUP_REMOVED lines=8> */
[----:B------:R-:W-:Y:S01]  /*20f0*/  FFMA.FTZ R80, R143, R141, R84 ;  /* 0x0000008d8f507223 */ /* 0x000fe20000010054 */
[----:B------:R-:W-:Y:S02]  /*2100*/  IMAD.MOV.U32 R76, RZ, RZ, R151 ;  /* 0x000000ffff4c7224 */ /* 0x000fe400078e0097 */
[----:B------:R-:W-:Y:S01]  /*2110*/  FADD.FTZ R77, R164, R77 ;  /* 0x0000004da44d7221 */ /* 0x000fe20000010000 */
[----:B------:R-:W-:Y:S01]  /*2120*/  FADD.FTZ R38, R78, R38 ;  /* 0x000000264e267221 */ /* 0x000fe20000010000 */
[----:B------:R-:W-:Y:S01]  /*2130*/  FFMA.FTZ R80, R231, R164, R80 ;  /* 0x000000a4e7507223 */ /* 0x000fe20000010050 */
[----:B------:R-:W-:Y:S01]  /*2140*/  FFMA.FTZ R30, R147, R78, R30 ;  /* 0x0000004e931e7223 */ /* 0x000fe2000001001e */
[----:B------:R-:W-:Y:S01]  /*2150*/  SHF.R.U32.HI R78, RZ, 0x10, R151 ;  /* 0x00000010ff4e7819 */ /* 0x000fe20000011697 */
[----:B------:R-:W-:-:S02]  /*2160*/  HADD2.F32 R83, -RZ, R76.H0_H0 ;  /* 0x2000004cff537230 */ /* 0x000fc40000004100 */
[----:B------:R-:W-:Y:S01]  /*2170*/  FADD.FTZ R76, R142, R77 ;  /* 0x0000004d8e4c7221 */ /* 0x000fe20000010000 */
[----:B------:R-:W-:Y:S01]  /*2180*/  FFMA.FTZ R77, R229, R142, R80 ;  /* 0x0000008ee54d7223 */ /* 0x000fe20000010050 */
[----:B------:R-:W-:Y:S01]  /*2190*/  FADD.FTZ R36, R79, R36 ;  /* 0x000000244f247221 */ /* 0x000fe20000010000 */
[----:B------:R-:W-:Y:S02]  /*21a0*/  HADD2.F32 R84, -RZ, R78.H0_H0 ;  /* 0x2000004eff547230 */ /* 0x000fe40000004100 */
[----:B------:R-:W-:Y:S01]  /*21b0*/  FADD.FTZ R76, R87, R76 ;  /* 0x0000004c574c7221 */ /* 0x000fe20000010000 */
[----:B------:R-:W-:Y:S01]  /*21c0*/  FFMA.FTZ R48, R163, R79, R48 ;  /* 0x0000004fa3307223 */ /* 0x000fe20000010030 */
[----:B------:R-:W-:Y:S01]  /*21d0*/  FFMA.FTZ R78, R86, R87, R77 ;  /* 0x00000057564e7223 */ /* 0x000fe2000001004d */
[----:B------:R-:W-:Y:S01]  /*21e0*/  SHF.R.U32.HI R79, RZ, 0x10, R149 ;  /* 0x00000010ff4f7819 */ /* 0x000fe20000011695 */
[----:B------:R-:W-:Y:S01]  /*21f0*/  FADD.FTZ R76, R139, R76 ;  /* 0x0000004c8b4c7221 */ /* 0x000fe20000010000 */
[----:B------:R-:W-:Y:S01]  /*2200*/  FADD.FTZ R34, R82, R34 ;  /* 0x0000002252227221 */ /* 0x000fe20000010000 */
[----:B------:R-:W-:Y:S01]  /*2210*/  FFMA.FTZ R77, R147, R139, R78 ;  /* 0x0000008b934d7223 */ /* 0x000fe2000001004e */
[----:B------:R-:W-:Y:S01]  /*2220*/  FFMA.FTZ R46, R93, R82, R46 ;  /* 0x000000525d2e7223 */ /* 0x000fe2000001002e */
[----:B------:R-:W-:-:S02]  /*2230*/  HADD2.F32 R82, -RZ, R79.H0_H0 ;  /* 0x2000004fff527230 */ /* 0x000fc40000004100 */
[----:B------:R-:W-:Y:S01]  /*2240*/  FADD.FTZ R79, R165, R76 ;  /* 0x0000004ca54f7221 */ /* 0x000fe20000010000 */
[----:B------:R-:W-:-:S03]  /*2250*/  FFMA.FTZ R76, R144, R165, R77 ;  /* 0x000000a5904c7223 */ /* 0x000fc6000001004d */
[----:B------:R-:W-:Y:S01]  /*2260*/  FADD.FTZ R79, R140, R79 ;  /* 0x0000004f8c4f7221 */ /* 0x000fe20000010000 */
[----:B------:R-:W-:Y:S01]  /*2270*/  FFMA.FTZ R77, R163, R140, R76 ;  /* 0x0000008ca34d7223 */ /* 0x000fe2000001004c */
[----:B------:R-:W-:Y:S02]  /*2280*/  FMUL.FTZ R78, R207, R84 ;  /* 0x00000054cf4e7220 */ /* 0x000fe40000410000 */
[----:B------:R-:W-:Y:S01]  /*2290*/  FADD.FTZ R76, R88, R79 ;  /* 0x0000004f584c7221 */ /* 0x000fe20000010000 */
[----:B------:R-:W-:Y:S01]  /*22a0*/  FFMA.FTZ R80, R90, R88, R77 ;  /* 0x000000585a507223 */ /* 0x000fe2000001004d */
[----:B------:R-:W-:Y:S01]  /*22b0*/  FADD.FTZ R219, -R159, R94 ;  /* 0x0000005e9fdb7221 */ /* 0x000fe20000010100 */
[----:B------:R-:W-:Y:S01]  /*22c0*/  FADD.FTZ R35, R89, R35 ;  /* 0x0000002359237221 */ /* 0x000fe20000010000 */
[----:B------:R-:W-:Y:S01]  /*22d0*/  FFMA.FTZ R47, R162, R89, R47 ;  /* 0x00000059a22f7223 */ /* 0x000fe2000001002f */
[----:B------:R-:W-:Y:S01]  /*22e0*/  LOP3.LUT P2, RZ, R228, 0xff, RZ, 0xc0, !PT ;  /* 0x000000ffe4ff7812 */ /* 0x000fe2000784c0ff */
[----:B------:R-:W-:Y:S01]  /*22f0*/  FADD.FTZ R159, -R159, R95 ;  /* 0x0000005f9f9f7221 */ /* 0x000fe20000010100 */
[-C--:B------:R-:W-:Y:S01]  /*2300*/  FFMA.FTZ R89, R197, R82.reuse, R78 ;  /* 0x00000052c5597223 */ /* 0x080fe2000001004e */
[----:B------:R-:W-:Y:S01]  /*2310*/  FMUL.FTZ R95, R184, R83 ;  /* 0x00000053b85f7220 */ /* 0x000fe20000410000 */
[----:B------:R-:W-:Y:S01]  /*2320*/  FADD.FTZ R78, R91, R76 ;  /* 0x0000004c5b4e7221 */ /* 0x000fe20000010000 */
[----:B------:R-:W-:Y:S01]  /*2330*/  FFMA.FTZ R79, R93, R91, R80 ;  /* 0x0000005b5d4f7223 */ /* 0x000fe20000010050 */
[----:B------:R-:W-:Y:S01]  /*2340*/  FMUL.FTZ R219, R222, R219 ;  /* 0x000000dbdedb7220 */ /* 0x000fe20000410000 */
[----:B------:R-:W-:Y:S01]  /*2350*/  FFMA.FTZ R95, R174, R81, R95 ;  /* 0x00000051ae5f7223 */ /* 0x000fe2000001005f */
[----:B------:R-:W-:Y:S01]  /*2360*/  SHF.R.U32.HI R77, RZ, 0x5, R49 ;  /* 0x00000005ff4d7819 */ /* 0x000fe20000011631 */
[----:B------:R-:W-:Y:S01]  /*2370*/  FADD.FTZ R78, R78, R161 ;  /* 0x000000a14e4e7221 */ /* 0x000fe20000010000 */
[----:B------:R-:W-:Y:S01]  /*2380*/  IADD3 R186, R186, UR10, RZ ;  /* 0x0000000ababa7c10 */ /* 0x000fe2000fffe0ff */
[----:B------:R-:W-:Y:S01]  /*2390*/  FFMA.FTZ R80, R162, R161, R79 ;  /* 0x000000a1a2507223 */ /* 0x000fe2000001004f */
[----:B------:R-:W-:Y:S01]  /*23a0*/  UMOV UR6, 0xffffffff ;  /* 0xffffffff00067882 */ /* 0x000fe20000000000 */
[----:B------:R-:W-:Y:S01]  /*23b0*/  FMUL.FTZ R92, R222, R159 ;  /* 0x0000009fde5c7220 */ /* 0x000fe20000410000 */
[----:B------:R-:W-:Y:S01]  /*23c0*/  LOP3.LUT R76, R77, 0x7fffffc, RZ, 0xc0, !PT ;  /* 0x07fffffc4d4c7812 */ /* 0x000fe200078ec0ff */
        /* <DEDUP_REMOVED lines=35> */
.L_x_2612:
[----:B------:R-:W3:Y:S01]  /*2600*/  S2R R83, SR_CgaCtaId ;  /* 0x0000000000537919 */ /* 0x000ee20000008800 */
[----:B------:R-:W-:Y:S01]  /*2610*/  @!P0 LOP3.LUT R77, R77, 0x3, RZ, 0xc0, !PT ;  /* 0x000000034d4d8812 */ /* 0x000fe200078ec0ff */
[----:B--2---:R-:W-:Y:S01]  /*2620*/  FADD.FTZ R85, R80, R81 ;  /* 0x0000005150557221 */ /* 0x004fe20000010000 */
[----:B------:R-:W-:Y:S01]  /*2630*/  MOV R82, 0x400 ;  /* 0x0000040000527802 */ /* 0x000fe20000000f00 */
[----:B-1----:R-:W-:Y:S01]  /*2640*/  FADD.FTZ R84, R78, R79 ;  /* 0x0000004f4e547221 */ /* 0x002fe20000010000 */
[----:B------:R-:W-:Y:S05]  /*2650*/  WARPSYNC.ALL ;  /* 0x0000000000007948 */ /* 0x000fea0003800000 */
[----:B------:R-:W-:Y:S01]  /*2660*/  @!P0 IMAD.IADD R77, R76, 0x1, R77 ;  /* 0x000000014c4d8824 */ /* 0x000fe200078e024d */
[----:B-----5:R-:W-:Y:S01]  /*2670*/  LOP3.LUT P5, RZ, R223, 0xff, RZ, 0xc0, !PT ;  /* 0x000000ffdfff7812 */ /* 0x020fe200078ac0ff */
[----:B------:R-:W-:Y:S01]  /*2680*/  IMAD.SHL.U32 R159, R221, 0x8, RZ ;  /* 0x00000008dd9f7824 */ /* 0x000fe200078e00ff */
[----:B---3--:R-:W-:-:S04]  /*2690*/  LEA R82, R83, R82, 0x18 ;  /* 0x0000005253527211 */ /* 0x008fc800078ec0ff */
[-C--:B------:R-:W-:Y:S02]  /*26a0*/  @!P0 LEA R145, R77, R82.reuse, 0x3 ;  /* 0x000000524d918211 */ /* 0x080fe400078e18ff */
[----:B------:R-:W-:-:S03]  /*26b0*/  LEA R146, R76, R82, 0x3 ;  /* 0x000000524c927211 */ /* 0x000fc600078e18ff */
        /* <DEDUP_REMOVED lines=48> */
[----:B------:R-:W-:Y:S01]  /*29c0*/  FMUL.FTZ R155, R222, R137 ;  /* 0x00000089de9b7220 */ /* 0x000fe20000410000 */
[----:B------:R-:W-:Y:S01]  /*29d0*/  LOP3.LUT P5, RZ, R223, 0xff0000, RZ, 0xc0, !PT ;  /* 0x00ff0000dfff7812 */ /* 0x000fe200078ac0ff */
[----:B------:R-:W-:Y:S01]  /*29e0*/  @P0 FADD.FTZ R152, R57, R152 ;  /* 0x0000009839980221 */ /* 0x000fe20000010000 */
[----:B------:R-:W-:Y:S01]  /*29f0*/  @P3 FSEL R228, R228, RZ, P1 ;  /* 0x000000ffe4e43208 */ /* 0x000fe20000800000 */
[----:B------:R-:W-:Y:S01]  /*2a00*/  @P0 FADD.FTZ R155, R58, R155 ;  /* 0x0000009b3a9b0221 */ /* 0x000fe20000010000 */
[----:B------:R-:W-:Y:S01]  /*2a10*/  ISETP.NE.U32.AND P1, PT, RZ, UR18, PT ;  /* 0x00000012ff007c0c */ /* 0x000fe2000bf25070 */
[----:B------:R-:W-:Y:S01]  /*2a20*/  FMUL.FTZ R151, R152, UR17 ;  /* 0x0000001198977c20 */ /* 0x000fe20008410000 */
[----:B------:R-:W-:Y:S01]  /*2a30*/  FSEL R131, R132, RZ, P5 ;  /* 0x000000ff84837208 */ /* 0x000fe20002800000 */
[-C--:B------:R-:W-:Y:S01]  /*2a40*/  FFMA.FTZ R136, R136, R79.reuse, R76 ;  /* 0x0000004f88887223 */ /* 0x080fe2000001004c */
[----:B------:R-:W-:Y:S01]  /*2a50*/  @P3 LOP3.LUT P5, RZ, R210, 0xff0000, RZ, 0xc0, !PT ;  /* 0x00ff0000d2ff3812 */ /* 0x000fe200078ac0ff */
[----:B------:R-:W-:Y:S01]  /*2a60*/  FMUL.FTZ R149, R155, UR17 ;  /* 0x000000119b957c20 */ /* 0x000fe20008410000 */
[----:B------:R-:W-:Y:S01]  /*2a70*/  ISETP.NE.AND.EX P1, PT, RZ, UR19, PT, P1 ;  /* 0x00000013ff007c0c */ /* 0x000fe2000bf25310 */
[----:B------:R-:W-:Y:S01]  /*2a80*/  FADD.FTZ R133, R133, -R136 ;  /* 0x8000008885857221 */ /* 0x000fe20000010000 */
[----:B------:R-:W-:Y:S01]  /*2a90*/  @P3 FSEL R132, R132, RZ, P5 ;  /* 0x000000ff84843208 */ /* 0x000fe20002800000 */
[--C-:B------:R-:W-:Y:S01]  /*2aa0*/  FFMA.FTZ R231, R231, R79, R76.reuse ;  /* 0x0000004fe7e77223 */ /* 0x100fe2000001004c */
[----:B------:R-:W-:Y:S01]  /*2ab0*/  LOP3.LUT P5, RZ, R223, 0xff000000, RZ, 0xc0, !PT ;  /* 0xff000000dfff7812 */ /* 0x000fe200078ac0ff */
[----:B------:R-:W-:Y:S01]  /*2ac0*/  FMUL.FTZ R157, R222, R133 ;  /* 0x00000085de9d7220 */ /* 0x000fe20000410000 */
[----:B------:R-:W-:Y:S01]  /*2ad0*/  SHF.R.U32.HI R156, RZ, 0x1d, R221 ;  /* 0x0000001dff9c7819 */ /* 0x000fe200000116dd */
[----:B------:R-:W-:Y:S01]  /*2ae0*/  FADD.FTZ R145, R164, -R231 ;  /* 0x800000e7a4917221 */ /* 0x000fe20000010000 */
[----:B------:R-:W-:Y:S01]  /*2af0*/  FSEL R235, R81, RZ, P5 ;  /* 0x000000ff51eb7208 */ /* 0x000fe20002800000 */
[----:B------:R-:W-:Y:S01]  /*2b00*/  @P0 FADD.FTZ R157, R56, R157 ;  /* 0x0000009d389d0221 */ /* 0x000fe20000010000 */
[----:B------:R-:W-:Y:S01]  /*2b10*/  @P3 LOP3.LUT P5, RZ, R210, 0xff000000, RZ, 0xc0, !PT ;  /* 0xff000000d2ff3812 */ /* 0x000fe200078ac0ff */
[--C-:B------:R-:W-:Y:S01]  /*2b20*/  FFMA.FTZ R229, R229, R79, R76.reuse ;  /* 0x0000004fe5e57223 */ /* 0x100fe2000001004c */
[----:B------:R-:W-:Y:S01]  /*2b30*/  FMUL.FTZ R146, R222, R145 ;  /* 0x00000091de927220 */ /* 0x000fe20000410000 */
[----:B------:R-:W-:Y:S01]  /*2b40*/  FMUL.FTZ R150, R157, UR17 ;  /* 0x000000119d967c20 */ /* 0x000fe20008410000 */
[----:B------:R-:W-:Y:S01]  /*2b50*/  @P3 FSEL R218, R81, RZ, P5 ;  /* 0x000000ff51da3208 */ /* 0x000fe20002800000 */
[-CC-:B------:R-:W-:Y:S01]  /*2b60*/  FFMA.FTZ R81, R138, R79.reuse, R76.reuse ;  /* 0x0000004f8a517223 */ /* 0x180fe2000001004c */
[----:B------:R-:W-:Y:S01]  /*2b70*/  @P1 LEA R82, P5, R221, UR18, 0x4 ;  /* 0x00000012dd521c11 */ /* 0x000fe2000f8a20ff */
[----:B------:R-:W-:Y:S01]  /*2b80*/  FADD.FTZ R229, R142, -R229 ;  /* 0x800000e58ee57221 */ /* 0x000fe20000010000 */
[----:B------:R-:W-:Y:S01]  /*2b90*/  FFMA.FTZ R136, R143, R79, R76 ;  /* 0x0000004f8f887223 */ /* 0x000fe2000001004c */
[----:B------:R-:W-:Y:S01]  /*2ba0*/  FADD.FTZ R137, R134, -R81 ;  /* 0x8000005186897221 */ /* 0x000fe20000010000 */
[----:B------:R-:W-:Y:S01]  /*2bb0*/  @P1 LEA.HI.X R83, R221, UR19, RZ, 0x4, P5 ;  /* 0x00000013dd531c11 */ /* 0x000fe2000a8f24ff */
[----:B------:R-:W-:Y:S01]  /*2bc0*/  @P0 FADD.FTZ R146, R61, R146 ;  /* 0x000000923d920221 */ /* 0x000fe20000010000 */
[----:B------:R-:W-:Y:S01]  /*2bd0*/  IADD3 R84, P5, R159, UR20, RZ ;  /* 0x000000149f547c10 */ /* 0x000fe2000ffbe0ff */
[C---:B------:R-:W-:Y:S01]  /*2be0*/  FMUL.FTZ R158, R222.reuse, R137 ;  /* 0x00000089de9e7220 */ /* 0x040fe20000410000 */
[----:B------:R-:W-:Y:S01]  /*2bf0*/  FMUL.FTZ R145, R222, R229 ;  /* 0x000000e5de917220 */ /* 0x000fe20000410000 */
[----:B------:R-:W-:Y:S01]  /*2c00*/  FADD.FTZ R141, R141, -R136 ;  /* 0x800000888d8d7221 */ /* 0x000fe20000010000 */
[----:B------:R-:W-:Y:S01]  /*2c10*/  IADD3.X R85, R156, UR21, RZ, P5, !PT ;  /* 0x000000159c557c10 */ /* 0x000fe2000affe4ff */
[----:B------:R-:W-:Y:S01]  /*2c20*/  @P0 FADD.FTZ R158, R59, R158 ;  /* 0x0000009e3b9e0221 */ /* 0x000fe20000010000 */
[----:B------:R-:W-:Y:S01]  /*2c30*/  LOP3.LUT P5, RZ, R224, 0xff00, RZ, 0xc0, !PT ;  /* 0x0000ff00e0ff7812 */ /* 0x000fe200078ac0ff */
[----:B------:R-:W-:Y:S01]  /*2c40*/  FFMA.FTZ R136, R86, R79, R76 ;  /* 0x0000004f56887223 */ /* 0x000fe2000001004c */
[----:B------:R-:W-:Y:S01]  /*2c50*/  FMUL.FTZ R160, R146, UR17 ;  /* 0x0000001192a07c20 */ /* 0x000fe20008410000 */
[----:B------:R-:W-:Y:S01]  /*2c60*/  FMUL.FTZ R164, R158, UR17 ;  /* 0x000000119ea47c20 */ /* 0x000fe20008410000 */
[----:B------:R-:W-:Y:S01]  /*2c70*/  FSEL R134, R151, RZ, P5 ;  /* 0x000000ff97867208 */ /* 0x000fe20002800000 */
[----:B------:R-:W-:Y:S01]  /*2c80*/  @P0 FADD.FTZ R145, R62, R145 ;  /* 0x000000913e910221 */ /* 0x000fe20000010000 */
[----:B------:R-:W-:Y:S01]  /*2c90*/  @P3 LOP3.LUT P5, RZ, R211, 0xff00, RZ, 0xc0, !PT ;  /* 0x0000ff00d3ff3812 */ /* 0x000fe200078ac0ff */
[----:B------:R-:W-:Y:S01]  /*2ca0*/  FMUL.FTZ R143, R222, R141 ;  /* 0x0000008dde8f7220 */ /* 0x000fe20000410000 */
[----:B------:R-:W-:Y:S01]  /*2cb0*/  FADD.FTZ R87, R87, -R136 ;  /* 0x8000008857577221 */ /* 0x000fe20000010000 */
[----:B------:R-:W-:Y:S01]  /*2cc0*/  F2F.F16.F32 R221, R130 ;  /* 0x0000008200dd7304 */ /* 0x000fe20000200800 */
[----:B------:R-:W-:Y:S01]  /*2cd0*/  @P3 FSEL R151, R151, RZ, P5 ;  /* 0x000000ff97973208 */ /* 0x000fe20002800000 */
[-CC-:B------:R-:W-:Y:S01]  /*2ce0*/  FFMA.FTZ R144, R144, R79.reuse, R76.reuse ;  /* 0x0000004f90907223 */ /* 0x180fe2000001004c */
[----:B------:R-:W-:Y:S01]  /*2cf0*/  LOP3.LUT P5, RZ, R224, 0xff0000, RZ, 0xc0, !PT ;  /* 0x00ff0000e0ff7812 */ /* 0x000fe200078ac0ff */
[----:B------:R-:W-:Y:S01]  /*2d00*/  FMUL.FTZ R154, R145, UR17 ;  /* 0x00000011919a7c20 */ /* 0x000fe20008410000 */
[----:B------:R-:W-:Y:S01]  /*2d10*/  @P0 FADD.FTZ R143, R60, R143 ;  /* 0x0000008f3c8f0221 */ /* 0x000fe20000010000 */
[----:B------:R-:W-:Y:S01]  /*2d20*/  FFMA.FTZ R163, R163, R79, R76 ;  /* 0x0000004fa3a37223 */ /* 0x000fe2000001004c */
[----:B------:R-:W-:Y:S01]  /*2d30*/  FSEL R135, R149, RZ, P5 ;  /* 0x000000ff95877208 */ /* 0x000fe20002800000 */
[----:B------:R-:W-:Y:S01]  /*2d40*/  FMUL.FTZ R148, R222, R87 ;  /* 0x00000057de947220 */ /* 0x000fe20000410000 */
[----:B------:R-:W-:Y:S01]  /*2d50*/  @P3 LOP3.LUT P5, RZ, R211, 0xff0000, RZ, 0xc0, !PT ;  /* 0x00ff0000d3ff3812 */ /* 0x000fe200078ac0ff */
[----:B------:R-:W-:Y:S01]  /*2d60*/  FADD.FTZ R165, R165, -R144 ;  /* 0x80000090a5a57221 */ /* 0x000fe20000010000 */
[----:B------:R-:W-:Y:S01]  /*2d70*/  F2F.F16.F32 R231, R131 ;  /* 0x0000008300e77304 */ /* 0x000fe20000200800 */
[----:B------:R-:W-:Y:S01]  /*2d80*/  FMUL.FTZ R153, R143, UR17 ;  /* 0x000000118f997c20 */ /* 0x000fe20008410000 */
[----:B------:R-:W-:Y:S01]  /*2d90*/  @P3 FSEL R149, R149, RZ, P5 ;  /* 0x000000ff95953208 */ /* 0x000fe20002800000 */
[----:B------:R-:W-:Y:S01]  /*2da0*/  FADD.FTZ R163, R140, -R163 ;  /* 0x800000a38ca37221 */ /* 0x000fe20000010000 */
[----:B------:R-:W-:Y:S01]  /*2db0*/  @P1 LEA R80, P5, R220, UR18, 0x4 ;  /* 0x00000012dc501c11 */ /* 0x000fe2000f8a20ff */
[----:B------:R-:W-:Y:S01]  /*2dc0*/  @P0 FADD.FTZ R148, R63, R148 ;  /* 0x000000943f940221 */ /* 0x000fe20000010000 */
[C---:B------:R-:W-:Y:S01]  /*2dd0*/  FMUL.FTZ R140, R222.reuse, R165 ;  /* 0x000000a5de8c7220 */ /* 0x040fe20000410000 */
[----:B------:R-:W-:Y:S01]  /*2de0*/  FMUL.FTZ R141, R222, R163 ;  /* 0x000000a3de8d7220 */ /* 0x000fe20000410000 */
[----:B------:R-:W-:Y:S01]  /*2df0*/  @P1 LEA.HI.X R81, R220, UR19, RZ, 0x4, P5 ;  /* 0x00000013dc511c11 */ /* 0x000fe2000a8f24ff */
[----:B------:R0:W-:Y:S01]  /*2e00*/  F2F.F16.F32 R229, R135 ;  /* 0x0000008700e57304 */ /* 0x0001e20000200800 */
[----:B------:R-:W-:Y:S01]  /*2e10*/  LOP3.LUT P5, RZ, R224, 0xff, RZ, 0xc0, !PT ;  /* 0x000000ffe0ff7812 */ /* 0x000fe200078ac0ff */
[----:B------:R-:W-:Y:S01]  /*2e20*/  @P0 FADD.FTZ R140, R65, R140 ;  /* 0x0000008c418c0221 */ /* 0x000fe20000010000 */
[----:B------:R-:W-:Y:S01]  /*2e30*/  @P0 FADD.FTZ R141, R66, R141 ;  /* 0x0000008d428d0221 */ /* 0x000fe20000010000 */
[-CC-:B------:R-:W-:Y:S01]  /*2e40*/  FFMA.FTZ R162, R162, R79.reuse, R76.reuse ;  /* 0x0000004fa2a27223 */ /* 0x180fe2000001004c */
[----:B------:R-:W-:Y:S01]  /*2e50*/  FSEL R223, R150, RZ, P5 ;  /* 0x000000ff96df7208 */ /* 0x000fe20002800000 */
[----:B------:R-:W-:Y:S01]  /*2e60*/  FMUL.FTZ R142, R140, UR17 ;  /* 0x000000118c8e7c20 */ /* 0x000fe20008410000 */
[----:B------:R-:W-:Y:S01]  /*2e70*/  @P3 LOP3.LUT P5, RZ, R211, 0xff, RZ, 0xc0, !PT ;  /* 0x000000ffd3ff3812 */ /* 0x000fe200078ac0ff */
[----:B------:R-:W-:Y:S01]  /*2e80*/  FMUL.FTZ R144, R141, UR17 ;  /* 0x000000118d907c20 */ /* 0x000fe20008410000 */
[----:B0-----:R-:W-:Y:S01]  /*2e90*/  FFMA.FTZ R135, R90, R79, R76 ;  /* 0x0000004f5a877223 */ /* 0x001fe2000001004c */
[----:B------:R-:W-:Y:S01]  /*2ea0*/  FADD.FTZ R161, R161, -R162 ;  /* 0x800000a2a1a17221 */ /* 0x000fe20000010000 */
[----:B------:R-:W-:Y:S01]  /*2eb0*/  @P3 FSEL R150, R150, RZ, P5 ;  /* 0x000000ff96963208 */ /* 0x000fe20002800000 */
[----:B------:R-:W-:Y:S01]  /*2ec0*/  F2F.F16.F32 R234, R234 ;  /* 0x000000ea00ea7304 */ /* 0x000fe20000200800 */
[----:B------:R-:W-:Y:S01]  /*2ed0*/  LOP3.LUT P5, RZ, R224, 0xff000000, RZ, 0xc0, !PT ;  /* 0xff000000e0ff7812 */ /* 0x000fe200078ac0ff */
[----:B------:R-:W-:Y:S01]  /*2ee0*/  FADD.FTZ R135, R88, -R135 ;  /* 0x8000008758877221 */ /* 0x000fe20000010000 */
[----:B------:R-:W-:Y:S01]  /*2ef0*/  FMUL.FTZ R136, R222, R161 ;  /* 0x000000a1de887220 */ /* 0x000fe20000410000 */
[----:B------:R-:W-:-:S02]  /*2f00*/  @P3 F2FP.F16.F32.PACK_AB R132, RZ, R132 ;  /* 0x00000084ff84323e */ /* 0x000fc400000000ff */
[----:B------:R-:W-:Y:S01]  /*2f10*/  FSEL R236, R164, RZ, P5 ;  /* 0x000000ffa4ec7208 */ /* 0x000fe20002800000 */
[----:B------:R-:W-:Y:S01]  /*2f20*/  FMUL.FTZ R138, R222, R135 ;  /* 0x00000087de8a7220 */ /* 0x000fe20000410000 */
[----:B------:R-:W-:Y:S01]  /*2f30*/  LOP3.LUT P5, RZ, R225, 0xff00, RZ, 0xc0, !PT ;  /* 0x0000ff00e1ff7812 */ /* 0x000fe200078ac0ff */
[----:B------:R0:W-:Y:S01]  /*2f40*/  F2F.F16.F32 R224, R134 ;  /* 0x0000008600e07304 */ /* 0x0001e20000200800 */
[----:B------:R-:W-:Y:S01]  /*2f50*/  @P0 FADD.FTZ R136, R69, R136 ;  /* 0x0000008845880221 */ /* 0x000fe20000010000 */
[----:B------:R-:W-:Y:S01]  /*2f60*/  @P0 FADD.FTZ R138, R67, R138 ;  /* 0x0000008a438a0221 */ /* 0x000fe20000010000 */
[----:B------:R-:W-:Y:S02]  /*2f70*/  FSEL R130, R160, RZ, P5 ;  /* 0x000000ffa0827208 */ /* 0x000fe40002800000 */
[----:B------:R-:W-:Y:S01]  /*2f80*/  LOP3.LUT P5, RZ, R225, 0xff0000, RZ, 0xc0, !PT ;  /* 0x00ff0000e1ff7812 */ /* 0x000fe200078ac0ff */
[----:B------:R-:W-:Y:S01]  /*2f90*/  FMUL.FTZ R137, R138, UR17 ;  /* 0x000000118a897c20 */ /* 0x000fe20008410000 */
[----:B------:R-:W-:Y:S01]  /*2fa0*/  @P3 F2FP.F16.F32.PACK_AB R218, RZ, R218 ;  /* 0x000000daffda323e */ /* 0x000fe200000000ff */
[----:B------:R-:W1:Y:S01]  /*2fb0*/  F2F.F16.F32 R235, R235 ;  /* 0x000000eb00eb7304 */ /* 0x000e620000200800 */
[----:B------:R-:W-:Y:S01]  /*2fc0*/  FSEL R131, R154, RZ, P5 ;  /* 0x000000ff9a837208 */ /* 0x000fe20002800000 */
[----:B0-----:R-:W-:Y:S01]  /*2fd0*/  FFMA.FTZ R134, R147, R79, R76 ;  /* 0x0000004f93867223 */ /* 0x001fe2000001004c */
[----:B------:R-:W-:Y:S01]  /*2fe0*/  LOP3.LUT P5, RZ, R225, 0xff, RZ, 0xc0, !PT ;  /* 0x000000ffe1ff7812 */ /* 0x000fe200078ac0ff */
[----:B------:R-:W-:Y:S01]  /*2ff0*/  FMUL.FTZ R147, R148, UR17 ;  /* 0x0000001194937c20 */ /* 0x000fe20008410000 */
[----:B------:R-:W-:Y:S01]  /*3000*/  @P3 PRMT R215, R132, 0x7610, R215 ;  /* 0x0000761084d73816 */ /* 0x000fe200000000d7 */
[----:B------:R-:W-:Y:S01]  /*3010*/  FADD.FTZ R139, R139, -R134 ;  /* 0x800000868b8b7221 */ /* 0x000fe20000010000 */
[----:B------:R-:W-:Y:S01]  /*3020*/  FSEL R86, R153, RZ, P5 ;  /* 0x000000ff99567208 */ /* 0x000fe20002800000 */
[----:B------:R-:W0:Y:S01]  /*3030*/  F2F.F16.F32 R236, R236 ;  /* 0x000000ec00ec7304 */ /* 0x000e220000200800 */
[----:B------:R-:W-:Y:S01]  /*3040*/  LOP3.LUT P5, RZ, R225, 0xff000000, RZ, 0xc0, !PT ;  /* 0xff000000e1ff7812 */ /* 0x000fe200078ac0ff */
[----:B------:R-:W-:Y:S01]  /*3050*/  FMUL.FTZ R139, R222, R139 ;  /* 0x0000008bde8b7220 */ /* 0x000fe20000410000 */
[----:B------:R-:W-:-:S02]  /*3060*/  @P3 PRMT R126, R218, 0x7610, R126 ;  /* 0x00007610da7e3816 */ /* 0x000fc4000000007e */
[----:B------:R-:W-:Y:S01]  /*3070*/  FSEL R87, R147, RZ, P5 ;  /* 0x000000ff93577208 */ /* 0x000fe20002800000 */
[----:B------:R-:W-:Y:S01]  /*3080*/  @P0 FADD.FTZ R139, R64, R139 ;  /* 0x0000008b408b0221 */ /* 0x000fe20000010000 */
[----:B------:R-:W-:Y:S01]  /*3090*/  LOP3.LUT P5, RZ, R226, 0xff00, RZ, 0xc0, !PT ;  /* 0x0000ff00e2ff7812 */ /* 0x000fe200078ac0ff */
[----:B------:R2:W-:Y:S01]  /*30a0*/  F2F.F16.F32 R225, R130 ;  /* 0x0000008200e17304 */ /* 0x0005e20000200800 */
[----:B-1----:R-:W-:Y:S01]  /*30b0*/  SHF.L.U32 R235, R235, 0x10, RZ ;  /* 0x00000010ebeb7819 */ /* 0x002fe200000006ff */
[----:B------:R-:W-:Y:S01]  /*30c0*/  FMUL.FTZ R134, R139, UR17 ;  /* 0x000000118b867c20 */ /* 0x000fe20008410000 */
[----:B------:R-:W-:Y:S02]  /*30d0*/  FSEL R133, R142, RZ, P5 ;  /* 0x000000ff8e857208 */ /* 0x000fe40002800000 */
[----:B------:R-:W-:Y:S02]  /*30e0*/  LOP3.LUT P5, RZ, R226, 0xff0000, RZ, 0xc0, !PT ;  /* 0x00ff0000e2ff7812 */ /* 0x000fe400078ac0ff */
[----:B0-----:R-:W-:Y:S01]  /*30f0*/  SHF.L.U32 R236, R236, 0x10, RZ ;  /* 0x00000010ecec7819 */ /* 0x001fe200000006ff */
[----:B------:R0:W-:Y:S01]  /*3100*/  F2F.F16.F32 R163, R86 ;  /* 0x0000005600a37304 */ /* 0x0001e20000200800 */
[----:B--2---:R-:W-:Y:S01]  /*3110*/  FFMA.FTZ R130, R219, R79, R76 ;  /* 0x0000004fdb827223 */ /* 0x004fe2000001004c */
[----:B------:R-:W-:-:S02]  /*3120*/  FSEL R237, R144, RZ, P5 ;  /* 0x000000ff90ed7208 */ /* 0x000fc40002800000 */
[----:B------:R-:W-:Y:S01]  /*3130*/  LOP3.LUT P5, RZ, R226, 0xff, RZ, 0xc0, !PT ;  /* 0x000000ffe2ff7812 */ /* 0x000fe200078ac0ff */
[----:B------:R-:W-:Y:S01]  /*3140*/  FADD.FTZ R95, R95, -R130 ;  /* 0x800000825f5f7221 */ /* 0x000fe20000010000 */
[----:B------:R-:W-:Y:S02]  /*3150*/  @P3 F2FP.F16.F32.PACK_AB R230, RZ, R230 ;  /* 0x000000e6ffe6323e */ /* 0x000fe400000000ff */
[----:B------:R-:W-:Y:S01]  /*3160*/  FSEL R90, R134, RZ, P5 ;  /* 0x000000ff865a7208 */ /* 0x000fe20002800000 */
[----:B------:R-:W-:Y:S01]  /*3170*/  FMUL.FTZ R135, R222, R95 ;  /* 0x0000005fde877220 */ /* 0x000fe20000410000 */
[----:B------:R-:W-:Y:S01]  /*3180*/  LOP3.LUT P5, RZ, R226, 0xff000000, RZ, 0xc0, !PT ;  /* 0xff000000e2ff7812 */ /* 0x000fe200078ac0ff */
[-CC-:B0-----:R-:W-:Y:S01]  /*3190*/  FFMA.FTZ R86, R93, R79.reuse, R76.reuse ;  /* 0x0000004f5d567223 */ /* 0x181fe2000001004c */
[----:B------:R-:W-:Y:S01]  /*31a0*/  FMUL.FTZ R95, R136, UR17 ;  /* 0x00000011885f7c20 */ /* 0x000fe20008410000 */
[----:B------:R-:W-:Y:S01]  /*31b0*/  FFMA.FTZ R76, R92, R79, R76 ;  /* 0x0000004f5c4c7223 */ /* 0x000fe2000001004c */
[----:B------:R-:W-:Y:S01]  /*31c0*/  FSEL R162, R137, RZ, P5 ;  /* 0x000000ff89a27208 */ /* 0x000fe20002800000 */
[----:B------:R-:W-:Y:S01]  /*31d0*/  @P0 FADD.FTZ R135, R70, R135 ;  /* 0x0000008746870221 */ /* 0x000fe20000010000 */
[----:B------:R-:W-:Y:S01]  /*31e0*/  LOP3.LUT P5, RZ, R227, 0xff00, RZ, 0xc0, !PT ;  /* 0x0000ff00e3ff7812 */ /* 0x000fe200078ac0ff */
[----:B------:R-:W-:Y:S01]  /*31f0*/  FADD.FTZ R91, R91, -R86 ;  /* 0x800000565b5b7221 */ /* 0x000fe20000010000 */
[----:B------:R-:W-:Y:S01]  /*3200*/  FADD.FTZ R89, R89, -R76 ;  /* 0x8000004c59597221 */ /* 0x000fe20000010000 */
[----:B------:R-:W-:Y:S01]  /*3210*/  FMUL.FTZ R130, R135, UR17 ;  /* 0x0000001187827c20 */ /* 0x000fe20008410000 */
[----:B------:R-:W-:Y:S01]  /*3220*/  FSEL R226, R95, RZ, P5 ;  /* 0x000000ff5fe27208 */ /* 0x000fe20002800000 */
[----:B------:R0:W-:Y:S01]  /*3230*/  F2F.F16.F32 R161, R133 ;  /* 0x0000008500a17304 */ /* 0x0001e20000200800 */
[----:B------:R-:W-:-:S02]  /*3240*/  LOP3.LUT P5, RZ, R227, 0xff0000, RZ, 0xc0, !PT ;  /* 0x00ff0000e3ff7812 */ /* 0x000fc400078ac0ff */
[----:B------:R-:W-:Y:S02]  /*3250*/  @P3 F2FP.F16.F32.PACK_AB R228, RZ, R228 ;  /* 0x000000e4ffe4323e */ /* 0x000fe400000000ff */
[----:B------:R-:W-:Y:S02]  /*3260*/  @P3 PRMT R214, R230, 0x7610, R214 ;  /* 0x00007610e6d63816 */ /* 0x000fe400000000d6 */
[----:B------:R-:W-:Y:S01]  /*3270*/  @P3 PRMT R216, R228, 0x7610, R216 ;  /* 0x00007610e4d83816 */ /* 0x000fe200000000d8 */
[----:B------:R1:W2:Y:S01]  /*3280*/  F2F.F16.F32 R88, R87 ;  /* 0x0000005700587304 */ /* 0x0002a20000200800 */
[C---:B0-----:R-:W-:Y:S01]  /*3290*/  FMUL.FTZ R133, R222.reuse, R91 ;  /* 0x0000005bde857220 */ /* 0x041fe20000410000 */
[----:B------:R-:W-:Y:S01]  /*32a0*/  FMUL.FTZ R222, R222, R89 ;  /* 0x00000059dede7220 */ /* 0x000fe20000410000 */
[----:B------:R-:W-:Y:S02]  /*32b0*/  FSEL R89, R130, RZ, P5 ;  /* 0x000000ff82597208 */ /* 0x000fe40002800000 */
[----:B------:R-:W-:Y:S01]  /*32c0*/  ISETP.NE.U32.AND P5, PT, RZ, UR18, PT ;  /* 0x00000012ff007c0c */ /* 0x000fe2000bfa5070 */
[----:B------:R-:W-:Y:S01]  /*32d0*/  @P0 FADD.FTZ R133, R68, R133 ;  /* 0x0000008544850221 */ /* 0x000fe20000010000 */
[----:B------:R-:W-:Y:S01]  /*32e0*/  @P0 FADD.FTZ R222, R71, R222 ;  /* 0x000000de47de0221 */ /* 0x000fe20000010000 */
[----:B------:R0:W-:Y:S01]  /*32f0*/  F2F.F16.F32 R165, R131 ;  /* 0x0000008300a57304 */ /* 0x0001e20000200800 */
[----:B------:R-:W-:Y:S01]  /*3300*/  ISETP.NE.AND.EX P0, PT, RZ, UR19, PT, P5 ;  /* 0x00000013ff007c0c */ /* 0x000fe2000bf05350 */
[----:B-1----:R-:W-:Y:S01]  /*3310*/  IMAD.WIDE.U32 R86, R234, 0x10000, RZ ;  /* 0x00010000ea567825 */ /* 0x002fe200078e00ff */
[----:B------:R-:W-:-:S03]  /*3320*/  LOP3.LUT P5, RZ, R227, 0xff000000, RZ, 0xc0, !PT ;  /* 0xff000000e3ff7812 */ /* 0x000fc600078ac0ff */
[----:B------:R-:W-:Y:S01]  /*3330*/  FMUL.FTZ R132, R133, UR17 ;  /* 0x0000001185847c20 */ /* 0x000fe20008410000 */
[----:B------:R-:W-:Y:S02]  /*3340*/  SEL R76, R77, R72, P0 ;  /* 0x000000484d4c7207 */ /* 0x000fe40000000000 */
[----:B------:R-:W-:Y:S01]  /*3350*/  SEL R77, R78, R73, P0 ;  /* 0x000000494e4d7207 */ /* 0x000fe20000000000 */
[----:B------:R-:W-:Y:S01]  /*3360*/  F2F.F16.F32 R223, R223 ;  /* 0x000000df00df7304 */ /* 0x000fe20000200800 */
[----:B------:R-:W-:Y:S01]  /*3370*/  SEL R78, R233, R74, P0 ;  /* 0x0000004ae94e7207 */ /* 0x000fe20000000000 */
[----:B0-----:R-:W-:Y:S01]  /*3380*/  FMUL.FTZ R131, R222, UR17 ;  /* 0x00000011de837c20 */ /* 0x001fe20008410000 */
[----:B------:R-:W-:Y:S02]  /*3390*/  SEL R79, R232, R75, P0 ;  /* 0x0000004be84f7207 */ /* 0x000fe40000000000 */
[----:B--2---:R-:W-:Y:S02]  /*33a0*/  SHF.L.U32 R88, R88, 0x10, RZ ;  /* 0x0000001058587819 */ /* 0x004fe400000006ff */
[----:B------:R-:W-:Y:S01]  /*33b0*/  FSEL R92, R131, RZ, P5 ;  /* 0x000000ff835c7208 */ /* 0x000fe20002800000 */
[----:B------:R0:W-:Y:S01]  /*33c0*/  @P1 STG.E.128 desc[UR4][R82.64], R76 ;  /* 0x0000004c52001986 */ /* 0x0001e2000c101d04 */
[----:B------:R-:W-:Y:S01]  /*33d0*/  LOP3.LUT P5, RZ, R227, 0xff, RZ, 0xc0, !PT ;  /* 0x000000ffe3ff7812 */ /* 0x000fe200078ac0ff */
[----:B------:R-:W1:Y:S08]  /*33e0*/  F2F.F16.F32 R162, R162 ;  /* 0x000000a200a27304 */ /* 0x000e700000200800 */
[----:B------:R-:W-:Y:S01]  /*33f0*/  F2F.F16.F32 R226, R226 ;  /* 0x000000e200e27304 */ /* 0x000fe20000200800 */
[----:B-1----:R-:W-:Y:S01]  /*3400*/  SHF.L.U32 R162, R162, 0x10, RZ ;  /* 0x00000010a2a27819 */ /* 0x002fe200000006ff */
[----:B0-----:R-:W-:Y:S01]  /*3410*/  IMAD.WIDE.U32 R82, R224, 0x10000, RZ ;  /* 0x00010000e0527825 */ /* 0x001fe200078e00ff */
[----:B------:R-:W-:-:S05]  /*3420*/  LOP3.LUT R77, R87, R235, R231, 0xfe, !PT ;  /* 0x000000eb574d7212 */ /* 0x000fca00078efee7 */
[----:B------:R0:W1:Y:S01]  /*3430*/  F2F.F16.F32 R218, R92 ;  /* 0x0000005c00da7304 */ /* 0x0000620000200800 */
[----:B------:R-:W-:Y:S01]  /*3440*/  LOP3.LUT R76, R86, R221, RZ, 0xfc, !PT ;  /* 0x000000dd564c7212 */ /* 0x000fe200078efcff */
[----:B------:R-:W-:Y:S01]  /*3450*/  IMAD.WIDE.U32 R78, R225, 0x10000, RZ ;  /* 0x00010000e14e7825 */ /* 0x000fe200078e00ff */
[----:B------:R-:W-:Y:S02]  /*3460*/  FSEL R86, R132, RZ, P5 ;  /* 0x000000ff84567208 */ /* 0x000fe40002800000 */
[----:B------:R-:W-:Y:S01]  /*3470*/  LOP3.LUT R91, R83, R236, R229, 0xfe, !PT ;  /* 0x000000ec535b7212 */ /* 0x000fe200078efee5 */
[----:B------:R2:W-:Y:S01]  /*3480*/  STG.E.64 desc[UR4][R84.64], R76 ;  /* 0x0000004c54007986 */ /* 0x0005e2000c101b04 */
[----:B------:R-:W-:Y:S01]  /*3490*/  @P3 LOP3.LUT P5, RZ, R211, 0xff000000, RZ, 0xc0, !PT ;  /* 0xff000000d3ff3812 */ /* 0x000fe200078ac0ff */
[----:B------:R-:W3:Y:S01]  /*34a0*/  F2F.F16.F32 R237, R237 ;  /* 0x000000ed00ed7304 */ /* 0x000ee20000200800 */
[----:B------:R-:W-:Y:S01]  /*34b0*/  IMAD.SHL.U32 R221, R220, 0x8, RZ ;  /* 0x00000008dcdd7824 */ /* 0x000fe200078e00ff */
[----:B------:R-:W-:-:S02]  /*34c0*/  SHF.R.U32.HI R220, RZ, 0x1d, R220 ;  /* 0x0000001dffdc7819 */ /* 0x000fc400000116dc */
[----:B------:R-:W-:Y:S02]  /*34d0*/  @P3 FSEL R164, R164, RZ, P5 ;  /* 0x000000ffa4a43208 */ /* 0x000fe40002800000 */
[----:B0-----:R-:W-:Y:S02]  /*34e0*/  IADD3 R92, P5, R221, UR20, RZ ;  /* 0x00000014dd5c7c10 */ /* 0x001fe4000ffbe0ff */
[----:B------:R0:W4:Y:S02]  /*34f0*/  F2F.F16.F32 R219, R90 ;  /* 0x0000005a00db7304 */ /* 0x0001240000200800 */
[----:B------:R-:W-:Y:S02]  /*3500*/  IADD3.X R93, R220, UR21, RZ, P5, !PT ;  /* 0x00000015dc5d7c10 */ /* 0x000fe4000affe4ff */
[----:B------:R-:W-:-:S04]  /*3510*/  @P3 LOP3.LUT P5, RZ, R212, 0xff00, RZ, 0xc0, !PT ;  /* 0x0000ff00d4ff3812 */ /* 0x000fc800078ac0ff */
[----:B------:R2:W4:Y:S01]  /*3520*/  F2F.F16.F32 R227, R89 ;  /* 0x0000005900e37304 */ /* 0x0005220000200800 */
[----:B0-----:R-:W-:Y:S01]  /*3530*/  LOP3.LUT R90, R82, R223, RZ, 0xfc, !PT ;  /* 0x000000df525a7212 */ /* 0x001fe200078efcff */
[----:B------:R-:W-:-:S04]  /*3540*/  IMAD.WIDE.U32 R82, R161, 0x10000, RZ ;  /* 0x00010000a1527825 */ /* 0x000fc800078e00ff */
[----:B-1----:R-:W-:Y:S01]  /*3550*/  IMAD.U32 R161, R218, 0x10000, RZ ;  /* 0x00010000daa17824 */ /* 0x002fe200078e00ff */
[----:B---3--:R-:W-:Y:S01]  /*3560*/  LOP3.LUT R87, R83, R162, R237, 0xfe, !PT ;  /* 0x000000a253577212 */ /* 0x008fe200078efeed */
[----:B------:R4:W0:Y:S01]  /*3570*/  F2F.F16.F32 R229, R86 ;  /* 0x0000005600e57304 */ /* 0x0008220000200800 */
[----:B--2---:R-:W-:Y:S02]  /*3580*/  LOP3.LUT R89, R79, R88, R165, 0xfe, !PT ;  /* 0x000000584f597212 */ /* 0x004fe400078efea5 */
[----:B------:R-:W-:Y:S01]  /*3590*/  LOP3.LUT R88, R78, R163, RZ, 0xfc, !PT ;  /* 0x000000a34e587212 */ /* 0x000fe200078efcff */
[----:B------:R-:W-:Y:S01]  /*35a0*/  IMAD.WIDE.U32 R78, R226, 0x10000, RZ ;  /* 0x00010000e24e7825 */ /* 0x000fe200078e00ff */
[----:B----4-:R-:W-:-:S04]  /*35b0*/  LOP3.LUT R86, R82, R219, RZ, 0xfc, !PT ;  /* 0x000000db52567212 */ /* 0x010fc800078efcff */
[----:B------:R-:W-:Y:S02]  /*35c0*/  LOP3.LUT R83, R79, R161, R227, 0xfe, !PT ;  /* 0x000000a14f537212 */ /* 0x000fe400078efee3 */
[----:B0-----:R-:W-:Y:S01]  /*35d0*/  LOP3.LUT R82, R78, R229, RZ, 0xfc, !PT ;  /* 0x000000e54e527212 */ /* 0x001fe200078efcff */
[----:B------:R-:W-:Y:S06]  /*35e0*/  @!P3 BRA `(.L_x_2596) ;  /* 0x000000000020b947 */ /* 0x000fec0003800000 */
        /* <DEDUP_REMOVED lines=8> */
.L_x_2596:
[----:B0-----:R-:W-:Y:S02]  /*3670*/  SEL R77, R152, R73, P0 ;  /* 0x00000049984d7207 */ /* 0x001fe40000000000 */
[----:B------:R-:W-:Y:S02]  /*3680*/  SEL R78, R155, R74, P0 ;  /* 0x0000004a9b4e7207 */ /* 0x000fe40000000000 */
[----:B------:R-:W-:Y:S02]  /*3690*/  SEL R79, R158, R75, P0 ;  /* 0x0000004b9e4f7207 */ /* 0x000fe40000000000 */
[----:B------:R-:W-:Y:S02]  /*36a0*/  SEL R76, R157, R72, P0 ;  /* 0x000000489d4c7207 */ /* 0x000fe40000000000 */
[----:B------:R-:W-:Y:S02]  /*36b0*/  @P3 FSEL R160, R160, RZ, P5 ;  /* 0x000000ffa0a03208 */ /* 0x000fe40002800000 */
[----:B------:R-:W-:Y:S01]  /*36c0*/  @P3 LOP3.LUT P5, RZ, R212, 0xff0000, RZ, 0xc0, !PT ;  /* 0x00ff0000d4ff3812 */ /* 0x000fe200078ac0ff */
[----:B------:R0:W-:Y:S01]  /*36d0*/  @P1 STG.E.128 desc[UR4][R80.64], R76 ;  /* 0x0000004c50001986 */ /* 0x0001e2000c101d04 */
[----:B------:R-:W-:-:S02]  /*36e0*/  @P3 F2FP.F16.F32.PACK_AB R149, RZ, R149 ;  /* 0x00000095ff95323e */ /* 0x000fc400000000ff */
[----:B------:R-:W-:Y:S01]  /*36f0*/  @P3 FSEL R154, R154, RZ, P5 ;  /* 0x000000ff9a9a3208 */ /* 0x000fe20002800000 */
[----:B------:R0:W-:Y:S01]  /*3700*/  STG.E.64 desc[UR4][R92.64], R90 ;  /* 0x0000005a5c007986 */ /* 0x0001e2000c101b04 */
[C---:B------:R-:W-:Y:S02]  /*3710*/  @P1 LEA R84, P5, R217.reuse, UR18, 0x4 ;  /* 0x00000012d9541c11 */ /* 0x040fe4000f8a20ff */
[----:B------:R-:W-:Y:S02]  /*3720*/  @P3 F2FP.F16.F32.PACK_AB R151, RZ, R151 ;  /* 0x00000097ff97323e */ /* 0x000fe400000000ff */
[----:B------:R-:W-:Y:S02]  /*3730*/  @P1 LEA.HI.X R85, R217, UR19, RZ, 0x4, P5 ;  /* 0x00000013d9551c11 */ /* 0x000fe4000a8f24ff */
[----:B------:R-:W-:Y:S02]  /*3740*/  @P3 LOP3.LUT P5, RZ, R212, 0xff, RZ, 0xc0, !PT ;  /* 0x000000ffd4ff3812 */ /* 0x000fe400078ac0ff */
[----:B------:R-:W-:-:S02]  /*3750*/  @P3 F2FP.F16.F32.PACK_AB R150, RZ, R150 ;  /* 0x00000096ff96323e */ /* 0x000fc400000000ff */
[----:B------:R-:W-:Y:S02]  /*3760*/  @P3 F2FP.F16.F32.PACK_AB R164, RZ, R164 ;  /* 0x000000a4ffa4323e */ /* 0x000fe400000000ff */
        /* <DEDUP_REMOVED lines=16> */
.L_x_2597:
        /* <DEDUP_REMOVED lines=10> */
[----:B------:R-:W-:Y:S02]  /*3910*/  @P3 F2FP.F16.F32.PACK_AB R160, RZ, R160 ;  /* 0x000000a0ffa0323e */ /* 0x000fe400000000ff */
[----:B------:R-:W-:Y:S01]  /*3920*/  @P3 FSEL R142, R142, RZ, P5 ;  /* 0x000000ff8e8e3208 */ /* 0x000fe20002800000 */
[----:B------:R1:W-:Y:S01]  /*3930*/  STG.E.64 desc[UR4][R80.64], R88 ;  /* 0x0000005850007986 */ /* 0x0003e2000c101b04 */
[----:B------:R-:W-:-:S02]  /*3940*/  @P3 LOP3.LUT P5, RZ, R213, 0xff0000, RZ, 0xc0, !PT ;  /* 0x00ff0000d5ff3812 */ /* 0x000fc400078ac0ff */
[----:B------:R-:W-:Y:S02]  /*3950*/  @P3 F2FP.F16.F32.PACK_AB R154, RZ, R154 ;  /* 0x0000009aff9a323e */ /* 0x000fe400000000ff */
[----:B------:R-:W-:Y:S02]  /*3960*/  @P3 FSEL R144, R144, RZ, P5 ;  /* 0x000000ff90903208 */ /* 0x000fe40002800000 */
[C---:B------:R-:W-:Y:S02]  /*3970*/  @P1 LEA R90, P5, R208.reuse, UR18, 0x4 ;  /* 0x00000012d05a1c11 */ /* 0x040fe4000f8a20ff */
[----:B------:R-:W-:Y:S02]  /*3980*/  @P3 F2FP.F16.F32.PACK_AB R153, RZ, R153 ;  /* 0x00000099ff99323e */ /* 0x000fe400000000ff */
[----:B------:R-:W-:Y:S02]  /*3990*/  @P3 F2FP.F16.F32.PACK_AB R147, RZ, R147 ;  /* 0x00000093ff93323e */ /* 0x000fe400000000ff */
        /* <DEDUP_REMOVED lines=19> */
.L_x_2598:
        /* <DEDUP_REMOVED lines=14> */
[----:B------:R-:W-:-:S02]  /*3bb0*/  @P3 F2FP.F16.F32.PACK_AB R142, RZ, R142 ;  /* 0x0000008eff8e323e */ /* 0x000fc400000000ff */
[----:B------:R-:W-:Y:S02]  /*3bc0*/  @P3 F2FP.F16.F32.PACK_AB R144, RZ, R144 ;  /* 0x00000090ff90323e */ /* 0x000fe400000000ff */
[----:B------:R-:W-:Y:S02]  /*3bd0*/  @P3 F2FP.F16.F32.PACK_AB R134, RZ, R134 ;  /* 0x00000086ff86323e */ /* 0x000fe400000000ff */
[----:B------:R-:W-:Y:S02]  /*3be0*/  @P3 F2FP.F16.F32.PACK_AB R137, RZ, R137 ;  /* 0x00000089ff89323e */ /* 0x000fe400000000ff */
[----:B------:R-:W-:Y:S02]  /*3bf0*/  SHF.R.U32.HI R88, RZ, 0x1d, R209 ;  /* 0x0000001dff587819 */ /* 0x000fe400000116d1 */
[----:B-1----:R-:W-:Y:S02]  /*3c00*/  IADD3 R76, P5, R89, UR20, RZ ;  /* 0x00000014594c7c10 */ /* 0x002fe4000ffbe0ff */
        /* <DEDUP_REMOVED lines=16> */
.L_x_2599:
        /* <DEDUP_REMOVED lines=10> */
[----:B------:R-:W-:Y:S02]  /*3db0*/  @P3 F2FP.F16.F32.PACK_AB R95, RZ, R95 ;  /* 0x0000005fff5f323e */ /* 0x000fe400000000ff */
[----:B------:R-:W-:Y:S02]  /*3dc0*/  @P3 F2FP.F16.F32.PACK_AB R130, RZ, R130 ;  /* 0x00000082ff82323e */ /* 0x000fe400000000ff */
[----:B------:R-:W-:Y:S02]  /*3dd0*/  @P3 F2FP.F16.F32.PACK_AB R132, RZ, R132 ;  /* 0x00000084ff84323e */ /* 0x000fe400000000ff */
[----:B------:R-:W-:-:S02]  /*3de0*/  @P3 F2FP.F16.F32.PACK_AB R131, RZ, R131 ;  /* 0x00000083ff83323e */ /* 0x000fc400000000ff */
        /* <DEDUP_REMOVED lines=13> */
.L_x_2600:
        /* <DEDUP_REMOVED lines=21> */
[----:B-1----:R-:W-:Y:S01]  /*4010*/  MOV R76, R106 ;  /* 0x0000006a004c7202 */ /* 0x002fe20000000f00 */
        /* <DEDUP_REMOVED lines=53> */
.L_x_2594:
        /* <DEDUP_REMOVED lines=35> */
.L_x_2595:
[----:B------:R-:W-:Y:S01]  /*45a0*/  HFMA2.MMA R149, -RZ, RZ, 0, 9.5367431640625e-07 ;  /* 0x00000010ff957435 */ /* 0x000fe200000001ff */
[----:B------:R-:W-:Y:S01]  /*45b0*/  IMAD.MOV.U32 R148, RZ, RZ, R78 ;  /* 0x000000ffff947224 */ /* 0x000fe200078e004e */
[----:B------:R-:W-:Y:S01]  /*45c0*/  MOV R150, 0x1f ;  /* 0x0000001f00967802 */ /* 0x000fe20000000f00 */
[----:B------:R-:W-:-:S08]  /*45d0*/  IMAD.MOV.U32 R145, RZ, RZ, -0x1 ;  /* 0xffffffffff917424 */ /* 0x000fd000078e00ff */
[----:B-----5:R-:W-:Y:S05]  /*45e0*/  WARPSYNC.COLLECTIVE R145, `(.L_x_2602) ;  /* 0x0000000091087348 */ /* 0x020fea0003c00000 */
[----:B------:R0:W1:Y:S02]  /*45f0*/  SHFL.DOWN P5, R146, R148, R149, R150 ;  /* 0x0800009594927389 */ /* 0x00006400000a0096 */
[----:B01---5:R-:W-:Y:S01]  /*4600*/  ENDCOLLECTIVE ;  /* 0x000000000000791b */ /* 0x023fe20003800000 */
.L_x_2602:
[----:B------:R-:W-:Y:S02]  /*4610*/  MOV R148, R80 ;  /* 0x0000005000947202 */ /* 0x000fe40000000f00 */
[----:B------:R-:W-:-:S07]  /*4620*/  MOV R79, R146 ;  /* 0x00000092004f7202 */ /* 0x000fce0000000f00 */
[----:B------:R-:W-:Y:S05]  /*4630*/  WARPSYNC.COLLECTIVE R145, `(.L_x_2603) ;  /* 0x0000000091087348 */ /* 0x000fea0003c00000 */
[----:B------:R0:W1:Y:S02]  /*4640*/  SHFL.DOWN P5, R146, R148, R149, R150 ;  /* 0x0800009594927389 */ /* 0x00006400000a0096 */
[----:B01----:R-:W-:Y:S01]  /*4650*/  ENDCOLLECTIVE ;  /* 0x000000000000791b */ /* 0x003fe20003800000 */
.L_x_2603:
[----:B------:R-:W-:Y:S01]  /*4660*/  FADD.FTZ R79, R78, R79 ;  /* 0x0000004f4e4f7221 */ /* 0x000fe20000010000 */
[----:B------:R-:W-:-:S04]  /*4670*/  HFMA2.MMA R149, -RZ, RZ, 0, 4.76837158203125e-07 ;  /* 0x00000008ff957435 */ /* 0x000fc800000001ff */
[----:B------:R-:W-:Y:S01]  /*4680*/  MOV R148, R79 ;  /* 0x0000004f00947202 */ /* 0x000fe20000000f00 */
[----:B------:R-:W-:-:S07]  /*4690*/  IMAD.MOV.U32 R81, RZ, RZ, R146 ;  /* 0x000000ffff517224 */ /* 0x000fce00078e0092 */
[----:B------:R-:W-:Y:S05]  /*46a0*/  WARPSYNC.COLLECTIVE R145, `(.L_x_2604) ;  /* 0x0000000091087348 */ /* 0x000fea0003c00000 */
[----:B------:R0:W1:Y:S02]  /*46b0*/  SHFL.DOWN P5, R146, R148, R149, R150 ;  /* 0x0800009594927389 */ /* 0x00006400000a0096 */
[----:B01----:R-:W-:Y:S01]  /*46c0*/  ENDCOLLECTIVE ;  /* 0x000000000000791b */ /* 0x003fe20003800000 */
.L_x_2604:
[----:B------:R-:W-:-:S05]  /*46d0*/  FADD.FTZ R81, R80, R81 ;  /* 0x0000005150517221 */ /* 0x000fca0000010000 */
[----:B------:R-:W-:Y:S01]  /*46e0*/  MOV R148, R81 ;  /* 0x0000005100947202 */ /* 0x000fe20000000f00 */
[----:B------:R-:W-:-:S07]  /*46f0*/  IMAD.MOV.U32 R82, RZ, RZ, R146 ;  /* 0x000000ffff527224 */ /* 0x000fce00078e0092 */
[----:B------:R-:W-:Y:S05]  /*4700*/  WARPSYNC.COLLECTIVE R145, `(.L_x_2605) ;  /* 0x0000000091087348 */ /* 0x000fea0003c00000 */
[----:B------:R0:W1:Y:S02]  /*4710*/  SHFL.DOWN P5, R146, R148, R149, R150 ;  /* 0x0800009594927389 */ /* 0x00006400000a0096 */
[----:B01----:R-:W-:Y:S01]  /*4720*/  ENDCOLLECTIVE ;  /* 0x000000000000791b */ /* 0x003fe20003800000 */
.L_x_2605:
[----:B------:R-:W-:Y:S01]  /*4730*/  FADD.FTZ R82, R79, R82 ;  /* 0x000000524f527221 */ /* 0x000fe20000010000 */
[----:B------:R-:W-:-:S03]  /*4740*/  HFMA2.MMA R149, -RZ, RZ, 0, 2.384185791015625e-07 ;  /* 0x00000004ff957435 */ /* 0x000fc600000001ff */
[----:B------:R-:W-:Y:S01]  /*4750*/  IMAD.MOV.U32 R148, RZ, RZ, R82 ;  /* 0x000000ffff947224 */ /* 0x000fe200078e0052 */
[----:B------:R-:W-:-:S07]  /*4760*/  MOV R84, R146 ;  /* 0x0000009200547202 */ /* 0x000fce0000000f00 */
[----:B------:R-:W-:Y:S05]  /*4770*/  WARPSYNC.COLLECTIVE R145, `(.L_x_2606) ;  /* 0x0000000091087348 */ /* 0x000fea0003c00000 */
[----:B------:R0:W1:Y:S02]  /*4780*/  SHFL.DOWN P5, R146, R148, R149, R150 ;  /* 0x0800009594927389 */ /* 0x00006400000a0096 */
[----:B01----:R-:W-:Y:S01]  /*4790*/  ENDCOLLECTIVE ;  /* 0x000000000000791b */ /* 0x003fe20003800000 */
.L_x_2606:
[----:B------:R-:W-:-:S04]  /*47a0*/  FADD.FTZ R84, R81, R84 ;  /* 0x0000005451547221 */ /* 0x000fc80000010000 */
[----:B------:R-:W-:Y:S01]  /*47b0*/  IMAD.MOV.U32 R148, RZ, RZ, R84 ;  /* 0x000000ffff947224 */ /* 0x000fe200078e0054 */
[----:B------:R-:W-:-:S07]  /*47c0*/  MOV R83, R146 ;  /* 0x0000009200537202 */ /* 0x000fce0000000f00 */
[----:B------:R-:W-:Y:S05]  /*47d0*/  WARPSYNC.COLLECTIVE R145, `(.L_x_2607) ;  /* 0x0000000091087348 */ /* 0x000fea0003c00000 */
[----:B------:R0:W1:Y:S02]  /*47e0*/  SHFL.DOWN P5, R146, R148, R149, R150 ;  /* 0x0800009594927389 */ /* 0x00006400000a0096 */
[----:B01----:R-:W-:Y:S01]  /*47f0*/  ENDCOLLECTIVE ;  /* 0x000000000000791b */ /* 0x003fe20003800000 */
.L_x_2607:
[----:B------:R-:W-:-:S05]  /*4800*/  FADD.FTZ R83, R82, R83 ;  /* 0x0000005352537221 */ /* 0x000fca0000010000 */
[----:B------:R-:W-:Y:S01]  /*4810*/  MOV R148, R83 ;  /* 0x0000005300947202 */ /* 0x000fe20000000f00 */
[----:B------:R-:W-:Y:S01]  /*4820*/  IMAD.MOV.U32 R149, RZ, RZ, 0x2 ;  /* 0x00000002ff957424 */ /* 0x000fe200078e00ff */
[----:B------:R-:W-:-:S07]  /*4830*/  MOV R85, R146 ;  /* 0x0000009200557202 */ /* 0x000fce0000000f00 */
[----:B------:R-:W-:Y:S05]  /*4840*/  WARPSYNC.COLLECTIVE R145, `(.L_x_2608) ;  /* 0x0000000091087348 */ /* 0x000fea0003c00000 */
[----:B------:R0:W1:Y:S02]  /*4850*/  SHFL.DOWN P5, R146, R148, R149, R150 ;  /* 0x0800009594927389 */ /* 0x00006400000a0096 */
[----:B01----:R-:W-:Y:S01]  /*4860*/  ENDCOLLECTIVE ;  /* 0x000000000000791b */ /* 0x003fe20003800000 */
.L_x_2608:
[----:B------:R-:W-:-:S05]  /*4870*/  FADD.FTZ R85, R84, R85 ;  /* 0x0000005554557221 */ /* 0x000fca0000010000 */
[----:B------:R-:W-:Y:S02]  /*4880*/  MOV R148, R85 ;  /* 0x0000005500947202 */ /* 0x000fe40000000f00 */
[----:B------:R-:W-:-:S07]  /*4890*/  MOV R78, R146 ;  /* 0x00000092004e7202 */ /* 0x000fce0000000f00 */
[----:B------:R-:W-:Y:S05]  /*48a0*/  WARPSYNC.COLLECTIVE R145, `(.L_x_2609) ;  /* 0x0000000091087348 */ /* 0x000fea0003c00000 */
[----:B------:R0:W1:Y:S02]  /*48b0*/  SHFL.DOWN P5, R146, R148, R149, R150 ;  /* 0x0800009594927389 */ /* 0x00006400000a0096 */
[----:B01----:R-:W-:Y:S01]  /*48c0*/  ENDCOLLECTIVE ;  /* 0x000000000000791b */ /* 0x003fe20003800000 */
.L_x_2609:
[----:B------:R-:W-:Y:S01]  /*48d0*/  FADD.FTZ R78, R83, R78 ;  /* 0x0000004e534e7221 */ /* 0x000fe20000010000 */
[----:B------:R-:W-:-:S04]  /*48e0*/  HFMA2.MMA R149, -RZ, RZ, 0, 5.9604644775390625e-08 ;  /* 0x00000001ff957435 */ /* 0x000fc800000001ff */
[----:B------:R-:W-:Y:S01]  /*48f0*/  MOV R148, R78 ;  /* 0x0000004e00947202 */ /* 0x000fe20000000f00 */
[----:B------:R-:W-:-:S07]  /*4900*/  IMAD.MOV.U32 R80, RZ, RZ, R146 ;  /* 0x000000ffff507224 */ /* 0x000fce00078e0092 */
[----:B------:R-:W-:Y:S05]  /*4910*/  WARPSYNC.COLLECTIVE R145, `(.L_x_2610) ;  /* 0x0000000091087348 */ /* 0x000fea0003c00000 */
[----:B------:R0:W1:Y:S02]  /*4920*/  SHFL.DOWN P5, R146, R148, R149, R150 ;  /* 0x0800009594927389 */ /* 0x00006400000a0096 */
[----:B01----:R-:W-:Y:S01]  /*4930*/  ENDCOLLECTIVE ;  /* 0x000000000000791b */ /* 0x003fe20003800000 */
.L_x_2610:
[----:B------:R-:W-:-:S05]  /*4940*/  FADD.FTZ R80, R85, R80 ;  /* 0x0000005055507221 */ /* 0x000fca0000010000 */
[----:B------:R-:W-:Y:S01]  /*4950*/  MOV R148, R80 ;  /* 0x0000005000947202 */ /* 0x000fe20000000f00 */
[----:B------:R-:W-:-:S07]  /*4960*/  IMAD.MOV.U32 R79, RZ, RZ, R146 ;  /* 0x000000ffff4f7224 */ /* 0x000fce00078e0092 */
[----:B------:R-:W-:Y:S05]  /*4970*/  WARPSYNC.COLLECTIVE R145, `(.L_x_2611) ;  /* 0x0000000091087348 */ /* 0x000fea0003c00000 */
[----:B------:R0:W1:Y:S02]  /*4980*/  SHFL.DOWN P5, R146, R148, R149, R150 ;  /* 0x0800009594927389 */ /* 0x00006400000a0096 */
[----:B01----:R-:W-:Y:S01]  /*4990*/  ENDCOLLECTIVE ;  /* 0x000000000000791b */ /* 0x003fe20003800000 */
.L_x_2611:
[----:B------:R-:W-:Y:S01]  /*49a0*/  MOV R81, R146 ;  /* 0x0000009200517202 */ /* 0x000fe20000000f00 */
[----:B------:R-:W-:Y:S06]  /*49b0*/  BRA `(.L_x_2612) ;  /* 0xffffffdc00107947 */ /* 0x000fec000383ffff */
.L_x_2613:
        /* <DEDUP_REMOVED lines=12> */
.L_x_3954:


//--------------------- .text._ZN10layer_norm22ln_bwd_finalize_kernelINS_22Kernel_traits_finalizeILj2560E6__halfS2_fS2_fjLb0ELj1024ELj4ENS_18Kernel_traits_baseILj2560ES2_S2_fS2_fjLj1024EEEEELb0ELb0EEEvNS_9BwdParamsE --------------------------
	.section	.text._ZN10layer_norm22ln_bwd_finalize_kernelINS_22Kernel_traits_finalizeILj2560E6__halfS2_fS2_fjLb0ELj1024ELj4ENS_18Kernel_traits_baseILj2560ES2_S2_fS2_fjLj1024EEEEELb0ELb0EEEvNS_9BwdParamsE,"ax",@progbits
	.align	128
        .global         _ZN10layer_norm22ln_bwd_finalize_kernelINS_22Kernel_traits_finalizeILj2560E6__halfS2_fS2_fjLb0ELj1024ELj4ENS_18Kernel_traits_baseILj2560ES2_S2_fS2_fjLj1024EEEEELb0ELb0EEEvNS_9BwdParamsE
        .type           _ZN10layer_norm22ln_bwd_finalize_kernelINS_22Kernel_traits_finalizeILj2560E6__halfS2_fS2_fjLb0ELj1024ELj4ENS_18Kernel_traits_baseILj2560ES2_S2_fS2_fjLj1024EEEEELb0ELb0EEEvNS_9BwdParamsE,@function
        .size           _ZN10layer_norm22ln_bwd_finalize_kernelINS_22Kernel_traits_finalizeILj2560E6__halfS2_fS2_fjLb0ELj1024ELj4ENS_18Kernel_traits_baseILj2560ES2_S2_fS2_fjLj1024EEEEELb0ELb0EEEvNS_9BwdParamsE,(.L_x_3955 - _ZN10layer_norm22ln_bwd_finalize_kernelINS_22Kernel_traits_finalizeILj2560E6__halfS2_fS2_fjLb0ELj1024ELj4ENS_18Kernel_traits_baseILj2560ES2_S2_fS2_fjLj1024EEEEELb0ELb0EEEvNS_9BwdParamsE)
        .other          _ZN10layer_norm22ln_bwd_finalize_kernelINS_22Kernel_traits_finalizeILj2560E6__halfS2_fS2_fjLb0ELj1024ELj4ENS_18Kernel_traits_baseILj2560ES2_S2_fS2_fjLj1024EEEEELb0ELb0EEEvNS_9BwdParamsE,@"STO_CUDA_ENTRY STV_DEFAULT"
_ZN10layer_norm22ln_bwd_finalize_kernelINS_22Kernel_traits_finalizeILj2560E6__halfS2_fS2_fjLb0ELj1024ELj4ENS_18Kernel_traits_baseILj2560ES2_S2_fS2_fjLj1024EEEEELb0ELb0EEEvNS_9BwdParamsE:
.text._ZN10layer_norm22ln_bwd_finalize_kernelINS_22Kernel_traits_finalizeILj2560E6__halfS2_fS2_fjLb0ELj1024ELj4ENS_18Kernel_traits_baseILj2560ES2_S2_fS2_fjLj1024EEEEELb0ELb0EEEvNS_9BwdParamsE:
        /* <DEDUP_REMOVED lines=25> */
.L_x_2626:
        /* <DEDUP_REMOVED lines=30> */
.L_x_2618:
        /* <DEDUP_REMOVED lines=36> */
.L_x_2617:
[----:B------:R-:W-:Y:S05]  /*05b0*/  BSYNC B1 ;  /* 0x0000000000017941 */ /* 0x000fea0003800000 */
.L_x_2616:
        /* <DEDUP_REMOVED lines=24> */
.L_x_2620:
[----:B------:R-:W-:Y:S05]  /*0740*/  BSYNC B1 ;  /* 0x0000000000017941 */ /* 0x000fea0003800000 */
.L_x_2619:
        /* <DEDUP_REMOVED lines=12> */
.L_x_2621:
[----:B------:R-:W-:Y:S05]  /*0810*/  BSYNC B1 ;  /* 0x0000000000017941 */ /* 0x000fea0003800000 */
.L_x_2615:
[----:B------:R-:W-:Y:S05]  /*0820*/  BSYNC B0 ;  /* 0x0000000000007941 */ /* 0x000fea0003800000 */
.L_x_2614:
        /* <DEDUP_REMOVED lines=29> */
.L_x_2637:
[----:B---3--:R-:W-:Y:S01]  /*0a00*/  FADD.FTZ R9, R18, R9 ;  /* 0x0000000912097221 */ /* 0x008fe20000010000 */
[----:B--2---:R-:W-:-:S04]  /*0a10*/  FADD.FTZ R11, R10, R11 ;  /* 0x0000000b0a0b7221 */ /* 0x004fc80000010000 */
[----:B------:R2:W-:Y:S04]  /*0a20*/  @!P1 STS [R6+0x2000], R9 ;  /* 0x0020000906009388 */ /* 0x0005e80000000800 */
[----:B------:R2:W-:Y:S02]  /*0a30*/  @!P1 STS [R6+0x2080], R11 ;  /* 0x0020800b06009388 */ /* 0x0005e40000000800 */
.L_x_2622:
        /* <DEDUP_REMOVED lines=18> */
.L_x_2625:
[----:B------:R-:W-:Y:S05]  /*0b60*/  BSYNC B0 ;  /* 0x0000000000007941 */ /* 0x000fea0003800000 */
.L_x_2624:
[C---:B------:R-:W-:Y:S01]  /*0b70*/  ISETP.GT.U32.AND P1, PT, R3.reuse, -0xa01, PT ;  /* 0xfffff5ff0300780c */ /* 0x040fe20003f24070 */
[----:B------:R-:W-:Y:S01]  /*0b80*/  VIADD R4, R4, 0x500 ;  /* 0x0000050004047836 */ /* 0x000fe20000000000 */
[----:B------:R-:W-:-:S11]  /*0b90*/  IADD3 R3, R3, 0xa00, RZ ;  /* 0x00000a0003037810 */ /* 0x000fd60007ffe0ff */
[----:B------:R-:W-:Y:S05]  /*0ba0*/  @P1 BRA `(.L_x_2626) ;  /* 0xfffffff400781947 */ /* 0x000fea000383ffff */
[----:B------:R-:W-:Y:S05]  /*0bb0*/  EXIT ;  /* 0x000000000000794d */ /* 0x000fea0003800000 */
.L_x_2623:
[----:B------:R-:W-:Y:S01]  /*0bc0*/  HFMA2.MMA R21, -RZ, RZ, 0, 5.9604644775390625e-08 ;  /* 0x00000001ff157435 */ /* 0x000fe200000001ff */
[----:B0--3--:R-:W-:Y:S01]  /*0bd0*/  MOV R22, R10 ;  /* 0x0000000a00167202 */ /* 0x009fe20000000f00 */
[----:B------:R-:W-:Y:S01]  /*0be0*/  IMAD.MOV.U32 R19, RZ, RZ, -0x1 ;  /* 0xffffffffff137424 */ /* 0x000fe200078e00ff */
[----:B------:R-:W-:-:S08]  /*0bf0*/  MOV R24, 0x1f ;  /* 0x0000001f00187802 */ /* 0x000fd00000000f00 */
[----:B-12---:R-:W-:Y:S05]  /*0c00*/  WARPSYNC.COLLECTIVE R19, `(.L_x_2627) ;  /* 0x0000000013087348 */ /* 0x006fea0003c00000 */
[----:B------:R0:W3:Y:S02]  /*0c10*/  SHFL.BFLY P2, R20, R22, R21, R24 ;  /* 0x0c00001516147389 */ /* 0x0000e40000040018 */
[----:B0123--:R-:W-:Y:S01]  /*0c20*/  ENDCOLLECTIVE ;  /* 0x000000000000791b */ /* 0x00ffe20003800000 */
.L_x_2627:
[----:B------:R-:W-:Y:S01]  /*0c30*/  HFMA2.MMA R21, -RZ, RZ, 0, 1.1920928955078125e-07 ;  /* 0x00000002ff157435 */ /* 0x000fe200000001ff */
[----:B------:R-:W-:-:S05]  /*0c40*/  MOV R11, R20 ;  /* 0x00000014000b7202 */ /* 0x000fca0000000f00 */
[----:B------:R-:W-:-:S05]  /*0c50*/  FADD.FTZ R11, R10, R11 ;  /* 0x0000000b0a0b7221 */ /* 0x000fca0000010000 */
[----:B------:R-:W-:-:S07]  /*0c60*/  MOV R22, R11 ;  /* 0x0000000b00167202 */ /* 0x000fce0000000f00 */
[----:B------:R-:W-:Y:S05]  /*0c70*/  WARPSYNC.COLLECTIVE R19, `(.L_x_2628) ;  /* 0x0000000013087348 */ /* 0x000fea0003c00000 */
[----:B------:R0:W1:Y:S02]  /*0c80*/  SHFL.BFLY P2, R20, R22, R21, R24 ;  /* 0x0c00001516147389 */ /* 0x0000640000040018 */
[----:B01----:R-:W-:Y:S01]  /*0c90*/  ENDCOLLECTIVE ;  /* 0x000000000000791b */ /* 0x003fe20003800000 */
.L_x_2628:
[----:B------:R-:W-:Y:S01]  /*0ca0*/  HFMA2.MMA R21, -RZ, RZ, 0, 2.384185791015625e-07 ;  /* 0x00000004ff157435 */ /* 0x000fe200000001ff */
[----:B------:R-:W-:-:S04]  /*0cb0*/  IMAD.MOV.U32 R14, RZ, RZ, R20 ;  /* 0x000000ffff0e7224 */ /* 0x000fc800078e0014 */
[----:B------:R-:W-:-:S05]  /*0cc0*/  FADD.FTZ R14, R11, R14 ;  /* 0x0000000e0b0e7221 */ /* 0x000fca0000010000 */
[----:B------:R-:W-:-:S07]  /*0cd0*/  MOV R22, R14 ;  /* 0x0000000e00167202 */ /* 0x000fce0000000f00 */
[----:B------:R-:W-:Y:S05]  /*0ce0*/  WARPSYNC.COLLECTIVE R19, `(.L_x_2629) ;  /* 0x0000000013087348 */ /* 0x000fea0003c00000 */
[----:B------:R0:W1:Y:S02]  /*0cf0*/  SHFL.BFLY P2, R20, R22, R21, R24 ;  /* 0x0c00001516147389 */ /* 0x0000640000040018 */
[----:B01----:R-:W-:Y:S01]  /*0d00*/  ENDCOLLECTIVE ;  /* 0x000000000000791b */ /* 0x003fe20003800000 */
.L_x_2629:
[----:B------:R-:W-:Y:S01]  /*0d10*/  HFMA2.MMA R21, -RZ, RZ, 0, 4.76837158203125e-07 ;  /* 0x00000008ff157435 */ /* 0x000fe200000001ff */
[----:B------:R-:W-:-:S05]  /*0d20*/  MOV R13, R20 ;  /* 0x00000014000d7202 */ /* 0x000fca0000000f00 */
[----:B------:R-:W-:-:S04]  /*0d30*/  FADD.FTZ R13, R14, R13 ;  /* 0x0000000d0e0d7221 */ /* 0x000fc80000010000 */
[----:B------:R-:W-:-:S07]  /*0d40*/  IMAD.MOV.U32 R22, RZ, RZ, R13 ;  /* 0x000000ffff167224 */ /* 0x000fce00078e000d */
[----:B------:R-:W-:Y:S05]  /*0d50*/  WARPSYNC.COLLECTIVE R19, `(.L_x_2630) ;  /* 0x0000000013087348 */ /* 0x000fea0003c00000 */
[----:B------:R0:W1:Y:S02]  /*0d60*/  SHFL.BFLY P2, R20, R22, R21, R24 ;  /* 0x0c00001516147389 */ /* 0x0000640000040018 */
[----:B01----:R-:W-:Y:S01]  /*0d70*/  ENDCOLLECTIVE ;  /* 0x000000000000791b */ /* 0x003fe20003800000 */
.L_x_2630:
[----:B------:R-:W-:Y:S01]  /*0d80*/  IMAD.MOV.U32 R21, RZ, RZ, 0x10 ;  /* 0x00000010ff157424 */ /* 0x000fe200078e00ff */
[----:B------:R-:W-:-:S05]  /*0d90*/  MOV R10, R20 ;  /* 0x00000014000a7202 */ /* 0x000fca0000000f00 */
[----:B------:R-:W-:-:S05]  /*0da0*/  FADD.FTZ R10, R13, R10 ;  /* 0x0000000a0d0a7221 */ /* 0x000fca0000010000 */
[----:B------:R-:W-:-:S07]  /*0db0*/  MOV R22, R10 ;  /* 0x0000000a00167202 */ /* 0x000fce0000000f00 */
[----:B------:R-:W-:Y:S05]  /*0dc0*/  WARPSYNC.COLLECTIVE R19, `(.L_x_2631) ;  /* 0x0000000013087348 */ /* 0x000fea0003c00000 */
[----:B------:R0:W1:Y:S02]  /*0dd0*/  SHFL.BFLY P2, R20, R22, R21, R24 ;  /* 0x0c00001516147389 */ /* 0x0000640000040018 */
[----:B01----:R-:W-:Y:S01]  /*0de0*/  ENDCOLLECTIVE ;  /* 0x000000000000791b */ /* 0x003fe20003800000 */
.L_x_2631:
[----:B------:R-:W-:Y:S01]  /*0df0*/  HFMA2.MMA R21, -RZ, RZ, 0, 5.9604644775390625e-08 ;  /* 0x00000001ff157435 */ /* 0x000fe200000001ff */
[----:B------:R-:W-:Y:S02]  /*0e00*/  MOV R22, R9 ;  /* 0x0000000900167202 */ /* 0x000fe40000000f00 */
[----:B------:R-:W-:-:S08]  /*0e10*/  MOV R11, R20 ;  /* 0x00000014000b7202 */ /* 0x000fd00000000f00 */
[----:B------:R-:W-:Y:S05]  /*0e20*/  WARPSYNC.COLLECTIVE R19, `(.L_x_2632) ;  /* 0x0000000013087348 */ /* 0x000fea0003c00000 */
[----:B------:R0:W1:Y:S02]  /*0e30*/  SHFL.BFLY P2, R20, R22, R21, R24 ;  /* 0x0c00001516147389 */ /* 0x0000640000040018 */
[----:B01----:R-:W-:Y:S01]  /*0e40*/  ENDCOLLECTIVE ;  /* 0x000000000000791b */ /* 0x003fe20003800000 */
.L_x_2632:
[----:B------:R-:W-:Y:S01]  /*0e50*/  HFMA2.MMA R21, -RZ, RZ, 0, 1.1920928955078125e-07 ;  /* 0x00000002ff157435 */ /* 0x000fe200000001ff */
[----:B------:R-:W-:-:S04]  /*0e60*/  IMAD.MOV.U32 R14, RZ, RZ, R20 ;  /* 0x000000ffff0e7224 */ /* 0x000fc800078e0014 */
[----:B------:R-:W-:-:S05]  /*0e70*/  FADD.FTZ R15, R9, R14 ;  /* 0x0000000e090f7221 */ /* 0x000fca0000010000 */
[----:B------:R-:W-:-:S07]  /*0e80*/  MOV R22, R15 ;  /* 0x0000000f00167202 */ /* 0x000fce0000000f00 */
[----:B------:R-:W-:Y:S05]  /*0e90*/  WARPSYNC.COLLECTIVE R19, `(.L_x_2633) ;  /* 0x0000000013087348 */ /* 0x000fea0003c00000 */
[----:B------:R0:W1:Y:S02]  /*0ea0*/  SHFL.BFLY P2, R20, R22, R21, R24 ;  /* 0x0c00001516147389 */ /* 0x0000640000040018 */
[----:B01----:R-:W-:Y:S01]  /*0eb0*/  ENDCOLLECTIVE ;  /* 0x000000000000791b */ /* 0x003fe20003800000 */
.L_x_2633:
[----:B------:R-:W-:Y:S01]  /*0ec0*/  HFMA2.MMA R21, -RZ, RZ, 0, 2.384185791015625e-07 ;  /* 0x00000004ff157435 */ /* 0x000fe200000001ff */
[----:B------:R-:W-:-:S05]  /*0ed0*/  MOV R16, R20 ;  /* 0x0000001400107202 */ /* 0x000fca0000000f00 */
[----:B------:R-:W-:-:S04]  /*0ee0*/  FADD.FTZ R16, R15, R16 ;  /* 0x000000100f107221 */ /* 0x000fc80000010000 */
[----:B------:R-:W-:-:S07]  /*0ef0*/  IMAD.MOV.U32 R22, RZ, RZ, R16 ;  /* 0x000000ffff167224 */ /* 0x000fce00078e0010 */
[----:B------:R-:W-:Y:S05]  /*0f00*/  WARPSYNC.COLLECTIVE R19, `(.L_x_2634) ;  /* 0x0000000013087348 */ /* 0x000fea0003c00000 */
[----:B------:R0:W1:Y:S02]  /*0f10*/  SHFL.BFLY P2, R20, R22, R21, R24 ;  /* 0x0c00001516147389 */ /* 0x0000640000040018 */
[----:B01----:R-:W-:Y:S01]  /*0f20*/  ENDCOLLECTIVE ;  /* 0x000000000000791b */ /* 0x003fe20003800000 */
.L_x_2634:
[----:B------:R-:W-:Y:S01]  /*0f30*/  IMAD.MOV.U32 R21, RZ, RZ, 0x8 ;  /* 0x00000008ff157424 */ /* 0x000fe200078e00ff */
[----:B------:R-:W-:-:S05]  /*0f40*/  MOV R17, R20 ;  /* 0x0000001400117202 */ /* 0x000fca0000000f00 */
[----:B------:R-:W-:-:S05]  /*0f50*/  FADD.FTZ R17, R16, R17 ;  /* 0x0000001110117221 */ /* 0x000fca0000010000 */
[----:B------:R-:W-:-:S07]  /*0f60*/  MOV R22, R17 ;  /* 0x0000001100167202 */ /* 0x000fce0000000f00 */
[----:B------:R-:W-:Y:S05]  /*0f70*/  WARPSYNC.COLLECTIVE R19, `(.L_x_2635) ;  /* 0x0000000013087348 */ /* 0x000fea0003c00000 */
[----:B------:R0:W1:Y:S02]  /*0f80*/  SHFL.BFLY P2, R20, R22, R21, R24 ;  /* 0x0c00001516147389 */ /* 0x0000640000040018 */
[----:B01----:R-:W-:Y:S01]  /*0f90*/  ENDCOLLECTIVE ;  /* 0x000000000000791b */ /* 0x003fe20003800000 */
.L_x_2635:
[----:B------:R-:W-:Y:S01]  /*0fa0*/  HFMA2.MMA R21, -RZ, RZ, 0, 9.5367431640625e-07 ;  /* 0x00000010ff157435 */ /* 0x000fe200000001ff */
[----:B------:R-:W-:-:S05]  /*0fb0*/  MOV R18, R20 ;  /* 0x0000001400127202 */ /* 0x000fca0000000f00 */
[----:B------:R-:W-:-:S05]  /*0fc0*/  FADD.FTZ R18, R17, R18 ;  /* 0x0000001211127221 */ /* 0x000fca0000010000 */
[----:B------:R-:W-:-:S07]  /*0fd0*/  MOV R22, R18 ;  /* 0x0000001200167202 */ /* 0x000fce0000000f00 */
[----:B------:R-:W-:Y:S05]  /*0fe0*/  WARPSYNC.COLLECTIVE R19, `(.L_x_2636) ;  /* 0x0000000013087348 */ /* 0x000fea0003c00000 */
[----:B------:R0:W1:Y:S02]  /*0ff0*/  SHFL.BFLY P2, R20, R22, R21, R24 ;  /* 0x0c00001516147389 */ /* 0x0000640000040018 */
[----:B01----:R-:W-:Y:S01]  /*1000*/  ENDCOLLECTIVE ;  /* 0x000000000000791b */ /* 0x003fe20003800000 */
.L_x_2636:
[----:B------:R-:W-:Y:S01]  /*1010*/  MOV R9, R20 ;  /* 0x0000001400097202 */ /* 0x000fe20000000f00 */
[----:B------:R-:W-:Y:S06]  /*1020*/  BRA `(.L_x_2637) ;  /* 0xfffffff800747947 */ /* 0x000fec000383ffff */
.L_x_2638:
        /* <DEDUP_REMOVED lines=13> */
.L_x_3955:


//--------------------- .text._ZN10layer_norm40ln_parallel_residual_bwd_finalize_kernelINS_22Kernel_traits_finalizeILj2560E6__halfS2_fS2_fjLb0ELj1024ELj4ENS_18Kernel_traits_baseILj2560ES2_S2_fS2_fjLj1024EEEEELb0EEEvNS_9BwdParamsE --------------------------
	.section	.text._ZN10layer_norm40ln_parallel_residual_bwd_finalize_kernelINS_22Kernel_traits_finalizeILj2560E6__halfS2_fS2_fjLb0ELj1024ELj4ENS_18Kernel_traits_baseILj2560ES2_S2_fS2_fjLj1024EEEEELb0EEEvNS_9BwdParamsE,"ax",@progbits
	.align	128
        .global         _ZN10layer_norm40ln_parallel_residual_bwd_finalize_kernelINS_22Kernel_traits_finalizeILj2560E6__halfS2_fS2_fjLb0ELj1024ELj4ENS_18Kernel_traits_baseILj2560ES2_S2_fS2_fjLj1024EEEEELb0EEEvNS_9BwdParamsE
        .type           _ZN10layer_norm40ln_parallel_residual_bwd_finalize_kernelINS_22Kernel_traits_finalizeILj2560E6__halfS2_fS2_fjLb0ELj1024ELj4ENS_18Kernel_traits_baseILj2560ES2_S2_fS2_fjLj1024EEEEELb0EEEvNS_9BwdParamsE,@function
        .size           _ZN10layer_norm40ln_parallel_residual_bwd_finalize_kernelINS_22Kernel_traits_finalizeILj2560E6__halfS2_fS2_fjLb0ELj1024ELj4ENS_18Kernel_traits_baseILj2560ES2_S2_fS2_fjLj1024EEEEELb0EEEvNS_9BwdParamsE,(.L_x_3956 - _ZN10layer_norm40ln_parallel_residual_bwd_finalize_kernelINS_22Kernel_traits_finalizeILj2560E6__halfS2_fS2_fjLb0ELj1024ELj4ENS_18Kernel_traits_baseILj2560ES2_S2_fS2_fjLj1024EEEEELb0EEEvNS_9BwdParamsE)
        .other          _ZN10layer_norm40ln_parallel_residual_bwd_finalize_kernelINS_22Kernel_traits_finalizeILj2560E6__halfS2_fS2_fjLb0ELj1024ELj4ENS_18Kernel_traits_baseILj2560ES2_S2_fS2_fjLj1024EEEEELb0EEEvNS_9BwdParamsE,@"STO_CUDA_ENTRY STV_DEFAULT"
_ZN10layer_norm40ln_parallel_residual_bwd_finalize_kernelINS_22Kernel_traits_finalizeILj2560E6__halfS2_fS2_fjLb0ELj1024ELj4ENS_18Kernel_traits_baseILj2560ES2_S2_fS2_fjLj1024EEEEELb0EEEvNS_9BwdParamsE:
.text._ZN10layer_norm40ln_parallel_residual_bwd_finalize_kernelINS_22Kernel_traits_finalizeILj2560E6__halfS2_fS2_fjLb0ELj1024ELj4ENS_18Kernel_traits_baseILj2560ES2_S2_fS2_fjLj1024EEEEELb0EEEvNS_9BwdParamsE:
        /* <DEDUP_REMOVED lines=22> */
.L_x_2651:
        /* <DEDUP_REMOVED lines=42> */
.L_x_2643:
        /* <DEDUP_REMOVED lines=62> */
.L_x_2642:
[----:B------:R-:W-:Y:S05]  /*07e0*/  BSYNC B1 ;  /* 0x0000000000017941 */ /* 0x000fea0003800000 */
.L_x_2641:
        /* <DEDUP_REMOVED lines=38> */
.L_x_2645:
[----:B------:R-:W-:Y:S05]  /*0a50*/  BSYNC B1 ;  /* 0x0000000000017941 */ /* 0x000fea0003800000 */
.L_x_2644:
        /* <DEDUP_REMOVED lines=20> */
.L_x_2646:
[----:B------:R-:W-:Y:S05]  /*0ba0*/  BSYNC B1 ;  /* 0x0000000000017941 */ /* 0x000fea0003800000 */
.L_x_2640:
[----:B------:R-:W-:Y:S05]  /*0bb0*/  BSYNC B0 ;  /* 0x0000000000007941 */ /* 0x000fea0003800000 */
.L_x_2639:
        /* <DEDUP_REMOVED lines=54> */
.L_x_2672:
        /* <DEDUP_REMOVED lines=10> */
.L_x_2647:
        /* <DEDUP_REMOVED lines=28> */
.L_x_2650:
[----:B------:R-:W-:Y:S05]  /*1180*/  BSYNC B0 ;  /* 0x0000000000007941 */ /* 0x000fea0003800000 */
.L_x_2649:
[C---:B------:R-:W-:Y:S02]  /*1190*/  ISETP.GT.U32.AND P1, PT, R4.reuse, -0xa01, PT ;  /* 0xfffff5ff0400780c */ /* 0x040fe40003f24070 */
[----:B------:R-:W-:Y:S02]  /*11a0*/  IADD3 R4, R4, 0xa00, RZ ;  /* 0x00000a0004047810 */ /* 0x000fe40007ffe0ff */
[----:B------:R-:W-:-:S09]  /*11b0*/  IADD3 R5, R5, 0x500, RZ ;  /* 0x0000050005057810 */ /* 0x000fd20007ffe0ff */
[----:B------:R-:W-:Y:S05]  /*11c0*/  @P1 BRA `(.L_x_2651) ;  /* 0xffffffec00e41947 */ /* 0x000fea000383ffff */
[----:B------:R-:W-:Y:S05]  /*11d0*/  EXIT ;  /* 0x000000000000794d */ /* 0x000fea0003800000 */
.L_x_2648:
[----:B------:R-:W-:Y:S01]  /*11e0*/  HFMA2.MMA R14, -RZ, RZ, 0, 5.9604644775390625e-08 ;  /* 0x00000001ff0e7435 */ /* 0x000fe200000001ff */
[----:B----4-:R-:W-:Y:S02]  /*11f0*/  MOV R27, R10 ;  /* 0x0000000a001b7202 */ /* 0x010fe40000000f00 */
[----:B------:R-:W-:Y:S02]  /*1200*/  MOV R13, 0x1f ;  /* 0x0000001f000d7802 */ /* 0x000fe40000000f00 */
[----:B------:R-:W-:-:S07]  /*1210*/  MOV R12, 0xffffffff ;  /* 0xffffffff000c7802 */ /* 0x000fce0000000f00 */
[----:B0123--:R-:W-:Y:S05]  /*1220*/  WARPSYNC.COLLECTIVE R12, `(.L_x_2652) ;  /* 0x000000000c087348 */ /* 0x00ffea0003c00000 */
[----:B------:R4:W0:Y:S02]  /*1230*/  SHFL.BFLY P2, R17, R27, R14, R13 ;  /* 0x0c00000e1b117389 */ /* 0x000824000004000d */
[----:B01234-:R-:W-:Y:S01]  /*1240*/  ENDCOLLECTIVE ;  /* 0x000000000000791b */ /* 0x01ffe20003800000 */
.L_x_2652:
[----:B------:R-:W-:Y:S01]  /*1250*/  HFMA2.MMA R14, -RZ, RZ, 0, 1.1920928955078125e-07 ;  /* 0x00000002ff0e7435 */ /* 0x000fe200000001ff */
[----:B------:R-:W-:-:S05]  /*1260*/  FADD.FTZ R11, R10, R17 ;  /* 0x000000110a0b7221 */ /* 0x000fca0000010000 */
[----:B------:R-:W-:-:S07]  /*1270*/  MOV R27, R11 ;  /* 0x0000000b001b7202 */ /* 0x000fce0000000f00 */
[----:B------:R-:W-:Y:S05]  /*1280*/  WARPSYNC.COLLECTIVE R12, `(.L_x_2653) ;  /* 0x000000000c087348 */ /* 0x000fea0003c00000 */
[----:B------:R0:W1:Y:S02]  /*1290*/  SHFL.BFLY P2, R17, R27, R14, R13 ;  /* 0x0c00000e1b117389 */ /* 0x000064000004000d */
[----:B01----:R-:W-:Y:S01]  /*12a0*/  ENDCOLLECTIVE ;  /* 0x000000000000791b */ /* 0x003fe20003800000 */
.L_x_2653:
[----:B------:R-:W-:Y:S01]  /*12b0*/  HFMA2.MMA R14, -RZ, RZ, 0, 2.384185791015625e-07 ;  /* 0x00000004ff0e7435 */ /* 0x000fe200000001ff */
[----:B------:R-:W-:-:S05]  /*12c0*/  FADD.FTZ R10, R11, R17 ;  /* 0x000000110b0a7221 */ /* 0x000fca0000010000 */
[----:B------:R-:W-:-:S07]  /*12d0*/  MOV R27, R10 ;  /* 0x0000000a001b7202 */ /* 0x000fce0000000f00 */
[----:B------:R-:W-:Y:S05]  /*12e0*/  WARPSYNC.COLLECTIVE R12, `(.L_x_2654) ;  /* 0x000000000c087348 */ /* 0x000fea0003c00000 */
[----:B------:R0:W1:Y:S02]  /*12f0*/  SHFL.BFLY P2, R17, R27, R14, R13 ;  /* 0x0c00000e1b117389 */ /* 0x000064000004000d */
[----:B01----:R-:W-:Y:S01]  /*1300*/  ENDCOLLECTIVE ;  /* 0x000000000000791b */ /* 0x003fe20003800000 */
.L_x_2654:
[----:B------:R-:W-:Y:S01]  /*1310*/  MOV R14, 0x8 ;  /* 0x00000008000e7802 */ /* 0x000fe20000000f00 */
[----:B------:R-:W-:-:S04]  /*1320*/  FADD.FTZ R19, R10, R17 ;  /* 0x000000110a137221 */ /* 0x000fc80000010000 */
[----:B------:R-:W-:-:S07]  /*1330*/  IMAD.MOV.U32 R27, RZ, RZ, R19 ;  /* 0x000000ffff1b7224 */ /* 0x000fce00078e0013 */
[----:B------:R-:W-:Y:S05]  /*1340*/  WARPSYNC.COLLECTIVE R12, `(.L_x_2655) ;  /* 0x000000000c087348 */ /* 0x000fea0003c00000 */
[----:B------:R0:W1:Y:S02]  /*1350*/  SHFL.BFLY P2, R17, R27, R14, R13 ;  /* 0x0c00000e1b117389 */ /* 0x000064000004000d */
[----:B01----:R-:W-:Y:S01]  /*1360*/  ENDCOLLECTIVE ;  /* 0x000000000000791b */ /* 0x003fe20003800000 */
.L_x_2655:
[----:B------:R-:W-:Y:S01]  /*1370*/  HFMA2.MMA R14, -RZ, RZ, 0, 9.5367431640625e-07 ;  /* 0x00000010ff0e7435 */ /* 0x000fe200000001ff */
[----:B------:R-:W-:-:S05]  /*1380*/  FADD.FTZ R11, R19, R17 ;  /* 0x00000011130b7221 */ /* 0x000fca0000010000 */
[----:B------:R-:W-:-:S07]  /*1390*/  MOV R27, R11 ;  /* 0x0000000b001b7202 */ /* 0x000fce0000000f00 */
[----:B------:R-:W-:Y:S05]  /*13a0*/  WARPSYNC.COLLECTIVE R12, `(.L_x_2656) ;  /* 0x000000000c087348 */ /* 0x000fea0003c00000 */
[----:B------:R0:W1:Y:S02]  /*13b0*/  SHFL.BFLY P2, R17, R27, R14, R13 ;  /* 0x0c00000e1b117389 */ /* 0x000064000004000d */
[----:B01----:R-:W-:Y:S01]  /*13c0*/  ENDCOLLECTIVE ;  /* 0x000000000000791b */ /* 0x003fe20003800000 */
.L_x_2656:
[----:B------:R-:W-:Y:S01]  /*13d0*/  HFMA2.MMA R14, -RZ, RZ, 0, 5.9604644775390625e-08 ;  /* 0x00000001ff0e7435 */ /* 0x000fe200000001ff */
[----:B------:R-:W-:Y:S02]  /*13e0*/  MOV R27, R15 ;  /* 0x0000000f001b7202 */ /* 0x000fe40000000f00 */
[----:B------:R-:W-:-:S08]  /*13f0*/  MOV R10, R17 ;  /* 0x00000011000a7202 */ /* 0x000fd00000000f00 */
[----:B------:R-:W-:Y:S05]  /*1400*/  WARPSYNC.COLLECTIVE R12, `(.L_x_2657) ;  /* 0x000000000c087348 */ /* 0x000fea0003c00000 */
[----:B------:R0:W1:Y:S02]  /*1410*/  SHFL.BFLY P2, R17, R27, R14, R13 ;  /* 0x0c00000e1b117389 */ /* 0x000064000004000d */
[----:B01----:R-:W-:Y:S01]  /*1420*/  ENDCOLLECTIVE ;  /* 0x000000000000791b */ /* 0x003fe20003800000 */
.L_x_2657:
[----:B------:R-:W-:Y:S01]  /*1430*/  HFMA2.MMA R14, -RZ, RZ, 0, 1.1920928955078125e-07 ;  /* 0x00000002ff0e7435 */ /* 0x000fe200000001ff */
[----:B------:R-:W-:-:S05]  /*1440*/  MOV R16, R17 ;  /* 0x0000001100107202 */ /* 0x000fca0000000f00 */
[----:B------:R-:W-:-:S05]  /*1450*/  FADD.FTZ R16, R15, R16 ;  /* 0x000000100f107221 */ /* 0x000fca0000010000 */
[----:B------:R-:W-:-:S07]  /*1460*/  MOV R27, R16 ;  /* 0x00000010001b7202 */ /* 0x000fce0000000f00 */
[----:B------:R-:W-:Y:S05]  /*1470*/  WARPSYNC.COLLECTIVE R12, `(.L_x_2658) ;  /* 0x000000000c087348 */ /* 0x000fea0003c00000 */
[----:B------:R0:W1:Y:S02]  /*1480*/  SHFL.BFLY P2, R17, R27, R14, R13 ;  /* 0x0c00000e1b117389 */ /* 0x000064000004000d */
[----:B01----:R-:W-:Y:S01]  /*1490*/  ENDCOLLECTIVE ;  /* 0x000000000000791b */ /* 0x003fe20003800000 */
.L_x_2658:
[----:B------:R-:W-:Y:S01]  /*14a0*/  HFMA2.MMA R14, -RZ, RZ, 0, 2.384185791015625e-07 ;  /* 0x00000004ff0e7435 */ /* 0x000fe200000001ff */
[----:B------:R-:W-:-:S05]  /*14b0*/  MOV R19, R17 ;  /* 0x0000001100137202 */ /* 0x000fca0000000f00 */
[----:B------:R-:W-:-:S05]  /*14c0*/  FADD.FTZ R15, R16, R19 ;  /* 0x00000013100f7221 */ /* 0x000fca0000010000 */
[----:B------:R-:W-:-:S07]  /*14d0*/  MOV R27, R15 ;  /* 0x0000000f001b7202 */ /* 0x000fce0000000f00 */
[----:B------:R-:W-:Y:S05]  /*14e0*/  WARPSYNC.COLLECTIVE R12, `(.L_x_2659) ;  /* 0x000000000c087348 */ /* 0x000fea0003c00000 */
[----:B------:R0:W1:Y:S02]  /*14f0*/  SHFL.BFLY P2, R17, R27, R14, R13 ;  /* 0x0c00000e1b117389 */ /* 0x000064000004000d */
[----:B01----:R-:W-:Y:S01]  /*1500*/  ENDCOLLECTIVE ;  /* 0x000000000000791b */ /* 0x003fe20003800000 */
.L_x_2659:
[----:B------:R-:W-:Y:S01]  /*1510*/  HFMA2.MMA R14, -RZ, RZ, 0, 4.76837158203125e-07 ;  /* 0x00000008ff0e7435 */ /* 0x000fe200000001ff */
[----:B------:R-:W-:-:S05]  /*1520*/  MOV R18, R17 ;  /* 0x0000001100127202 */ /* 0x000fca0000000f00 */
[----:B------:R-:W-:-:S05]  /*1530*/  FADD.FTZ R20, R15, R18 ;  /* 0x000000120f147221 */ /* 0x000fca0000010000 */
[----:B------:R-:W-:-:S07]  /*1540*/  MOV R27, R20 ;  /* 0x00000014001b7202 */ /* 0x000fce0000000f00 */
[----:B------:R-:W-:Y:S05]  /*1550*/  WARPSYNC.COLLECTIVE R12, `(.L_x_2660) ;  /* 0x000000000c087348 */ /* 0x000fea0003c00000 */
[----:B------:R0:W1:Y:S02]  /*1560*/  SHFL.BFLY P2, R17, R27, R14, R13 ;  /* 0x0c00000e1b117389 */ /* 0x000064000004000d */
[----:B01----:R-:W-:Y:S01]  /*1570*/  ENDCOLLECTIVE ;  /* 0x000000000000791b */ /* 0x003fe20003800000 */
.L_x_2660:
[----:B------:R-:W-:Y:S01]  /*1580*/  HFMA2.MMA R14, -RZ, RZ, 0, 9.5367431640625e-07 ;  /* 0x00000010ff0e7435 */ /* 0x000fe200000001ff */
[----:B------:R-:W-:-:S04]  /*1590*/  IMAD.MOV.U32 R21, RZ, RZ, R17 ;  /* 0x000000ffff157224 */ /* 0x000fc800078e0011 */
[----:B------:R-:W-:-:S05]  /*15a0*/  FADD.FTZ R16, R20, R21 ;  /* 0x0000001514107221 */ /* 0x000fca0000010000 */
[----:B------:R-:W-:-:S07]  /*15b0*/  MOV R27, R16 ;  /* 0x00000010001b7202 */ /* 0x000fce0000000f00 */
[----:B------:R-:W-:Y:S05]  /*15c0*/  WARPSYNC.COLLECTIVE R12, `(.L_x_2661) ;  /* 0x000000000c087348 */ /* 0x000fea0003c00000 */
[----:B------:R0:W1:Y:S02]  /*15d0*/  SHFL.BFLY P2, R17, R27, R14, R13 ;  /* 0x0c00000e1b117389 */ /* 0x000064000004000d */
[----:B01----:R-:W-:Y:S01]  /*15e0*/  ENDCOLLECTIVE ;  /* 0x000000000000791b */ /* 0x003fe20003800000 */
.L_x_2661:
[----:B------:R-:W-:Y:S01]  /*15f0*/  HFMA2.MMA R14, -RZ, RZ, 0, 5.9604644775390625e-08 ;  /* 0x00000001ff0e7435 */ /* 0x000fe200000001ff */
[----:B------:R-:W-:Y:S02]  /*1600*/  MOV R27, R9 ;  /* 0x00000009001b7202 */ /* 0x000fe40000000f00 */
[----:B------:R-:W-:-:S08]  /*1610*/  MOV R15, R17 ;  /* 0x00000011000f7202 */ /* 0x000fd00000000f00 */
[----:B------:R-:W-:Y:S05]  /*1620*/  WARPSYNC.COLLECTIVE R12, `(.L_x_2662) ;  /* 0x000000000c087348 */ /* 0x000fea0003c00000 */
[----:B------:R0:W1:Y:S02]  /*1630*/  SHFL.BFLY P2, R17, R27, R14, R13 ;  /* 0x0c00000e1b117389 */ /* 0x000064000004000d */
[----:B01----:R-:W-:Y:S01]  /*1640*/  ENDCOLLECTIVE ;  /* 0x000000000000791b */ /* 0x003fe20003800000 */
.L_x_2662:
[----:B------:R-:W-:Y:S01]  /*1650*/  HFMA2.MMA R14, -RZ, RZ, 0, 1.1920928955078125e-07 ;  /* 0x00000002ff0e7435 */ /* 0x000fe200000001ff */
[----:B------:R-:W-:-:S05]  /*1660*/  MOV R18, R17 ;  /* 0x0000001100127202 */ /* 0x000fca0000000f00 */
[----:B------:R-:W-:-:S05]  /*1670*/  FADD.FTZ R20, R9, R18 ;  /* 0x0000001209147221 */ /* 0x000fca0000010000 */
[----:B------:R-:W-:-:S07]  /*1680*/  MOV R27, R20 ;  /* 0x00000014001b7202 */ /* 0x000fce0000000f00 */
[----:B------:R-:W-:Y:S05]  /*1690*/  WARPSYNC.COLLECTIVE R12, `(.L_x_2663) ;  /* 0x000000000c087348 */ /* 0x000fea0003c00000 */
[----:B------:R0:W1:Y:S02]  /*16a0*/  SHFL.BFLY P2, R17, R27, R14, R13 ;  /* 0x0c00000e1b117389 */ /* 0x000064000004000d */
[----:B01----:R-:W-:Y:S01]  /*16b0*/  ENDCOLLECTIVE ;  /* 0x000000000000791b */ /* 0x003fe20003800000 */
.L_x_2663:
[----:B------:R-:W-:Y:S01]  /*16c0*/  HFMA2.MMA R14, -RZ, RZ, 0, 2.384185791015625e-07 ;  /* 0x00000004ff0e7435 */ /* 0x000fe200000001ff */
[----:B------:R-:W-:-:S05]  /*16d0*/  MOV R21, R17 ;  /* 0x0000001100157202 */ /* 0x000fca0000000f00 */
[----:B------:R-:W-:-:S05]  /*16e0*/  FADD.FTZ R9, R20, R21 ;  /* 0x0000001514097221 */ /* 0x000fca0000010000 */
[----:B------:R-:W-:-:S07]  /*16f0*/  MOV R27, R9 ;  /* 0x00000009001b7202 */ /* 0x000fce0000000f00 */
[----:B------:R-:W-:Y:S05]  /*1700*/  WARPSYNC.COLLECTIVE R12, `(.L_x_2664) ;  /* 0x000000000c087348 */ /* 0x000fea0003c00000 */
[----:B------:R0:W1:Y:S02]  /*1710*/  SHFL.BFLY P2, R17, R27, R14, R13 ;  /* 0x0c00000e1b117389 */ /* 0x000064000004000d */
[----:B01----:R-:W-:Y:S01]  /*1720*/  ENDCOLLECTIVE ;  /* 0x000000000000791b */ /* 0x003fe20003800000 */
.L_x_2664:
[----:B------:R-:W-:Y:S01]  /*1730*/  HFMA2.MMA R14, -RZ, RZ, 0, 4.76837158203125e-07 ;  /* 0x00000008ff0e7435 */ /* 0x000fe200000001ff */
[----:B------:R-:W-:-:S05]  /*1740*/  MOV R22, R17 ;  /* 0x0000001100167202 */ /* 0x000fca0000000f00 */
[----:B------:R-:W-:-:S05]  /*1750*/  FADD.FTZ R22, R9, R22 ;  /* 0x0000001609167221 */ /* 0x000fca0000010000 */
[----:B------:R-:W-:-:S07]  /*1760*/  MOV R27, R22 ;  /* 0x00000016001b7202 */ /* 0x000fce0000000f00 */
[----:B------:R-:W-:Y:S05]  /*1770*/  WARPSYNC.COLLECTIVE R12, `(.L_x_2665) ;  /* 0x000000000c087348 */ /* 0x000fea0003c00000 */
[----:B------:R0:W1:Y:S02]  /*1780*/  SHFL.BFLY P2, R17, R27, R14, R13 ;  /* 0x0c00000e1b117389 */ /* 0x000064000004000d */
[----:B01----:R-:W-:Y:S01]  /*1790*/  ENDCOLLECTIVE ;  /* 0x000000000000791b */ /* 0x003fe20003800000 */
.L_x_2665:
[----:B------:R-:W-:Y:S01]  /*17a0*/  HFMA2.MMA R14, -RZ, RZ, 0, 9.5367431640625e-07 ;  /* 0x00000010ff0e7435 */ /* 0x000fe200000001ff */
[----:B------:R-:W-:-:S05]  /*17b0*/  MOV R23, R17 ;  /* 0x0000001100177202 */ /* 0x000fca0000000f00 */
[----:B------:R-:W-:-:S04]  /*17c0*/  FADD.FTZ R18, R22, R23 ;  /* 0x0000001716127221 */ /* 0x000fc80000010000 */
[----:B------:R-:W-:-:S07]  /*17d0*/  IMAD.MOV.U32 R27, RZ, RZ, R18 ;  /* 0x000000ffff1b7224 */ /* 0x000fce00078e0012 */
[----:B------:R-:W-:Y:S05]  /*17e0*/  WARPSYNC.COLLECTIVE R12, `(.L_x_2666) ;  /* 0x000000000c087348 */ /* 0x000fea0003c00000 */
[----:B------:R0:W1:Y:S02]  /*17f0*/  SHFL.BFLY P2, R17, R27, R14, R13 ;  /* 0x0c00000e1b117389 */ /* 0x000064000004000d */
[----:B01----:R-:W-:Y:S01]  /*1800*/  ENDCOLLECTIVE ;  /* 0x000000000000791b */ /* 0x003fe20003800000 */
.L_x_2666:
[----:B------:R-:W-:Y:S01]  /*1810*/  HFMA2.MMA R14, -RZ, RZ, 0, 5.9604644775390625e-08 ;  /* 0x00000001ff0e7435 */ /* 0x000fe200000001ff */
[----:B------:R-:W-:Y:S02]  /*1820*/  MOV R27, R8 ;  /* 0x00000008001b7202 */ /* 0x000fe40000000f00 */
[----:B------:R-:W-:-:S08]  /*1830*/  MOV R9, R17 ;  /* 0x0000001100097202 */ /* 0x000fd00000000f00 */
[----:B------:R-:W-:Y:S05]  /*1840*/  WARPSYNC.COLLECTIVE R12, `(.L_x_2667) ;  /* 0x000000000c087348 */ /* 0x000fea0003c00000 */
[----:B------:R0:W1:Y:S02]  /*1850*/  SHFL.BFLY P2, R17, R27, R14, R13 ;  /* 0x0c00000e1b117389 */ /* 0x000064000004000d */
[----:B01----:R-:W-:Y:S01]  /*1860*/  ENDCOLLECTIVE ;  /* 0x000000000000791b */ /* 0x003fe20003800000 */
.L_x_2667:
[----:B------:R-:W-:Y:S01]  /*1870*/  HFMA2.MMA R14, -RZ, RZ, 0, 1.1920928955078125e-07 ;  /* 0x00000002ff0e7435 */ /* 0x000fe200000001ff */
[----:B------:R-:W-:-:S05]  /*1880*/  MOV R19, R17 ;  /* 0x0000001100137202 */ /* 0x000fca0000000f00 */
[----:B------:R-:W-:-:S05]  /*1890*/  FADD.FTZ R23, R8, R19 ;  /* 0x0000001308177221 */ /* 0x000fca0000010000 */
[----:B------:R-:W-:-:S07]  /*18a0*/  MOV R27, R23 ;  /* 0x00000017001b7202 */ /* 0x000fce0000000f00 */
[----:B------:R-:W-:Y:S05]  /*18b0*/  WARPSYNC.COLLECTIVE R12, `(.L_x_2668) ;  /* 0x000000000c087348 */ /* 0x000fea0003c00000 */
[----:B------:R0:W1:Y:S02]  /*18c0*/  SHFL.BFLY P2, R17, R27, R14, R13 ;  /* 0x0c00000e1b117389 */ /* 0x000064000004000d */
[----:B01----:R-:W-:Y:S01]  /*18d0*/  ENDCOLLECTIVE ;  /* 0x000000000000791b */ /* 0x003fe20003800000 */
.L_x_2668:
[----:B------:R-:W-:Y:S01]  /*18e0*/  HFMA2.MMA R14, -RZ, RZ, 0, 2.384185791015625e-07 ;  /* 0x00000004ff0e7435 */ /* 0x000fe200000001ff */
[----:B------:R-:W-:-:S05]  /*18f0*/  MOV R22, R17 ;  /* 0x0000001100167202 */ /* 0x000fca0000000f00 */
[----:B------:R-:W-:-:S05]  /*1900*/  FADD.FTZ R8, R23, R22 ;  /* 0x0000001617087221 */ /* 0x000fca0000010000 */
[----:B------:R-:W-:-:S07]  /*1910*/  MOV R27, R8 ;  /* 0x00000008001b7202 */ /* 0x000fce0000000f00 */
[----:B------:R-:W-:Y:S05]  /*1920*/  WARPSYNC.COLLECTIVE R12, `(.L_x_2669) ;  /* 0x000000000c087348 */ /* 0x000fea0003c00000 */
[----:B------:R0:W1:Y:S02]  /*1930*/  SHFL.BFLY P2, R17, R27, R14, R13 ;  /* 0x0c00000e1b117389 */ /* 0x000064000004000d */
[----:B01----:R-:W-:Y:S01]  /*1940*/  ENDCOLLECTIVE ;  /* 0x000000000000791b */ /* 0x003fe20003800000 */
.L_x_2669:
[----:B------:R-:W-:Y:S01]  /*1950*/  HFMA2.MMA R14, -RZ, RZ, 0, 4.76837158203125e-07 ;  /* 0x00000008ff0e7435 */ /* 0x000fe200000001ff */
[----:B------:R-:W-:-:S05]  /*1960*/  MOV R21, R17 ;  /* 0x0000001100157202 */ /* 0x000fca0000000f00 */
[----:B------:R-:W-:-:S05]  /*1970*/  FADD.FTZ R24, R8, R21 ;  /* 0x0000001508187221 */ /* 0x000fca0000010000 */
[----:B------:R-:W-:-:S07]  /*1980*/  MOV R27, R24 ;  /* 0x00000018001b7202 */ /* 0x000fce0000000f00 */
[----:B------:R-:W-:Y:S05]  /*1990*/  WARPSYNC.COLLECTIVE R12, `(.L_x_2670) ;  /* 0x000000000c087348 */ /* 0x000fea0003c00000 */
[----:B------:R0:W1:Y:S02]  /*19a0*/  SHFL.BFLY P2, R17, R27, R14, R13 ;  /* 0x0c00000e1b117389 */ /* 0x000064000004000d */
[----:B01----:R-:W-:Y:S01]  /*19b0*/  ENDCOLLECTIVE ;  /* 0x000000000000791b */ /* 0x003fe20003800000 */
.L_x_2670:
[----:B------:R-:W-:Y:S01]  /*19c0*/  HFMA2.MMA R14, -RZ, RZ, 0, 9.5367431640625e-07 ;  /* 0x00000010ff0e7435 */ /* 0x000fe200000001ff */
[----:B------:R-:W-:-:S05]  /*19d0*/  MOV R25, R17 ;  /* 0x0000001100197202 */ /* 0x000fca0000000f00 */
[----:B------:R-:W-:-:S05]  /*19e0*/  FADD.FTZ R25, R24, R25 ;  /* 0x0000001918197221 */ /* 0x000fca0000010000 */
[----:B------:R-:W-:-:S07]  /*19f0*/  MOV R27, R25 ;  /* 0x00000019001b7202 */ /* 0x000fce0000000f00 */
[----:B------:R-:W-:Y:S05]  /*1a00*/  WARPSYNC.COLLECTIVE R12, `(.L_x_2671) ;  /* 0x000000000c087348 */ /* 0x000fea0003c00000 */
[----:B------:R0:W1:Y:S02]  /*1a10*/  SHFL.BFLY P2, R17, R27, R14, R13 ;  /* 0x0c00000e1b117389 */ /* 0x000064000004000d */
[----:B01----:R-:W-:Y:S01]  /*1a20*/  ENDCOLLECTIVE ;  /* 0x000000000000791b */ /* 0x003fe20003800000 */
.L_x_2671:
[----:B------:R-:W-:Y:S05]  /*1a30*/  BRA `(.L_x_2672) ;  /* 0xfffffff400387947 */ /* 0x000fea000383ffff */
.L_x_2673:
        /* <DEDUP_REMOVED lines=12> */
.L_x_3956:


//--------------------- .text._ZN10layer_norm31ln_parallel_residual_bwd_kernelINS_13Kernel_traitsI6__halfS2_fS2_fjLj2560ELj1ELj1ELj4ELj8ENS_18Kernel_traits_baseILj2560ES2_S2_fS2_fjLj128EEEEELb1ELb1ELb0EEEvNS_9BwdParamsE --------------------------
	.section	.text._ZN10layer_norm31ln_parallel_residual_bwd_kernelINS_13Kernel_traitsI6__halfS2_fS2_fjLj2560ELj1ELj1ELj4ELj8ENS_18Kernel_traits_baseILj2560ES2_S2_fS2_fjLj128EEEEELb1ELb1ELb0EEEvNS_9BwdParamsE,"ax",@progbits
	.align	128
        .global         _ZN10layer_norm31ln_parallel_residual_bwd_kernelINS_13Kernel_traitsI6__halfS2_fS2_fjLj2560ELj1ELj1ELj4ELj8ENS_18Kernel_traits_baseILj2560ES2_S2_fS2_fjLj128EEEEELb1ELb1ELb0EEEvNS_9BwdParamsE
        .type           _ZN10layer_norm31ln_parallel_residual_bwd_kernelINS_13Kernel_traitsI6__halfS2_fS2_fjLj2560ELj1ELj1ELj4ELj8ENS_18Kernel_traits_baseILj2560ES2_S2_fS2_fjLj128EEEEELb1ELb1ELb0EEEvNS_9BwdParamsE,@function
        .size           _ZN10layer_norm31ln_parallel_residual_bwd_kernelINS_13Kernel_traitsI6__halfS2_fS2_fjLj2560ELj1ELj1ELj4ELj8ENS_18Kernel_traits_baseILj2560ES2_S2_fS2_fjLj128EEEEELb1ELb1ELb0EEEvNS_9BwdParamsE,(.L_x_3957 - _ZN10layer_norm31ln_parallel_residual_bwd_kernelINS_13Kernel_traitsI6__halfS2_fS2_fjLj2560ELj1ELj1ELj4ELj8ENS_18Kernel_traits_baseILj2560ES2_S2_fS2_fjLj128EEEEELb1ELb1ELb0EEEvNS_9BwdParamsE)
        .other          _ZN10layer_norm31ln_parallel_residual_bwd_kernelINS_13Kernel_traitsI6__halfS2_fS2_fjLj2560ELj1ELj1ELj4ELj8ENS_18Kernel_traits_baseILj2560ES2_S2_fS2_fjLj128EEEEELb1ELb1ELb0EEEvNS_9BwdParamsE,@"STO_CUDA_ENTRY STV_DEFAULT"
_ZN10layer_norm31ln_parallel_residual_bwd_kernelINS_13Kernel_traitsI6__halfS2_fS2_fjLj2560ELj1ELj1ELj4ELj8ENS_18Kernel_traits_baseILj2560ES2_S2_fS2_fjLj128EEEEELb1ELb1ELb0EEEvNS_9BwdParamsE:
.text._ZN10layer_norm31ln_parallel_residual_bwd_kernelINS_13Kernel_traitsI6__halfS2_fS2_fjLj2560ELj1ELj1ELj4ELj8ENS_18Kernel_traits_baseILj2560ES2_S2_fS2_fjLj128EEEEELb1ELb1ELb0EEEvNS_9BwdParamsE:
        /* <DEDUP_REMOVED lines=71> */
[--C-:B-----5:R-:W-:Y:S01]  /*0470*/  SHF.R.U64 R23, R8, 0x10, R9.reuse ;  /* 0x0000001008177819 */ /* 0x120fe20000001209 */
        /* <DEDUP_REMOVED lines=8> */
[----:B------:R-:W-:Y:S01]  /*0500*/  HFMA2.MMA R61, -RZ, RZ, 0, 0 ;  /* 0x00000000ff3d7435 */ /* 0x000fe200000001ff */
[----:B------:R-:W-:Y:S01]  /*0510*/  SHF.R.U32.HI R3, RZ, 0x10, R11 ;  /* 0x00000010ff037819 */ /* 0x000fe2000001160b */
[----:B------:R-:W-:Y:S01]  /*0520*/  IMAD.MOV.U32 R95, RZ, RZ, 0x1 ;  /* 0x00000001ff5f7424 */ /* 0x000fe200078e00ff */
[----:B------:R-:W-:Y:S01]  /*0530*/  SHF.R.U64 R15, R12, 0x10, R13 ;  /* 0x000000100c0f7819 */ /* 0x000fe2000000120d */
[----:B------:R-:W-:Y:S01]  /*0540*/  IMAD.MOV.U32 R12, RZ, RZ, R16 ;  /* 0x000000ffff0c7224 */ /* 0x000fe200078e0010 */
        /* <DEDUP_REMOVED lines=27> */
[----:B0-----:R-:W-:-:S07]  /*0700*/  HADD2.F32 R9, -RZ, R9.H0_H0 ;  /* 0x20000009ff097230 */ /* 0x001fce0000004100 */
.L_x_2700:
        /* <DEDUP_REMOVED lines=14> */
[----:B0-----:R-:W-:Y:S06]  /*07f0*/  @!P2 BRA `(.L_x_2676) ;  /* 0x0000000000f4a947 */ /* 0x001fec0003800000 */
[----:B------:R-:W0:Y:S01]  /*0800*/  LDC.64 R90, c[0x0][0x2b8] ;  /* 0x0000ae00ff5a7b82 */ /* 0x000e220000000a00 */
[C---:B------:R-:W-:Y:S02]  /*0810*/  LEA R88, P1, R7.reuse, UR10, 0x4 ;  /* 0x0000000a07587c11 */ /* 0x040fe4000f8220ff */
[----:B------:R-:W-:Y:S02]  /*0820*/  ISETP.NE.U32.AND P0, PT, RZ, UR14, PT ;  /* 0x0000000eff007c0c */ /* 0x000fe4000bf05070 */
[----:B------:R-:W-:Y:S02]  /*0830*/  LEA.HI.X R89, R7, UR11, RZ, 0x4, P1 ;  /* 0x0000000b07597c11 */ /* 0x000fe400088f24ff */
[----:B------:R-:W-:-:S13]  /*0840*/  ISETP.NE.AND.EX P0, PT, RZ, UR15, PT, P0 ;  /* 0x0000000fff007c0c */ /* 0x000fda000bf05300 */
[----:B------:R-:W1:Y:S01]  /*0850*/  @P0 LDC.64 R92, c[0x0][0x248] ;  /* 0x00009200ff5c0b82 */ /* 0x000e620000000a00 */
[C---:B0-----:R-:W-:Y:S02]  /*0860*/  IMAD.WIDE.U32 R124, R7.reuse, 0x8, R90 ;  /* 0x00000008077c7825 */ /* 0x041fe400078e005a */
[----:B------:R-:W2:Y:S04]  /*0870*/  LDG.E.128 R88, desc[UR4][R88.64] ;  /* 0x0000000458587981 */ /* 0x000ea8000c1e1d00 */
[----:B------:R-:W3:Y:S01]  /*0880*/  LDG.E.64 R124, desc[UR4][R124.64] ;  /* 0x000000047c7c7981 */ /* 0x000ee2000c1e1b00 */
[C---:B------:R-:W-:Y:S01]  /*0890*/  IMAD.SHL.U32 R153, R7.reuse, 0x4, RZ ;  /* 0x0000000407997824 */ /* 0x040fe200078e00ff */
[----:B------:R-:W-:-:S04]  /*08a0*/  SHF.L.U64.HI R114, R7, 0x2, RZ ;  /* 0x0000000207727819 */ /* 0x000fc800000102ff */
[----:B------:R-:W-:-:S04]  /*08b0*/  IADD3 R150, P1, R153, UR12, RZ ;  /* 0x0000000c99967c10 */ /* 0x000fc8000ff3e0ff */
[----:B------:R-:W-:Y:S02]  /*08c0*/  IADD3.X R151, R114, UR13, RZ, P1, !PT ;  /* 0x0000000d72977c10 */ /* 0x000fe40008ffe4ff */
[----:B-1----:R-:W-:-:S04]  /*08d0*/  @P0 IADD3 R92, P1, R153, R92, RZ ;  /* 0x0000005c995c0210 */ /* 0x002fc80007f3e0ff */
        /* <DEDUP_REMOVED lines=9> */
[----:B-----5:R-:W-:-:S05]  /*0970*/  FSEL R155, R94, RZ, !P0 ;  /* 0x000000ff5e9b7208 */ /* 0x020fca0004000000 */
[----:B--2---:R-:W-:Y:S01]  /*0980*/  FADD.FTZ R157, R88, -R155 ;  /* 0x8000009b589d7221 */ /* 0x004fe20000010000 */
[----:B---3--:R-:W-:Y:S01]  /*0990*/  IMAD.MOV.U32 R148, RZ, RZ, R124 ;  /* 0x000000ffff947224 */ /* 0x008fe200078e007c */
[----:B------:R-:W-:Y:S01]  /*09a0*/  SHF.R.U64 R156, R124, 0x10, R125 ;  /* 0x000000107c9c7819 */ /* 0x000fe2000000127d */
[--C-:B------:R-:W-:Y:S01]  /*09b0*/  FADD.FTZ R89, R89, -R155.reuse ;  /* 0x8000009b59597221 */ /* 0x100fe20000010000 */
[----:B------:R-:W-:Y:S01]  /*09c0*/  MOV R154, R125 ;  /* 0x0000007d009a7202 */ /* 0x000fe20000000f00 */
[----:B0-----:R-:W-:Y:S01]  /*09d0*/  FADD.FTZ R93, R90, -R155 ;  /* 0x8000009b5a5d7221 */ /* 0x001fe20000010000 */
[----:B------:R-:W-:Y:S01]  /*09e0*/  SHF.R.U32.HI R124, RZ, 0x10, R125 ;  /* 0x00000010ff7c7819 */ /* 0x000fe2000001167d */
[----:B------:R-:W-:Y:S01]  /*09f0*/  FADD.FTZ R125, R91, -R155 ;  /* 0x8000009b5b7d7221 */ /* 0x000fe20000010000 */
[----:B------:R-:W-:Y:S02]  /*0a00*/  HADD2.F32 R155, -RZ, R148.H0_H0 ;  /* 0x20000094ff9b7230 */ /* 0x000fe40000004100 */
[----:B------:R-:W-:Y:S01]  /*0a10*/  FMUL.FTZ R157, R8, R157 ;  /* 0x0000009d089d7220 */ /* 0x000fe20000410000 */
[----:B-1----:R-:W-:-:S02]  /*0a20*/  HADD2.F32 R152, -RZ, R156.H0_H0 ;  /* 0x2000009cff987230 */ /* 0x002fc40000004100 */
[----:B------:R-:W-:Y:S02]  /*0a30*/  HADD2.F32 R151, -RZ, R154.H0_H0 ;  /* 0x2000009aff977230 */ /* 0x000fe40000004100 */
        /* <DEDUP_REMOVED lines=10> */
[----:B------:R-:W-:-:S02]  /*0ae0*/  HADD2.F32 R92, -RZ, R124.H0_H0 ;  /* 0x2000007cff5c7230 */ /* 0x000fc40000004100 */
        /* <DEDUP_REMOVED lines=13> */
[----:B------:R-:W-:-:S07]  /*0bc0*/  VIADD R156, R7, 0x80 ;  /* 0x00000080079c7836 */ /* 0x000fce0000000000 */
.L_x_2676:
[----:B------:R-:W-:Y:S05]  /*0bd0*/  BSYNC B0 ;  /* 0x0000000000007941 */ /* 0x000fea0003800000 */
.L_x_2675:
[----:B------:R-:W-:Y:S04]  /*0be0*/  BSSY B0, `(.L_x_2677) ;  /* 0x000003f000007945 */ /* 0x000fe80003800000 */
[----:B------:R-:W-:Y:S05]  /*0bf0*/  @!P3 BRA `(.L_x_2678) ;  /* 0x0000000000f4b947 */ /* 0x000fea0003800000 */
[----:B------:R-:W-:Y:S01]  /*0c00*/  ISETP.NE.U32.AND P0, PT, RZ, UR14, PT ;  /* 0x0000000eff007c0c */ /* 0x000fe2000bf05070 */
[----:B------:R-:W0:Y:S01]  /*0c10*/  LDC.64 R144, c[0x0][0x2b8] ;  /* 0x0000ae00ff907b82 */ /* 0x000e220000000a00 */
[----:B------:R-:W-:Y:S02]  /*0c20*/  LEA R88, P1, R156, UR10, 0x4 ;  /* 0x0000000a9c587c11 */ /* 0x000fe4000f8220ff */
[----:B------:R-:W-:-:S13]  /*0c30*/  ISETP.NE.AND.EX P0, PT, RZ, UR15, PT, P0 ;  /* 0x0000000fff007c0c */ /* 0x000fda000bf05300 */
[----:B------:R-:W1:Y:S01]  /*0c40*/  @P0 LDC.64 R92, c[0x0][0x248] ;  /* 0x00009200ff5c0b82 */ /* 0x000e620000000a00 */
[C---:B------:R-:W-:Y:S02]  /*0c50*/  SHF.L.U32 R113, R156.reuse, 0x2, RZ ;  /* 0x000000029c717819 */ /* 0x040fe400000006ff */
[C---:B------:R-:W-:Y:S02]  /*0c60*/  LEA.HI.X R89, R156.reuse, UR11, RZ, 0x4, P1 ;  /* 0x0000000b9c597c11 */ /* 0x040fe400088f24ff */
[C---:B------:R-:W-:Y:S02]  /*0c70*/  SHF.L.U64.HI R158, R156.reuse, 0x2, RZ ;  /* 0x000000029c9e7819 */ /* 0x040fe400000102ff */
[----:B------:R-:W-:Y:S01]  /*0c80*/  IADD3 R146, P1, R113, UR12, RZ ;  /* 0x0000000c71927c10 */ /* 0x000fe2000ff3e0ff */
[----:B0-----:R-:W-:Y:S01]  /*0c90*/  IMAD.WIDE.U32 R144, R156, 0x8, R144 ;  /* 0x000000089c907825 */ /* 0x001fe200078e0090 */
[----:B------:R-:W2:Y:S02]  /*0ca0*/  LDG.E.128 R88, desc[UR4][R88.64] ;  /* 0x0000000458587981 */ /* 0x000ea4000c1e1d00 */
[----:B------:R-:W-:-:S03]  /*0cb0*/  IADD3.X R147, R158, UR13, RZ, P1, !PT ;  /* 0x0000000d9e937c10 */ /* 0x000fc60008ffe4ff */
[----:B------:R-:W3:Y:S01]  /*0cc0*/  LDG.E.64 R144, desc[UR4][R144.64] ;  /* 0x0000000490907981 */ /* 0x000ee2000c1e1b00 */
[----:B-1----:R-:W-:-:S03]  /*0cd0*/  @P0 IADD3 R92, P1, R113, R92, RZ ;  /* 0x0000005c715c0210 */ /* 0x002fc60007f3e0ff */
        /* <DEDUP_REMOVED lines=8> */
[----:B------:R-:W-:Y:S02]  /*0d60*/  ISETP.NE.AND P0, PT, R101, RZ, PT ;  /* 0x000000ff6500720c */ /* 0x000fe40003f05270 */
[----:B------:R-:W-:Y:S02]  /*0d70*/  IADD3 R156, R156, 0x80, RZ ;  /* 0x000000809c9c7810 */ /* 0x000fe40007ffe0ff */
[----:B---3--:R-:W-:Y:S01]  /*0d80*/  MOV R123, R144 ;  /* 0x00000090007b7202 */ /* 0x008fe20000000f00 */
[--C-:B------:R-:W-:Y:S01]  /*0d90*/  IMAD.MOV.U32 R141, RZ, RZ, R145.reuse ;  /* 0x000000ffff8d7224 */ /* 0x100fe200078e0091 */
[--C-:B------:R-:W-:Y:S02]  /*0da0*/  SHF.R.U64 R160, R144, 0x10, R145.reuse ;  /* 0x0000001090a07819 */ /* 0x100fe40000001291 */
[----:B------:R-:W-:Y:S02]  /*0db0*/  SHF.R.U32.HI R144, RZ, 0x10, R145 ;  /* 0x00000010ff907819 */ /* 0x000fe40000011691 */
[----:B-----5:R-:W-:Y:S01]  /*0dc0*/  FSEL R145, R94, RZ, !P0 ;  /* 0x000000ff5e917208 */ /* 0x020fe20004000000 */
[----:B------:R-:W-:-:S04]  /*0dd0*/  HADD2.F32 R123, -RZ, R123.H0_H0 ;  /* 0x2000007bff7b7230 */ /* 0x000fc80000004100 */
[C---:B--2---:R-:W-:Y:S01]  /*0de0*/  FADD.FTZ R89, -R145.reuse, R89 ;  /* 0x0000005991597221 */ /* 0x044fe20000010100 */
[C---:B------:R-:W-:Y:S01]  /*0df0*/  FADD.FTZ R149, -R145.reuse, R88 ;  /* 0x0000005891957221 */ /* 0x040fe20000010100 */
[----:B------:R-:W-:Y:S02]  /*0e00*/  HADD2.F32 R88, -RZ, R160.H0_H0 ;  /* 0x200000a0ff587230 */ /* 0x000fe40000004100 */
[C---:B------:R-:W-:Y:S01]  /*0e10*/  FADD.FTZ R143, -R145.reuse, R90 ;  /* 0x0000005a918f7221 */ /* 0x040fe20000010100 */
[C---:B0-----:R-:W-:Y:S01]  /*0e20*/  FMUL.FTZ R146, R8.reuse, R89 ;  /* 0x0000005908927220 */ /* 0x041fe20000410000 */
[----:B------:R-:W-:Y:S01]  /*0e30*/  FMUL.FTZ R149, R8, R149 ;  /* 0x0000009508957220 */ /* 0x000fe20000410000 */
[----:B------:R-:W-:Y:S01]  /*0e40*/  FMUL.FTZ R147, R96, R123 ;  /* 0x0000007b60937220 */ /* 0x000fe20000410000 */
[----:B------:R-:W-:Y:S01]  /*0e50*/  FADD.FTZ R91, -R145, R91 ;  /* 0x0000005b915b7221 */ /* 0x000fe20000010100 */
[----:B------:R-:W-:Y:S02]  /*0e60*/  HADD2.F32 R141, -RZ, R141.H0_H0 ;  /* 0x2000008dff8d7230 */ /* 0x000fe40000004100 */
[----:B------:R-:W-:Y:S01]  /*0e70*/  FMUL.FTZ R143, R8, R143 ;  /* 0x0000008f088f7220 */ /* 0x000fe20000410000 */
[----:B------:R-:W-:Y:S01]  /*0e80*/  FADD.FTZ R37, R37, R88 ;  /* 0x0000005825257221 */ /* 0x000fe20000010000 */
[-C--:B------:R-:W-:Y:S01]  /*0e90*/  FFMA.FTZ R57, R146, R88.reuse, R57 ;  /* 0x0000005892397223 */ /* 0x080fe20000010039 */
[----:B------:R-:W-:Y:S01]  /*0ea0*/  FMUL.FTZ R145, R23, R88 ;  /* 0x0000005817917220 */ /* 0x000fe20000410000 */
[----:B------:R-:W-:Y:S01]  /*0eb0*/  FADD.FTZ R88, R125, R147 ;  /* 0x000000937d587221 */ /* 0x000fe20000010000 */
[----:B------:R-:W-:Y:S01]  /*0ec0*/  FFMA.FTZ R89, R149, R147, R124 ;  /* 0x0000009395597223 */ /* 0x000fe2000001007c */
[----:B-1----:R-:W-:-:S02]  /*0ed0*/  HADD2.F32 R92, -RZ, R144.H0_H0 ;  /* 0x20000090ff5c7230 */ /* 0x002fc40000004100 */
        /* <DEDUP_REMOVED lines=14> */
[----:B----4-:R-:W-:-:S07]  /*0fc0*/  FFMA.FTZ R124, R144, R123, R89 ;  /* 0x0000007b907c7223 */ /* 0x010fce0000010059 */
.L_x_2678:
[----:B------:R-:W-:Y:S05]  /*0fd0*/  BSYNC B0 ;  /* 0x0000000000007941 */ /* 0x000fea0003800000 */
.L_x_2677:
[----:B------:R-:W-:Y:S04]  /*0fe0*/  BSSY B0, `(.L_x_2679) ;  /* 0x000003f000007945 */ /* 0x000fe80003800000 */
[----:B------:R-:W-:Y:S05]  /*0ff0*/  @!P4 BRA `(.L_x_2680) ;  /* 0x0000000000f4c947 */ /* 0x000fea0003800000 */
[----:B------:R-:W0:Y:S01]  /*1000*/  LDC.64 R116, c[0x0][0x2b8] ;  /* 0x0000ae00ff747b82 */ /* 0x000e220000000a00 */
[C---:B------:R-:W-:Y:S02]  /*1010*/  LEA R88, P1, R156.reuse, UR10, 0x4 ;  /* 0x0000000a9c587c11 */ /* 0x040fe4000f8220ff */
[----:B------:R-:W-:Y:S02]  /*1020*/  ISETP.NE.U32.AND P0, PT, RZ, UR14, PT ;  /* 0x0000000eff007c0c */ /* 0x000fe4000bf05070 */
[----:B------:R-:W-:Y:S02]  /*1030*/  LEA.HI.X R89, R156, UR11, RZ, 0x4, P1 ;  /* 0x0000000b9c597c11 */ /* 0x000fe400088f24ff */
[----:B------:R-:W-:-:S04]  /*1040*/  ISETP.NE.AND.EX P0, PT, RZ, UR15, PT, P0 ;  /* 0x0000000fff007c0c */ /* 0x000fc8000bf05300 */
[----:B------:R-:W2:Y:S09]  /*1050*/  LDG.E.128 R88, desc[UR4][R88.64] ;  /* 0x0000000458587981 */ /* 0x000eb2000c1e1d00 */
[----:B------:R-:W1:Y:S01]  /*1060*/  @P0 LDC.64 R92, c[0x0][0x248] ;  /* 0x00009200ff5c0b82 */ /* 0x000e620000000a00 */
[----:B0-----:R-:W-:-:S06]  /*1070*/  IMAD.WIDE.U32 R116, R156, 0x8, R116 ;  /* 0x000000089c747825 */ /* 0x001fcc00078e0074 */
        /* <DEDUP_REMOVED lines=19> */
[----:B0-----:R-:W-:Y:S01]  /*11b0*/  FADD.FTZ R121, -R160, R91 ;  /* 0x0000005ba0797221 */ /* 0x001fe20000010100 */
[----:B---3--:R-:W-:Y:S01]  /*11c0*/  IMAD.MOV.U32 R115, RZ, RZ, R116 ;  /* 0x000000ffff737224 */ /* 0x008fe200078e0074 */
[--C-:B------:R-:W-:Y:S02]  /*11d0*/  SHF.R.U64 R158, R116, 0x10, R117.reuse ;  /* 0x00000010749e7819 */ /* 0x100fe40000001275 */
[----:B------:R-:W-:Y:S02]  /*11e0*/  MOV R122, R117 ;  /* 0x00000075007a7202 */ /* 0x000fe40000000f00 */
[----:B------:R-:W-:Y:S01]  /*11f0*/  SHF.R.U32.HI R116, RZ, 0x10, R117 ;  /* 0x00000010ff747819 */ /* 0x000fe20000011675 */
[----:B------:R-:W-:Y:S01]  /*1200*/  FADD.FTZ R117, -R160, R89 ;  /* 0x00000059a0757221 */ /* 0x000fe20000010100 */
[----:B------:R-:W-:-:S02]  /*1210*/  HADD2.F32 R89, -RZ, R115.H0_H0 ;  /* 0x20000073ff597230 */ /* 0x000fc40000004100 */
[----:B------:R-:W-:Y:S02]  /*1220*/  HADD2.F32 R88, -RZ, R158.H0_H0 ;  /* 0x2000009eff587230 */ /* 0x000fe40000004100 */
[----:B------:R-:W-:Y:S02]  /*1230*/  HADD2.F32 R90, -RZ, R116.H0_H0 ;  /* 0x20000074ff5a7230 */ /* 0x000fe40000004100 */
[C---:B------:R-:W-:Y:S01]  /*1240*/  FMUL.FTZ R116, R8.reuse, R117 ;  /* 0x0000007508747220 */ /* 0x040fe20000410000 */
[----:B------:R-:W-:Y:S01]  /*1250*/  FMUL.FTZ R115, R8, R93 ;  /* 0x0000005d08737220 */ /* 0x000fe20000410000 */
[----:B------:R-:W-:Y:S01]  /*1260*/  FMUL.FTZ R118, R20, R89 ;  /* 0x0000005914767220 */ /* 0x000fe20000410000 */
[----:B------:R-:W-:Y:S02]  /*1270*/  HADD2.F32 R91, -RZ, R122.H0_H0 ;  /* 0x2000007aff5b7230 */ /* 0x000fe40000004100 */
        /* <DEDUP_REMOVED lines=21> */
.L_x_2680:
[----:B------:R-:W-:Y:S05]  /*13d0*/  BSYNC B0 ;  /* 0x0000000000007941 */ /* 0x000fea0003800000 */
.L_x_2679:
        /* <DEDUP_REMOVED lines=11> */
[C---:B------:R-:W-:Y:S02]  /*1490*/  SHF.L.U32 R111, R156.reuse, 0x2, RZ ;  /* 0x000000029c6f7819 */ /* 0x040fe400000006ff */
[----:B------:R-:W-:Y:S02]  /*14a0*/  SHF.L.U64.HI R130, R156, 0x2, RZ ;  /* 0x000000029c827819 */ /* 0x000fe400000102ff */
[----:B------:R-:W-:-:S04]  /*14b0*/  IADD3 R128, P1, R111, UR12, RZ ;  /* 0x0000000c6f807c10 */ /* 0x000fc8000ff3e0ff */
[----:B------:R-:W-:Y:S02]  /*14c0*/  IADD3.X R129, R130, UR13, RZ, P1, !PT ;  /* 0x0000000d82817c10 */ /* 0x000fe40008ffe4ff */
[----:B-1----:R-:W-:-:S03]  /*14d0*/  @P0 IADD3 R92, P1, R111, R92, RZ ;  /* 0x0000005c6f5c0210 */ /* 0x002fc60007f3e0ff */
[----:B------:R-:W5:Y:S02]  /*14e0*/  LDG.E R111, desc[UR4][R128.64] ;  /* 0x00000004806f7981 */ /* 0x000f64000c1e1900 */
[----:B------:R-:W-:Y:S01]  /*14f0*/  @P0 IMAD.X R93, R130, 0x1, R93, P1 ;  /* 0x00000001825d0824 */ /* 0x000fe200008e065d */
[----:B------:R-:W-:-:S04]  /*1500*/  ISETP.NE.U32.AND P1, PT, RZ, UR8, PT ;  /* 0x00000008ff007c0c */ /* 0x000fc8000bf25070 */
        /* <DEDUP_REMOVED lines=10> */
[----:B------:R-:W-:Y:S01]  /*15b0*/  FADD.FTZ R91, -R160, R91 ;  /* 0x0000005ba05b7221 */ /* 0x000fe20000010100 */
[----:B---3--:R-:W-:Y:S02]  /*15c0*/  MOV R132, R126 ;  /* 0x0000007e00847202 */ /* 0x008fe40000000f00 */
[--C-:B------:R-:W-:Y:S02]  /*15d0*/  SHF.R.U64 R158, R126, 0x10, R127.reuse ;  /* 0x000000107e9e7819 */ /* 0x100fe4000000127f */
[--C-:B------:R-:W-:Y:S01]  /*15e0*/  SHF.R.U32.HI R126, RZ, 0x10, R127.reuse ;  /* 0x00000010ff7e7819 */ /* 0x100fe2000001167f */
[----:B------:R-:W-:Y:S02]  /*15f0*/  IMAD.MOV.U32 R133, RZ, RZ, R127 ;  /* 0x000000ffff857224 */ /* 0x000fe400078e007f */
[----:B------:R-:W-:Y:S01]  /*1600*/  FADD.FTZ R127, -R160, R88 ;  /* 0x00000058a07f7221 */ /* 0x000fe20000010100 */
[----:B------:R-:W-:-:S02]  /*1610*/  HADD2.F32 R89, -RZ, R132.H0_H0 ;  /* 0x20000084ff597230 */ /* 0x000fc40000004100 */
[----:B------:R-:W-:Y:S02]  /*1620*/  HADD2.F32 R88, -RZ, R158.H0_H0 ;  /* 0x2000009eff587230 */ /* 0x000fe40000004100 */
[----:B------:R-:W-:Y:S02]  /*1630*/  HADD2.F32 R90, -RZ, R126.H0_H0 ;  /* 0x2000007eff5a7230 */ /* 0x000fe40000004100 */
[C---:B------:R-:W-:Y:S01]  /*1640*/  FMUL.FTZ R126, R8.reuse, R93 ;  /* 0x0000005d087e7220 */ /* 0x040fe20000410000 */
[----:B------:R-:W-:Y:S01]  /*1650*/  FMUL.FTZ R127, R8, R127 ;  /* 0x0000007f087f7220 */ /* 0x000fe20000410000 */
[----:B------:R-:W-:Y:S01]  /*1660*/  FMUL.FTZ R128, R16, R89 ;  /* 0x0000005910807220 */ /* 0x000fe20000410000 */
[----:B------:R-:W-:Y:S01]  /*1670*/  FADD.FTZ R29, R29, R88 ;  /* 0x000000581d1d7221 */ /* 0x000fe20000010000 */
[-C--:B------:R-:W-:Y:S01]  /*1680*/  FFMA.FTZ R49, R126, R88.reuse, R49 ;  /* 0x000000587e317223 */ /* 0x080fe20000010031 */
[----:B0-----:R-:W-:Y:S01]  /*1690*/  FMUL.FTZ R131, R15, R88 ;  /* 0x000000580f837220 */ /* 0x001fe20000410000 */
[----:B------:R-:W-:-:S02]  /*16a0*/  HADD2.F32 R133, -RZ, R133.H0_H0 ;  /* 0x20000085ff857230 */ /* 0x000fc40000004100 */
[----:B------:R-:W-:Y:S01]  /*16b0*/  FADD.FTZ R28, R28, R89 ;  /* 0x000000591c1c7221 */ /* 0x000fe20000010000 */
[----:B------:R-:W-:Y:S01]  /*16c0*/  FFMA.FTZ R48, R127, R89, R48 ;  /* 0x000000597f307223 */ /* 0x000fe20000010030 */
[----:B------:R-:W-:Y:S01]  /*16d0*/  FADD.FTZ R88, R125, R128 ;  /* 0x000000807d587221 */ /* 0x000fe20000010000 */
        /* <DEDUP_REMOVED lines=15> */
.L_x_2682:
[----:B------:R-:W-:Y:S05]  /*17d0*/  BSYNC B0 ;  /* 0x0000000000007941 */ /* 0x000fea0003800000 */
.L_x_2681:
        /* <DEDUP_REMOVED lines=12> */
[----:B0-----:R-:W-:-:S04]  /*18a0*/  @P0 IADD3 R92, P1, R93, R88, RZ ;  /* 0x000000585d5c0210 */ /* 0x001fc80007f3e0ff */
[----:B------:R-:W-:Y:S02]  /*18b0*/  @P0 IADD3.X R93, R110, R89, RZ, P1, !PT ;  /* 0x000000596e5d0210 */ /* 0x000fe40000ffe4ff */
[----:B------:R-:W0:Y:S01]  /*18c0*/  LDC.64 R88, c[0x0][0x2b8] ;  /* 0x0000ae00ff587b82 */ /* 0x000e220000000a00 */
[----:B------:R-:W-:Y:S01]  /*18d0*/  ISETP.NE.U32.AND P1, PT, RZ, UR8, PT ;  /* 0x00000008ff007c0c */ /* 0x000fe2000bf25070 */
[----:B------:R-:W5:Y:S03]  /*18e0*/  LDG.E R110, desc[UR4][R134.64] ;  /* 0x00000004866e7981 */ /* 0x000f66000c1e1900 */
[----:B------:R-:W-:Y:S01]  /*18f0*/  ISETP.NE.AND.EX P1, PT, RZ, UR9, PT, P1 ;  /* 0x00000009ff007c0c */ /* 0x000fe2000bf25310 */
[----:B------:R1:W5:Y:S01]  /*1900*/  @P0 LDG.E R0, desc[UR4][R92.64] ;  /* 0x000000045c000981 */ /* 0x000362000c1e1900 */
[----:B0-----:R-:W-:-:S11]  /*1910*/  IMAD.WIDE.U32 R138, R156, 0x8, R88 ;  /* 0x000000089c8a7825 */ /* 0x001fd600078e0058 */
[C---:B------:R-:W-:Y:S01]  /*1920*/  @P1 LEA R136, P6, R156.reuse, UR8, 0x4 ;  /* 0x000000089c881c11 */ /* 0x040fe2000f8c20ff */
[----:B------:R-:W2:Y:S01]  /*1930*/  LDG.E.128 R88, desc[UR4][R90.64] ;  /* 0x000000045a587981 */ /* 0x000ea2000c1e1d00 */
[----:B------:R-:W-:Y:S02]  /*1940*/  ISETP.NE.AND P0, PT, R101, RZ, PT ;  /* 0x000000ff6500720c */ /* 0x000fe40003f05270 */
[----:B------:R-:W-:Y:S01]  /*1950*/  @P1 LEA.HI.X R137, R156, UR9, RZ, 0x4, P6 ;  /* 0x000000099c891c11 */ /* 0x000fe2000b0f24ff */
[----:B------:R-:W3:Y:S01]  /*1960*/  LDG.E.64 R138, desc[UR4][R138.64] ;  /* 0x000000048a8a7981 */ /* 0x000ee2000c1e1b00 */
[----:B-----5:R-:W-:-:S03]  /*1970*/  FSEL R161, R94, RZ, !P0 ;  /* 0x000000ff5ea17208 */ /* 0x020fc60004000000 */
[----:B------:R0:W5:Y:S02]  /*1980*/  @P1 LDG.E.128 R80, desc[UR4][R136.64] ;  /* 0x0000000488501981 */ /* 0x000164000c1e1d00 */
[C---:B--2---:R-:W-:Y:S01]  /*1990*/  FADD.FTZ R159, -R161.reuse, R89 ;  /* 0x00000059a19f7221 */ /* 0x044fe20000010100 */
[----:B---3--:R-:W-:Y:S01]  /*19a0*/  IMAD.MOV.U32 R94, RZ, RZ, R138 ;  /* 0x000000ffff5e7224 */ /* 0x008fe200078e008a */
[--C-:B------:R-:W-:Y:S02]  /*19b0*/  SHF.R.U64 R156, R138, 0x10, R139.reuse ;  /* 0x000000108a9c7819 */ /* 0x100fe4000000128b */
[----:B------:R-:W-:Y:S02]  /*19c0*/  MOV R140, R139 ;  /* 0x0000008b008c7202 */ /* 0x000fe40000000f00 */
[----:B------:R-:W-:Y:S01]  /*19d0*/  SHF.R.U32.HI R142, RZ, 0x10, R139 ;  /* 0x00000010ff8e7819 */ /* 0x000fe2000001168b */
[----:B------:R-:W-:Y:S02]  /*19e0*/  HADD2.F32 R89, -RZ, R94.H0_H0 ;  /* 0x2000005eff597230 */ /* 0x000fe40000004100 */
[----:B------:R-:W-:Y:S01]  /*19f0*/  FADD.FTZ R139, -R161, R88 ;  /* 0x00000058a18b7221 */ /* 0x000fe20000010100 */
[----:B------:R-:W-:-:S02]  /*1a00*/  HADD2.F32 R88, -RZ, R156.H0_H0 ;  /* 0x2000009cff587230 */ /* 0x000fc40000004100 */
[C---:B-1----:R-:W-:Y:S01]  /*1a10*/  FADD.FTZ R93, -R161.reuse, R90 ;  /* 0x0000005aa15d7221 */ /* 0x042fe20000010100 */
[C---:B------:R-:W-:Y:S01]  /*1a20*/  FMUL.FTZ R134, R8.reuse, R159 ;  /* 0x0000009f08867220 */ /* 0x040fe20000410000 */
[----:B------:R-:W-:Y:S01]  /*1a30*/  FMUL.FTZ R135, R8, R139 ;  /* 0x0000008b08877220 */ /* 0x000fe20000410000 */
[----:B0-----:R-:W-:Y:S01]  /*1a40*/  FMUL.FTZ R136, R12, R89 ;  /* 0x000000590c887220 */ /* 0x001fe20000410000 */
        /* <DEDUP_REMOVED lines=24> */
.L_x_2684:
[----:B------:R-:W-:Y:S05]  /*1bd0*/  BSYNC B0 ;  /* 0x0000000000007941 */ /* 0x000fea0003800000 */
.L_x_2683:
        /* <DEDUP_REMOVED lines=15> */
[----:B-----5:R-:W0:Y:S04]  /*1cd0*/  SHFL.DOWN PT, R94, R93, 0x4, 0x1f ;  /* 0x08801f005d5e7f89 */ /* 0x020e2800000e0000 */
        /* <DEDUP_REMOVED lines=9> */
.L_x_2711:
[----:B------:R-:W3:Y:S01]  /*1d70*/  S2R R93, SR_CgaCtaId ;  /* 0x00000000005d7919 */ /* 0x000ee20000008800 */
[----:B------:R-:W-:Y:S01]  /*1d80*/  @!P0 LOP3.LUT R89, R89, 0x3, RZ, 0xc0, !PT ;  /* 0x0000000359598812 */ /* 0x000fe200078ec0ff */
[----:B-1----:R-:W-:Y:S01]  /*1d90*/  FADD.FTZ R124, R125, R124 ;  /* 0x0000007c7d7c7221 */ /* 0x002fe20000010000 */
[----:B------:R-:W-:Y:S01]  /*1da0*/  MOV R92, 0x400 ;  /* 0x00000400005c7802 */ /* 0x000fe20000000f00 */
[----:B0-2---:R-:W-:Y:S01]  /*1db0*/  FADD.FTZ R125, R90, R91 ;  /* 0x0000005b5a7d7221 */ /* 0x005fe20000010000 */
[----:B------:R-:W-:Y:S01]  /*1dc0*/  @!P0 IADD3 R89, R88, R89, RZ ;  /* 0x0000005958598210 */ /* 0x000fe20007ffe0ff */
[----:B------:R-:W-:Y:S05]  /*1dd0*/  WARPSYNC.ALL ;  /* 0x0000000000007948 */ /* 0x000fea0003800000 */
[----:B------:R-:W-:Y:S01]  /*1de0*/  BSSY B0, `(.L_x_2686) ;  /* 0x0000063000007945 */ /* 0x000fe20003800000 */
[----:B---3--:R-:W-:-:S04]  /*1df0*/  LEA R92, R93, R92, 0x18 ;  /* 0x0000005c5d5c7211 */ /* 0x008fc800078ec0ff */
[----:B------:R-:W-:Y:S01]  /*1e00*/  LEA R158, R88, R92, 0x3 ;  /* 0x0000005c589e7211 */ /* 0x000fe200078e18ff */
        /* <DEDUP_REMOVED lines=48> */
[----:B------:R-:W-:Y:S01]  /*2110*/  F2F.F16.F32 R163, R94 ;  /* 0x0000005e00a37304 */ /* 0x000fe20000200800 */
        /* <DEDUP_REMOVED lines=46> */
.L_x_2688:
[----:B------:R-:W-:-:S07]  /*2400*/  IADD3 R7, R7, 0x80, RZ ;  /* 0x0000008007077810 */ /* 0x000fce0007ffe0ff */
.L_x_2687:
[----:B------:R-:W-:Y:S05]  /*2410*/  BSYNC B0 ;  /* 0x0000000000007941 */ /* 0x000fea0003800000 */
.L_x_2686:
        /* <DEDUP_REMOVED lines=79> */
.L_x_2691:
[----:B------:R-:W-:-:S07]  /*2910*/  IADD3 R7, R7, 0x80, RZ ;  /* 0x0000008007077810 */ /* 0x000fce0007ffe0ff */
.L_x_2690:
[----:B------:R-:W-:Y:S05]  /*2920*/  BSYNC B0 ;  /* 0x0000000000007941 */ /* 0x000fea0003800000 */
.L_x_2689:
        /* <DEDUP_REMOVED lines=79> */
.L_x_2694:
[----:B------:R-:W-:-:S07]  /*2e20*/  IADD3 R7, R7, 0x80, RZ ;  /* 0x0000008007077810 */ /* 0x000fce0007ffe0ff */
.L_x_2693:
[----:B------:R-:W-:Y:S05]  /*2e30*/  BSYNC B0 ;  /* 0x0000000000007941 */ /* 0x000fea0003800000 */
.L_x_2692:
        /* <DEDUP_REMOVED lines=79> */
.L_x_2697:
[----:B------:R-:W-:-:S07]  /*3330*/  IADD3 R7, R7, 0x80, RZ ;  /* 0x0000008007077810 */ /* 0x000fce0007ffe0ff */
.L_x_2696:
[----:B------:R-:W-:Y:S05]  /*3340*/  BSYNC B0 ;  /* 0x0000000000007941 */ /* 0x000fea0003800000 */
.L_x_2695:
        /* <DEDUP_REMOVED lines=33> */
[----:B------:R-:W-:Y:S02]  /*3560*/  F2F.F16.F32 R161, R94 ;  /* 0x0000005e00a17304 */ /* 0x000fe40000200800 */
        /* <DEDUP_REMOVED lines=46> */
.L_x_2699:
[----:B------:R-:W-:Y:S05]  /*3850*/  BSYNC B0 ;  /* 0x0000000000007941 */ /* 0x000fea0003800000 */
.L_x_2698:
[----:B------:R-:W-:Y:S02]  /*3860*/  IADD3 R102, R102, UR18, RZ ;  /* 0x0000001266667c10 */ /* 0x000fe4000fffe0ff */
[----:B------:R-:W-:Y:S02]  /*3870*/  SEL R95, RZ, 0x1, P1 ;  /* 0x00000001ff5f7807 */ /* 0x000fe40000800000 */
[----:B------:R-:W-:-:S13]  /*3880*/  ISETP.GE.AND P0, PT, R102, UR19, PT ;  /* 0x0000001366007c0c */ /* 0x000fda000bf06270 */
[----:B------:R-:W-:Y:S05]  /*3890*/  @!P0 BRA `(.L_x_2700) ;  /* 0xffffffcc009c8947 */ /* 0x000fea000383ffff */
.L_x_2674:
        /* <DEDUP_REMOVED lines=36> */
[----:B------:R-:W-:-:S07]  /*3ae0*/  @P5 IADD3 R105, R105, 0x80, RZ ;  /* 0x0000008069695810 */ /* 0x000fce0007ffe0ff */
[----:B------:R-:W1:Y:S01]  /*3af0*/  LDC.64 R4, c[0x0][0x2d8] ;  /* 0x0000b600ff047b82 */ /* 0x000e620000000a00 */
[----:B0-----:R-:W-:-:S05]  /*3b00*/  IMAD.WIDE.U32 R2, R105, 0x10, R2 ;  /* 0x0000001069027825 */ /* 0x001fca00078e0002 */
[----:B------:R-:W-:Y:S01]  /*3b10*/  STG.E.128 desc[UR4][R2.64], R24 ;  /* 0x0000001802007986 */ /* 0x000fe2000c101d04 */
[----:B-1----:R-:W-:-:S05]  /*3b20*/  IMAD.WIDE.U32 R4, R105, 0x10, R4 ;  /* 0x0000001069047825 */ /* 0x002fca00078e0004 */
[----:B------:R-:W-:Y:S01]  /*3b30*/  STG.E.128 desc[UR4][R4.64], R44 ;  /* 0x0000002c04007986 */ /* 0x000fe2000c101d04 */
[----:B------:R-:W-:Y:S05]  /*3b40*/  EXIT ;  /* 0x000000000000794d */ /* 0x000fea0003800000 */
.L_x_2685:
[----:B------:R-:W-:Y:S01]  /*3b50*/  HFMA2.MMA R160, -RZ, RZ, 0, 9.5367431640625e-07 ;  /* 0x00000010ffa07435 */ /* 0x000fe200000001ff */
[----:B------:R-:W-:Y:S01]  /*3b60*/  IMAD.MOV.U32 R159, RZ, RZ, R125 ;  /* 0x000000ffff9f7224 */ /* 0x000fe200078e007d */
[----:B------:R-:W-:Y:S01]  /*3b70*/  MOV R156, 0xffffffff ;  /* 0xffffffff009c7802 */ /* 0x000fe20000000f00 */
[----:B------:R-:W-:-:S08]  /*3b80*/  IMAD.MOV.U32 R161, RZ, RZ, 0x1f ;  /* 0x0000001fffa17424 */ /* 0x000fd000078e00ff */
[----:B-----5:R-:W-:Y:S05]  /*3b90*/  WARPSYNC.COLLECTIVE R156, `(.L_x_2701) ;  /* 0x000000009c087348 */ /* 0x020fea0003c00000 */
[----:B------:R0:W1:Y:S02]  /*3ba0*/  SHFL.DOWN P6, R158, R159, R160, R161 ;  /* 0x080000a09f9e7389 */ /* 0x00006400000c00a1 */
[----:B01---5:R-:W-:Y:S01]  /*3bb0*/  ENDCOLLECTIVE ;  /* 0x000000000000791b */ /* 0x023fe20003800000 */
.L_x_2701:
[----:B------:R-:W-:Y:S01]  /*3bc0*/  MOV R159, R124 ;  /* 0x0000007c009f7202 */ /* 0x000fe20000000f00 */
[----:B------:R-:W-:-:S07]  /*3bd0*/  IMAD.MOV.U32 R90, RZ, RZ, R158 ;  /* 0x000000ffff5a7224 */ /* 0x000fce00078e009e */
[----:B------:R-:W-:Y:S05]  /*3be0*/  WARPSYNC.COLLECTIVE R156, `(.L_x_2702) ;  /* 0x000000009c087348 */ /* 0x000fea0003c00000 */
[----:B------:R0:W1:Y:S02]  /*3bf0*/  SHFL.DOWN P6, R158, R159, R160, R161 ;  /* 0x080000a09f9e7389 */ /* 0x00006400000c00a1 */
[----:B01----:R-:W-:Y:S01]  /*3c00*/  ENDCOLLECTIVE ;  /* 0x000000000000791b */ /* 0x003fe20003800000 */
.L_x_2702:
[----:B------:R-:W-:-:S05]  /*3c10*/  FADD.FTZ R90, R90, R125 ;  /* 0x0000007d5a5a7221 */ /* 0x000fca0000010000 */
[----:B------:R-:W-:Y:S01]  /*3c20*/  MOV R159, R90 ;  /* 0x0000005a009f7202 */ /* 0x000fe20000000f00 */
[----:B------:R-:W-:Y:S02]  /*3c30*/  IMAD.MOV.U32 R160, RZ, RZ, 0x8 ;  /* 0x00000008ffa07424 */ /* 0x000fe400078e00ff */
[----:B------:R-:W-:-:S07]  /*3c40*/  IMAD.MOV.U32 R91, RZ, RZ, R158 ;  /* 0x000000ffff5b7224 */ /* 0x000fce00078e009e */
[----:B------:R-:W-:Y:S05]  /*3c50*/  WARPSYNC.COLLECTIVE R156, `(.L_x_2703) ;  /* 0x000000009c087348 */ /* 0x000fea0003c00000 */
[----:B------:R0:W1:Y:S02]  /*3c60*/  SHFL.DOWN P6, R158, R159, R160, R161 ;  /* 0x080000a09f9e7389 */ /* 0x00006400000c00a1 */
[----:B01----:R-:W-:Y:S01]  /*3c70*/  ENDCOLLECTIVE ;  /* 0x000000000000791b */ /* 0x003fe20003800000 */
.L_x_2703:
[----:B------:R-:W-:-:S04]  /*3c80*/  FADD.FTZ R91, R91, R124 ;  /* 0x0000007c5b5b7221 */ /* 0x000fc80000010000 */
[----:B------:R-:W-:Y:S01]  /*3c90*/  IMAD.MOV.U32 R159, RZ, RZ, R91 ;  /* 0x000000ffff9f7224 */ /* 0x000fe200078e005b */
[----:B------:R-:W-:-:S07]  /*3ca0*/  MOV R93, R158 ;  /* 0x0000009e005d7202 */ /* 0x000fce0000000f00 */
[----:B------:R-:W-:Y:S05]  /*3cb0*/  WARPSYNC.COLLECTIVE R156, `(.L_x_2704) ;  /* 0x000000009c087348 */ /* 0x000fea0003c00000 */
[----:B------:R0:W1:Y:S02]  /*3cc0*/  SHFL.DOWN P6, R158, R159, R160, R161 ;  /* 0x080000a09f9e7389 */ /* 0x00006400000c00a1 */
[----:B01----:R-:W-:Y:S01]  /*3cd0*/  ENDCOLLECTIVE ;  /* 0x000000000000791b */ /* 0x003fe20003800000 */
.L_x_2704:
[----:B------:R-:W-:Y:S01]  /*3ce0*/  FADD.FTZ R93, R90, R93 ;  /* 0x0000005d5a5d7221 */ /* 0x000fe20000010000 */
[----:B------:R-:W-:-:S03]  /*3cf0*/  HFMA2.MMA R160, -RZ, RZ, 0, 2.384185791015625e-07 ;  /* 0x00000004ffa07435 */ /* 0x000fc600000001ff */
[----:B------:R-:W-:Y:S01]  /*3d00*/  IMAD.MOV.U32 R159, RZ, RZ, R93 ;  /* 0x000000ffff9f7224 */ /* 0x000fe200078e005d */
[----:B------:R-:W-:-:S07]  /*3d10*/  MOV R92, R158 ;  /* 0x0000009e005c7202 */ /* 0x000fce0000000f00 */
[----:B------:R-:W-:Y:S05]  /*3d20*/  WARPSYNC.COLLECTIVE R156, `(.L_x_2705) ;  /* 0x000000009c087348 */ /* 0x000fea0003c00000 */
[----:B------:R0:W1:Y:S02]  /*3d30*/  SHFL.DOWN P6, R158, R159, R160, R161 ;  /* 0x080000a09f9e7389 */ /* 0x00006400000c00a1 */
[----:B01----:R-:W-:Y:S01]  /*3d40*/  ENDCOLLECTIVE ;  /* 0x000000000000791b */ /* 0x003fe20003800000 */
.L_x_2705:
[----:B------:R-:W-:-:S05]  /*3d50*/  FADD.FTZ R92, R91, R92 ;  /* 0x0000005c5b5c7221 */ /* 0x000fca0000010000 */
[----:B------:R-:W-:Y:S01]  /*3d60*/  MOV R159, R92 ;  /* 0x0000005c009f7202 */ /* 0x000fe20000000f00 */
[----:B------:R-:W-:-:S07]  /*3d70*/  IMAD.MOV.U32 R94, RZ, RZ, R158 ;  /* 0x000000ffff5e7224 */ /* 0x000fce00078e009e */
[----:B------:R-:W-:Y:S05]  /*3d80*/  WARPSYNC.COLLECTIVE R156, `(.L_x_2706) ;  /* 0x000000009c087348 */ /* 0x000fea0003c00000 */
[----:B------:R0:W1:Y:S02]  /*3d90*/  SHFL.DOWN P6, R158, R159, R160, R161 ;  /* 0x080000a09f9e7389 */ /* 0x00006400000c00a1 */
[----:B01----:R-:W-:Y:S01]  /*3da0*/  ENDCOLLECTIVE ;  /* 0x000000000000791b */ /* 0x003fe20003800000 */
.L_x_2706:
[----:B------:R-:W-:-:S05]  /*3db0*/  FADD.FTZ R94, R93, R94 ;  /* 0x0000005e5d5e7221 */ /* 0x000fca0000010000 */
[----:B------:R-:W-:Y:S01]  /*3dc0*/  MOV R159, R94 ;  /* 0x0000005e009f7202 */ /* 0x000fe20000000f00 */
[----:B------:R-:W-:Y:S02]  /*3dd0*/  IMAD.MOV.U32 R160, RZ, RZ, 0x2 ;  /* 0x00000002ffa07424 */ /* 0x000fe400078e00ff */
[----:B------:R-:W-:-:S07]  /*3de0*/  IMAD.MOV.U32 R95, RZ, RZ, R158 ;  /* 0x000000ffff5f7224 */ /* 0x000fce00078e009e */
[----:B------:R-:W-:Y:S05]  /*3df0*/  WARPSYNC.COLLECTIVE R156, `(.L_x_2707) ;  /* 0x000000009c087348 */ /* 0x000fea0003c00000 */
[----:B------:R0:W1:Y:S02]  /*3e00*/  SHFL.DOWN P6, R158, R159, R160, R161 ;  /* 0x080000a09f9e7389 */ /* 0x00006400000c00a1 */
[----:B01----:R-:W-:Y:S01]  /*3e10*/  ENDCOLLECTIVE ;  /* 0x000000000000791b */ /* 0x003fe20003800000 */
.L_x_2707:
[----:B------:R-:W-:-:S04]  /*3e20*/  FADD.FTZ R95, R92, R95 ;  /* 0x0000005f5c5f7221 */ /* 0x000fc80000010000 */
[----:B------:R-:W-:Y:S01]  /*3e30*/  IMAD.MOV.U32 R159, RZ, RZ, R95 ;  /* 0x000000ffff9f7224 */ /* 0x000fe200078e005f */
[----:B------:R-:W-:-:S07]  /*3e40*/  MOV R125, R158 ;  /* 0x0000009e007d7202 */ /* 0x000fce0000000f00 */
[----:B------:R-:W-:Y:S05]  /*3e50*/  WARPSYNC.COLLECTIVE R156, `(.L_x_2708) ;  /* 0x000000009c087348 */ /* 0x000fea0003c00000 */
[----:B------:R0:W1:Y:S02]  /*3e60*/  SHFL.DOWN P6, R158, R159, R160, R161 ;  /* 0x080000a09f9e7389 */ /* 0x00006400000c00a1 */
[----:B01----:R-:W-:Y:S01]  /*3e70*/  ENDCOLLECTIVE ;  /* 0x000000000000791b */ /* 0x003fe20003800000 */
.L_x_2708:
[----:B------:R-:W-:Y:S01]  /*3e80*/  FADD.FTZ R125, R94, R125 ;  /* 0x0000007d5e7d7221 */ /* 0x000fe20000010000 */
[----:B------:R-:W-:-:S03]  /*3e90*/  HFMA2.MMA R160, -RZ, RZ, 0, 5.9604644775390625e-08 ;  /* 0x00000001ffa07435 */ /* 0x000fc600000001ff */
[----:B------:R-:W-:Y:S01]  /*3ea0*/  IMAD.MOV.U32 R159, RZ, RZ, R125 ;  /* 0x000000ffff9f7224 */ /* 0x000fe200078e007d */
[----:B------:R-:W-:-:S07]  /*3eb0*/  MOV R124, R158 ;  /* 0x0000009e007c7202 */ /* 0x000fce0000000f00 */
[----:B------:R-:W-:Y:S05]  /*3ec0*/  WARPSYNC.COLLECTIVE R156, `(.L_x_2709) ;  /* 0x000000009c087348 */ /* 0x000fea0003c00000 */
[----:B------:R0:W1:Y:S02]  /*3ed0*/  SHFL.DOWN P6, R158, R159, R160, R161 ;  /* 0x080000a09f9e7389 */ /* 0x00006400000c00a1 */
[----:B01----:R-:W-:Y:S01]  /*3ee0*/  ENDCOLLECTIVE ;  /* 0x000000000000791b */ /* 0x003fe20003800000 */
.L_x_2709:
[----:B------:R-:W-:-:S05]  /*3ef0*/  FADD.FTZ R90, R95, R124 ;  /* 0x0000007c5f5a7221 */ /* 0x000fca0000010000 */
[----:B------:R-:W-:Y:S01]  /*3f00*/  MOV R159, R90 ;  /* 0x0000005a009f7202 */ /* 0x000fe20000000f00 */
[----:B------:R-:W-:-:S07]  /*3f10*/  IMAD.MOV.U32 R124, RZ, RZ, R158 ;  /* 0x000000ffff7c7224 */ /* 0x000fce00078e009e */
[----:B------:R-:W-:Y:S05]  /*3f20*/  WARPSYNC.COLLECTIVE R156, `(.L_x_2710) ;  /* 0x000000009c087348 */ /* 0x000fea0003c00000 */
[----:B------:R0:W1:Y:S02]  /*3f30*/  SHFL.DOWN P6, R158, R159, R160, R161 ;  /* 0x080000a09f9e7389 */ /* 0x00006400000c00a1 */
[----:B01----:R-:W-:Y:S01]  /*3f40*/  ENDCOLLECTIVE ;  /* 0x000000000000791b */ /* 0x003fe20003800000 */
.L_x_2710:
[----:B------:R-:W-:Y:S01]  /*3f50*/  IMAD.MOV.U32 R91, RZ, RZ, R158 ;  /* 0x000000ffff5b7224 */ /* 0x000fe200078e009e */
[----:B------:R-:W-:Y:S06]  /*3f60*/  BRA `(.L_x_2711) ;  /* 0xffffffdc00807947 */ /* 0x000fec000383ffff */
.L_x_2712:
        /* <DEDUP_REMOVED lines=9> */
.L_x_3957:


//--------------------- .text._ZN10layer_norm22ln_bwd_finalize_kernelINS_22Kernel_traits_finalizeILj2560E6__halfS2_fS2_fjLb0ELj1024ELj4ENS_18Kernel_traits_baseILj2560ES2_S2_fS2_fjLj1024EEEEELb0ELb1EEEvNS_9BwdParamsE --------------------------
	.section	.text._ZN10layer_norm22ln_bwd_finalize_kernelINS_22Kernel_traits_finalizeILj2560E6__halfS2_fS2_fjLb0ELj1024ELj4ENS_18Kernel_traits_baseILj2560ES2_S2_fS2_fjLj1024EEEEELb0ELb1EEEvNS_9BwdParamsE,"ax",@progbits
	.align	128
        .global         _ZN10layer_norm22ln_bwd_finalize_kernelINS_22Kernel_traits_finalizeILj2560E6__halfS2_fS2_fjLb0ELj1024ELj4ENS_18Kernel_traits_baseILj2560ES2_S2_fS2_fjLj1024EEEEELb0ELb1EEEvNS_9BwdParamsE
        .type           _ZN10layer_norm22ln_bwd_finalize_kernelINS_22Kernel_traits_finalizeILj2560E6__halfS2_fS2_fjLb0ELj1024ELj4ENS_18Kernel_traits_baseILj2560ES2_S2_fS2_fjLj1024EEEEELb0ELb1EEEvNS_9BwdParamsE,@function
        .size           _ZN10layer_norm22ln_bwd_finalize_kernelINS_22Kernel_traits_finalizeILj2560E6__halfS2_fS2_fjLb0ELj1024ELj4ENS_18Kernel_traits_baseILj2560ES2_S2_fS2_fjLj1024EEEEELb0ELb1EEEvNS_9BwdParamsE,(.L_x_3958 - _ZN10layer_norm22ln_bwd_finalize_kernelINS_22Kernel_traits_finalizeILj2560E6__halfS2_fS2_fjLb0ELj1024ELj4ENS_18Kernel_traits_baseILj2560ES2_S2_fS2_fjLj1024EEEEELb0ELb1EEEvNS_9BwdParamsE)
        .other          _ZN10layer_norm22ln_bwd_finalize_kernelINS_22Kernel_traits_finalizeILj2560E6__halfS2_fS2_fjLb0ELj1024ELj4ENS_18Kernel_traits_baseILj2560ES2_S2_fS2_fjLj1024EEEEELb0ELb1EEEvNS_9BwdParamsE,@"STO_CUDA_ENTRY STV_DEFAULT"
_ZN10layer_norm22ln_bwd_finalize_kernelINS_22Kernel_traits_finalizeILj2560E6__halfS2_fS2_fjLb0ELj1024ELj4ENS_18Kernel_traits_baseILj2560ES2_S2_fS2_fjLj1024EEEEELb0ELb1EEEvNS_9BwdParamsE:
.text._ZN10layer_norm22ln_bwd_finalize_kernelINS_22Kernel_traits_finalizeILj2560E6__halfS2_fS2_fjLb0ELj1024ELj4ENS_18Kernel_traits_baseILj2560ES2_S2_fS2_fjLj1024EEEEELb0ELb1EEEvNS_9BwdParamsE:
        /* <DEDUP_REMOVED lines=26> */
.L_x_2724:
        /* <DEDUP_REMOVED lines=31> */
.L_x_2717:
        /* <DEDUP_REMOVED lines=34> */
.L_x_2716:
[----:B------:R-:W-:Y:S05]  /*05b0*/  BSYNC B1 ;  /* 0x0000000000017941 */ /* 0x000fea0003800000 */
.L_x_2715:
        /* <DEDUP_REMOVED lines=25> */
.L_x_2719:
[----:B------:R-:W-:Y:S05]  /*0750*/  BSYNC B1 ;  /* 0x0000000000017941 */ /* 0x000fea0003800000 */
.L_x_2718:
        /* <DEDUP_REMOVED lines=12> */
.L_x_2714:
[----:B------:R-:W-:Y:S05]  /*0820*/  BSYNC B0 ;  /* 0x0000000000007941 */ /* 0x000fea0003800000 */
.L_x_2713:
        /* <DEDUP_REMOVED lines=29> */
.L_x_2735:
[----:B------:R-:W-:Y:S01]  /*0a00*/  @!P1 SHF.R.U32.HI R12, RZ, 0x3, R0 ;  /* 0x00000003ff0c9819 */ /* 0x000fe20000011600 */
[----:B----4-:R-:W-:Y:S01]  /*0a10*/  FADD.FTZ R14, R9, R14 ;  /* 0x0000000e090e7221 */ /* 0x010fe20000010000 */
[----:B---3--:R-:W-:Y:S02]  /*0a20*/  FADD.FTZ R11, R10, R11 ;  /* 0x0000000b0a0b7221 */ /* 0x008fe40000010000 */
[----:B------:R-:W-:-:S05]  /*0a30*/  @!P1 LOP3.LUT R12, R12, 0x1ffffffc, RZ, 0xc0, !PT ;  /* 0x1ffffffc0c0c9812 */ /* 0x000fca00078ec0ff */
[----:B------:R3:W-:Y:S04]  /*0a40*/  @!P1 STS [R12+UR4+0x2000], R14 ;  /* 0x0020000e0c009988 */ /* 0x0007e80008000804 */
[----:B------:R3:W-:Y:S02]  /*0a50*/  @!P1 STS [R12+UR4+0x2080], R11 ;  /* 0x0020800b0c009988 */ /* 0x0007e40008000804 */
.L_x_2720:
        /* <DEDUP_REMOVED lines=14> */
.L_x_2723:
[----:B------:R-:W-:Y:S05]  /*0b40*/  BSYNC B0 ;  /* 0x0000000000007941 */ /* 0x000fea0003800000 */
.L_x_2722:
[C---:B------:R-:W-:Y:S02]  /*0b50*/  ISETP.GT.U32.AND P1, PT, R3.reuse, -0xa01, PT ;  /* 0xfffff5ff0300780c */ /* 0x040fe40003f24070 */
[----:B------:R-:W-:Y:S02]  /*0b60*/  IADD3 R3, R3, 0xa00, RZ ;  /* 0x00000a0003037810 */ /* 0x000fe40007ffe0ff */
[----:B------:R-:W-:-:S09]  /*0b70*/  IADD3 R4, R4, 0x500, RZ ;  /* 0x0000050004047810 */ /* 0x000fd20007ffe0ff */
[----:B------:R-:W-:Y:S05]  /*0b80*/  @P1 BRA `(.L_x_2724) ;  /* 0xfffffff400841947 */ /* 0x000fea000383ffff */
[----:B------:R-:W-:Y:S05]  /*0b90*/  EXIT ;  /* 0x000000000000794d */ /* 0x000fea0003800000 */
.L_x_2721:
[----:B------:R-:W-:Y:S01]  /*0ba0*/  HFMA2.MMA R22, -RZ, RZ, 0, 1.847743988037109375e-06 ;  /* 0x0000001fff167435 */ /* 0x000fe200000001ff */
[----:B0--3--:R-:W-:Y:S01]  /*0bb0*/  MOV R20, R10 ;  /* 0x0000000a00147202 */ /* 0x009fe20000000f00 */
[----:B------:R-:W-:Y:S01]  /*0bc0*/  IMAD.MOV.U32 R19, RZ, RZ, 0x1 ;  /* 0x00000001ff137424 */ /* 0x000fe200078e00ff */
[----:B------:R-:W-:-:S08]  /*0bd0*/  MOV R17, 0xffffffff ;  /* 0xffffffff00117802 */ /* 0x000fd00000000f00 */
[----:B-12---:R-:W-:Y:S05]  /*0be0*/  WARPSYNC.COLLECTIVE R17, `(.L_x_2725) ;  /* 0x0000000011087348 */ /* 0x006fea0003c00000 */
[----:B------:R0:W3:Y:S02]  /*0bf0*/  SHFL.BFLY P2, R18, R20, R19, R22 ;  /* 0x0c00001314127389 */ /* 0x0000e40000040016 */
[----:B0123--:R-:W-:Y:S01]  /*0c00*/  ENDCOLLECTIVE ;  /* 0x000000000000791b */ /* 0x00ffe20003800000 */
.L_x_2725:
[----:B------:R-:W-:Y:S01]  /*0c10*/  HFMA2.MMA R19, -RZ, RZ, 0, 1.1920928955078125e-07 ;  /* 0x00000002ff137435 */ /* 0x000fe200000001ff */
[----:B------:R-:W-:-:S05]  /*0c20*/  MOV R11, R18 ;  /* 0x00000012000b7202 */ /* 0x000fca0000000f00 */
[----:B------:R-:W-:-:S04]  /*0c30*/  FADD.FTZ R11, R10, R11 ;  /* 0x0000000b0a0b7221 */ /* 0x000fc80000010000 */
[----:B------:R-:W-:-:S07]  /*0c40*/  IMAD.MOV.U32 R20, RZ, RZ, R11 ;  /* 0x000000ffff147224 */ /* 0x000fce00078e000b */
[----:B------:R-:W-:Y:S05]  /*0c50*/  WARPSYNC.COLLECTIVE R17, `(.L_x_2726) ;  /* 0x0000000011087348 */ /* 0x000fea0003c00000 */
[----:B------:R0:W1:Y:S02]  /*0c60*/  SHFL.BFLY P2, R18, R20, R19, R22 ;  /* 0x0c00001314127389 */ /* 0x0000640000040016 */
[----:B01----:R-:W-:Y:S01]  /*0c70*/  ENDCOLLECTIVE ;  /* 0x000000000000791b */ /* 0x003fe20003800000 */
.L_x_2726:
[----:B------:R-:W-:Y:S01]  /*0c80*/  IMAD.MOV.U32 R19, RZ, RZ, 0x4 ;  /* 0x00000004ff137424 */ /* 0x000fe200078e00ff */
[----:B------:R-:W-:-:S05]  /*0c90*/  MOV R12, R18 ;  /* 0x00000012000c7202 */ /* 0x000fca0000000f00 */
[----:B------:R-:W-:-:S05]  /*0ca0*/  FADD.FTZ R12, R11, R12 ;  /* 0x0000000c0b0c7221 */ /* 0x000fca0000010000 */
[----:B------:R-:W-:-:S07]  /*0cb0*/  MOV R20, R12 ;  /* 0x0000000c00147202 */ /* 0x000fce0000000f00 */
[----:B------:R-:W-:Y:S05]  /*0cc0*/  WARPSYNC.COLLECTIVE R17, `(.L_x_2727) ;  /* 0x0000000011087348 */ /* 0x000fea0003c00000 */
[----:B------:R0:W1:Y:S02]  /*0cd0*/  SHFL.BFLY P2, R18, R20, R19, R22 ;  /* 0x0c00001314127389 */ /* 0x0000640000040016 */
[----:B01----:R-:W-:Y:S01]  /*0ce0*/  ENDCOLLECTIVE ;  /* 0x000000000000791b */ /* 0x003fe20003800000 */
.L_x_2727:
[----:B------:R-:W-:Y:S01]  /*0cf0*/  HFMA2.MMA R19, -RZ, RZ, 0, 4.76837158203125e-07 ;  /* 0x00000008ff137435 */ /* 0x000fe200000001ff */
[----:B------:R-:W-:-:S05]  /*0d00*/  MOV R13, R18 ;  /* 0x00000012000d7202 */ /* 0x000fca0000000f00 */
[----:B------:R-:W-:-:S05]  /*0d10*/  FADD.FTZ R13, R12, R13 ;  /* 0x0000000d0c0d7221 */ /* 0x000fca0000010000 */
[----:B------:R-:W-:-:S07]  /*0d20*/  MOV R20, R13 ;  /* 0x0000000d00147202 */ /* 0x000fce0000000f00 */
[----:B------:R-:W-:Y:S05]  /*0d30*/  WARPSYNC.COLLECTIVE R17, `(.L_x_2728) ;  /* 0x0000000011087348 */ /* 0x000fea0003c00000 */
[----:B------:R0:W1:Y:S02]  /*0d40*/  SHFL.BFLY P2, R18, R20, R19, R22 ;  /* 0x0c00001314127389 */ /* 0x0000640000040016 */
[----:B01----:R-:W-:Y:S01]  /*0d50*/  ENDCOLLECTIVE ;  /* 0x000000000000791b */ /* 0x003fe20003800000 */
.L_x_2728:
[----:B------:R-:W-:Y:S01]  /*0d60*/  HFMA2.MMA R19, -RZ, RZ, 0, 9.5367431640625e-07 ;  /* 0x00000010ff137435 */ /* 0x000fe200000001ff */
[----:B------:R-:W-:-:S04]  /*0d70*/  IMAD.MOV.U32 R10, RZ, RZ, R18 ;  /* 0x000000ffff0a7224 */ /* 0x000fc800078e0012 */
[----:B------:R-:W-:-:S05]  /*0d80*/  FADD.FTZ R10, R13, R10 ;  /* 0x0000000a0d0a7221 */ /* 0x000fca0000010000 */
[----:B------:R-:W-:-:S07]  /*0d90*/  MOV R20, R10 ;  /* 0x0000000a00147202 */ /* 0x000fce0000000f00 */
[----:B------:R-:W-:Y:S05]  /*0da0*/  WARPSYNC.COLLECTIVE R17, `(.L_x_2729) ;  /* 0x0000000011087348 */ /* 0x000fea0003c00000 */
[----:B------:R0:W1:Y:S02]  /*0db0*/  SHFL.BFLY P2, R18, R20, R19, R22 ;  /* 0x0c00001314127389 */ /* 0x0000640000040016 */
[----:B01----:R-:W-:Y:S01]  /*0dc0*/  ENDCOLLECTIVE ;  /* 0x000000000000791b */ /* 0x003fe20003800000 */
.L_x_2729:
[----:B------:R-:W-:Y:S01]  /*0dd0*/  HFMA2.MMA R19, -RZ, RZ, 0, 5.9604644775390625e-08 ;  /* 0x00000001ff137435 */ /* 0x000fe200000001ff */
[----:B------:R-:W-:Y:S01]  /*0de0*/  IMAD.MOV.U32 R20, RZ, RZ, R9 ;  /* 0x000000ffff147224 */ /* 0x000fe200078e0009 */
[----:B------:R-:W-:-:S09]  /*0df0*/  MOV R11, R18 ;  /* 0x00000012000b7202 */ /* 0x000fd20000000f00 */
[----:B------:R-:W-:Y:S05]  /*0e00*/  WARPSYNC.COLLECTIVE R17, `(.L_x_2730) ;  /* 0x0000000011087348 */ /* 0x000fea0003c00000 */
[----:B------:R0:W1:Y:S02]  /*0e10*/  SHFL.BFLY P2, R18, R20, R19, R22 ;  /* 0x0c00001314127389 */ /* 0x0000640000040016 */
[----:B01----:R-:W-:Y:S01]  /*0e20*/  ENDCOLLECTIVE ;  /* 0x000000000000791b */ /* 0x003fe20003800000 */
.L_x_2730:
[----:B------:R-:W-:Y:S01]  /*0e30*/  HFMA2.MMA R19, -RZ, RZ, 0, 1.1920928955078125e-07 ;  /* 0x00000002ff137435 */ /* 0x000fe200000001ff */
[----:B------:R-:W-:-:S05]  /*0e40*/  MOV R12, R18 ;  /* 0x00000012000c7202 */ /* 0x000fca0000000f00 */
[----:B------:R-:W-:-:S05]  /*0e50*/  FADD.FTZ R14, R9, R12 ;  /* 0x0000000c090e7221 */ /* 0x000fca0000010000 */
[----:B------:R-:W-:-:S07]  /*0e60*/  MOV R20, R14 ;  /* 0x0000000e00147202 */ /* 0x000fce0000000f00 */
[----:B------:R-:W-:Y:S05]  /*0e70*/  WARPSYNC.COLLECTIVE R17, `(.L_x_2731) ;  /* 0x0000000011087348 */ /* 0x000fea0003c00000 */
[----:B------:R0:W1:Y:S02]  /*0e80*/  SHFL.BFLY P2, R18, R20, R19, R22 ;  /* 0x0c00001314127389 */ /* 0x0000640000040016 */
[----:B01----:R-:W-:Y:S01]  /*0e90*/  ENDCOLLECTIVE ;  /* 0x000000000000791b */ /* 0x003fe20003800000 */
.L_x_2731:
[----:B------:R-:W-:Y:S01]  /*0ea0*/  HFMA2.MMA R19, -RZ, RZ, 0, 2.384185791015625e-07 ;  /* 0x00000004ff137435 */ /* 0x000fe200000001ff */
[----:B------:R-:W-:-:S04]  /*0eb0*/  IMAD.MOV.U32 R13, RZ, RZ, R18 ;  /* 0x000000ffff0d7224 */ /* 0x000fc800078e0012 */
[----:B------:R-:W-:-:S05]  /*0ec0*/  FADD.FTZ R15, R14, R13 ;  /* 0x0000000d0e0f7221 */ /* 0x000fca0000010000 */
[----:B------:R-:W-:-:S07]  /*0ed0*/  MOV R20, R15 ;  /* 0x0000000f00147202 */ /* 0x000fce0000000f00 */
[----:B------:R-:W-:Y:S05]  /*0ee0*/  WARPSYNC.COLLECTIVE R17, `(.L_x_2732) ;  /* 0x0000000011087348 */ /* 0x000fea0003c00000 */
[----:B------:R0:W1:Y:S02]  /*0ef0*/  SHFL.BFLY P2, R18, R20, R19, R22 ;  /* 0x0c00001314127389 */ /* 0x0000640000040016 */
[----:B01----:R-:W-:Y:S01]  /*0f00*/  ENDCOLLECTIVE ;  /* 0x000000000000791b */ /* 0x003fe20003800000 */
.L_x_2732:
[----:B------:R-:W-:Y:S01]  /*0f10*/  IMAD.MOV.U32 R19, RZ, RZ, 0x8 ;  /* 0x00000008ff137424 */ /* 0x000fe200078e00ff */
[----:B------:R-:W-:-:S05]  /*0f20*/  MOV R16, R18 ;  /* 0x0000001200107202 */ /* 0x000fca0000000f00 */
[----:B------:R-:W-:-:S05]  /*0f30*/  FADD.FTZ R16, R15, R16 ;  /* 0x000000100f107221 */ /* 0x000fca0000010000 */
[----:B------:R-:W-:-:S07]  /*0f40*/  MOV R20, R16 ;  /* 0x0000001000147202 */ /* 0x000fce0000000f00 */
[----:B------:R-:W-:Y:S05]  /*0f50*/  WARPSYNC.COLLECTIVE R17, `(.L_x_2733) ;  /* 0x0000000011087348 */ /* 0x000fea0003c00000 */
[----:B------:R0:W1:Y:S02]  /*0f60*/  SHFL.BFLY P2, R18, R20, R19, R22 ;  /* 0x0c00001314127389 */ /* 0x0000640000040016 */
[----:B01----:R-:W-:Y:S01]  /*0f70*/  ENDCOLLECTIVE ;  /* 0x000000000000791b */ /* 0x003fe20003800000 */
.L_x_2733:
[----:B------:R-:W-:Y:S01]  /*0f80*/  HFMA2.MMA R19, -RZ, RZ, 0, 9.5367431640625e-07 ;  /* 0x00000010ff137435 */ /* 0x000fe200000001ff */
[----:B------:R-:W-:-:S05]  /*0f90*/  MOV R9, R18 ;  /* 0x0000001200097202 */ /* 0x000fca0000000f00 */
[----:B------:R-:W-:-:S05]  /*0fa0*/  FADD.FTZ R9, R16, R9 ;  /* 0x0000000910097221 */ /* 0x000fca0000010000 */
[----:B------:R-:W-:-:S07]  /*0fb0*/  MOV R20, R9 ;  /* 0x0000000900147202 */ /* 0x000fce0000000f00 */
[----:B------:R-:W-:Y:S05]  /*0fc0*/  WARPSYNC.COLLECTIVE R17, `(.L_x_2734) ;  /* 0x0000000011087348 */ /* 0x000fea0003c00000 */
[----:B------:R0:W1:Y:S02]  /*0fd0*/  SHFL.BFLY P2, R18, R20, R19, R22 ;  /* 0x0c00001314127389 */ /* 0x0000640000040016 */
[----:B01----:R-:W-:Y:S01]  /*0fe0*/  ENDCOLLECTIVE ;  /* 0x000000000000791b */ /* 0x003fe20003800000 */
.L_x_2734:
[----:B------:R-:W-:Y:S01]  /*0ff0*/  MOV R14, R18 ;  /* 0x00000012000e7202 */ /* 0x000fe20000000f00 */
[----:B------:R-:W-:Y:S06]  /*1000*/  BRA `(.L_x_2735) ;  /* 0xfffffff8007c7947 */ /* 0x000fec000383ffff */
.L_x_2736:
        /* <DEDUP_REMOVED lines=15> */
.L_x_3958:


//--------------------- .text._ZN10layer_norm40ln_parallel_residual_bwd_finalize_kernelINS_22Kernel_traits_finalizeILj2560E6__halfS2_fS2_fjLb0ELj1024ELj4ENS_18Kernel_traits_baseILj2560ES2_S2_fS2_fjLj1024EEEEELb1EEEvNS_9BwdParamsE --------------------------
	.section	.text._ZN10layer_norm40ln_parallel_residual_bwd_finalize_kernelINS_22Kernel_traits_finalizeILj2560E6__halfS2_fS2_fjLb0ELj1024ELj4ENS_18Kernel_traits_baseILj2560ES2_S2_fS2_fjLj1024EEEEELb1EEEvNS_9BwdParamsE,"ax",@progbits
	.align	128
        .global         _ZN10layer_norm40ln_parallel_residual_bwd_finalize_kernelINS_22Kernel_traits_finalizeILj2560E6__halfS2_fS2_fjLb0ELj1024ELj4ENS_18Kernel_traits_baseILj2560ES2_S2_fS2_fjLj1024EEEEELb1EEEvNS_9BwdParamsE
        .type           _ZN10layer_norm40ln_parallel_residual_bwd_finalize_kernelINS_22Kernel_traits_finalizeILj2560E6__halfS2_fS2_fjLb0ELj1024ELj4ENS_18Kernel_traits_baseILj2560ES2_S2_fS2_fjLj1024EEEEELb1EEEvNS_9BwdParamsE,@function
        .size           _ZN10layer_norm40ln_parallel_residual_bwd_finalize_kernelINS_22Kernel_traits_finalizeILj2560E6__halfS2_fS2_fjLb0ELj1024ELj4ENS_18Kernel_traits_baseILj2560ES2_S2_fS2_fjLj1024EEEEELb1EEEvNS_9BwdParamsE,(.L_x_3959 - _ZN10layer_norm40ln_parallel_residual_bwd_finalize_kernelINS_22Kernel_traits_finalizeILj2560E6__halfS2_fS2_fjLb0ELj1024ELj4ENS_18Kernel_traits_baseILj2560ES2_S2_fS2_fjLj1024EEEEELb1EEEvNS_9BwdParamsE)
        .other          _ZN10layer_norm40ln_parallel_residual_bwd_finalize_kernelINS_22Kernel_traits_finalizeILj2560E6__halfS2_fS2_fjLb0ELj1024ELj4ENS_18Kernel_traits_baseILj2560ES2_S2_fS2_fjLj1024EEEEELb1EEEvNS_9BwdParamsE,@"STO_CUDA_ENTRY STV_DEFAULT"
_ZN10layer_norm40ln_parallel_residual_bwd_finalize_kernelINS_22Kernel_traits_finalizeILj2560E6__halfS2_fS2_fjLb0ELj1024ELj4ENS_18Kernel_traits_baseILj2560ES2_S2_fS2_fjLj1024EEEEELb1EEEvNS_9BwdParamsE:
.text._ZN10layer_norm40ln_parallel_residual_bwd_finalize_kernelINS_22Kernel_traits_finalizeILj2560E6__halfS2_fS2_fjLb0ELj1024ELj4ENS_18Kernel_traits_baseILj2560ES2_S2_fS2_fjLj1024EEEEELb1EEEvNS_9BwdParamsE:
        /* <DEDUP_REMOVED lines=23> */
.L_x_2748:
        /* <DEDUP_REMOVED lines=41> */
.L_x_2741:
        /* <DEDUP_REMOVED lines=62> */
.L_x_2740:
[----:B------:R-:W-:Y:S05]  /*07e0*/  BSYNC B1 ;  /* 0x0000000000017941 */ /* 0x000fea0003800000 */
.L_x_2739:
        /* <DEDUP_REMOVED lines=39> */
.L_x_2743:
[----:B------:R-:W-:Y:S05]  /*0a60*/  BSYNC B1 ;  /* 0x0000000000017941 */ /* 0x000fea0003800000 */
.L_x_2742:
        /* <DEDUP_REMOVED lines=20> */
.L_x_2738:
[----:B------:R-:W-:Y:S05]  /*0bb0*/  BSYNC B0 ;  /* 0x0000000000007941 */ /* 0x000fea0003800000 */
.L_x_2737:
        /* <DEDUP_REMOVED lines=54> */
.L_x_2769:
        /* <DEDUP_REMOVED lines=10> */
.L_x_2744:
        /* <DEDUP_REMOVED lines=26> */
.L_x_2747:
[----:B------:R-:W-:Y:S05]  /*1160*/  BSYNC B0 ;  /* 0x0000000000007941 */ /* 0x000fea0003800000 */
.L_x_2746:
[C---:B------:R-:W-:Y:S02]  /*1170*/  ISETP.GT.U32.AND P1, PT, R4.reuse, -0xa01, PT ;  /* 0xfffff5ff0400780c */ /* 0x040fe40003f24070 */
[----:B------:R-:W-:Y:S02]  /*1180*/  IADD3 R4, R4, 0xa00, RZ ;  /* 0x00000a0004047810 */ /* 0x000fe40007ffe0ff */
[----:B------:R-:W-:-:S09]  /*1190*/  IADD3 R5, R5, 0x500, RZ ;  /* 0x0000050005057810 */ /* 0x000fd20007ffe0ff */
[----:B------:R-:W-:Y:S05]  /*11a0*/  @P1 BRA `(.L_x_2748) ;  /* 0xffffffec00f01947 */ /* 0x000fea000383ffff */
[----:B------:R-:W-:Y:S05]  /*11b0*/  EXIT ;  /* 0x000000000000794d */ /* 0x000fea0003800000 */
.L_x_2745:
[----:B------:R-:W-:Y:S01]  /*11c0*/  HFMA2.MMA R13, -RZ, RZ, 0, 5.9604644775390625e-08 ;  /* 0x00000001ff0d7435 */ /* 0x000fe200000001ff */
[----:B0-----:R-:W-:Y:S02]  /*11d0*/  MOV R26, R9 ;  /* 0x00000009001a7202 */ /* 0x001fe40000000f00 */
[----:B------:R-:W-:Y:S02]  /*11e0*/  MOV R12, 0x1f ;  /* 0x0000001f000c7802 */ /* 0x000fe40000000f00 */
[----:B------:R-:W-:-:S07]  /*11f0*/  MOV R11, 0xffffffff ;  /* 0xffffffff000b7802 */ /* 0x000fce0000000f00 */
[----:B-1234-:R-:W-:Y:S05]  /*1200*/  WARPSYNC.COLLECTIVE R11, `(.L_x_2749) ;  /* 0x000000000b087348 */ /* 0x01efea0003c00000 */
[----:B------:R0:W0:Y:S02]  /*1210*/  SHFL.BFLY P2, R16, R26, R13, R12 ;  /* 0x0c00000d1a107389 */ /* 0x000024000004000c */
[----:B01234-:R-:W-:Y:S01]  /*1220*/  ENDCOLLECTIVE ;  /* 0x000000000000791b */ /* 0x01ffe20003800000 */
.L_x_2749:
[----:B------:R-:W-:Y:S01]  /*1230*/  HFMA2.MMA R13, -RZ, RZ, 0, 1.1920928955078125e-07 ;  /* 0x00000002ff0d7435 */ /* 0x000fe200000001ff */
[----:B------:R-:W-:-:S05]  /*1240*/  FADD.FTZ R10, R9, R16 ;  /* 0x00000010090a7221 */ /* 0x000fca0000010000 */
[----:B------:R-:W-:-:S07]  /*1250*/  MOV R26, R10 ;  /* 0x0000000a001a7202 */ /* 0x000fce0000000f00 */
[----:B------:R-:W-:Y:S05]  /*1260*/  WARPSYNC.COLLECTIVE R11, `(.L_x_2750) ;  /* 0x000000000b087348 */ /* 0x000fea0003c00000 */
[----:B------:R0:W1:Y:S02]  /*1270*/  SHFL.BFLY P2, R16, R26, R13, R12 ;  /* 0x0c00000d1a107389 */ /* 0x000064000004000c */
[----:B01----:R-:W-:Y:S01]  /*1280*/  ENDCOLLECTIVE ;  /* 0x000000000000791b */ /* 0x003fe20003800000 */
.L_x_2750:
[----:B------:R-:W-:Y:S01]  /*1290*/  HFMA2.MMA R13, -RZ, RZ, 0, 2.384185791015625e-07 ;  /* 0x00000004ff0d7435 */ /* 0x000fe200000001ff */
[----:B------:R-:W-:-:S05]  /*12a0*/  FADD.FTZ R9, R10, R16 ;  /* 0x000000100a097221 */ /* 0x000fca0000010000 */
[----:B------:R-:W-:-:S07]  /*12b0*/  MOV R26, R9 ;  /* 0x00000009001a7202 */ /* 0x000fce0000000f00 */
[----:B------:R-:W-:Y:S05]  /*12c0*/  WARPSYNC.COLLECTIVE R11, `(.L_x_2751) ;  /* 0x000000000b087348 */ /* 0x000fea0003c00000 */
[----:B------:R0:W1:Y:S02]  /*12d0*/  SHFL.BFLY P2, R16, R26, R13, R12 ;  /* 0x0c00000d1a107389 */ /* 0x000064000004000c */
[----:B01----:R-:W-:Y:S01]  /*12e0*/  ENDCOLLECTIVE ;  /* 0x000000000000791b */ /* 0x003fe20003800000 */
.L_x_2751:
[----:B------:R-:W-:Y:S01]  /*12f0*/  HFMA2.MMA R13, -RZ, RZ, 0, 4.76837158203125e-07 ;  /* 0x00000008ff0d7435 */ /* 0x000fe200000001ff */
[----:B------:R-:W-:-:S05]  /*1300*/  FADD.FTZ R18, R9, R16 ;  /* 0x0000001009127221 */ /* 0x000fca0000010000 */
[----:B------:R-:W-:-:S07]  /*1310*/  MOV R26, R18 ;  /* 0x00000012001a7202 */ /* 0x000fce0000000f00 */
[----:B------:R-:W-:Y:S05]  /*1320*/  WARPSYNC.COLLECTIVE R11, `(.L_x_2752) ;  /* 0x000000000b087348 */ /* 0x000fea0003c00000 */
[----:B------:R0:W1:Y:S02]  /*1330*/  SHFL.BFLY P2, R16, R26, R13, R12 ;  /* 0x0c00000d1a107389 */ /* 0x000064000004000c */
[----:B01----:R-:W-:Y:S01]  /*1340*/  ENDCOLLECTIVE ;  /* 0x000000000000791b */ /* 0x003fe20003800000 */
.L_x_2752:
[----:B------:R-:W-:Y:S01]  /*1350*/  HFMA2.MMA R13, -RZ, RZ, 0, 9.5367431640625e-07 ;  /* 0x00000010ff0d7435 */ /* 0x000fe200000001ff */
[----:B------:R-:W-:-:S05]  /*1360*/  FADD.FTZ R10, R18, R16 ;  /* 0x00000010120a7221 */ /* 0x000fca0000010000 */
[----:B------:R-:W-:-:S07]  /*1370*/  MOV R26, R10 ;  /* 0x0000000a001a7202 */ /* 0x000fce0000000f00 */
[----:B------:R-:W-:Y:S05]  /*1380*/  WARPSYNC.COLLECTIVE R11, `(.L_x_2753) ;  /* 0x000000000b087348 */ /* 0x000fea0003c00000 */
[----:B------:R0:W1:Y:S02]  /*1390*/  SHFL.BFLY P2, R16, R26, R13, R12 ;  /* 0x0c00000d1a107389 */ /* 0x000064000004000c */
[----:B01----:R-:W-:Y:S01]  /*13a0*/  ENDCOLLECTIVE ;  /* 0x000000000000791b */ /* 0x003fe20003800000 */
.L_x_2753:
[----:B------:R-:W-:Y:S01]  /*13b0*/  MOV R26, R14 ;  /* 0x0000000e001a7202 */ /* 0x000fe20000000f00 */
[----:B------:R-:W-:Y:S01]  /*13c0*/  IMAD.MOV.U32 R13, RZ, RZ, 0x1 ;  /* 0x00000001ff0d7424 */ /* 0x000fe200078e00ff */
[----:B------:R-:W-:-:S07]  /*13d0*/  MOV R9, R16 ;  /* 0x0000001000097202 */ /* 0x000fce0000000f00 */
[----:B------:R-:W-:Y:S05]  /*13e0*/  WARPSYNC.COLLECTIVE R11, `(.L_x_2754) ;  /* 0x000000000b087348 */ /* 0x000fea0003c00000 */
[----:B------:R0:W1:Y:S02]  /*13f0*/  SHFL.BFLY P2, R16, R26, R13, R12 ;  /* 0x0c00000d1a107389 */ /* 0x000064000004000c */
[----:B01----:R-:W-:Y:S01]  /*1400*/  ENDCOLLECTIVE ;  /* 0x000000000000791b */ /* 0x003fe20003800000 */
.L_x_2754:
[----:B------:R-:W-:Y:S01]  /*1410*/  HFMA2.MMA R13, -RZ, RZ, 0, 1.1920928955078125e-07 ;  /* 0x00000002ff0d7435 */ /* 0x000fe200000001ff */
[----:B------:R-:W-:-:S05]  /*1420*/  MOV R15, R16 ;  /* 0x00000010000f7202 */ /* 0x000fca0000000f00 */
[----:B------:R-:W-:-:S05]  /*1430*/  FADD.FTZ R15, R14, R15 ;  /* 0x0000000f0e0f7221 */ /* 0x000fca0000010000 */
[----:B------:R-:W-:-:S07]  /*1440*/  MOV R26, R15 ;  /* 0x0000000f001a7202 */ /* 0x000fce0000000f00 */
[----:B------:R-:W-:Y:S05]  /*1450*/  WARPSYNC.COLLECTIVE R11, `(.L_x_2755) ;  /* 0x000000000b087348 */ /* 0x000fea0003c00000 */
[----:B------:R0:W1:Y:S02]  /*1460*/  SHFL.BFLY P2, R16, R26, R13, R12 ;  /* 0x0c00000d1a107389 */ /* 0x000064000004000c */
[----:B01----:R-:W-:Y:S01]  /*1470*/  ENDCOLLECTIVE ;  /* 0x000000000000791b */ /* 0x003fe20003800000 */
.L_x_2755:
[----:B------:R-:W-:Y:S01]  /*1480*/  HFMA2.MMA R13, -RZ, RZ, 0, 2.384185791015625e-07 ;  /* 0x00000004ff0d7435 */ /* 0x000fe200000001ff */
[----:B------:R-:W-:-:S05]  /*1490*/  MOV R18, R16 ;  /* 0x0000001000127202 */ /* 0x000fca0000000f00 */
[----:B------:R-:W-:-:S05]  /*14a0*/  FADD.FTZ R14, R15, R18 ;  /* 0x000000120f0e7221 */ /* 0x000fca0000010000 */
[----:B------:R-:W-:-:S07]  /*14b0*/  MOV R26, R14 ;  /* 0x0000000e001a7202 */ /* 0x000fce0000000f00 */
[----:B------:R-:W-:Y:S05]  /*14c0*/  WARPSYNC.COLLECTIVE R11, `(.L_x_2756) ;  /* 0x000000000b087348 */ /* 0x000fea0003c00000 */
[----:B------:R0:W1:Y:S02]  /*14d0*/  SHFL.BFLY P2, R16, R26, R13, R12 ;  /* 0x0c00000d1a107389 */ /* 0x000064000004000c */
[----:B01----:R-:W-:Y:S01]  /*14e0*/  ENDCOLLECTIVE ;  /* 0x000000000000791b */ /* 0x003fe20003800000 */
.L_x_2756:
[----:B------:R-:W-:Y:S01]  /*14f0*/  HFMA2.MMA R13, -RZ, RZ, 0, 4.76837158203125e-07 ;  /* 0x00000008ff0d7435 */ /* 0x000fe200000001ff */
[----:B------:R-:W-:-:S05]  /*1500*/  MOV R17, R16 ;  /* 0x0000001000117202 */ /* 0x000fca0000000f00 */
[----:B------:R-:W-:-:S05]  /*1510*/  FADD.FTZ R19, R14, R17 ;  /* 0x000000110e137221 */ /* 0x000fca0000010000 */
[----:B------:R-:W-:-:S07]  /*1520*/  MOV R26, R19 ;  /* 0x00000013001a7202 */ /* 0x000fce0000000f00 */
[----:B------:R-:W-:Y:S05]  /*1530*/  WARPSYNC.COLLECTIVE R11, `(.L_x_2757) ;  /* 0x000000000b087348 */ /* 0x000fea0003c00000 */
[----:B------:R0:W1:Y:S02]  /*1540*/  SHFL.BFLY P2, R16, R26, R13, R12 ;  /* 0x0c00000d1a107389 */ /* 0x000064000004000c */
[----:B01----:R-:W-:Y:S01]  /*1550*/  ENDCOLLECTIVE ;  /* 0x000000000000791b */ /* 0x003fe20003800000 */
.L_x_2757:
[----:B------:R-:W-:Y:S01]  /*1560*/  HFMA2.MMA R13, -RZ, RZ, 0, 9.5367431640625e-07 ;  /* 0x00000010ff0d7435 */ /* 0x000fe200000001ff */
[----:B------:R-:W-:-:S05]  /*1570*/  MOV R20, R16 ;  /* 0x0000001000147202 */ /* 0x000fca0000000f00 */
[----:B------:R-:W-:-:S05]  /*1580*/  FADD.FTZ R15, R19, R20 ;  /* 0x00000014130f7221 */ /* 0x000fca0000010000 */
[----:B------:R-:W-:-:S07]  /*1590*/  MOV R26, R15 ;  /* 0x0000000f001a7202 */ /* 0x000fce0000000f00 */
[----:B------:R-:W-:Y:S05]  /*15a0*/  WARPSYNC.COLLECTIVE R11, `(.L_x_2758) ;  /* 0x000000000b087348 */ /* 0x000fea0003c00000 */
[----:B------:R0:W1:Y:S02]  /*15b0*/  SHFL.BFLY P2, R16, R26, R13, R12 ;  /* 0x0c00000d1a107389 */ /* 0x000064000004000c */
[----:B01----:R-:W-:Y:S01]  /*15c0*/  ENDCOLLECTIVE ;  /* 0x000000000000791b */ /* 0x003fe20003800000 */
.L_x_2758:
[----:B------:R-:W-:Y:S01]  /*15d0*/  HFMA2.MMA R13, -RZ, RZ, 0, 5.9604644775390625e-08 ;  /* 0x00000001ff0d7435 */ /* 0x000fe200000001ff */
[----:B------:R-:W-:Y:S02]  /*15e0*/  MOV R26, R8 ;  /* 0x00000008001a7202 */ /* 0x000fe40000000f00 */
[----:B------:R-:W-:-:S08]  /*15f0*/  MOV R14, R16 ;  /* 0x00000010000e7202 */ /* 0x000fd00000000f00 */
[----:B------:R-:W-:Y:S05]  /*1600*/  WARPSYNC.COLLECTIVE R11, `(.L_x_2759) ;  /* 0x000000000b087348 */ /* 0x000fea0003c00000 */
[----:B------:R0:W1:Y:S02]  /*1610*/  SHFL.BFLY P2, R16, R26, R13, R12 ;  /* 0x0c00000d1a107389 */ /* 0x000064000004000c */
[----:B01----:R-:W-:Y:S01]  /*1620*/  ENDCOLLECTIVE ;  /* 0x000000000000791b */ /* 0x003fe20003800000 */
.L_x_2759:
[----:B------:R-:W-:Y:S01]  /*1630*/  HFMA2.MMA R13, -RZ, RZ, 0, 1.1920928955078125e-07 ;  /* 0x00000002ff0d7435 */ /* 0x000fe200000001ff */
[----:B------:R-:W-:-:S05]  /*1640*/  MOV R17, R16 ;  /* 0x0000001000117202 */ /* 0x000fca0000000f00 */
[----:B------:R-:W-:-:S05]  /*1650*/  FADD.FTZ R19, R8, R17 ;  /* 0x0000001108137221 */ /* 0x000fca0000010000 */
[----:B------:R-:W-:-:S07]  /*1660*/  MOV R26, R19 ;  /* 0x00000013001a7202 */ /* 0x000fce0000000f00 */
[----:B------:R-:W-:Y:S05]  /*1670*/  WARPSYNC.COLLECTIVE R11, `(.L_x_2760) ;  /* 0x000000000b087348 */ /* 0x000fea0003c00000 */
[----:B------:R0:W1:Y:S02]  /*1680*/  SHFL.BFLY P2, R16, R26, R13, R12 ;  /* 0x0c00000d1a107389 */ /* 0x000064000004000c */
[----:B01----:R-:W-:Y:S01]  /*1690*/  ENDCOLLECTIVE ;  /* 0x000000000000791b */ /* 0x003fe20003800000 */
.L_x_2760:
[----:B------:R-:W-:Y:S01]  /*16a0*/  IMAD.MOV.U32 R13, RZ, RZ, 0x4 ;  /* 0x00000004ff0d7424 */ /* 0x000fe200078e00ff */
[----:B------:R-:W-:-:S05]  /*16b0*/  MOV R20, R16 ;  /* 0x0000001000147202 */ /* 0x000fca0000000f00 */
[----:B------:R-:W-:-:S05]  /*16c0*/  FADD.FTZ R8, R19, R20 ;  /* 0x0000001413087221 */ /* 0x000fca0000010000 */
[----:B------:R-:W-:-:S07]  /*16d0*/  MOV R26, R8 ;  /* 0x00000008001a7202 */ /* 0x000fce0000000f00 */
[----:B------:R-:W-:Y:S05]  /*16e0*/  WARPSYNC.COLLECTIVE R11, `(.L_x_2761) ;  /* 0x000000000b087348 */ /* 0x000fea0003c00000 */
[----:B------:R0:W1:Y:S02]  /*16f0*/  SHFL.BFLY P2, R16, R26, R13, R12 ;  /* 0x0c00000d1a107389 */ /* 0x000064000004000c */
[----:B01----:R-:W-:Y:S01]  /*1700*/  ENDCOLLECTIVE ;  /* 0x000000000000791b */ /* 0x003fe20003800000 */
.L_x_2761:
[----:B------:R-:W-:Y:S01]  /*1710*/  HFMA2.MMA R13, -RZ, RZ, 0, 4.76837158203125e-07 ;  /* 0x00000008ff0d7435 */ /* 0x000fe200000001ff */
[----:B------:R-:W-:-:S05]  /*1720*/  MOV R21, R16 ;  /* 0x0000001000157202 */ /* 0x000fca0000000f00 */
[----:B------:R-:W-:-:S05]  /*1730*/  FADD.FTZ R21, R8, R21 ;  /* 0x0000001508157221 */ /* 0x000fca0000010000 */
[----:B------:R-:W-:-:S07]  /*1740*/  MOV R26, R21 ;  /* 0x00000015001a7202 */ /* 0x000fce0000000f00 */
[----:B------:R-:W-:Y:S05]  /*1750*/  WARPSYNC.COLLECTIVE R11, `(.L_x_2762) ;  /* 0x000000000b087348 */ /* 0x000fea0003c00000 */
[----:B------:R0:W1:Y:S02]  /*1760*/  SHFL.BFLY P2, R16, R26, R13, R12 ;  /* 0x0c00000d1a107389 */ /* 0x000064000004000c */
[----:B01----:R-:W-:Y:S01]  /*1770*/  ENDCOLLECTIVE ;  /* 0x000000000000791b */ /* 0x003fe20003800000 */
.L_x_2762:
[----:B------:R-:W-:Y:S01]  /*1780*/  HFMA2.MMA R13, -RZ, RZ, 0, 9.5367431640625e-07 ;  /* 0x00000010ff0d7435 */ /* 0x000fe200000001ff */
[----:B------:R-:W-:-:S05]  /*1790*/  MOV R22, R16 ;  /* 0x0000001000167202 */ /* 0x000fca0000000f00 */
[----:B------:R-:W-:-:S05]  /*17a0*/  FADD.FTZ R17, R21, R22 ;  /* 0x0000001615117221 */ /* 0x000fca0000010000 */
[----:B------:R-:W-:-:S07]  /*17b0*/  MOV R26, R17 ;  /* 0x00000011001a7202 */ /* 0x000fce0000000f00 */
[----:B------:R-:W-:Y:S05]  /*17c0*/  WARPSYNC.COLLECTIVE R11, `(.L_x_2763) ;  /* 0x000000000b087348 */ /* 0x000fea0003c00000 */
[----:B------:R0:W1:Y:S02]  /*17d0*/  SHFL.BFLY P2, R16, R26, R13, R12 ;  /* 0x0c00000d1a107389 */ /* 0x000064000004000c */
[----:B01----:R-:W-:Y:S01]  /*17e0*/  ENDCOLLECTIVE ;  /* 0x000000000000791b */ /* 0x003fe20003800000 */
.L_x_2763:
[----:B------:R-:W-:Y:S01]  /*17f0*/  HFMA2.MMA R13, -RZ, RZ, 0, 5.9604644775390625e-08 ;  /* 0x00000001ff0d7435 */ /* 0x000fe200000001ff */
[----:B------:R-:W-:Y:S02]  /*1800*/  MOV R26, R7 ;  /* 0x00000007001a7202 */ /* 0x000fe40000000f00 */
[----:B------:R-:W-:-:S08]  /*1810*/  MOV R8, R16 ;  /* 0x0000001000087202 */ /* 0x000fd00000000f00 */
[----:B------:R-:W-:Y:S05]  /*1820*/  WARPSYNC.COLLECTIVE R11, `(.L_x_2764) ;  /* 0x000000000b087348 */ /* 0x000fea0003c00000 */
[----:B------:R0:W1:Y:S02]  /*1830*/  SHFL.BFLY P2, R16, R26, R13, R12 ;  /* 0x0c00000d1a107389 */ /* 0x000064000004000c */
[----:B01----:R-:W-:Y:S01]  /*1840*/  ENDCOLLECTIVE ;  /* 0x000000000000791b */ /* 0x003fe20003800000 */
.L_x_2764:
[----:B------:R-:W-:Y:S01]  /*1850*/  HFMA2.MMA R13, -RZ, RZ, 0, 1.1920928955078125e-07 ;  /* 0x00000002ff0d7435 */ /* 0x000fe200000001ff */
[----:B------:R-:W-:-:S05]  /*1860*/  MOV R18, R16 ;  /* 0x0000001000127202 */ /* 0x000fca0000000f00 */
[----:B------:R-:W-:-:S05]  /*1870*/  FADD.FTZ R22, R7, R18 ;  /* 0x0000001207167221 */ /* 0x000fca0000010000 */
[----:B------:R-:W-:-:S07]  /*1880*/  MOV R26, R22 ;  /* 0x00000016001a7202 */ /* 0x000fce0000000f00 */
[----:B------:R-:W-:Y:S05]  /*1890*/  WARPSYNC.COLLECTIVE R11, `(.L_x_2765) ;  /* 0x000000000b087348 */ /* 0x000fea0003c00000 */
[----:B------:R0:W1:Y:S02]  /*18a0*/  SHFL.BFLY P2, R16, R26, R13, R12 ;  /* 0x0c00000d1a107389 */ /* 0x000064000004000c */
[----:B01----:R-:W-:Y:S01]  /*18b0*/  ENDCOLLECTIVE ;  /* 0x000000000000791b */ /* 0x003fe20003800000 */
.L_x_2765:
[----:B------:R-:W-:Y:S01]  /*18c0*/  HFMA2.MMA R13, -RZ, RZ, 0, 2.384185791015625e-07 ;  /* 0x00000004ff0d7435 */ /* 0x000fe200000001ff */
[----:B------:R-:W-:-:S05]  /*18d0*/  MOV R21, R16 ;  /* 0x0000001000157202 */ /* 0x000fca0000000f00 */
[----:B------:R-:W-:-:S05]  /*18e0*/  FADD.FTZ R7, R22, R21 ;  /* 0x0000001516077221 */ /* 0x000fca0000010000 */
[----:B------:R-:W-:-:S07]  /*18f0*/  MOV R26, R7 ;  /* 0x00000007001a7202 */ /* 0x000fce0000000f00 */
[----:B------:R-:W-:Y:S05]  /*1900*/  WARPSYNC.COLLECTIVE R11, `(.L_x_2766) ;  /* 0x000000000b087348 */ /* 0x000fea0003c00000 */
[----:B------:R0:W1:Y:S02]  /*1910*/  SHFL.BFLY P2, R16, R26, R13, R12 ;  /* 0x0c00000d1a107389 */ /* 0x000064000004000c */
[----:B01----:R-:W-:Y:S01]  /*1920*/  ENDCOLLECTIVE ;  /* 0x000000000000791b */ /* 0x003fe20003800000 */
.L_x_2766:
[----:B------:R-:W-:Y:S01]  /*1930*/  HFMA2.MMA R13, -RZ, RZ, 0, 4.76837158203125e-07 ;  /* 0x00000008ff0d7435 */ /* 0x000fe200000001ff */
[----:B------:R-:W-:-:S05]  /*1940*/  MOV R20, R16 ;  /* 0x0000001000147202 */ /* 0x000fca0000000f00 */
[----:B------:R-:W-:-:S05]  /*1950*/  FADD.FTZ R23, R7, R20 ;  /* 0x0000001407177221 */ /* 0x000fca0000010000 */
[----:B------:R-:W-:-:S07]  /*1960*/  MOV R26, R23 ;  /* 0x00000017001a7202 */ /* 0x000fce0000000f00 */
[----:B------:R-:W-:Y:S05]  /*1970*/  WARPSYNC.COLLECTIVE R11, `(.L_x_2767) ;  /* 0x000000000b087348 */ /* 0x000fea0003c00000 */
[----:B------:R0:W1:Y:S02]  /*1980*/  SHFL.BFLY P2, R16, R26, R13, R12 ;  /* 0x0c00000d1a107389 */ /* 0x000064000004000c */
[----:B01----:R-:W-:Y:S01]  /*1990*/  ENDCOLLECTIVE ;  /* 0x000000000000791b */ /* 0x003fe20003800000 */
.L_x_2767:
[----:B------:R-:W-:Y:S01]  /*19a0*/  HFMA2.MMA R13, -RZ, RZ, 0, 9.5367431640625e-07 ;  /* 0x00000010ff0d7435 */ /* 0x000fe200000001ff */
[----:B------:R-:W-:-:S05]  /*19b0*/  MOV R24, R16 ;  /* 0x0000001000187202 */ /* 0x000fca0000000f00 */
[----:B------:R-:W-:-:S05]  /*19c0*/  FADD.FTZ R24, R23, R24 ;  /* 0x0000001817187221 */ /* 0x000fca0000010000 */
[----:B------:R-:W-:-:S07]  /*19d0*/  MOV R26, R24 ;  /* 0x00000018001a7202 */ /* 0x000fce0000000f00 */
[----:B------:R-:W-:Y:S05]  /*19e0*/  WARPSYNC.COLLECTIVE R11, `(.L_x_2768) ;  /* 0x000000000b087348 */ /* 0x000fea0003c00000 */
[----:B------:R0:W1:Y:S02]  /*19f0*/  SHFL.BFLY P2, R16, R26, R13, R12 ;  /* 0x0c00000d1a107389 */ /* 0x000064000004000c */
[----:B01----:R-:W-:Y:S01]  /*1a00*/  ENDCOLLECTIVE ;  /* 0x000000000000791b */ /* 0x003fe20003800000 */
.L_x_2768:
[----:B------:R-:W-:Y:S05]  /*1a10*/  BRA `(.L_x_2769) ;  /* 0xfffffff400407947 */ /* 0x000fea000383ffff */
.L_x_2770:
        /* <DEDUP_REMOVED lines=14> */
.L_x_3959:


//--------------------- .text._ZN10layer_norm31ln_parallel_residual_bwd_kernelINS_13Kernel_traitsI6__halfS2_fS2_fjLj2560ELj1ELj1ELj4ELj8ENS_18Kernel_traits_baseILj2560ES2_S2_fS2_fjLj128EEEEELb1ELb1ELb1EEEvNS_9BwdParamsE --------------------------
	.section	.text._ZN10layer_norm31ln_parallel_residual_bwd_kernelINS_13Kernel_traitsI6__halfS2_fS2_fjLj2560ELj1ELj1ELj4ELj8ENS_18Kernel_traits_baseILj2560ES2_S2_fS2_fjLj128EEEEELb1ELb1ELb1EEEvNS_9BwdParamsE,"ax",@progbits
	.align	128
        .global         _ZN10layer_norm31ln_parallel_residual_bwd_kernelINS_13Kernel_traitsI6__halfS2_fS2_fjLj2560ELj1ELj1ELj4ELj8ENS_18Kernel_traits_baseILj2560ES2_S2_fS2_fjLj128EEEEELb1ELb1ELb1EEEvNS_9BwdParamsE
        .type           _ZN10layer_norm31ln_parallel_residual_bwd_kernelINS_13Kernel_traitsI6__halfS2_fS2_fjLj2560ELj1ELj1ELj4ELj8ENS_18Kernel_traits_baseILj2560ES2_S2_fS2_fjLj128EEEEELb1ELb1ELb1EEEvNS_9BwdParamsE,@function
        .size           _ZN10layer_norm31ln_parallel_residual_bwd_kernelINS_13Kernel_traitsI6__halfS2_fS2_fjLj2560ELj1ELj1ELj4ELj8ENS_18Kernel_traits_baseILj2560ES2_S2_fS2_fjLj128EEEEELb1ELb1ELb1EEEvNS_9BwdParamsE,(.L_x_3960 - _ZN10layer_norm31ln_parallel_residual_bwd_kernelINS_13Kernel_traitsI6__halfS2_fS2_fjLj2560ELj1ELj1ELj4ELj8ENS_18Kernel_traits_baseILj2560ES2_S2_fS2_fjLj128EEEEELb1ELb1ELb1EEEvNS_9BwdParamsE)
        .other          _ZN10layer_norm31ln_parallel_residual_bwd_kernelINS_13Kernel_traitsI6__halfS2_fS2_fjLj2560ELj1ELj1ELj4ELj8ENS_18Kernel_traits_baseILj2560ES2_S2_fS2_fjLj128EEEEELb1ELb1ELb1EEEvNS_9BwdParamsE,@"STO_CUDA_ENTRY STV_DEFAULT"
_ZN10layer_norm31ln_parallel_residual_bwd_kernelINS_13Kernel_traitsI6__halfS2_fS2_fjLj2560ELj1ELj1ELj4ELj8ENS_18Kernel_traits_baseILj2560ES2_S2_fS2_fjLj128EEEEELb1ELb1ELb1EEEvNS_9BwdParamsE:
.text._ZN10layer_norm31ln_parallel_residual_bwd_kernelINS_13Kernel_traitsI6__halfS2_fS2_fjLj2560ELj1ELj1ELj4ELj8ENS_18Kernel_traits_baseILj2560ES2_S2_fS2_fjLj128EEEEELb1ELb1ELb1EEEvNS_9BwdParamsE:
        /* <DEDUP_REMOVED lines=39> */
.L_x_2771:
        /* <DEDUP_REMOVED lines=13> */
[----:B------:R-:W-:Y:S01]  /*0340*/  CS2R R88, SRZ ;  /* 0x0000000000587805 */ /* 0x000fe2000001ff00 */
[----:B------:R-:W-:Y:S01]  /*0350*/  HFMA2.MMA R122, -RZ, RZ, 0, 0 ;  /* 0x00000000ff7a7435 */ /* 0x000fe200000001ff */
[----:B------:R-:W-:-:S02]  /*0360*/  ISETP.NE.AND.EX P0, PT, RZ, UR5, PT, P0 ;  /* 0x00000005ff007c0c */ /* 0x000fc4000bf05300 */
[----:B------:R-:W-:Y:S01]  /*0370*/  CS2R R20, SRZ ;  /* 0x0000000000147805 */ /* 0x000fe2000001ff00 */
[----:B------:R-:W-:Y:S01]  /*0380*/  IMAD.MOV.U32 R85, RZ, RZ, RZ ;  /* 0x000000ffff557224 */ /* 0x000fe200078e00ff */
[----:B------:R-:W-:Y:S02]  /*0390*/  CS2R R86, SRZ ;  /* 0x0000000000567805 */ /* 0x000fe4000001ff00 */
[----:B------:R-:W-:Y:S01]  /*03a0*/  MOV R126, RZ ;  /* 0x000000ff007e7202 */ /* 0x000fe20000000f00 */
[----:B0-----:R-:W-:Y:S01]  /*03b0*/  HFMA2.MMA R3, -RZ, RZ, 0, 0 ;  /* 0x00000000ff037435 */ /* 0x001fe200000001ff */
[----:B------:R-:W-:Y:S01]  /*03c0*/  IMAD.MOV.U32 R125, RZ, RZ, RZ ;  /* 0x000000ffff7d7224 */ /* 0x000fe200078e00ff */
        /* <DEDUP_REMOVED lines=11> */
[----:B------:R-:W-:Y:S01]  /*0480*/  MOV R11, RZ ;  /* 0x000000ff000b7202 */ /* 0x000fe20000000f00 */
[----:B------:R-:W-:Y:S01]  /*0490*/  IMAD.MOV.U32 R90, RZ, RZ, RZ ;  /* 0x000000ffff5a7224 */ /* 0x000fe200078e00ff */
[----:B------:R-:W-:Y:S01]  /*04a0*/  LOP3.LUT R165, R164, 0x7f, RZ, 0xc0, !PT ;  /* 0x0000007fa4a57812 */ /* 0x000fe200078ec0ff */
[----:B------:R-:W-:Y:S01]  /*04b0*/  IMAD.MOV.U32 R82, RZ, RZ, RZ ;  /* 0x000000ffff527224 */ /* 0x000fe200078e00ff */
        /* <DEDUP_REMOVED lines=22> */
[----:B------:R-:W-:Y:S01]  /*0620*/  MOV R9, RZ ;  /* 0x000000ff00097202 */ /* 0x000fe20000000f00 */
        /* <DEDUP_REMOVED lines=9> */
[----:B------:R-:W-:-:S07]  /*06c0*/  HADD2.F32 R127, -RZ, R127.H0_H0 ;  /* 0x2000007fff7f7230 */ /* 0x000fce0000004100 */
.L_x_2780:
[----:B0-----:R-:W0:Y:S01]  /*06d0*/  LDC.64 R102, c[0x0][0x2b8] ;  /* 0x0000ae00ff667b82 */ /* 0x001e220000000a00 */
[----:B------:R-:W-:-:S05]  /*06e0*/  IMAD R15, R84, UR8, RZ ;  /* 0x00000008540f7c24 */ /* 0x000fca000f8e02ff */
[----:B------:R-:W-:Y:S02]  /*06f0*/  SHF.R.S32.HI R16, RZ, 0x1f, R15 ;  /* 0x0000001fff107819 */ /* 0x000fe4000001140f */
[----:B-1----:R-:W1:Y:S02]  /*0700*/  LDC.64 R58, c[0x0][0x250] ;  /* 0x00009400ff3a7b82 */ /* 0x002e640000000a00 */
[----:B------:R-:W-:-:S04]  /*0710*/  LEA.HI R16, R16, R15, RZ, 0x2 ;  /* 0x0000000f10107211 */ /* 0x000fc800078f10ff */
[----:B------:R-:W-:Y:S02]  /*0720*/  LEA.HI.SX32 R119, R16, R165, 0x1e ;  /* 0x000000a510777211 */ /* 0x000fe400078ff2ff */
[----:B------:R-:W2:Y:S02]  /*0730*/  LDC.64 R104, c[0x0][0x258] ;  /* 0x00009600ff687b82 */ /* 0x000ea40000000a00 */
[C---:B------:R-:W-:Y:S01]  /*0740*/  IADD3 R91, R119.reuse, 0x100, RZ ;  /* 0x00000100775b7810 */ /* 0x040fe20007ffe0ff */
[C---:B------:R-:W-:Y:S01]  /*0750*/  VIADD R112, R119.reuse, 0x80 ;  /* 0x0000008077707836 */ /* 0x040fe20000000000 */
[C---:B------:R-:W-:Y:S01]  /*0760*/  LEA R56, P1, R119.reuse, UR12, 0x4 ;  /* 0x0000000c77387c11 */ /* 0x040fe2000f8220ff */
[C---:B------:R-:W-:Y:S02]  /*0770*/  VIADD R15, R119.reuse, 0x180 ;  /* 0x00000180770f7836 */ /* 0x040fe40000000000 */
[C-C-:B0-----:R-:W-:Y:S01]  /*0780*/  IMAD.WIDE.U32 R94, R119.reuse, 0x8, R102.reuse ;  /* 0x00000008775e7825 */ /* 0x141fe200078e0066 */
[----:B------:R-:W-:Y:S01]  /*0790*/  LEA.HI.X R57, R119, UR13, RZ, 0x4, P1 ;  /* 0x0000000d77397c11 */ /* 0x000fe200088f24ff */
[----:B------:R-:W0:Y:S02]  /*07a0*/  LDC.64 R92, c[0x0][0x300] ;  /* 0x0000c000ff5c7b82 */ /* 0x000e240000000a00 */
[C-C-:B------:R-:W-:Y:S01]  /*07b0*/  IMAD.WIDE.U32 R96, R112.reuse, 0x8, R102.reuse ;  /* 0x0000000870607825 */ /* 0x140fe200078e0066 */
[C---:B------:R-:W-:Y:S01]  /*07c0*/  LEA R60, P1, R112.reuse, UR12, 0x4 ;  /* 0x0000000c703c7c11 */ /* 0x040fe2000f8220ff */
[----:B------:R-:W3:Y:S02]  /*07d0*/  LDG.E.64 R94, desc[UR6][R94.64] ;  /* 0x000000065e5e7981 */ /* 0x000ee4000c1e1b00 */
[--C-:B------:R-:W-:Y:S01]  /*07e0*/  IMAD.WIDE.U32 R98, R91, 0x8, R102.reuse ;  /* 0x000000085b627825 */ /* 0x100fe200078e0066 */
[----:B------:R-:W-:Y:S01]  /*07f0*/  LEA.HI.X R61, R112, UR13, RZ, 0x4, P1 ;  /* 0x0000000d703d7c11 */ /* 0x000fe200088f24ff */
[----:B------:R-:W4:Y:S01]  /*0800*/  LDG.E.64 R96, desc[UR6][R96.64] ;  /* 0x0000000660607981 */ /* 0x000f22000c1e1b00 */
[----:B------:R-:W-:Y:S01]  /*0810*/  IADD3 R16, R119, 0x200, RZ ;  /* 0x0000020077107810 */ /* 0x000fe20007ffe0ff */
[C---:B------:R-:W-:Y:S01]  /*0820*/  IMAD.WIDE.U32 R100, R15.reuse, 0x8, R102 ;  /* 0x000000080f647825 */ /* 0x040fe200078e0066 */
[----:B------:R-:W-:Y:S01]  /*0830*/  LEA R68, P1, R15, UR12, 0x4 ;  /* 0x0000000c0f447c11 */ /* 0x000fe2000f8220ff */
[----:B------:R-:W4:Y:S02]  /*0840*/  LDG.E.64 R98, desc[UR6][R98.64] ;  /* 0x0000000662627981 */ /* 0x000f24000c1e1b00 */
[C---:B-1----:R-:W-:Y:S01]  /*0850*/  IMAD.WIDE R58, R84.reuse, 0x4, R58 ;  /* 0x00000004543a7825 */ /* 0x042fe200078e023a */
[----:B------:R-:W-:Y:S01]  /*0860*/  LEA R64, P2, R91, UR12, 0x4 ;  /* 0x0000000c5b407c11 */ /* 0x000fe2000f8420ff */
[----:B------:R-:W4:Y:S01]  /*0870*/  LDG.E.64 R100, desc[UR6][R100.64] ;  /* 0x0000000664647981 */ /* 0x000f22000c1e1b00 */
[----:B------:R-:W-:Y:S01]  /*0880*/  LEA.HI.X R69, R15, UR13, RZ, 0x4, P1 ;  /* 0x0000000d0f457c11 */ /* 0x000fe200088f24ff */
[----:B--2---:R-:W-:Y:S01]  /*0890*/  IMAD.WIDE R104, R84, 0x4, R104 ;  /* 0x0000000454687825 */ /* 0x004fe200078e0268 */
[----:B------:R-:W-:Y:S01]  /*08a0*/  LEA.HI.X R65, R91, UR13, RZ, 0x4, P2 ;  /* 0x0000000d5b417c11 */ /* 0x000fe200090f24ff */
[----:B------:R-:W2:Y:S01]  /*08b0*/  LDG.E R123, desc[UR6][R58.64] ;  /* 0x000000063a7b7981 */ /* 0x000ea2000c1e1900 */
[C---:B------:R-:W-:Y:S01]  /*08c0*/  LEA R72, P2, R16.reuse, UR12, 0x4 ;  /* 0x0000000c10487c11 */ /* 0x040fe2000f8420ff */
[----:B------:R-:W-:-:S02]  /*08d0*/  IMAD.WIDE.U32 R102, R16, 0x8, R102 ;  /* 0x0000000810667825 */ /* 0x000fc400078e0066 */
[----:B------:R-:W2:Y:S01]  /*08e0*/  LDG.E.128 R68, desc[UR6][R68.64] ;  /* 0x0000000644447981 */ /* 0x000ea2000c1e1d00 */
[----:B------:R-:W-:-:S03]  /*08f0*/  LEA.HI.X R73, R16, UR13, RZ, 0x4, P2 ;  /* 0x0000000d10497c11 */ /* 0x000fc600090f24ff */
        /* <DEDUP_REMOVED lines=14> */
[----:B------:R-:W-:Y:S02]  /*09e0*/  SHF.R.U32.HI R116, RZ, 0x1e, R112 ;  /* 0x0000001eff747819 */ /* 0x000fe40000011670 */
[----:B0-----:R-:W-:Y:S01]  /*09f0*/  @P1 IADD3 R104, P2, R139, R104, RZ ;  /* 0x000000688b681210 */ /* 0x001fe20007f5e0ff */
[----:B------:R-:W0:Y:S01]  /*0a00*/  @P1 LDC.64 R110, c[0x0][0x248] ;  /* 0x00009200ff6e1b82 */ /* 0x000e220000000a00 */
[----:B------:R-:W-:Y:S02]  /*0a10*/  IMAD.SHL.U32 R114, R91, 0x4, RZ ;  /* 0x000000045b727824 */ /* 0x000fe400078e00ff */
[----:B------:R-:W-:Y:S02]  /*0a20*/  @P1 IADD3.X R105, R136, R105, RZ, P2, !PT ;  /* 0x0000006988691210 */ /* 0x000fe400017fe4ff */
[----:B-1----:R-:W-:-:S03]  /*0a30*/  @P1 IADD3 R106, P3, R137, R106, RZ ;  /* 0x0000006a896a1210 */ /* 0x002fc60007f7e0ff */
[----:B------:R1:W5:Y:S02]  /*0a40*/  @P1 LDG.E R17, desc[UR6][R104.64] ;  /* 0x0000000668111981 */ /* 0x000364000c1e1900 */
[----:B------:R-:W-:Y:S01]  /*0a50*/  @P1 IMAD.X R107, R116, 0x1, R107, P3 ;  /* 0x00000001746b1824 */ /* 0x000fe200018e066b */
[----:B------:R-:W-:Y:S02]  /*0a60*/  SHF.R.U32.HI R115, RZ, 0x1e, R91 ;  /* 0x0000001eff737819 */ /* 0x000fe4000001165b */
[----:B------:R-:W-:Y:S02]  /*0a70*/  @P1 IADD3 R108, P2, R114, R108, RZ ;  /* 0x0000006c726c1210 */ /* 0x000fe40007f5e0ff */
[----:B------:R1:W5:Y:S02]  /*0a80*/  @P1 LDG.E R18, desc[UR6][R106.64] ;  /* 0x000000066a121981 */ /* 0x000364000c1e1900 */
[----:B-1----:R-:W1:Y:S01]  /*0a90*/  @P1 LDC.64 R104, c[0x0][0x248] ;  /* 0x00009200ff681b82 */ /* 0x002e620000000a00 */
[----:B------:R-:W-:-:S05]  /*0aa0*/  @P1 IADD3.X R109, R115, R109, RZ, P2, !PT ;  /* 0x0000006d736d1210 */ /* 0x000fca00017fe4ff */
[----:B------:R0:W5:Y:S02]  /*0ab0*/  @P1 LDG.E R2, desc[UR6][R108.64] ;  /* 0x000000066c021981 */ /* 0x000164000c1e1900 */
        /* <DEDUP_REMOVED lines=14> */
[----:B------:R-:W-:Y:S02]  /*0ba0*/  @P0 LEA R106, P2, R119, R106, 0x4 ;  /* 0x0000006a776a0211 */ /* 0x000fe400078420ff */
[----:B------:R-:W-:Y:S01]  /*0bb0*/  @P1 IADD3.X R105, R139, R105, RZ, P3, !PT ;  /* 0x000000698b691210 */ /* 0x000fe20001ffe4ff */
[----:B-1----:R-:W0:Y:S01]  /*0bc0*/  @P0 LDC.64 R110, c[0x0][0x2c8] ;  /* 0x0000b200ff6e0b82 */ /* 0x002e220000000a00 */
[----:B------:R-:W-:Y:S01]  /*0bd0*/  @P0 LEA.HI.X R107, R119, R107, RZ, 0x4, P2 ;  /* 0x0000006b776b0211 */ /* 0x000fe200010f24ff */
[----:B------:R1:W5:Y:S04]  /*0be0*/  LDG.E R137, desc[UR6][R108.64] ;  /* 0x000000066c897981 */ /* 0x000368000c1e1900 */
        /* <DEDUP_REMOVED lines=16> */
[----:B------:R0:W5:Y:S01]  /*0cf0*/  LDG.E R116, desc[UR6][R116.64] ;  /* 0x0000000674747981 */ /* 0x000162000c1e1900 */
        /* <DEDUP_REMOVED lines=9> */
[----:B------:R-:W5:Y:S04]  /*0d90*/  @P0 LDG.E.128 R44, desc[UR6][R106.64] ;  /* 0x000000066a2c0981 */ /* 0x000f68000c1e1d00 */
[----:B------:R4:W5:Y:S01]  /*0da0*/  @P0 LDG.E.128 R48, desc[UR6][R108.64] ;  /* 0x000000066c300981 */ /* 0x000962000c1e1d00 */
[----:B---3--:R-:W-:Y:S01]  /*0db0*/  IMAD.MOV.U32 R139, RZ, RZ, R94 ;  /* 0x000000ffff8b7224 */ /* 0x008fe200078e005e */
[----:B0-----:R-:W-:-:S02]  /*0dc0*/  SHF.R.U64 R117, R94, 0x10, R95 ;  /* 0x000000105e757819 */ /* 0x001fc4000000125f */
[----:B-1----:R-:W-:Y:S01]  /*0dd0*/  MOV R111, R95 ;  /* 0x0000005f006f7202 */ /* 0x002fe20000000f00 */
[----:B----4-:R-:W-:Y:S01]  /*0de0*/  IMAD.MOV.U32 R94, RZ, RZ, R96 ;  /* 0x000000ffff5e7224 */ /* 0x010fe200078e0060 */
[----:B------:R-:W-:Y:S02]  /*0df0*/  SHF.R.U32.HI R124, RZ, 0x10, R95 ;  /* 0x00000010ff7c7819 */ /* 0x000fe4000001165f */
[--C-:B------:R-:W-:Y:S02]  /*0e00*/  SHF.R.U64 R95, R96, 0x10, R97.reuse ;  /* 0x00000010605f7819 */ /* 0x100fe40000001261 */
[----:B------:R-:W-:Y:S02]  /*0e10*/  MOV R96, R97 ;  /* 0x0000006100607202 */ /* 0x000fe40000000f00 */
[----:B------:R-:W-:Y:S01]  /*0e20*/  SHF.R.U32.HI R105, RZ, 0x10, R97 ;  /* 0x00000010ff697819 */ /* 0x000fe20000011661 */
[----:B------:R-:W-:Y:S01]  /*0e30*/  IMAD.MOV.U32 R108, RZ, RZ, R100 ;  /* 0x000000ffff6c7224 */ /* 0x000fe200078e0064 */
[----:B------:R-:W-:-:S02]  /*0e40*/  SHF.R.U64 R97, R98, 0x10, R99 ;  /* 0x0000001062617819 */ /* 0x000fc40000001263 */
[----:B------:R-:W-:Y:S02]  /*0e50*/  MOV R104, R99 ;  /* 0x0000006300687202 */ /* 0x000fe40000000f00 */
[----:B------:R-:W-:Y:S02]  /*0e60*/  SHF.R.U32.HI R107, RZ, 0x10, R99 ;  /* 0x00000010ff6b7819 */ /* 0x000fe40000011663 */
[--C-:B------:R-:W-:Y:S02]  /*0e70*/  SHF.R.U64 R99, R100, 0x10, R101.reuse ;  /* 0x0000001064637819 */ /* 0x100fe40000001265 */
[----:B------:R-:W-:Y:S02]  /*0e80*/  MOV R100, R101 ;  /* 0x0000006500647202 */ /* 0x000fe40000000f00 */
[----:B------:R-:W-:Y:S02]  /*0e90*/  SHF.R.U32.HI R110, RZ, 0x10, R101 ;  /* 0x00000010ff6e7819 */ /* 0x000fe40000011665 */
[----:B--2---:R-:W-:Y:S01]  /*0ea0*/  FSEL R101, R123, RZ, !P4 ;  /* 0x000000ff7b657208 */ /* 0x004fe20006000000 */
[----:B------:R-:W-:-:S04]  /*0eb0*/  IMAD.MOV.U32 R106, RZ, RZ, R98 ;  /* 0x000000ffff6a7224 */ /* 0x000fc800078e0062 */
[--C-:B------:R-:W-:Y:S01]  /*0ec0*/  FADD.FTZ R141, R59, -R101.reuse ;  /* 0x800000653b8d7221 */ /* 0x100fe20000010000 */
[----:B------:R-:W-:Y:S01]  /*0ed0*/  FADD.FTZ R59, -R101, R68 ;  /* 0x00000044653b7221 */ /* 0x000fe20000010100 */
[--C-:B------:R-:W-:Y:S01]  /*0ee0*/  FADD.FTZ R146, R57, -R101.reuse ;  /* 0x8000006539927221 */ /* 0x100fe20000010000 */
[----:B------:R-:W-:Y:S02]  /*0ef0*/  HADD2.F32 R68, -RZ, R139.H0_H0 ;  /* 0x2000008bff447230 */ /* 0x000fe40000004100 */
[----:B------:R-:W-:Y:S01]  /*0f00*/  FADD.FTZ R144, R56, -R101 ;  /* 0x8000006538907221 */ /* 0x000fe20000010000 */
[C---:B------:R-:W-:Y:S01]  /*0f10*/  FADD.FTZ R140, -R101.reuse, R60 ;  /* 0x0000003c658c7221 */ /* 0x040fe20000010100 */
[C---:B------:R-:W-:Y:S01]  /*0f20*/  FADD.FTZ R147, -R101.reuse, R61 ;  /* 0x0000003d65937221 */ /* 0x040fe20000010100 */
[C---:B------:R-:W-:Y:S01]  /*0f30*/  FADD.FTZ R142, -R101.reuse, R62 ;  /* 0x0000003e658e7221 */ /* 0x040fe20000010100 */
[----:B------:R-:W-:Y:S02]  /*0f40*/  HADD2.F32 R117, -RZ, R117.H0_H0 ;  /* 0x20000075ff757230 */ /* 0x000fe40000004100 */
        /* <DEDUP_REMOVED lines=16> */
[----:B------:R-:W-:-:S02]  /*1050*/  HADD2.F32 R72, -RZ, R111.H0_H0 ;  /* 0x2000006fff487230 */ /* 0x000fc40000004100 */
[----:B------:R-:W-:Y:S01]  /*1060*/  FMUL.FTZ R64, R113, R144 ;  /* 0x0000009071407220 */ /* 0x000fe20000410000 */
[----:B------:R-:W-:Y:S02]  /*1070*/  HADD2.F32 R111, -RZ, R106.H0_H0 ;  /* 0x2000006aff6f7230 */ /* 0x000fe40000004100 */
[----:B------:R-:W-:Y:S01]  /*1080*/  FADD.FTZ R22, R117, R22 ;  /* 0x0000001675167221 */ /* 0x000fe20000010000 */
[----:B------:R-:W-:Y:S02]  /*1090*/  HADD2.F32 R75, -RZ, R107.H0_H0 ;  /* 0x2000006bff4b7230 */ /* 0x000fe40000004100 */
[C---:B------:R-:W-:Y:S01]  /*10a0*/  FMUL.FTZ R143, R113.reuse, R143 ;  /* 0x0000008f718f7220 */ /* 0x040fe20000410000 */
[-C--:B------:R-:W-:Y:S01]  /*10b0*/  FFMA.FTZ R23, R146, R117.reuse, R23 ;  /* 0x0000007592177223 */ /* 0x080fe20000010017 */
[----:B------:R-:W-:Y:S01]  /*10c0*/  FMUL.FTZ R144, R162, R117 ;  /* 0x00000075a2907220 */ /* 0x000fe20000410000 */
[C---:B------:R-:W-:Y:S01]  /*10d0*/  FMUL.FTZ R107, R113.reuse, R62 ;  /* 0x0000003e716b7220 */ /* 0x040fe20000410000 */
[----:B------:R-:W-:Y:S01]  /*10e0*/  FMUL.FTZ R69, R113, R61 ;  /* 0x0000003d71457220 */ /* 0x000fe20000410000 */
[----:B------:R-:W-:-:S02]  /*10f0*/  HADD2.F32 R117, -RZ, R105.H0_H0 ;  /* 0x20000069ff757230 */ /* 0x000fc40000004100 */
[C---:B------:R-:W-:Y:S01]  /*1100*/  FMUL.FTZ R71, R113.reuse, R63 ;  /* 0x0000003f71477220 */ /* 0x040fe20000410000 */
[----:B------:R-:W-:Y:S01]  /*1110*/  FADD.FTZ R61, RZ, R145 ;  /* 0x00000091ff3d7221 */ /* 0x000fe20000010000 */
[----:B------:R-:W-:Y:S02]  /*1120*/  HADD2.F32 R105, -RZ, R97.H0_H0 ;  /* 0x20000061ff697230 */ /* 0x000fe40000004100 */
[----:B------:R-:W-:Y:S01]  /*1130*/  FFMA.FTZ R63, R64, R145, RZ ;  /* 0x00000091403f7223 */ /* 0x000fe200000100ff */
[----:B------:R-:W-:Y:S02]  /*1140*/  HADD2.F32 R124, -RZ, R124.H0_H0 ;  /* 0x2000007cff7c7230 */ /* 0x000fe40000004100 */
[----:B------:R-:W-:Y:S01]  /*1150*/  FADD.FTZ R13, R68, R13 ;  /* 0x0000000d440d7221 */ /* 0x000fe20000010000 */
[----:B------:R-:W-:Y:S01]  /*1160*/  FFMA.FTZ R21, R64, R68, R21 ;  /* 0x0000004440157223 */ /* 0x000fe20000010015 */
[----:B------:R-:W-:Y:S02]  /*1170*/  HADD2.F32 R97, -RZ, R123.H0_H0 ;  /* 0x2000007bff617230 */ /* 0x000fe40000004100 */
[----:B------:R-:W-:Y:S01]  /*1180*/  FADD.FTZ R24, R72, R24 ;  /* 0x0000001848187221 */ /* 0x000fe20000010000 */
[----:B------:R-:W-:Y:S01]  /*1190*/  FMUL.FTZ R73, R113, R141 ;  /* 0x0000008d71497220 */ /* 0x000fe20000410000 */
[----:B------:R-:W-:Y:S01]  /*11a0*/  FFMA.FTZ R25, R143, R72, R25 ;  /* 0x000000488f197223 */ /* 0x000fe20000010019 */
[----:B------:R-:W-:-:S02]  /*11b0*/  HADD2.F32 R68, -RZ, R94.H0_H0 ;  /* 0x2000005eff447230 */ /* 0x000fc40000004100 */
[----:B------:R-:W-:Y:S01]  /*11c0*/  FADD.FTZ R79, R111, R79 ;  /* 0x0000004f6f4f7221 */ /* 0x000fe20000010000 */
[-C--:B------:R-:W-:Y:S01]  /*11d0*/  FFMA.FTZ R80, R107, R111.reuse, R80 ;  /* 0x0000006f6b507223 */ /* 0x080fe20000010050 */
[----:B------:R-:W-:Y:S01]  /*11e0*/  FMUL.FTZ R123, R155, R111 ;  /* 0x0000006f9b7b7220 */ /* 0x000fe20000410000 */
[----:B------:R-:W-:Y:S02]  /*11f0*/  IMAD.MOV.U32 R115, RZ, RZ, R102 ;  /* 0x000000ffff737224 */ /* 0x000fe400078e0066 */
[----:B------:R-:W-:Y:S01]  /*1200*/  FMUL.FTZ R72, R161, R72 ;  /* 0x00000048a1487220 */ /* 0x000fe20000410000 */
[----:B------:R-:W-:Y:S02]  /*1210*/  HADD2.F32 R94, -RZ, R100.H0_H0 ;  /* 0x20000064ff5e7230 */ /* 0x000fe40000004100 */
[----:B------:R-:W-:Y:S01]  /*1220*/  FMUL.FTZ R111, R113, R60 ;  /* 0x0000003c716f7220 */ /* 0x000fe20000410000 */
[----:B------:R-:W-:Y:S01]  /*1230*/  FADD.FTZ R61, R61, R144 ;  /* 0x000000903d3d7221 */ /* 0x000fe20000010000 */
[----:B------:R-:W-:-:S02]  /*1240*/  HADD2.F32 R100, -RZ, R110.H0_H0 ;  /* 0x2000006eff647230 */ /* 0x000fc40000004100 */
[----:B------:R-:W-:Y:S01]  /*1250*/  FFMA.FTZ R60, R146, R144, R63 ;  /* 0x00000090923c7223 */ /* 0x000fe2000001003f */
[----:B------:R-:W-:Y:S01]  /*1260*/  FMUL.FTZ R110, R113, R67 ;  /* 0x00000043716e7220 */ /* 0x000fe20000410000 */
[----:B------:R-:W-:Y:S01]  /*1270*/  FADD.FTZ R26, R124, R26 ;  /* 0x0000001a7c1a7221 */ /* 0x000fe20000010000 */
[-C--:B------:R-:W-:Y:S01]  /*1280*/  FFMA.FTZ R9, R73, R124.reuse, R9 ;  /* 0x0000007c49097223 */ /* 0x080fe20000010009 */
[----:B------:R-:W-:Y:S01]  /*1290*/  FMUL.FTZ R141, R160, R124 ;  /* 0x0000007ca08d7220 */ /* 0x000fe20000410000 */
[----:B------:R-:W-:Y:S01]  /*12a0*/  FMUL.FTZ R70, R113, R140 ;  /* 0x0000008c71467220 */ /* 0x000fe20000410000 */
[----:B------:R-:W-:Y:S02]  /*12b0*/  HADD2.F32 R124, -RZ, R96.H0_H0 ;  /* 0x20000060ff7c7230 */ /* 0x000fe40000004100 */
[----:B------:R-:W-:Y:S01]  /*12c0*/  FADD.FTZ R62, R61, R72 ;  /* 0x000000483d3e7221 */ /* 0x000fe20000010000 */
[----:B------:R-:W-:Y:S02]  /*12d0*/  HADD2.F32 R96, -RZ, R115.H0_H0 ;  /* 0x20000073ff607230 */ /* 0x000fe40000004100 */
[----:B------:R-:W-:Y:S01]  /*12e0*/  FFMA.FTZ R60, R143, R72, R60 ;  /* 0x000000488f3c7223 */ /* 0x000fe2000001003c */
[----:B------:R-:W-:-:S02]  /*12f0*/  HADD2.F32 R65, -RZ, R95.H0_H0 ;  /* 0x2000005fff417230 */ /* 0x000fc40000004100 */
[----:B------:R-:W-:Y:S01]  /*1300*/  FADD.FTZ R118, R75, R118 ;  /* 0x000000764b767221 */ /* 0x000fe20000010000 */
[-C--:B------:R-:W-:Y:S01]  /*1310*/  FFMA.FTZ R5, R110, R75.reuse, R5 ;  /* 0x0000004b6e057223 */ /* 0x080fe20000010005 */
[----:B------:R-:W-:Y:S01]  /*1320*/  FMUL.FTZ R115, R135, R75 ;  /* 0x0000004b87737220 */ /* 0x000fe20000410000 */
[----:B------:R-:W-:Y:S01]  /*1330*/  FADD.FTZ R12, R68, R12 ;  /* 0x0000000c440c7221 */ /* 0x000fe20000010000 */
[C---:B------:R-:W-:Y:S01]  /*1340*/  FMUL.FTZ R140, R113.reuse, R147 ;  /* 0x00000093718c7220 */ /* 0x040fe20000410000 */
[-C--:B------:R-:W-:Y:S01]  /*1350*/  FFMA.FTZ R28, R70, R68.reuse, R28 ;  /* 0x00000044461c7223 */ /* 0x080fe2000001001c */
[----:B------:R-:W-:Y:S01]  /*1360*/  FMUL.FTZ R75, R113, R59 ;  /* 0x0000003b714b7220 */ /* 0x000fe20000410000 */
[----:B------:R-:W-:Y:S01]  /*1370*/  FMUL.FTZ R68, R159, R68 ;  /* 0x000000449f447220 */ /* 0x000fe20000410000 */
[----:B------:R-:W-:Y:S01]  /*1380*/  FADD.FTZ R59, R62, R141 ;  /* 0x0000008d3e3b7221 */ /* 0x000fe20000010000 */
[----:B------:R-:W-:Y:S01]  /*1390*/  FFMA.FTZ R61, R73, R141, R60 ;  /* 0x0000008d493d7223 */ /* 0x000fe2000001003c */
[----:B------:R-:W-:-:S02]  /*13a0*/  HADD2.F32 R108, -RZ, R108.H0_H0 ;  /* 0x2000006cff6c7230 */ /* 0x000fc40000004100 */
[----:B------:R-:W-:Y:S01]  /*13b0*/  FADD.FTZ R29, R65, R29 ;  /* 0x0000001d411d7221 */ /* 0x000fe20000010000 */
[----:B------:R-:W-:Y:S01]  /*13c0*/  FMUL.FTZ R139, R113, R142 ;  /* 0x0000008e718b7220 */ /* 0x000fe20000410000 */
[-C--:B------:R-:W-:Y:S01]  /*13d0*/  FFMA.FTZ R30, R140, R65.reuse, R30 ;  /* 0x000000418c1e7223 */ /* 0x080fe2000001001e */
[----:B------:R-:W-:Y:S01]  /*13e0*/  FMUL.FTZ R65, R158, R65 ;  /* 0x000000419e417220 */ /* 0x000fe20000410000 */
[----:B------:R-:W-:Y:S01]  /*13f0*/  FADD.FTZ R60, R59, R68 ;  /* 0x000000443b3c7221 */ /* 0x000fe20000010000 */
[----:B------:R-:W-:Y:S01]  /*1400*/  FFMA.FTZ R59, R70, R68, R61 ;  /* 0x00000044463b7223 */ /* 0x000fe2000001003d */
[----:B------:R-:W-:Y:S02]  /*1410*/  HADD2.F32 R106, -RZ, R99.H0_H0 ;  /* 0x20000063ff6a7230 */ /* 0x000fe40000004100 */
        /* <DEDUP_REMOVED lines=17> */
[----:B------:R-:W-:Y:S02]  /*1530*/  HADD2.F32 R153, -RZ, R104.H0_H0 ;  /* 0x20000068ff997230 */ /* 0x000fe40000004100 */
[----:B------:R-:W-:Y:S02]  /*1540*/  HADD2.F32 R95, -RZ, R102.H0_H0 ;  /* 0x20000066ff5f7230 */ /* 0x000fe40000004100 */
[----:B------:R-:W-:Y:S01]  /*1550*/  FMUL.FTZ R102, R154, R105 ;  /* 0x000000699a667220 */ /* 0x000fe20000410000 */
[----:B------:R-:W-:Y:S01]  /*1560*/  FADD.FTZ R59, R60, R123 ;  /* 0x0000007b3c3b7221 */ /* 0x000fe20000010000 */
[----:B------:R-:W-:Y:S01]  /*1570*/  SHF.R.U32.HI R103, RZ, 0x10, R103 ;  /* 0x00000010ff677819 */ /* 0x000fe20000011667 */
        /* <DEDUP_REMOVED lines=80> */
.L_x_2791:
[----:B01----:R-:W-:Y:S01]  /*1a80*/  FADD.FTZ R56, R56, R59 ;  /* 0x0000003b38387221 */ /* 0x003fe20000010000 */
[----:B--2---:R-:W-:Y:S01]  /*1a90*/  FADD.FTZ R57, R57, R58 ;  /* 0x0000003a39397221 */ /* 0x004fe20000010000 */
        /* <DEDUP_REMOVED lines=10> */
.L_x_2774:
        /* <DEDUP_REMOVED lines=88> */
[----:B------:R-:W-:Y:S01]  /*20c0*/  F2F.F16.F32 R151, R151 ;  /* 0x0000009700977304 */ /* 0x000fe20000200800 */
[----:B------:R-:W-:Y:S01]  /*20d0*/  @P5 FADD.FTZ R119, R37, R119 ;  /* 0x0000007725775221 */ /* 0x000fe20000010000 */
[----:B------:R-:W-:Y:S01]  /*20e0*/  IADD3.X R63, R139, UR21, RZ, P4, !PT ;  /* 0x000000158b3f7c10 */ /* 0x000fe2000a7fe4ff */
[----:B------:R-:W-:Y:S01]  /*20f0*/  FMUL.FTZ R136, R111, UR17 ;  /* 0x000000116f887c20 */ /* 0x000fe20008410000 */
[----:B------:R-:W-:Y:S01]  /*2100*/  LOP3.LUT P4, RZ, R137, 0xff00, RZ, 0xc0, !PT ;  /* 0x0000ff0089ff7812 */ /* 0x000fe2000788c0ff */
[----:B------:R-:W-:Y:S01]  /*2110*/  FMUL.FTZ R64, R119, UR17 ;  /* 0x0000001177407c20 */ /* 0x000fe20008410000 */
[----:B------:R-:W-:Y:S01]  /*2120*/  @P5 FADD.FTZ R107, R40, R107 ;  /* 0x0000006b286b5221 */ /* 0x000fe20000010000 */
[----:B------:R-:W-:Y:S01]  /*2130*/  FMUL.FTZ R110, R113, R110 ;  /* 0x0000006e716e7220 */ /* 0x000fe20000410000 */
[----:B------:R-:W-:Y:S01]  /*2140*/  F2F.F16.F32 R150, R150 ;  /* 0x0000009600967304 */ /* 0x000fe20000200800 */
[-CC-:B------:R-:W-:Y:S01]  /*2150*/  FFMA.FTZ R96, R96, R142.reuse, R105.reuse ;  /* 0x0000008e60607223 */ /* 0x180fe20000010069 */
[----:B------:R-:W-:Y:S01]  /*2160*/  FSEL R144, R64, RZ, P4 ;  /* 0x000000ff40907208 */ /* 0x000fe20002000000 */
[----:B------:R-:W-:Y:S01]  /*2170*/  FMUL.FTZ R123, R107, UR17 ;  /* 0x000000116b7b7c20 */ /* 0x000fe20008410000 */
[----:B------:R-:W-:Y:S01]  /*2180*/  LOP3.LUT P4, RZ, R137, 0xff0000, RZ, 0xc0, !PT ;  /* 0x00ff000089ff7812 */ /* 0x000fe2000788c0ff */
[----:B------:R-:W-:Y:S01]  /*2190*/  @P5 FADD.FTZ R110, R43, R110 ;  /* 0x0000006e2b6e5221 */ /* 0x000fe20000010000 */
[-CC-:B------:R-:W-:Y:S01]  /*21a0*/  FFMA.FTZ R98, R98, R142.reuse, R105.reuse ;  /* 0x0000008e62627223 */ /* 0x180fe20000010069 */
[-CC-:B------:R-:W-:Y:S01]  /*21b0*/  FFMA.FTZ R66, R66, R142.reuse, R105.reuse ;  /* 0x0000008e42427223 */ /* 0x180fe20000010069 */
[----:B------:R-:W-:Y:S01]  /*21c0*/  FSEL R145, R70, RZ, P4 ;  /* 0x000000ff46917208 */ /* 0x000fe20002000000 */
[----:B------:R-:W-:Y:S01]  /*21d0*/  F2F.F16.F32 R143, R143 ;  /* 0x0000008f008f7304 */ /* 0x000fe20000200800 */
[----:B------:R-:W-:Y:S01]  /*21e0*/  LOP3.LUT P4, RZ, R137, 0xff, RZ, 0xc0, !PT ;  /* 0x000000ff89ff7812 */ /* 0x000fe2000788c0ff */
[----:B------:R-:W-:Y:S01]  /*21f0*/  FMUL.FTZ R115, R110, UR17 ;  /* 0x000000116e737c20 */ /* 0x000fe20008410000 */
[-CC-:B------:R-:W-:Y:S01]  /*2200*/  FFMA.FTZ R101, R101, R142.reuse, R105.reuse ;  /* 0x0000008e65657223 */ /* 0x180fe20000010069 */
[----:B------:R-:W-:Y:S01]  /*2210*/  FADD.FTZ R96, R95, -R96 ;  /* 0x800000605f607221 */ /* 0x000fe20000010000 */
[----:B------:R-:W-:Y:S01]  /*2220*/  FSEL R146, R141, RZ, P4 ;  /* 0x000000ff8d927208 */ /* 0x000fe20002000000 */
[----:B------:R-:W-:Y:S01]  /*2230*/  FADD.FTZ R98, R97, -R98 ;  /* 0x8000006261627221 */ /* 0x000fe20000010000 */
[----:B------:R-:W-:Y:S01]  /*2240*/  LOP3.LUT P4, RZ, R137, 0xff000000, RZ, 0xc0, !PT ;  /* 0xff00000089ff7812 */ /* 0x000fe2000788c0ff */
[----:B------:R-:W-:Y:S01]  /*2250*/  FFMA.FTZ R137, R69, R142, R105 ;  /* 0x0000008e45897223 */ /* 0x000fe20000010069 */
[----:B------:R-:W-:Y:S01]  /*2260*/  FMUL.FTZ R69, R113, R124 ;  /* 0x0000007c71457220 */ /* 0x000fe20000410000 */
[----:B------:R-:W-:Y:S01]  /*2270*/  F2F.F16.F32 R145, R145 ;  /* 0x0000009100917304 */ /* 0x000fe20000200800 */
[----:B------:R-:W-:Y:S01]  /*2280*/  FADD.FTZ R104, R104, -R101 ;  /* 0x8000006568687221 */ /* 0x000fe20000010000 */
[----:B------:R-:W-:Y:S01]  /*2290*/  FADD.FTZ R102, R102, -R137 ;  /* 0x8000008966667221 */ /* 0x000fe20000010000 */
[----:B------:R-:W-:Y:S01]  /*22a0*/  @P5 FADD.FTZ R69, R39, R69 ;  /* 0x0000004527455221 */ /* 0x000fe20000010000 */
[C---:B------:R-:W-:Y:S01]  /*22b0*/  FMUL.FTZ R96, R113.reuse, R96 ;  /* 0x0000006071607220 */ /* 0x040fe20000410000 */
[C---:B------:R-:W-:Y:S01]  /*22c0*/  FMUL.FTZ R98, R113.reuse, R98 ;  /* 0x0000006271627220 */ /* 0x040fe20000410000 */
[----:B------:R-:W-:Y:S01]  /*22d0*/  FMUL.FTZ R102, R113, R102 ;  /* 0x0000006671667220 */ /* 0x000fe20000410000 */
[----:B------:R-:W-:Y:S01]  /*22e0*/  FMUL.FTZ R137, R69, UR17 ;  /* 0x0000001145897c20 */ /* 0x000fe20008410000 */
[----:B------:R-:W-:Y:S01]  /*22f0*/  F2F.F16.F32 R146, R146 ;  /* 0x0000009200927304 */ /* 0x000fe20000200800 */
[----:B------:R-:W-:Y:S01]  /*2300*/  @P5 FADD.FTZ R96, R49, R96 ;  /* 0x0000006031605221 */ /* 0x000fe20000010000 */
[----:B------:R-:W-:Y:S01]  /*2310*/  @P5 FADD.FTZ R102, R41, R102 ;  /* 0x0000006629665221 */ /* 0x000fe20000010000 */
[----:B------:R-:W-:Y:S01]  /*2320*/  @P5 FADD.FTZ R98, R50, R98 ;  /* 0x0000006232625221 */ /* 0x000fe20000010000 */
[----:B------:R-:W-:Y:S01]  /*2330*/  FSEL R147, R137, RZ, P4 ;  /* 0x000000ff89937208 */ /* 0x000fe20002000000 */
[----:B------:R-:W-:Y:S01]  /*2340*/  FMUL.FTZ R95, R96, UR17 ;  /* 0x00000011605f7c20 */ /* 0x000fe20008410000 */
[----:B------:R-:W-:Y:S01]  /*2350*/  FMUL.FTZ R124, R102, UR17 ;  /* 0x00000011667c7c20 */ /* 0x000fe20008410000 */
[----:B------:R-:W-:Y:S01]  /*2360*/  LOP3.LUT P4, RZ, R138, 0xff00, RZ, 0xc0, !PT ;  /* 0x0000ff008aff7812 */ /* 0x000fe2000788c0ff */
[----:B------:R-:W-:-:S02]  /*2370*/  FMUL.FTZ R97, R98, UR17 ;  /* 0x0000001162617c20 */ /* 0x000fc40008410000 */
[----:B------:R-:W0:Y:S01]  /*2380*/  F2F.F16.F32 R147, R147 ;  /* 0x0000009300937304 */ /* 0x000e220000200800 */
[----:B------:R-:W-:Y:S02]  /*2390*/  FSEL R148, R124, RZ, P4 ;  /* 0x000000ff7c947208 */ /* 0x000fe40002000000 */
[----:B------:R-:W-:-:S04]  /*23a0*/  ISETP.NE.U32.AND P4, PT, RZ, UR18, PT ;  /* 0x00000012ff007c0c */ /* 0x000fc8000bf85070 */
[----:B------:R-:W-:Y:S01]  /*23b0*/  ISETP.NE.AND.EX P4, PT, RZ, UR19, PT, P4 ;  /* 0x00000013ff007c0c */ /* 0x000fe2000bf85340 */
[----:B------:R-:W-:Y:S03]  /*23c0*/  F2F.F16.F32 R148, R148 ;  /* 0x0000009400947304 */ /* 0x000fe60000200800 */
[----:B------:R-:W-:Y:S02]  /*23d0*/  SEL R56, R56, R52, P4 ;  /* 0x0000003438387207 */ /* 0x000fe40002000000 */
[----:B------:R-:W-:Y:S02]  /*23e0*/  SEL R57, R57, R53, P4 ;  /* 0x0000003539397207 */ /* 0x000fe40002000000 */
[----:B------:R-:W-:Y:S02]  /*23f0*/  SEL R58, R58, R54, P4 ;  /* 0x000000363a3a7207 */ /* 0x000fe40002000000 */
[----:B------:R-:W-:-:S02]  /*2400*/  SEL R59, R59, R55, P4 ;  /* 0x000000373b3b7207 */ /* 0x000fc40002000000 */
[----:B0-----:R-:W-:-:S03]  /*2410*/  SHF.L.U32 R147, R147, 0x10, RZ ;  /* 0x0000001093937819 */ /* 0x001fc600000006ff */
        /* <DEDUP_REMOVED lines=19> */
[----:B------:R0:W1:Y:S01]  /*2550*/  F2F.F16.F32 R56, R149 ;  /* 0x0000009500387304 */ /* 0x0000620000200800 */
        /* <DEDUP_REMOVED lines=12> */
[----:B------:R-:W-:Y:S01]  /*2620*/  F2F.F16.F32 R60, R60 ;  /* 0x0000003c003c7304 */ /* 0x000fe20000200800 */
[----:B------:R-:W-:Y:S01]  /*2630*/  LOP3.LUT P6, RZ, R116, 0xff, RZ, 0xc0, !PT ;  /* 0x000000ff74ff7812 */ /* 0x000fe200078cc0ff */
[----:B-1----:R-:W-:-:S04]  /*2640*/  IMAD.WIDE.U32 R56, R56, 0x10000, RZ ;  /* 0x0001000038387825 */ /* 0x002fc800078e00ff */
[----:B------:R-:W-:Y:S01]  /*2650*/  FMUL.FTZ R94, R100, UR17 ;  /* 0x00000011645e7c20 */ /* 0x000fe20008410000 */
[----:B------:R-:W-:Y:S01]  /*2660*/  FMUL.FTZ R101, R113, R142 ;  /* 0x0000008e71657220 */ /* 0x000fe20000410000 */
[----:B------:R-:W-:Y:S01]  /*2670*/  FSEL R153, R75, RZ, P6 ;  /* 0x000000ff4b997208 */ /* 0x000fe20003000000 */
[----:B------:R-:W-:Y:S01]  /*2680*/  FMUL.FTZ R113, R113, R104 ;  /* 0x0000006871717220 */ /* 0x000fe20000410000 */
[----:B------:R-:W-:Y:S01]  /*2690*/  LOP3.LUT R57, R57, R149, R150, 0xfe, !PT ;  /* 0x0000009539397212 */ /* 0x000fe200078efe96 */
[----:B------:R-:W-:Y:S01]  /*26a0*/  F2F.F16.F32 R58, R58 ;  /* 0x0000003a003a7304 */ /* 0x000fe20000200800 */
[----:B------:R-:W-:Y:S01]  /*26b0*/  LOP3.LUT R56, R56, R143, RZ, 0xfc, !PT ;  /* 0x0000008f38387212 */ /* 0x000fe200078efcff */
[----:B------:R-:W-:Y:S01]  /*26c0*/  @P5 FADD.FTZ R113, R51, R113 ;  /* 0x0000007133715221 */ /* 0x000fe20000010000 */
[----:B------:R-:W-:Y:S01]  /*26d0*/  LOP3.LUT P6, RZ, R116, 0xff000000, RZ, 0xc0, !PT ;  /* 0xff00000074ff7812 */ /* 0x000fe200078cc0ff */
[----:B------:R-:W-:Y:S01]  /*26e0*/  @P5 FADD.FTZ R101, R48, R101 ;  /* 0x0000006530655221 */ /* 0x000fe20000010000 */
[----:B------:R-:W-:Y:S01]  /*26f0*/  LOP3.LUT P5, RZ, R114, 0xff000000, RZ, 0xc0, !PT ;  /* 0xff00000072ff7812 */ /* 0x000fe200078ac0ff */
[----:B------:R0:W-:Y:S01]  /*2700*/  STG.E.64 desc[UR6][R62.64], R56 ;  /* 0x000000383e007986 */ /* 0x0001e2000c101b06 */
[----:B------:R-:W-:Y:S01]  /*2710*/  FSEL R116, R94, RZ, P6 ;  /* 0x000000ff5e747208 */ /* 0x000fe20003000000 */
[----:B------:R-:W-:Y:S01]  /*2720*/  F2F.F16.F32 R59, R59 ;  /* 0x0000003b003b7304 */ /* 0x000fe20000200800 */
[----:B------:R-:W-:Y:S01]  /*2730*/  FMUL.FTZ R104, R113, UR17 ;  /* 0x0000001171687c20 */ /* 0x000fe20008410000 */
[----:B------:R-:W-:Y:S01]  /*2740*/  FMUL.FTZ R105, R101, UR17 ;  /* 0x0000001165697c20 */ /* 0x000fe20008410000 */
[----:B------:R-:W-:-:S04]  /*2750*/  LOP3.LUT P6, RZ, R114, 0xff00, RZ, 0xc0, !PT ;  /* 0x0000ff0072ff7812 */ /* 0x000fc800078cc0ff */
[----:B------:R-:W-:Y:S01]  /*2760*/  FSEL R149, R95, RZ, P6 ;  /* 0x000000ff5f957208 */ /* 0x000fe20003000000 */
[----:B------:R-:W-:Y:S01]  /*2770*/  F2F.F16.F32 R138, R138 ;  /* 0x0000008a008a7304 */ /* 0x000fe20000200800 */
[----:B------:R-:W-:-:S04]  /*2780*/  LOP3.LUT P6, RZ, R114, 0xff0000, RZ, 0xc0, !PT ;  /* 0x00ff000072ff7812 */ /* 0x000fc800078cc0ff */
[----:B------:R-:W-:-:S03]  /*2790*/  FSEL R143, R97, RZ, P6 ;  /* 0x000000ff618f7208 */ /* 0x000fc60003000000 */
[----:B0-----:R-:W0:Y:S08]  /*27a0*/  F2F.F16.F32 R56, R144 ;  /* 0x0000009000387304 */ /* 0x001e300000200800 */
[----:B------:R1:W2:Y:S01]  /*27b0*/  F2F.F16.F32 R62, R61 ;  /* 0x0000003d003e7304 */ /* 0x0002a20000200800 */
[----:B0-----:R-:W-:-:S07]  /*27c0*/  IMAD.WIDE.U32 R56, R56, 0x10000, RZ ;  /* 0x0001000038387825 */ /* 0x001fce00078e00ff */
[----:B------:R-:W0:Y:S01]  /*27d0*/  F2F.F16.F32 R63, R116 ;  /* 0x00000074003f7304 */ /* 0x000e220000200800 */
[----:B-1----:R-:W-:Y:S01]  /*27e0*/  IMAD.U32 R61, R60, 0x10000, RZ ;  /* 0x000100003c3d7824 */ /* 0x002fe200078e00ff */
[----:B------:R-:W-:Y:S02]  /*27f0*/  LOP3.LUT R67, R57, R147, R145, 0xfe, !PT ;  /* 0x0000009339437212 */ /* 0x000fe400078efe91 */
[----:B------:R-:W-:Y:S01]  /*2800*/  LOP3.LUT R66, R56, R146, RZ, 0xfc, !PT ;  /* 0x0000009238427212 */ /* 0x000fe200078efcff */
[----:B------:R-:W-:-:S03]  /*2810*/  IMAD.WIDE.U32 R56, R148, 0x10000, RZ ;  /* 0x0001000094387825 */ /* 0x000fc600078e00ff */
[----:B------:R-:W1:Y:S02]  /*2820*/  F2F.F16.F32 R153, R153 ;  /* 0x0000009900997304 */ /* 0x000e640000200800 */
[----:B------:R-:W-:Y:S02]  /*2830*/  LOP3.LUT R61, R57, R61, R58, 0xfe, !PT ;  /* 0x0000003d393d7212 */ /* 0x000fe400078efe3a */
[----:B------:R-:W-:Y:S01]  /*2840*/  LOP3.LUT R60, R56, R59, RZ, 0xfc, !PT ;  /* 0x0000003b383c7212 */ /* 0x000fe200078efcff */
[----:B--2---:R-:W-:Y:S01]  /*2850*/  IMAD.WIDE.U32 R56, R62, 0x10000, RZ ;  /* 0x000100003e387825 */ /* 0x004fe200078e00ff */
[----:B0-----:R-:W-:Y:S02]  /*2860*/  SHF.L.U32 R63, R63, 0x10, RZ ;  /* 0x000000103f3f7819 */ /* 0x001fe400000006ff */
[----:B------:R-:W0:Y:S02]  /*2870*/  F2F.F16.F32 R149, R149 ;  /* 0x0000009500957304 */ /* 0x000e240000200800 */
[----:B------:R-:W-:-:S02]  /*2880*/  LOP3.LUT R63, R57, R63, R138, 0xfe, !PT ;  /* 0x0000003f393f7212 */ /* 0x000fc400078efe8a */
[----:B------:R-:W-:Y:S02]  /*2890*/  FSEL R138, R104, RZ, P5 ;  /* 0x000000ff688a7208 */ /* 0x000fe40002800000 */
[----:B------:R-:W-:Y:S02]  /*28a0*/  LOP3.LUT P5, RZ, R114, 0xff, RZ, 0xc0, !PT ;  /* 0x000000ff72ff7812 */ /* 0x000fe400078ac0ff */
[----:B------:R-:W-:Y:S01]  /*28b0*/  F2F.F16.F32 R143, R143 ;  /* 0x0000008f008f7304 */ /* 0x000fe20000200800 */
[----:B-1----:R-:W-:Y:S02]  /*28c0*/  LOP3.LUT R62, R56, R153, RZ, 0xfc, !PT ;  /* 0x00000099383e7212 */ /* 0x002fe400078efcff */
[----:B------:R-:W-:Y:S02]  /*28d0*/  FSEL R116, R105, RZ, P5 ;  /* 0x000000ff69747208 */ /* 0x000fe40002800000 */
[----:B------:R-:W-:Y:S01]  /*28e0*/  @P1 LOP3.LUT P5, RZ, R17, 0xff0000, RZ, 0xc0, !PT ;  /* 0x00ff000011ff1812 */ /* 0x000fe200078ac0ff */
[----:B0-----:R-:W-:-:S02]  /*28f0*/  IMAD.WIDE.U32 R56, R149, 0x10000, RZ ;  /* 0x0001000095387825 */ /* 0x001fc400078e00ff */
[----:B------:R-:W0:Y:S01]  /*2900*/  F2F.F16.F32 R138, R138 ;  /* 0x0000008a008a7304 */ /* 0x000e220000200800 */
[----:B------:R-:W-:Y:S02]  /*2910*/  @P1 FSEL R58, R65, RZ, P5 ;  /* 0x000000ff413a1208 */ /* 0x000fe40002800000 */
[----:B------:R-:W-:Y:S02]  /*2920*/  @P1 LOP3.LUT P5, RZ, R17, 0xff000000, RZ, 0xc0, !PT ;  /* 0xff00000011ff1812 */ /* 0x000fe400078ac0ff */
[----:B------:R-:W-:Y:S02]  /*2930*/  @P1 F2FP.F16.F32.PACK_AB R58, RZ, R58 ;  /* 0x0000003aff3a123e */ /* 0x000fe400000000ff */
[----:B------:R-:W-:Y:S01]  /*2940*/  @P1 FSEL R59, R71, RZ, P5 ;  /* 0x000000ff473b1208 */ /* 0x000fe20002800000 */
[----:B------:R1:W2:Y:S01]  /*2950*/  F2F.F16.F32 R145, R116 ;  /* 0x0000007400917304 */ /* 0x0002a20000200800 */
[----:B------:R-:W-:Y:S02]  /*2960*/  @P1 LOP3.LUT P5, RZ, R18, 0xff00, RZ, 0xc0, !PT ;  /* 0x0000ff0012ff1812 */ /* 0x000fe400078ac0ff */
[----:B------:R-:W-:-:S02]  /*2970*/  @P1 F2FP.F16.F32.PACK_AB R59, RZ, R59 ;  /* 0x0000003bff3b123e */ /* 0x000fc400000000ff */
[----:B------:R-:W-:Y:S02]  /*2980*/  @P1 FSEL R114, R64, RZ, P5 ;  /* 0x000000ff40721208 */ /* 0x000fe40002800000 */
[----:B------:R-:W-:Y:S01]  /*2990*/  @P1 LOP3.LUT P5, RZ, R18, 0xff0000, RZ, 0xc0, !PT ;  /* 0x00ff000012ff1812 */ /* 0x000fe200078ac0ff */
[----:B0-----:R-:W-:Y:S01]  /*29a0*/  IMAD.U32 R65, R138, 0x10000, RZ ;  /* 0x000100008a417824 */ /* 0x001fe200078e00ff */
[----:B------:R-:W-:Y:S02]  /*29b0*/  @P1 PRMT R83, R58, 0x7610, R83 ;  /* 0x000076103a531816 */ /* 0x000fe40000000053 */
[----:B-1----:R-:W-:Y:S02]  /*29c0*/  @P1 FSEL R116, R70, RZ, P5 ;  /* 0x000000ff46741208 */ /* 0x002fe40002800000 */
[----:B------:R-:W-:Y:S02]  /*29d0*/  @P3 LEA R70, P5, R112, UR18, 0x4 ;  /* 0x0000001270463c11 */ /* 0x000fe4000f8a20ff */
[----:B--2---:R-:W-:-:S02]  /*29e0*/  LOP3.LUT R64, R56, R145, RZ, 0xfc, !PT ;  /* 0x0000009138407212 */ /* 0x004fc400078efcff */
[----:B------:R-:W-:Y:S02]  /*29f0*/  @P3 LEA.HI.X R71, R112, UR19, RZ, 0x4, P5 ;  /* 0x0000001370473c11 */ /* 0x000fe4000a8f24ff */
[C---:B------:R-:W-:Y:S02]  /*2a00*/  @P1 LOP3.LUT P5, RZ, R18.reuse, 0xff, RZ, 0xc0, !PT ;  /* 0x000000ff12ff1812 */ /* 0x040fe400078ac0ff */
[----:B------:R-:W-:Y:S02]  /*2a10*/  @P1 F2FP.F16.F32.PACK_AB R56, RZ, R72 ;  /* 0x00000048ff38123e */ /* 0x000fe400000000ff */
[----:B------:R-:W-:Y:S02]  /*2a20*/  @P1 FSEL R138, R141, RZ, P5 ;  /* 0x000000ff8d8a1208 */ /* 0x000fe40002800000 */
[----:B------:R-:W-:Y:S02]  /*2a30*/  @P1 LOP3.LUT P5, RZ, R18, 0xff000000, RZ, 0xc0, !PT ;  /* 0xff00000012ff1812 */ /* 0x000fe400078ac0ff */
[----:B------:R-:W-:-:S02]  /*2a40*/  SHF.L.U32 R141, R112, 0x3, RZ ;  /* 0x00000003708d7819 */ /* 0x000fc400000006ff */
[----:B------:R-:W-:Y:S02]  /*2a50*/  @P1 FSEL R137, R137, RZ, P5 ;  /* 0x000000ff89891208 */ /* 0x000fe40002800000 */
[----:B------:R-:W-:Y:S02]  /*2a60*/  LOP3.LUT R65, R57, R65, R143, 0xfe, !PT ;  /* 0x0000004139417212 */ /* 0x000fe400078efe8f */
[----:B------:R-:W-:Y:S02]  /*2a70*/  SHF.R.U32.HI R112, RZ, 0x1d, R112 ;  /* 0x0000001dff707819 */ /* 0x000fe40000011670 */
[----:B------:R-:W-:Y:S02]  /*2a80*/  IADD3 R72, P5, R141, UR20, RZ ;  /* 0x000000148d487c10 */ /* 0x000fe4000ffbe0ff */
[----:B------:R-:W-:Y:S02]  /*2a90*/  @P1 F2FP.F16.F32.PACK_AB R57, RZ, R73 ;  /* 0x00000049ff39123e */ /* 0x000fe400000000ff */
[----:B------:R-:W-:-:S02]  /*2aa0*/  IADD3.X R73, R112, UR21, RZ, P5, !PT ;  /* 0x0000001570497c10 */ /* 0x000fc4000affe4ff */
[----:B------:R-:W-:Y:S02]  /*2ab0*/  @P1 LOP3.LUT P5, RZ, R2, 0xff00, RZ, 0xc0, !PT ;  /* 0x0000ff0002ff1812 */ /* 0x000fe400078ac0ff */
        /* <DEDUP_REMOVED lines=12> */
.L_x_2775:
        /* <DEDUP_REMOVED lines=18> */
[----:B------:R-:W-:Y:S02]  /*2ca0*/  @P1 LOP3.LUT P5, RZ, R2, 0xff000000, RZ, 0xc0, !PT ;  /* 0xff00000002ff1812 */ /* 0x000fe400078ac0ff */
[----:B------:R-:W-:Y:S02]  /*2cb0*/  @P1 PRMT R83, R116, 0x7610, R83 ;  /* 0x0000761074531816 */ /* 0x000fe40000000053 */
[----:B------:R-:W-:-:S02]  /*2cc0*/  @P1 PRMT R10, R138, 0x7610, R10 ;  /* 0x000076108a0a1816 */ /* 0x000fc4000000000a */
[----:B------:R-:W-:Y:S02]  /*2cd0*/  @P1 PRMT R8, R137, 0x7610, R8 ;  /* 0x0000761089081816 */ /* 0x000fe40000000008 */
[----:B0-----:R-:W-:Y:S01]  /*2ce0*/  SHF.L.U32 R71, R91, 0x3, RZ ;  /* 0x000000035b477819 */ /* 0x001fe200000006ff */
        /* <DEDUP_REMOVED lines=9> */
.L_x_2776:
        /* <DEDUP_REMOVED lines=10> */
[----:B------:R-:W-:Y:S02]  /*2e20*/  @P1 F2FP.F16.F32.PACK_AB R124, RZ, R124 ;  /* 0x0000007cff7c123e */ /* 0x000fe400000000ff */
[----:B------:R-:W-:Y:S01]  /*2e30*/  @P1 FSEL R108, R108, RZ, P5 ;  /* 0x000000ff6c6c1208 */ /* 0x000fe20002800000 */
[----:B------:R1:W-:Y:S01]  /*2e40*/  STG.E.64 desc[UR6][R66.64], R60 ;  /* 0x0000003c42007986 */ /* 0x0003e2000c101b06 */
[----:B------:R-:W-:-:S02]  /*2e50*/  @P1 LOP3.LUT P5, RZ, R0, 0xff0000, RZ, 0xc0, !PT ;  /* 0x00ff000000ff1812 */ /* 0x000fc400078ac0ff */
[----:B------:R-:W-:Y:S02]  /*2e60*/  @P1 F2FP.F16.F32.PACK_AB R136, RZ, R136 ;  /* 0x00000088ff88123e */ /* 0x000fe400000000ff */
[----:B------:R-:W-:Y:S02]  /*2e70*/  @P1 FSEL R109, R109, RZ, P5 ;  /* 0x000000ff6d6d1208 */ /* 0x000fe40002800000 */
[----:B------:R-:W-:Y:S02]  /*2e80*/  @P1 F2FP.F16.F32.PACK_AB R123, RZ, R123 ;  /* 0x0000007bff7b123e */ /* 0x000fe400000000ff */
[----:B------:R-:W-:Y:S02]  /*2e90*/  @P1 F2FP.F16.F32.PACK_AB R115, RZ, R115 ;  /* 0x00000073ff73123e */ /* 0x000fe400000000ff */
        /* <DEDUP_REMOVED lines=20> */
.L_x_2777:
        /* <DEDUP_REMOVED lines=11> */
[----:B------:R-:W-:Y:S02]  /*3090*/  @P1 F2FP.F16.F32.PACK_AB R108, RZ, R108 ;  /* 0x0000006cff6c123e */ /* 0x000fe400000000ff */
[----:B------:R-:W-:Y:S02]  /*30a0*/  @P1 F2FP.F16.F32.PACK_AB R109, RZ, R109 ;  /* 0x0000006dff6d123e */ /* 0x000fe400000000ff */
[----:B0-----:R-:W-:-:S02]  /*30b0*/  IADD3 R56, P5, R67, UR20, RZ ;  /* 0x0000001443387c10 */ /* 0x001fc4000ffbe0ff */
[----:B------:R-:W-:Y:S02]  /*30c0*/  @P1 F2FP.F16.F32.PACK_AB R75, RZ, R75 ;  /* 0x0000004bff4b123e */ /* 0x000fe400000000ff */
[----:B------:R-:W-:Y:S02]  /*30d0*/  IADD3.X R57, R66, UR21, RZ, P5, !PT ;  /* 0x0000001542397c10 */ /* 0x000fe4000affe4ff */
[----:B------:R-:W-:Y:S02]  /*30e0*/  @P1 F2FP.F16.F32.PACK_AB R94, RZ, R94 ;  /* 0x0000005eff5e123e */ /* 0x000fe400000000ff */
        /* <DEDUP_REMOVED lines=19> */
.L_x_2778:
        /* <DEDUP_REMOVED lines=22> */
[----:B------:R-:W-:Y:S01]  /*3380*/  IMAD.WIDE.U32 R56, R56, 0x10000, RZ ;  /* 0x0001000038387825 */ /* 0x000fe200078e00ff */
[----:B------:R-:W-:-:S04]  /*3390*/  IADD3.X R93, R68, R93, RZ, P1, !PT ;  /* 0x0000005d445d7210 */ /* 0x000fc80000ffe4ff */
[----:B------:R-:W-:Y:S02]  /*33a0*/  LOP3.LUT R57, R15, R57, RZ, 0xfc, !PT ;  /* 0x000000390f397212 */ /* 0x000fe400078efcff */
[----:B------:R-:W-:-:S05]  /*33b0*/  LOP3.LUT R56, R56, 0xffff, R10, 0xf8, !PT ;  /* 0x0000ffff38387812 */ /* 0x000fca00078ef80a */
[----:B------:R1:W-:Y:S02]  /*33c0*/  STG.E.64 desc[UR6][R92.64], R56 ;  /* 0x000000385c007986 */ /* 0x0003e4000c101b06 */
.L_x_2779:
        /* <DEDUP_REMOVED lines=39> */
.L_x_2772:
        /* <DEDUP_REMOVED lines=21> */
.L_x_2773:
[----:B------:R-:W-:Y:S01]  /*3790*/  HFMA2.MMA R149, -RZ, RZ, 0, 9.5367431640625e-07 ;  /* 0x00000010ff957435 */ /* 0x000fe200000001ff */
[----:B------:R-:W-:Y:S01]  /*37a0*/  IMAD.MOV.U32 R148, RZ, RZ, R59 ;  /* 0x000000ffff947224 */ /* 0x000fe200078e003b */
[----:B------:R-:W-:Y:S01]  /*37b0*/  MOV R105, 0xffffffff ;  /* 0xffffffff00697802 */ /* 0x000fe20000000f00 */
[----:B------:R-:W-:-:S08]  /*37c0*/  IMAD.MOV.U32 R150, RZ, RZ, 0x1f ;  /* 0x0000001fff967424 */ /* 0x000fd000078e00ff */
[----:B-----5:R-:W-:Y:S05]  /*37d0*/  WARPSYNC.COLLECTIVE R105, `(.L_x_2781) ;  /* 0x0000000069087348 */ /* 0x020fea0003c00000 */
[----:B------:R0:W1:Y:S02]  /*37e0*/  SHFL.DOWN P5, R147, R148, R149, R150 ;  /* 0x0800009594937389 */ /* 0x00006400000a0096 */
[----:B01---5:R-:W-:Y:S01]  /*37f0*/  ENDCOLLECTIVE ;  /* 0x000000000000791b */ /* 0x023fe20003800000 */
.L_x_2781:
[----:B------:R-:W-:Y:S01]  /*3800*/  MOV R148, R56 ;  /* 0x0000003800947202 */ /* 0x000fe20000000f00 */
[----:B------:R-:W-:-:S07]  /*3810*/  IMAD.MOV.U32 R58, RZ, RZ, R147 ;  /* 0x000000ffff3a7224 */ /* 0x000fce00078e0093 */
[----:B------:R-:W-:Y:S05]  /*3820*/  WARPSYNC.COLLECTIVE R105, `(.L_x_2782) ;  /* 0x0000000069087348 */ /* 0x000fea0003c00000 */
[----:B------:R0:W1:Y:S02]  /*3830*/  SHFL.DOWN P5, R147, R148, R149, R150 ;  /* 0x0800009594937389 */ /* 0x00006400000a0096 */
[----:B01----:R-:W-:Y:S01]  /*3840*/  ENDCOLLECTIVE ;  /* 0x000000000000791b */ /* 0x003fe20003800000 */
.L_x_2782:
[----:B------:R-:W-:-:S05]  /*3850*/  FADD.FTZ R58, R59, R58 ;  /* 0x0000003a3b3a7221 */ /* 0x000fca0000010000 */
[----:B------:R-:W-:Y:S01]  /*3860*/  MOV R148, R58 ;  /* 0x0000003a00947202 */ /* 0x000fe20000000f00 */
[----:B------:R-:W-:Y:S02]  /*3870*/  IMAD.MOV.U32 R149, RZ, RZ, 0x8 ;  /* 0x00000008ff957424 */ /* 0x000fe400078e00ff */
[----:B------:R-:W-:-:S07]  /*3880*/  IMAD.MOV.U32 R57, RZ, RZ, R147 ;  /* 0x000000ffff397224 */ /* 0x000fce00078e0093 */
[----:B------:R-:W-:Y:S05]  /*3890*/  WARPSYNC.COLLECTIVE R105, `(.L_x_2783) ;  /* 0x0000000069087348 */ /* 0x000fea0003c00000 */
[----:B------:R0:W1:Y:S02]  /*38a0*/  SHFL.DOWN P5, R147, R148, R149, R150 ;  /* 0x0800009594937389 */ /* 0x00006400000a0096 */
[----:B01----:R-:W-:Y:S01]  /*38b0*/  ENDCOLLECTIVE ;  /* 0x000000000000791b */ /* 0x003fe20003800000 */
.L_x_2783:
[----:B------:R-:W-:-:S04]  /*38c0*/  FADD.FTZ R60, R56, R57 ;  /* 0x00000039383c7221 */ /* 0x000fc80000010000 */
[----:B------:R-:W-:Y:S01]  /*38d0*/  IMAD.MOV.U32 R148, RZ, RZ, R60 ;  /* 0x000000ffff947224 */ /* 0x000fe200078e003c */
[----:B------:R-:W-:-:S07]  /*38e0*/  MOV R57, R147 ;  /* 0x0000009300397202 */ /* 0x000fce0000000f00 */
[----:B------:R-:W-:Y:S05]  /*38f0*/  WARPSYNC.COLLECTIVE R105, `(.L_x_2784) ;  /* 0x0000000069087348 */ /* 0x000fea0003c00000 */
[----:B------:R0:W1:Y:S02]  /*3900*/  SHFL.DOWN P5, R147, R148, R149, R150 ;  /* 0x0800009594937389 */ /* 0x00006400000a0096 */
[----:B01----:R-:W-:Y:S01]  /*3910*/  ENDCOLLECTIVE ;  /* 0x000000000000791b */ /* 0x003fe20003800000 */
.L_x_2784:
[----:B------:R-:W-:Y:S01]  /*3920*/  FADD.FTZ R62, R58, R57 ;  /* 0x000000393a3e7221 */ /* 0x000fe20000010000 */
[----:B------:R-:W-:-:S03]  /*3930*/  HFMA2.MMA R149, -RZ, RZ, 0, 2.384185791015625e-07 ;  /* 0x00000004ff957435 */ /* 0x000fc600000001ff */
[----:B------:R-:W-:Y:S01]  /*3940*/  IMAD.MOV.U32 R148, RZ, RZ, R62 ;  /* 0x000000ffff947224 */ /* 0x000fe200078e003e */
[----:B------:R-:W-:-:S07]  /*3950*/  MOV R61, R147 ;  /* 0x00000093003d7202 */ /* 0x000fce0000000f00 */
[----:B------:R-:W-:Y:S05]  /*3960*/  WARPSYNC.COLLECTIVE R105, `(.L_x_2785) ;  /* 0x0000000069087348 */ /* 0x000fea0003c00000 */
[----:B------:R0:W1:Y:S02]  /*3970*/  SHFL.DOWN P5, R147, R148, R149, R150 ;  /* 0x0800009594937389 */ /* 0x00006400000a0096 */
[----:B01----:R-:W-:Y:S01]  /*3980*/  ENDCOLLECTIVE ;  /* 0x000000000000791b */ /* 0x003fe20003800000 */
.L_x_2785:
[----:B------:R-:W-:-:S05]  /*3990*/  FADD.FTZ R61, R60, R61 ;  /* 0x0000003d3c3d7221 */ /* 0x000fca0000010000 */
[----:B------:R-:W-:Y:S01]  /*39a0*/  MOV R148, R61 ;  /* 0x0000003d00947202 */ /* 0x000fe20000000f00 */
[----:B------:R-:W-:-:S07]  /*39b0*/  IMAD.MOV.U32 R57, RZ, RZ, R147 ;  /* 0x000000ffff397224 */ /* 0x000fce00078e0093 */
[----:B------:R-:W-:Y:S05]  /*39c0*/  WARPSYNC.COLLECTIVE R105, `(.L_x_2786) ;  /* 0x0000000069087348 */ /* 0x000fea0003c00000 */
[----:B------:R0:W1:Y:S02]  /*39d0*/  SHFL.DOWN P5, R147, R148, R149, R150 ;  /* 0x0800009594937389 */ /* 0x00006400000a0096 */
[----:B01----:R-:W-:Y:S01]  /*39e0*/  ENDCOLLECTIVE ;  /* 0x000000000000791b */ /* 0x003fe20003800000 */
.L_x_2786:
[----:B------:R-:W-:-:S05]  /*39f0*/  FADD.FTZ R63, R62, R57 ;  /* 0x000000393e3f7221 */ /* 0x000fca0000010000 */
[----:B------:R-:W-:Y:S01]  /*3a00*/  MOV R148, R63 ;  /* 0x0000003f00947202 */ /* 0x000fe20000000f00 */
[----:B------:R-:W-:Y:S02]  /*3a10*/  IMAD.MOV.U32 R149, RZ, RZ, 0x2 ;  /* 0x00000002ff957424 */ /* 0x000fe400078e00ff */
[----:B------:R-:W-:-:S07]  /*3a20*/  IMAD.MOV.U32 R142, RZ, RZ, R147 ;  /* 0x000000ffff8e7224 */ /* 0x000fce00078e0093 */
[----:B------:R-:W-:Y:S05]  /*3a30*/  WARPSYNC.COLLECTIVE R105, `(.L_x_2787) ;  /* 0x0000000069087348 */ /* 0x000fea0003c00000 */
[----:B------:R0:W1:Y:S02]  /*3a40*/  SHFL.DOWN P5, R147, R148, R149, R150 ;  /* 0x0800009594937389 */ /* 0x00006400000a0096 */
[----:B01----:R-:W-:Y:S01]  /*3a50*/  ENDCOLLECTIVE ;  /* 0x000000000000791b */ /* 0x003fe20003800000 */
.L_x_2787:
[----:B------:R-:W-:-:S04]  /*3a60*/  FADD.FTZ R142, R61, R142 ;  /* 0x0000008e3d8e7221 */ /* 0x000fc80000010000 */
[----:B------:R-:W-:Y:S01]  /*3a70*/  IMAD.MOV.U32 R148, RZ, RZ, R142 ;  /* 0x000000ffff947224 */ /* 0x000fe200078e008e */
[----:B------:R-:W-:-:S07]  /*3a80*/  MOV R56, R147 ;  /* 0x0000009300387202 */ /* 0x000fce0000000f00 */
[----:B------:R-:W-:Y:S05]  /*3a90*/  WARPSYNC.COLLECTIVE R105, `(.L_x_2788) ;  /* 0x0000000069087348 */ /* 0x000fea0003c00000 */
[----:B------:R0:W1:Y:S02]  /*3aa0*/  SHFL.DOWN P5, R147, R148, R149, R150 ;  /* 0x0800009594937389 */ /* 0x00006400000a0096 */
[----:B01----:R-:W-:Y:S01]  /*3ab0*/  ENDCOLLECTIVE ;  /* 0x000000000000791b */ /* 0x003fe20003800000 */
.L_x_2788:
[----:B------:R-:W-:Y:S01]  /*3ac0*/  FADD.FTZ R56, R63, R56 ;  /* 0x000000383f387221 */ /* 0x000fe20000010000 */
[----:B------:R-:W-:-:S03]  /*3ad0*/  HFMA2.MMA R149, -RZ, RZ, 0, 5.9604644775390625e-08 ;  /* 0x00000001ff957435 */ /* 0x000fc600000001ff */
[----:B------:R-:W-:Y:S01]  /*3ae0*/  IMAD.MOV.U32 R148, RZ, RZ, R56 ;  /* 0x000000ffff947224 */ /* 0x000fe200078e0038 */
[----:B------:R-:W-:-:S07]  /*3af0*/  MOV R57, R147 ;  /* 0x0000009300397202 */ /* 0x000fce0000000f00 */
[----:B------:R-:W-:Y:S05]  /*3b00*/  WARPSYNC.COLLECTIVE R105, `(.L_x_2789) ;  /* 0x0000000069087348 */ /* 0x000fea0003c00000 */
[----:B------:R0:W1:Y:S02]  /*3b10*/  SHFL.DOWN P5, R147, R148, R149, R150 ;  /* 0x0800009594937389 */ /* 0x00006400000a0096 */
[----:B01----:R-:W-:Y:S01]  /*3b20*/  ENDCOLLECTIVE ;  /* 0x000000000000791b */ /* 0x003fe20003800000 */
.L_x_2789:
[----:B------:R-:W-:-:S05]  /*3b30*/  FADD.FTZ R57, R142, R57 ;  /* 0x000000398e397221 */ /* 0x000fca0000010000 */
[----:B------:R-:W-:Y:S01]  /*3b40*/  MOV R148, R57 ;  /* 0x0000003900947202 */ /* 0x000fe20000000f00 */
[----:B------:R-:W-:-:S07]  /*3b50*/  IMAD.MOV.U32 R59, RZ, RZ, R147 ;  /* 0x000000ffff3b7224 */ /* 0x000fce00078e0093 */
[----:B------:R-:W-:Y:S05]  /*3b60*/  WARPSYNC.COLLECTIVE R105, `(.L_x_2790) ;  /* 0x0000000069087348 */ /* 0x000fea0003c00000 */
[----:B------:R0:W1:Y:S02]  /*3b70*/  SHFL.DOWN P5, R147, R148, R149, R150 ;  /* 0x0800009594937389 */ /* 0x00006400000a0096 */
[----:B01----:R-:W-:Y:S01]  /*3b80*/  ENDCOLLECTIVE ;  /* 0x000000000000791b */ /* 0x003fe20003800000 */
.L_x_2790:
[----:B------:R-:W-:Y:S01]  /*3b90*/  IMAD.MOV.U32 R58, RZ, RZ, R147 ;  /* 0x000000ffff3a7224 */ /* 0x000fe200078e0093 */
[----:B------:R-:W-:Y:S06]  /*3ba0*/  BRA `(.L_x_2791) ;  /* 0xffffffdc00b47947 */ /* 0x000fec000383ffff */
.L_x_2792:
        /* <DEDUP_REMOVED lines=13> */
.L_x_3960:


//--------------------- .text._ZN10layer_norm31ln_parallel_residual_bwd_kernelINS_13Kernel_traitsIf6__halffS2_fjLj2560ELj1ELj1ELj4ELj8ENS_18Kernel_traits_baseILj2560EfS2_fS2_fjLj128EEEEELb0ELb0ELb0EEEvNS_9BwdParamsE --------------------------
	.section	.text._ZN10layer_norm31ln_parallel_residual_bwd_kernelINS_13Kernel_traitsIf6__halffS2_fjLj2560ELj1ELj1ELj4ELj8ENS_18Kernel_traits_baseILj2560EfS2_fS2_fjLj128EEEEELb0ELb0ELb0EEEvNS_9BwdParamsE,"ax",@progbits
	.align	128
        .global         _ZN10layer_norm31ln_parallel_residual_bwd_kernelINS_13Kernel_traitsIf6__halffS2_fjLj2560ELj1ELj1ELj4ELj8ENS_18Kernel_traits_baseILj2560EfS2_fS2_fjLj128EEEEELb0ELb0ELb0EEEvNS_9BwdParamsE
        .type           _ZN10layer_norm31ln_parallel_residual_bwd_kernelINS_13Kernel_traitsIf6__halffS2_fjLj2560ELj1ELj1ELj4ELj8ENS_18Kernel_traits_baseILj2560EfS2_fS2_fjLj128EEEEELb0ELb0ELb0EEEvNS_9BwdParamsE,@function
        .size           _ZN10layer_norm31ln_parallel_residual_bwd_kernelINS_13Kernel_traitsIf6__halffS2_fjLj2560ELj1ELj1ELj4ELj8ENS_18Kernel_traits_baseILj2560EfS2_fS2_fjLj128EEEEELb0ELb0ELb0EEEvNS_9BwdParamsE,(.L_x_3961 - _ZN10layer_norm31ln_parallel_residual_bwd_kernelINS_13Kernel_traitsIf6__halffS2_fjLj2560ELj1ELj1ELj4ELj8ENS_18Kernel_traits_baseILj2560EfS2_fS2_fjLj128EEEEELb0ELb0ELb0EEEvNS_9BwdParamsE)
        .other          _ZN10layer_norm31ln_parallel_residual_bwd_kernelINS_13Kernel_traitsIf6__halffS2_fjLj2560ELj1ELj1ELj4ELj8ENS_18Kernel_traits_baseILj2560EfS2_fS2_fjLj128EEEEELb0ELb0ELb0EEEvNS_9BwdParamsE,@"STO_CUDA_ENTRY STV_DEFAULT"
_ZN10layer_norm31ln_parallel_residual_bwd_kernelINS_13Kernel_traitsIf6__halffS2_fjLj2560ELj1ELj1ELj4ELj8ENS_18Kernel_traits_baseILj2560EfS2_fS2_fjLj128EEEEELb0ELb0ELb0EEEvNS_9BwdParamsE:
.text._ZN10layer_norm31ln_parallel_residual_bwd_kernelINS_13Kernel_traitsIf6__halffS2_fjLj2560ELj1ELj1ELj4ELj8ENS_18Kernel_traits_baseILj2560EfS2_fS2_fjLj128EEEEELb0ELb0ELb0EEEvNS_9BwdParamsE:
        /* <DEDUP_REMOVED lines=105> */
.L_x_2819:
        /* <DEDUP_REMOVED lines=37> */
[--C-:B------:R-:W-:Y:S02]  /*08e0*/  SHF.R.U64 R206, R172, 0x10, R173.reuse ;  /* 0x00000010acce7819 */ /* 0x100fe400000012ad */
[----:B------:R-:W-:Y:S02]  /*08f0*/  MOV R17, R173 ;  /* 0x000000ad00117202 */ /* 0x000fe40000000f00 */
[----:B-1----:R-:W-:Y:S01]  /*0900*/  SHF.R.U32.HI R174, RZ, 0x10, R173 ;  /* 0x00000010ffae7819 */ /* 0x002fe200000116ad */
[----:B------:R-:W-:Y:S01]  /*0910*/  HADD2.F32 R173, -RZ, R13.H0_H0 ;  /* 0x2000000dffad7230 */ /* 0x000fe20000004100 */
[----:B--2---:R-:W-:Y:S01]  /*0920*/  MOV R0, R14 ;  /* 0x0000000e00007202 */ /* 0x004fe20000000f00 */
[----:B------:R-:W-:Y:S01]  /*0930*/  HADD2.F32 R206, -RZ, R206.H0_H0 ;  /* 0x200000ceffce7230 */ /* 0x000fe20000004100 */
[----:B------:R-:W-:-:S02]  /*0940*/  SHF.R.U64 R18, R14, 0x10, R15 ;  /* 0x000000100e127819 */ /* 0x000fc4000000120f */
[----:B------:R-:W-:Y:S02]  /*0950*/  MOV R16, R15 ;  /* 0x0000000f00107202 */ /* 0x000fe40000000f00 */
[----:B------:R-:W-:Y:S01]  /*0960*/  SHF.R.U32.HI R175, RZ, 0x10, R15 ;  /* 0x00000010ffaf7819 */ /* 0x000fe2000001160f */
[----:B------:R-:W-:Y:S02]  /*0970*/  HADD2.F32 R15, -RZ, R0.H0_H0 ;  /* 0x20000000ff0f7230 */ /* 0x000fe40000004100 */
[----:B------:R-:W-:Y:S01]  /*0980*/  FMUL.FTZ R13, R7, R178 ;  /* 0x000000b2070d7220 */ /* 0x000fe20000410000 */
[----:B------:R-:W-:Y:S02]  /*0990*/  HADD2.F32 R18, -RZ, R18.H0_H0 ;  /* 0x20000012ff127230 */ /* 0x000fe40000004100 */
[----:B------:R-:W-:Y:S01]  /*09a0*/  FMUL.FTZ R19, R148, R173 ;  /* 0x000000ad94137220 */ /* 0x000fe20000410000 */
[----:B------:R-:W-:Y:S01]  /*09b0*/  FMUL.FTZ R172, R149, R206 ;  /* 0x000000ce95ac7220 */ /* 0x000fe20000410000 */
[----:B------:R-:W-:-:S02]  /*09c0*/  HADD2.F32 R179, -RZ, R17.H0_H0 ;  /* 0x20000011ffb37230 */ /* 0x000fc40000004100 */
[----:B------:R-:W-:Y:S01]  /*09d0*/  FADD.FTZ R92, R92, R15 ;  /* 0x0000000f5c5c7221 */ /* 0x000fe20000010000 */
[----:B------:R-:W-:Y:S02]  /*09e0*/  HADD2.F32 R178, -RZ, R174.H0_H0 ;  /* 0x200000aeffb27230 */ /* 0x000fe40000004100 */
[-C--:B------:R-:W-:Y:S01]  /*09f0*/  FFMA.FTZ R0, R152, R15.reuse, R19 ;  /* 0x0000000f98007223 */ /* 0x080fe20000010013 */
[----:B------:R-:W-:Y:S01]  /*0a00*/  FFMA.FTZ R112, R13, R15, R112 ;  /* 0x0000000f0d707223 */ /* 0x000fe20000010070 */
[----:B------:R-:W-:Y:S01]  /*0a10*/  FFMA.FTZ R15, R153, R18, R172 ;  /* 0x00000012990f7223 */ /* 0x000fe200000100ac */
[C---:B------:R-:W-:Y:S01]  /*0a20*/  FMUL.FTZ R14, R7.reuse, R204 ;  /* 0x000000cc070e7220 */ /* 0x040fe20000410000 */
[----:B------:R-:W-:Y:S02]  /*0a30*/  HADD2.F32 R19, -RZ, R16.H0_H0 ;  /* 0x20000010ff137230 */ /* 0x000fe40000004100 */
[----:B------:R-:W-:Y:S01]  /*0a40*/  FMUL.FTZ R17, R7, R208 ;  /* 0x000000d007117220 */ /* 0x000fe20000410000 */
[----:B------:R-:W-:-:S02]  /*0a50*/  HADD2.F32 R172, -RZ, R175.H0_H0 ;  /* 0x200000afffac7230 */ /* 0x000fc40000004100 */
        /* <DEDUP_REMOVED lines=28> */
.L_x_2795:
[----:B------:R-:W-:Y:S05]  /*0c20*/  BSYNC B0 ;  /* 0x0000000000007941 */ /* 0x000fea0003800000 */
.L_x_2794:
        /* <DEDUP_REMOVED lines=24> */
[----:B------:R-:W-:-:S03]  /*0db0*/  SHF.R.U64 R208, R26, 0x10, R27 ;  /* 0x000000101ad07819 */ /* 0x000fc6000000121b */
[----:B-1----:R-:W-:Y:S01]  /*0dc0*/  HADD2.F32 R173, -RZ, R21.H0_H0 ;  /* 0x20000015ffad7230 */ /* 0x002fe20000004100 */
[----:B--2---:R-:W-:Y:S01]  /*0dd0*/  MOV R20, R24 ;  /* 0x0000001800147202 */ /* 0x004fe20000000f00 */
[----:B------:R-:W-:Y:S01]  /*0de0*/  HADD2.F32 R208, -RZ, R208.H0_H0 ;  /* 0x200000d0ffd07230 */ /* 0x000fe20000004100 */
[----:B------:R-:W-:Y:S02]  /*0df0*/  SHF.R.U64 R22, R24, 0x10, R25 ;  /* 0x0000001018167819 */ /* 0x000fe40000001219 */
[----:B------:R-:W-:Y:S02]  /*0e00*/  MOV R24, R27 ;  /* 0x0000001b00187202 */ /* 0x000fe40000000f00 */
[----:B------:R-:W-:Y:S01]  /*0e10*/  SHF.R.U32.HI R175, RZ, 0x10, R27 ;  /* 0x00000010ffaf7819 */ /* 0x000fe2000001161b */
[----:B------:R-:W-:Y:S01]  /*0e20*/  HADD2.F32 R23, -RZ, R20.H0_H0 ;  /* 0x20000014ff177230 */ /* 0x000fe20000004100 */
[----:B------:R-:W-:Y:S01]  /*0e30*/  MOV R174, R25 ;  /* 0x0000001900ae7202 */ /* 0x000fe20000000f00 */
[----:B------:R-:W-:Y:S01]  /*0e40*/  HADD2.F32 R26, -RZ, R22.H0_H0 ;  /* 0x20000016ff1a7230 */ /* 0x000fe20000004100 */
[----:B------:R-:W-:Y:S01]  /*0e50*/  SHF.R.U32.HI R209, RZ, 0x10, R25 ;  /* 0x00000010ffd17819 */ /* 0x000fe20000011619 */
[----:B------:R-:W-:Y:S01]  /*0e60*/  FMUL.FTZ R21, R7, R178 ;  /* 0x000000b207157220 */ /* 0x000fe20000410000 */
[----:B------:R-:W-:Y:S01]  /*0e70*/  FMUL.FTZ R25, R140, R173 ;  /* 0x000000ad8c197220 */ /* 0x000fe20000410000 */
[----:B------:R-:W-:Y:S01]  /*0e80*/  FMUL.FTZ R172, R141, R208 ;  /* 0x000000d08dac7220 */ /* 0x000fe20000410000 */
[----:B------:R-:W-:-:S02]  /*0e90*/  HADD2.F32 R179, -RZ, R24.H0_H0 ;  /* 0x20000018ffb37230 */ /* 0x000fc40000004100 */
[----:B------:R-:W-:Y:S02]  /*0ea0*/  HADD2.F32 R178, -RZ, R175.H0_H0 ;  /* 0x200000afffb27230 */ /* 0x000fe40000004100 */
[----:B------:R-:W-:Y:S01]  /*0eb0*/  FADD.FTZ R88, R88, R23 ;  /* 0x0000001758587221 */ /* 0x000fe20000010000 */
[-C--:B------:R-:W-:Y:S01]  /*0ec0*/  FFMA.FTZ R22, R144, R23.reuse, R25 ;  /* 0x0000001790167223 */ /* 0x080fe20000010019 */
[----:B------:R-:W-:Y:S01]  /*0ed0*/  FFMA.FTZ R108, R21, R23, R108 ;  /* 0x00000017156c7223 */ /* 0x000fe2000001006c */
[----:B------:R-:W-:Y:S01]  /*0ee0*/  FMUL.FTZ R20, R7, R206 ;  /* 0x000000ce07147220 */ /* 0x000fe20000410000 */
[----:B------:R-:W-:Y:S01]  /*0ef0*/  FFMA.FTZ R23, R145, R26, R172 ;  /* 0x0000001a91177223 */ /* 0x000fe200000100ac */
        /* <DEDUP_REMOVED lines=30> */
.L_x_2797:
[----:B------:R-:W-:Y:S05]  /*10e0*/  BSYNC B0 ;  /* 0x0000000000007941 */ /* 0x000fea0003800000 */
.L_x_2796:
        /* <DEDUP_REMOVED lines=25> */
[----:B------:R-:W-:Y:S01]  /*1280*/  HADD2.F32 R209, -RZ, R174.H0_H0 ;  /* 0x200000aeffd17230 */ /* 0x000fe20000004100 */
[----:B--2---:R-:W-:Y:S01]  /*1290*/  MOV R172, R180 ;  /* 0x000000b400ac7202 */ /* 0x004fe20000000f00 */
[----:B------:R-:W-:Y:S01]  /*12a0*/  HADD2.F32 R178, -RZ, R178.H0_H0 ;  /* 0x200000b2ffb27230 */ /* 0x000fe20000004100 */
[----:B------:R-:W-:Y:S02]  /*12b0*/  SHF.R.U64 R180, R180, 0x10, R181 ;  /* 0x00000010b4b47819 */ /* 0x000fe400000012b5 */
[----:B------:R-:W-:Y:S02]  /*12c0*/  SHF.R.U32.HI R210, RZ, 0x10, R179 ;  /* 0x00000010ffd27819 */ /* 0x000fe400000116b3 */
[----:B------:R-:W-:Y:S01]  /*12d0*/  MOV R175, R179 ;  /* 0x000000b300af7202 */ /* 0x000fe20000000f00 */
[----:B------:R-:W-:Y:S01]  /*12e0*/  HADD2.F32 R179, -RZ, R172.H0_H0 ;  /* 0x200000acffb37230 */ /* 0x000fe20000004100 */
[----:B------:R-:W-:Y:S01]  /*12f0*/  MOV R173, R181 ;  /* 0x000000b500ad7202 */ /* 0x000fe20000000f00 */
[----:B------:R-:W-:Y:S01]  /*1300*/  HADD2.F32 R172, -RZ, R180.H0_H0 ;  /* 0x200000b4ffac7230 */ /* 0x000fe20000004100 */
[----:B------:R-:W-:Y:S01]  /*1310*/  SHF.R.U32.HI R185, RZ, 0x10, R181 ;  /* 0x00000010ffb97819 */ /* 0x000fe200000116b5 */
[----:B-1----:R-:W-:Y:S01]  /*1320*/  FMUL.FTZ R183, R132, R209 ;  /* 0x000000d184b77220 */ /* 0x002fe20000410000 */
[C---:B------:R-:W-:Y:S01]  /*1330*/  FMUL.FTZ R181, R7.reuse, R184 ;  /* 0x000000b807b57220 */ /* 0x040fe20000410000 */
[----:B------:R-:W-:Y:S01]  /*1340*/  FMUL.FTZ R180, R7, R186 ;  /* 0x000000ba07b47220 */ /* 0x000fe20000410000 */
[----:B------:R-:W-:Y:S01]  /*1350*/  FMUL.FTZ R174, R133, R178 ;  /* 0x000000b285ae7220 */ /* 0x000fe20000410000 */
[----:B------:R-:W-:-:S02]  /*1360*/  HADD2.F32 R210, -RZ, R210.H0_H0 ;  /* 0x200000d2ffd27230 */ /* 0x000fc40000004100 */
[-C--:B------:R-:W-:Y:S01]  /*1370*/  FFMA.FTZ R182, R136, R179.reuse, R183 ;  /* 0x000000b388b67223 */ /* 0x080fe200000100b7 */
[----:B------:R-:W-:Y:S01]  /*1380*/  FADD.FTZ R84, R84, R179 ;  /* 0x000000b354547221 */ /* 0x000fe20000010000 */
        /* <DEDUP_REMOVED lines=33> */
.L_x_2799:
[----:B------:R-:W-:Y:S05]  /*15a0*/  BSYNC B0 ;  /* 0x0000000000007941 */ /* 0x000fea0003800000 */
.L_x_2798:
        /* <DEDUP_REMOVED lines=75> */
.L_x_2801:
[----:B------:R-:W-:Y:S05]  /*1a60*/  BSYNC B0 ;  /* 0x0000000000007941 */ /* 0x000fea0003800000 */
.L_x_2800:
        /* <DEDUP_REMOVED lines=23> */
[----:B------:R-:W-:-:S03]  /*1be0*/  SHF.R.U64 R196, R196, 0x10, R197 ;  /* 0x00000010c4c47819 */ /* 0x000fc600000012c5 */
[----:B------:R-:W-:Y:S01]  /*1bf0*/  HADD2.F32 R177, -RZ, R177.H0_H0 ;  /* 0x200000b1ffb17230 */ /* 0x000fe20000004100 */
[----:B--2---:R-:W-:Y:S02]  /*1c00*/  MOV R200, R178 ;  /* 0x000000b200c87202 */ /* 0x004fe40000000f00 */
[--C-:B------:R-:W-:Y:S02]  /*1c10*/  SHF.R.U64 R206, R178, 0x10, R179.reuse ;  /* 0x00000010b2ce7819 */ /* 0x100fe400000012b3 */
[----:B------:R-:W-:Y:S01]  /*1c20*/  FMUL.FTZ R175, R116, R177 ;  /* 0x000000b174af7220 */ /* 0x000fe20000410000 */
[----:B------:R-:W-:Y:S01]  /*1c30*/  MOV R178, R197 ;  /* 0x000000c500b27202 */ /* 0x000fe20000000f00 */
[----:B------:R-:W-:Y:S01]  /*1c40*/  HADD2.F32 R173, -RZ, R200.H0_H0 ;  /* 0x200000c8ffad7230 */ /* 0x000fe20000004100 */
[----:B------:R-:W-:Y:S01]  /*1c50*/  MOV R201, R179 ;  /* 0x000000b300c97202 */ /* 0x000fe20000000f00 */
[----:B------:R-:W-:Y:S01]  /*1c60*/  HADD2.F32 R174, -RZ, R196.H0_H0 ;  /* 0x200000c4ffae7230 */ /* 0x000fe20000004100 */
[----:B------:R-:W-:-:S02]  /*1c70*/  SHF.R.U32.HI R203, RZ, 0x10, R179 ;  /* 0x00000010ffcb7819 */ /* 0x000fc400000116b3 */
[----:B------:R-:W-:Y:S01]  /*1c80*/  SHF.R.U32.HI R179, RZ, 0x10, R197 ;  /* 0x00000010ffb37819 */ /* 0x000fe200000116c5 */
[----:B------:R-:W-:Y:S01]  /*1c90*/  FMUL.FTZ R197, R7, R172 ;  /* 0x000000ac07c57220 */ /* 0x000fe20000410000 */
[-C--:B------:R-:W-:Y:S01]  /*1ca0*/  FFMA.FTZ R196, R120, R173.reuse, R175 ;  /* 0x000000ad78c47223 */ /* 0x080fe200000100af */
[----:B------:R-:W-:Y:S02]  /*1cb0*/  HADD2.F32 R172, -RZ, R206.H0_H0 ;  /* 0x200000ceffac7230 */ /* 0x000fe40000004100 */
[----:B------:R-:W-:Y:S01]  /*1cc0*/  FMUL.FTZ R200, R117, R174 ;  /* 0x000000ae75c87220 */ /* 0x000fe20000410000 */
        /* <DEDUP_REMOVED lines=8> */
[----:B------:R-:W-:Y:S02]  /*1d50*/  HADD2.F32 R178, -RZ, R179.H0_H0 ;  /* 0x200000b3ffb27230 */ /* 0x000fe40000004100 */
        /* <DEDUP_REMOVED lines=8> */
[----:B------:R-:W-:-:S02]  /*1de0*/  HADD2.F32 R174, -RZ, R203.H0_H0 ;  /* 0x200000cbffae7230 */ /* 0x000fc40000004100 */
        /* <DEDUP_REMOVED lines=18> */
.L_x_2803:
[----:B------:R-:W-:Y:S05]  /*1f10*/  BSYNC B0 ;  /* 0x0000000000007941 */ /* 0x000fea0003800000 */
.L_x_2802:
        /* <DEDUP_REMOVED lines=26> */
.L_x_2838:
        /* <DEDUP_REMOVED lines=82> */
.L_x_2807:
[----:B------:R-:W-:-:S07]  /*25e0*/  IADD3 R8, R8, 0x80, RZ ;  /* 0x0000008008087810 */ /* 0x000fce0007ffe0ff */
.L_x_2806:
[----:B------:R-:W-:Y:S05]  /*25f0*/  BSYNC B0 ;  /* 0x0000000000007941 */ /* 0x000fea0003800000 */
.L_x_2805:
        /* <DEDUP_REMOVED lines=55> */
.L_x_2810:
[----:B------:R-:W-:-:S07]  /*2970*/  IADD3 R8, R8, 0x80, RZ ;  /* 0x0000008008087810 */ /* 0x000fce0007ffe0ff */
.L_x_2809:
[----:B------:R-:W-:Y:S05]  /*2980*/  BSYNC B0 ;  /* 0x0000000000007941 */ /* 0x000fea0003800000 */
.L_x_2808:
        /* <DEDUP_REMOVED lines=55> */
.L_x_2813:
[----:B------:R-:W-:-:S07]  /*2d00*/  IADD3 R8, R8, 0x80, RZ ;  /* 0x0000008008087810 */ /* 0x000fce0007ffe0ff */
.L_x_2812:
[----:B------:R-:W-:Y:S05]  /*2d10*/  BSYNC B0 ;  /* 0x0000000000007941 */ /* 0x000fea0003800000 */
.L_x_2811:
        /* <DEDUP_REMOVED lines=55> */
.L_x_2816:
[----:B------:R-:W-:-:S07]  /*3090*/  IADD3 R8, R8, 0x80, RZ ;  /* 0x0000008008087810 */ /* 0x000fce0007ffe0ff */
.L_x_2815:
[----:B------:R-:W-:Y:S05]  /*30a0*/  BSYNC B0 ;  /* 0x0000000000007941 */ /* 0x000fea0003800000 */
.L_x_2814:
        /* <DEDUP_REMOVED lines=55> */
.L_x_2818:
[----:B------:R-:W-:Y:S05]  /*3420*/  BSYNC B0 ;  /* 0x0000000000007941 */ /* 0x000fea0003800000 */
.L_x_2817:
[----:B------:R-:W-:Y:S02]  /*3430*/  IADD3 R6, R6, UR16, RZ ;  /* 0x0000001006067c10 */ /* 0x000fe4000fffe0ff */
[----:B------:R-:W-:Y:S02]  /*3440*/  SEL R176, RZ, 0x1, P0 ;  /* 0x00000001ffb07807 */ /* 0x000fe40000000000 */
[----:B------:R-:W-:-:S13]  /*3450*/  ISETP.GE.AND P6, PT, R6, UR17, PT ;  /* 0x0000001106007c0c */ /* 0x000fda000bfc6270 */
[----:B------:R-:W-:Y:S05]  /*3460*/  @!P6 BRA `(.L_x_2819) ;  /* 0xffffffd00088e947 */ /* 0x000fea000383ffff */
.L_x_2793:
        /* <DEDUP_REMOVED lines=21> */
.L_x_2821:
[----:B------:R-:W-:Y:S05]  /*35c0*/  BSYNC B0 ;  /* 0x0000000000007941 */ /* 0x000fea0003800000 */
.L_x_2820:
        /* <DEDUP_REMOVED lines=15> */
.L_x_2823:
[----:B------:R-:W-:Y:S05]  /*36c0*/  BSYNC B0 ;  /* 0x0000000000007941 */ /* 0x000fea0003800000 */
.L_x_2822:
        /* <DEDUP_REMOVED lines=15> */
.L_x_2825:
[----:B------:R-:W-:Y:S05]  /*37c0*/  BSYNC B0 ;  /* 0x0000000000007941 */ /* 0x000fea0003800000 */
.L_x_2824:
        /* <DEDUP_REMOVED lines=15> */
.L_x_2827:
[----:B------:R-:W-:Y:S05]  /*38c0*/  BSYNC B0 ;  /* 0x0000000000007941 */ /* 0x000fea0003800000 */
.L_x_2826:
        /* <DEDUP_REMOVED lines=14> */
.L_x_2804:
[----:B------:R-:W-:Y:S01]  /*39b0*/  HFMA2.MMA R210, -RZ, RZ, 0, 9.5367431640625e-07 ;  /* 0x00000010ffd27435 */ /* 0x000fe200000001ff */
[----:B------:R-:W-:Y:S02]  /*39c0*/  MOV R209, R205 ;  /* 0x000000cd00d17202 */ /* 0x000fe40000000f00 */
[----:B------:R-:W-:Y:S02]  /*39d0*/  MOV R211, 0x1f ;  /* 0x0000001f00d37802 */ /* 0x000fe40000000f00 */
[----:B------:R-:W-:-:S07]  /*39e0*/  MOV R206, 0xffffffff ;  /* 0xffffffff00ce7802 */ /* 0x000fce0000000f00 */
[----:B0----5:R-:W-:Y:S05]  /*39f0*/  WARPSYNC.COLLECTIVE R206, `(.L_x_2828) ;  /* 0x00000000ce087348 */ /* 0x021fea0003c00000 */
[----:B------:R1:W2:Y:S02]  /*3a00*/  SHFL.DOWN P6, R208, R209, R210, R211 ;  /* 0x080000d2d1d07389 */ /* 0x0002a400000c00d3 */
[----:B012--5:R-:W-:Y:S01]  /*3a10*/  ENDCOLLECTIVE ;  /* 0x000000000000791b */ /* 0x027fe20003800000 */
.L_x_2828:
[----:B------:R-:W-:Y:S02]  /*3a20*/  MOV R209, R207 ;  /* 0x000000cf00d17202 */ /* 0x000fe40000000f00 */
[----:B------:R-:W-:-:S07]  /*3a30*/  MOV R174, R208 ;  /* 0x000000d000ae7202 */ /* 0x000fce0000000f00 */
[----:B------:R-:W-:Y:S05]  /*3a40*/  WARPSYNC.COLLECTIVE R206, `(.L_x_2829) ;  /* 0x00000000ce087348 */ /* 0x000fea0003c00000 */
[----:B------:R0:W1:Y:S02]  /*3a50*/  SHFL.DOWN P6, R208, R209, R210, R211 ;  /* 0x080000d2d1d07389 */ /* 0x00006400000c00d3 */
[----:B01----:R-:W-:Y:S01]  /*3a60*/  ENDCOLLECTIVE ;  /* 0x000000000000791b */ /* 0x003fe20003800000 */
.L_x_2829:
[----:B------:R-:W-:Y:S01]  /*3a70*/  FADD.FTZ R174, R174, R205 ;  /* 0x000000cdaeae7221 */ /* 0x000fe20000010000 */
[----:B------:R-:W-:-:S04]  /*3a80*/  HFMA2.MMA R210, -RZ, RZ, 0, 4.76837158203125e-07 ;  /* 0x00000008ffd27435 */ /* 0x000fc800000001ff */
[----:B------:R-:W-:Y:S02]  /*3a90*/  MOV R209, R174 ;  /* 0x000000ae00d17202 */ /* 0x000fe40000000f00 */
[----:B------:R-:W-:-:S07]  /*3aa0*/  MOV R176, R208 ;  /* 0x000000d000b07202 */ /* 0x000fce0000000f00 */
[----:B------:R-:W-:Y:S05]  /*3ab0*/  WARPSYNC.COLLECTIVE R206, `(.L_x_2830) ;  /* 0x00000000ce087348 */ /* 0x000fea0003c00000 */
[----:B------:R0:W1:Y:S02]  /*3ac0*/  SHFL.DOWN P6, R208, R209, R210, R211 ;  /* 0x080000d2d1d07389 */ /* 0x00006400000c00d3 */
[----:B01----:R-:W-:Y:S01]  /*3ad0*/  ENDCOLLECTIVE ;  /* 0x000000000000791b */ /* 0x003fe20003800000 */
.L_x_2830:
[----:B------:R-:W-:-:S05]  /*3ae0*/  FADD.FTZ R176, R176, R207 ;  /* 0x000000cfb0b07221 */ /* 0x000fca0000010000 */
[----:B------:R-:W-:Y:S02]  /*3af0*/  MOV R209, R176 ;  /* 0x000000b000d17202 */ /* 0x000fe40000000f00 */
[----:B------:R-:W-:-:S07]  /*3b00*/  MOV R175, R208 ;  /* 0x000000d000af7202 */ /* 0x000fce0000000f00 */
[----:B------:R-:W-:Y:S05]  /*3b10*/  WARPSYNC.COLLECTIVE R206, `(.L_x_2831) ;  /* 0x00000000ce087348 */ /* 0x000fea0003c00000 */
[----:B------:R0:W1:Y:S02]  /*3b20*/  SHFL.DOWN P6, R208, R209, R210, R211 ;  /* 0x080000d2d1d07389 */ /* 0x00006400000c00d3 */
[----:B01----:R-:W-:Y:S01]  /*3b30*/  ENDCOLLECTIVE ;  /* 0x000000000000791b */ /* 0x003fe20003800000 */
.L_x_2831:
[----:B------:R-:W-:Y:S01]  /*3b40*/  FADD.FTZ R175, R174, R175 ;  /* 0x000000afaeaf7221 */ /* 0x000fe20000010000 */
[----:B------:R-:W-:-:S04]  /*3b50*/  HFMA2.MMA R210, -RZ, RZ, 0, 2.384185791015625e-07 ;  /* 0x00000004ffd27435 */ /* 0x000fc800000001ff */
[----:B------:R-:W-:Y:S02]  /*3b60*/  MOV R209, R175 ;  /* 0x000000af00d17202 */ /* 0x000fe40000000f00 */
[----:B------:R-:W-:-:S07]  /*3b70*/  MOV R177, R208 ;  /* 0x000000d000b17202 */ /* 0x000fce0000000f00 */
[----:B------:R-:W-:Y:S05]  /*3b80*/  WARPSYNC.COLLECTIVE R206, `(.L_x_2832) ;  /* 0x00000000ce087348 */ /* 0x000fea0003c00000 */
[----:B------:R0:W1:Y:S02]  /*3b90*/  SHFL.DOWN P6, R208, R209, R210, R211 ;  /* 0x080000d2d1d07389 */ /* 0x00006400000c00d3 */
[----:B01----:R-:W-:Y:S01]  /*3ba0*/  ENDCOLLECTIVE ;  /* 0x000000000000791b */ /* 0x003fe20003800000 */
.L_x_2832:
[----:B------:R-:W-:-:S05]  /*3bb0*/  FADD.FTZ R177, R176, R177 ;  /* 0x000000b1b0b17221 */ /* 0x000fca0000010000 */
[----:B------:R-:W-:Y:S02]  /*3bc0*/  MOV R209, R177 ;  /* 0x000000b100d17202 */ /* 0x000fe40000000f00 */
[----:B------:R-:W-:-:S07]  /*3bd0*/  MOV R178, R208 ;  /* 0x000000d000b27202 */ /* 0x000fce0000000f00 */
[----:B------:R-:W-:Y:S05]  /*3be0*/  WARPSYNC.COLLECTIVE R206, `(.L_x_2833) ;  /* 0x00000000ce087348 */ /* 0x000fea0003c00000 */
[----:B------:R0:W1:Y:S02]  /*3bf0*/  SHFL.DOWN P6, R208, R209, R210, R211 ;  /* 0x080000d2d1d07389 */ /* 0x00006400000c00d3 */
[----:B01----:R-:W-:Y:S01]  /*3c00*/  ENDCOLLECTIVE ;  /* 0x000000000000791b */ /* 0x003fe20003800000 */
.L_x_2833:
[----:B------:R-:W-:Y:S01]  /*3c10*/  FADD.FTZ R178, R175, R178 ;  /* 0x000000b2afb27221 */ /* 0x000fe20000010000 */
[----:B------:R-:W-:-:S04]  /*3c20*/  HFMA2.MMA R210, -RZ, RZ, 0, 1.1920928955078125e-07 ;  /* 0x00000002ffd27435 */ /* 0x000fc800000001ff */
[----:B------:R-:W-:Y:S02]  /*3c30*/  MOV R209, R178 ;  /* 0x000000b200d17202 */ /* 0x000fe40000000f00 */
[----:B------:R-:W-:-:S07]  /*3c40*/  MOV R204, R208 ;  /* 0x000000d000cc7202 */ /* 0x000fce0000000f00 */
[----:B------:R-:W-:Y:S05]  /*3c50*/  WARPSYNC.COLLECTIVE R206, `(.L_x_2834) ;  /* 0x00000000ce087348 */ /* 0x000fea0003c00000 */
[----:B------:R0:W1:Y:S02]  /*3c60*/  SHFL.DOWN P6, R208, R209, R210, R211 ;  /* 0x080000d2d1d07389 */ /* 0x00006400000c00d3 */
[----:B01----:R-:W-:Y:S01]  /*3c70*/  ENDCOLLECTIVE ;  /* 0x000000000000791b */ /* 0x003fe20003800000 */
.L_x_2834:
[----:B------:R-:W-:-:S05]  /*3c80*/  FADD.FTZ R204, R177, R204 ;  /* 0x000000ccb1cc7221 */ /* 0x000fca0000010000 */
[----:B------:R-:W-:Y:S02]  /*3c90*/  MOV R209, R204 ;  /* 0x000000cc00d17202 */ /* 0x000fe40000000f00 */
[----:B------:R-:W-:-:S07]  /*3ca0*/  MOV R179, R208 ;  /* 0x000000d000b37202 */ /* 0x000fce0000000f00 */
[----:B------:R-:W-:Y:S05]  /*3cb0*/  WARPSYNC.COLLECTIVE R206, `(.L_x_2835) ;  /* 0x00000000ce087348 */ /* 0x000fea0003c00000 */
[----:B------:R0:W1:Y:S02]  /*3cc0*/  SHFL.DOWN P6, R208, R209, R210, R211 ;  /* 0x080000d2d1d07389 */ /* 0x00006400000c00d3 */
[----:B01----:R-:W-:Y:S01]  /*3cd0*/  ENDCOLLECTIVE ;  /* 0x000000000000791b */ /* 0x003fe20003800000 */
.L_x_2835:
[----:B------:R-:W-:Y:S01]  /*3ce0*/  FADD.FTZ R179, R178, R179 ;  /* 0x000000b3b2b37221 */ /* 0x000fe20000010000 */
[----:B------:R-:W-:-:S04]  /*3cf0*/  HFMA2.MMA R210, -RZ, RZ, 0, 5.9604644775390625e-08 ;  /* 0x00000001ffd27435 */ /* 0x000fc800000001ff */
[----:B------:R-:W-:Y:S02]  /*3d00*/  MOV R209, R179 ;  /* 0x000000b300d17202 */ /* 0x000fe40000000f00 */
[----:B------:R-:W-:-:S07]  /*3d10*/  MOV R205, R208 ;  /* 0x000000d000cd7202 */ /* 0x000fce0000000f00 */
[----:B------:R-:W-:Y:S05]  /*3d20*/  WARPSYNC.COLLECTIVE R206, `(.L_x_2836) ;  /* 0x00000000ce087348 */ /* 0x000fea0003c00000 */
[----:B------:R0:W1:Y:S02]  /*3d30*/  SHFL.DOWN P6, R208, R209, R210, R211 ;  /* 0x080000d2d1d07389 */ /* 0x00006400000c00d3 */
[----:B01----:R-:W-:Y:S01]  /*3d40*/  ENDCOLLECTIVE ;  /* 0x000000000000791b */ /* 0x003fe20003800000 */
.L_x_2836:
[----:B------:R-:W-:-:S05]  /*3d50*/  FADD.FTZ R205, R204, R205 ;  /* 0x000000cdcccd7221 */ /* 0x000fca0000010000 */
[----:B------:R-:W-:Y:S02]  /*3d60*/  MOV R209, R205 ;  /* 0x000000cd00d17202 */ /* 0x000fe40000000f00 */
[----:B------:R-:W-:-:S07]  /*3d70*/  MOV R174, R208 ;  /* 0x000000d000ae7202 */ /* 0x000fce0000000f00 */
[----:B------:R-:W-:Y:S05]  /*3d80*/  WARPSYNC.COLLECTIVE R206, `(.L_x_2837) ;  /* 0x00000000ce087348 */ /* 0x000fea0003c00000 */
[----:B------:R0:W1:Y:S02]  /*3d90*/  SHFL.DOWN P6, R208, R209, R210, R211 ;  /* 0x080000d2d1d07389 */ /* 0x00006400000c00d3 */
[----:B01----:R-:W-:Y:S01]  /*3da0*/  ENDCOLLECTIVE ;  /* 0x000000000000791b */ /* 0x003fe20003800000 */
.L_x_2837:
[----:B------:R-:W-:Y:S01]  /*3db0*/  MOV R176, R208 ;  /* 0x000000d000b07202 */ /* 0x000fe20000000f00 */
[----:B------:R-:W-:Y:S06]  /*3dc0*/  BRA `(.L_x_2838) ;  /* 0xffffffe000bc7947 */ /* 0x000fec000383ffff */
.L_x_2839:
        /* <DEDUP_REMOVED lines=11> */
.L_x_3961:


//--------------------- .text._ZN10layer_norm31ln_parallel_residual_bwd_kernelINS_13Kernel_traitsIf6__halffS2_fjLj2560ELj1ELj1ELj4ELj8ENS_18Kernel_traits_baseILj2560EfS2_fS2_fjLj128EEEEELb0ELb0ELb1EEEvNS_9BwdParamsE --------------------------
	.section	.text._ZN10layer_norm31ln_parallel_residual_bwd_kernelINS_13Kernel_traitsIf6__halffS2_fjLj2560ELj1ELj1ELj4ELj8ENS_18Kernel_traits_baseILj2560EfS2_fS2_fjLj128EEEEELb0ELb0ELb1EEEvNS_9BwdParamsE,"ax",@progbits
	.align	128
        .global         _ZN10layer_norm31ln_parallel_residual_bwd_kernelINS_13Kernel_traitsIf6__halffS2_fjLj2560ELj1ELj1ELj4ELj8ENS_18Kernel_traits_baseILj2560EfS2_fS2_fjLj128EEEEELb0ELb0ELb1EEEvNS_9BwdParamsE
        .type           _ZN10layer_norm31ln_parallel_residual_bwd_kernelINS_13Kernel_traitsIf6__halffS2_fjLj2560ELj1ELj1ELj4ELj8ENS_18Kernel_traits_baseILj2560EfS2_fS2_fjLj128EEEEELb0ELb0ELb1EEEvNS_9BwdParamsE,@function
        .size           _ZN10layer_norm31ln_parallel_residual_bwd_kernelINS_13Kernel_traitsIf6__halffS2_fjLj2560ELj1ELj1ELj4ELj8ENS_18Kernel_traits_baseILj2560EfS2_fS2_fjLj128EEEEELb0ELb0ELb1EEEvNS_9BwdParamsE,(.L_x_3962 - _ZN10layer_norm31ln_parallel_residual_bwd_kernelINS_13Kernel_traitsIf6__halffS2_fjLj2560ELj1ELj1ELj4ELj8ENS_18Kernel_traits_baseILj2560EfS2_fS2_fjLj128EEEEELb0ELb0ELb1EEEvNS_9BwdParamsE)
        .other          _ZN10layer_norm31ln_parallel_residual_bwd_kernelINS_13Kernel_traitsIf6__halffS2_fjLj2560ELj1ELj1ELj4ELj8ENS_18Kernel_traits_baseILj2560EfS2_fS2_fjLj128EEEEELb0ELb0ELb1EEEvNS_9BwdParamsE,@"STO_CUDA_ENTRY STV_DEFAULT"
_ZN10layer_norm31ln_parallel_residual_bwd_kernelINS_13Kernel_traitsIf6__halffS2_fjLj2560ELj1ELj1ELj4ELj8ENS_18Kernel_traits_baseILj2560EfS2_fS2_fjLj128EEEEELb0ELb0ELb1EEEvNS_9BwdParamsE:
.text._ZN10layer_norm31ln_parallel_residual_bwd_kernelINS_13Kernel_traitsIf6__halffS2_fjLj2560ELj1ELj1ELj4ELj8ENS_18Kernel_traits_baseILj2560EfS2_fS2_fjLj128EEEEELb0ELb0ELb1EEEvNS_9BwdParamsE:
        /* <DEDUP_REMOVED lines=56> */
.L_x_2840:
        /* <DEDUP_REMOVED lines=67> */
.L_x_2849:
        /* <DEDUP_REMOVED lines=48> */
[----:B------:R-:W2:Y:S04]  /*0ab0*/  LDG.E.64 R170, desc[UR6][R170.64] ;  /* 0x00000006aaaa7981 */ /* 0x000ea8000c1e1b00 */
[----:B------:R-:W2:Y:S01]  /*0ac0*/  LDG.E.64 R172, desc[UR6][R172.64] ;  /* 0x00000006acac7981 */ /* 0x000ea2000c1e1b00 */
[----:B------:R-:W-:-:S06]  /*0ad0*/  IMAD.WIDE.U32 R124, R203, 0x10, R124 ;  /* 0x00000010cb7c7825 */ /* 0x000fcc00078e007c */
        /* <DEDUP_REMOVED lines=21> */
[----:B---3--:R-:W-:Y:S01]  /*0c30*/  HADD2.F32 R177, -RZ, R108.H0_H0 ;  /* 0x2000006cffb17230 */ /* 0x008fe20000004100 */
[----:B------:R-:W-:-:S03]  /*0c40*/  MOV R110, R156 ;  /* 0x0000009c006e7202 */ /* 0x000fc60000000f00 */
[----:B------:R-:W-:Y:S02]  /*0c50*/  HADD2.F32 R108, -RZ, R155.H0_H0 ;  /* 0x2000009bff6c7230 */ /* 0x000fe40000004100 */
[----:B------:R-:W-:Y:S01]  /*0c60*/  FMUL.FTZ R178, R204, R213 ;  /* 0x000000d5ccb27220 */ /* 0x000fe20000410000 */
[----:B------:R-:W-:Y:S01]  /*0c70*/  HADD2.F32 R175, -RZ, R175.H0_H0 ;  /* 0x200000afffaf7230 */ /* 0x000fe20000004100 */
[----:B------:R-:W-:Y:S01]  /*0c80*/  SHF.R.U32.HI R156, RZ, 0x10, R157 ;  /* 0x00000010ff9c7819 */ /* 0x000fe2000001169d */
[----:B------:R-:W-:Y:S02]  /*0c90*/  HADD2.F32 R110, -RZ, R110.H0_H0 ;  /* 0x2000006eff6e7230 */ /* 0x000fe40000004100 */
[-C--:B------:R-:W-:Y:S01]  /*0ca0*/  FFMA.FTZ R189, R178, R108.reuse, R189 ;  /* 0x0000006cb2bd7223 */ /* 0x080fe200000100bd */
[----:B------:R-:W-:Y:S01]  /*0cb0*/  FADD.FTZ R188, R108, R188 ;  /* 0x000000bc6cbc7221 */ /* 0x000fe20000010000 */
[----:B------:R-:W-:Y:S01]  /*0cc0*/  FMUL.FTZ R108, R61, R108 ;  /* 0x0000006c3d6c7220 */ /* 0x000fe20000410000 */
[----:B------:R-:W-:Y:S01]  /*0cd0*/  FADD.FTZ R217, -R208, R111 ;  /* 0x0000006fd0d97221 */ /* 0x000fe20000010100 */
[----:B------:R-:W-:Y:S01]  /*0ce0*/  FMUL.FTZ R154, R204, R211 ;  /* 0x000000d3cc9a7220 */ /* 0x000fe20000410000 */
[-C--:B------:R-:W-:Y:S01]  /*0cf0*/  FFMA.FTZ R191, R178, R175.reuse, R191 ;  /* 0x000000afb2bf7223 */ /* 0x080fe200000100bf */
[----:B------:R-:W-:Y:S01]  /*0d00*/  FADD.FTZ R190, R175, R190 ;  /* 0x000000beafbe7221 */ /* 0x000fe20000010000 */
[----:B------:R-:W-:Y:S01]  /*0d10*/  FMUL.FTZ R155, R60, R110 ;  /* 0x0000006e3c9b7220 */ /* 0x000fe20000410000 */
[----:B------:R-:W-:Y:S01]  /*0d20*/  FFMA.FTZ R175, R81, R175, R108 ;  /* 0x000000af51af7223 */ /* 0x000fe2000001006c */
[----:B------:R-:W-:-:S02]  /*0d30*/  HADD2.F32 R108, -RZ, R156.H0_H0 ;  /* 0x2000009cff6c7230 */ /* 0x000fc40000004100 */
[----:B------:R-:W-:Y:S01]  /*0d40*/  FMUL.FTZ R174, R204, R217 ;  /* 0x000000d9ccae7220 */ /* 0x000fe20000410000 */
[-C--:B------:R-:W-:Y:S01]  /*0d50*/  FFMA.FTZ R201, R154, R177.reuse, R201 ;  /* 0x000000b19ac97223 */ /* 0x080fe200000100c9 */
[----:B------:R-:W-:Y:S01]  /*0d60*/  FADD.FTZ R194, R177, R194 ;  /* 0x000000c2b1c27221 */ /* 0x000fe20000010000 */
[----:B------:R-:W-:Y:S01]  /*0d70*/  FFMA.FTZ R177, R80, R177, R155 ;  /* 0x000000b150b17223 */ /* 0x000fe2000001009b */
[----:B------:R-:W-:Y:S02]  /*0d80*/  HADD2.F32 R155, -RZ, R179.H0_H0 ;  /* 0x200000b3ff9b7230 */ /* 0x000fe40000004100 */
        /* <DEDUP_REMOVED lines=9> */
[----:B------:R-:W-:Y:S01]  /*0e20*/  HADD2.F32 R111, -RZ, R111.H0_H0 ;  /* 0x2000006fff6f7230 */ /* 0x000fe20000004100 */
[----:B------:R-:W-:Y:S01]  /*0e30*/  SHF.R.U64 R114, R160, 0x10, R161 ;  /* 0x00000010a0727819 */ /* 0x000fe200000012a1 */
[----:B------:R-:W-:Y:S01]  /*0e40*/  FMUL.FTZ R176, R204, R215 ;  /* 0x000000d7ccb07220 */ /* 0x000fe20000410000 */
[----:B------:R-:W-:Y:S01]  /*0e50*/  FADD.FTZ R113, -R208, R113 ;  /* 0x00000071d0717221 */ /* 0x000fe20000010100 */
[----:B------:R-:W-:Y:S01]  /*0e60*/  SHF.R.U64 R179, R158, 0x10, R159 ;  /* 0x000000109eb37819 */ /* 0x000fe2000000129f */
[----:B------:R-:W-:-:S02]  /*0e70*/  HADD2.F32 R181, -RZ, R108.H0_H0 ;  /* 0x2000006cffb57230 */ /* 0x000fc40000004100 */
[----:B------:R-:W-:Y:S01]  /*0e80*/  FFMA.FTZ R193, R154, R110, R193 ;  /* 0x0000006e9ac17223 */ /* 0x000fe200000100c1 */
[----:B------:R-:W-:Y:S01]  /*0e90*/  FADD.FTZ R192, R110, R192 ;  /* 0x000000c06ec07221 */ /* 0x000fe20000010000 */
[----:B------:R-:W-:Y:S02]  /*0ea0*/  HADD2.F32 R109, -RZ, R109.H0_H0 ;  /* 0x2000006dff6d7230 */ /* 0x000fe40000004100 */
[-C--:B------:R-:W-:Y:S01]  /*0eb0*/  FFMA.FTZ R185, R176, R111.reuse, R185 ;  /* 0x0000006fb0b97223 */ /* 0x080fe200000100b9 */
[----:B------:R-:W-:Y:S01]  /*0ec0*/  FADD.FTZ R184, R111, R184 ;  /* 0x000000b86fb87221 */ /* 0x000fe20000010000 */
[----:B------:R-:W-:Y:S02]  /*0ed0*/  HADD2.F32 R108, -RZ, R114.H0_H0 ;  /* 0x20000072ff6c7230 */ /* 0x000fe40000004100 */
[----:B------:R-:W-:Y:S01]  /*0ee0*/  FMUL.FTZ R111, R62, R111 ;  /* 0x0000006f3e6f7220 */ /* 0x000fe20000410000 */
[----:B------:R-:W-:Y:S01]  /*0ef0*/  MOV R110, R160 ;  /* 0x000000a0006e7202 */ /* 0x000fe20000000f00 */
[----:B------:R-:W-:Y:S01]  /*0f00*/  FMUL.FTZ R206, R204, R113 ;  /* 0x00000071ccce7220 */ /* 0x000fe20000410000 */
[----:B------:R-:W-:Y:S01]  /*0f10*/  FADD.FTZ R157, -R208, R112 ;  /* 0x00000070d09d7221 */ /* 0x000fe20000010100 */
[----:B------:R-:W-:-:S02]  /*0f20*/  HADD2.F32 R179, -RZ, R179.H0_H0 ;  /* 0x200000b3ffb37230 */ /* 0x000fc40000004100 */
[----:B------:R-:W-:Y:S01]  /*0f30*/  FFMA.FTZ R156, R82, R109, R111 ;  /* 0x0000006d529c7223 */ /* 0x000fe2000001006f */
[-C--:B------:R-:W-:Y:S01]  /*0f40*/  FFMA.FTZ R143, R206, R108.reuse, R143 ;  /* 0x0000006cce8f7223 */ /* 0x080fe2000001008f */
[----:B------:R-:W-:Y:S01]  /*0f50*/  FADD.FTZ R142, R108, R142 ;  /* 0x0000008e6c8e7221 */ /* 0x000fe20000010000 */
[----:B------:R-:W-:Y:S01]  /*0f60*/  MOV R111, R161 ;  /* 0x000000a1006f7202 */ /* 0x000fe20000000f00 */
[----:B------:R-:W-:Y:S02]  /*0f70*/  HADD2.F32 R110, -RZ, R110.H0_H0 ;  /* 0x2000006eff6e7230 */ /* 0x000fe40000004100 */
[----:B------:R-:W-:Y:S01]  /*0f80*/  FMUL.FTZ R108, R57, R108 ;  /* 0x0000006c396c7220 */ /* 0x000fe20000410000 */
[----:B------:R-:W-:Y:S01]  /*0f90*/  SHF.R.U32.HI R112, RZ, 0x10, R161 ;  /* 0x00000010ff707819 */ /* 0x000fe200000116a1 */
[----:B------:R-:W-:Y:S01]  /*0fa0*/  FMUL.FTZ R158, R204, R157 ;  /* 0x0000009dcc9e7220 */ /* 0x000fe20000410000 */
[----:B------:R-:W-:Y:S01]  /*0fb0*/  FFMA.FTZ R187, R176, R109, R187 ;  /* 0x0000006db0bb7223 */ /* 0x000fe200000100bb */
[----:B------:R-:W-:Y:S01]  /*0fc0*/  FADD.FTZ R186, R109, R186 ;  /* 0x000000ba6dba7221 */ /* 0x000fe20000010000 */
[----:B------:R-:W-:Y:S01]  /*0fd0*/  FADD.FTZ R115, -R208, R115 ;  /* 0x00000073d0737221 */ /* 0x000fe20000010100 */
[----:B------:R-:W-:Y:S01]  /*0fe0*/  FFMA.FTZ R145, R206, R179, R145 ;  /* 0x000000b3ce917223 */ /* 0x000fe20000010091 */
[----:B------:R-:W-:Y:S01]  /*0ff0*/  FADD.FTZ R144, R179, R144 ;  /* 0x00000090b3907221 */ /* 0x000fe20000010000 */
[----:B------:R-:W-:Y:S01]  /*1000*/  MOV R109, R159 ;  /* 0x0000009f006d7202 */ /* 0x000fe20000000f00 */
[----:B------:R-:W-:Y:S01]  /*1010*/  FFMA.FTZ R179, R77, R179, R108 ;  /* 0x000000b34db37223 */ /* 0x000fe2000001006c */
[----:B------:R-:W-:Y:S01]  /*1020*/  SHF.R.U32.HI R159, RZ, 0x10, R159 ;  /* 0x00000010ff9f7819 */ /* 0x000fe2000001169f */
[-C--:B------:R-:W-:Y:S01]  /*1030*/  FFMA.FTZ R147, R158, R110.reuse, R147 ;  /* 0x0000006e9e937223 */ /* 0x080fe20000010093 */
[----:B------:R-:W-:Y:S01]  /*1040*/  FADD.FTZ R146, R110, R146 ;  /* 0x000000926e927221 */ /* 0x000fe20000010000 */
[----:B------:R-:W-:Y:S01]  /*1050*/  FMUL.FTZ R113, R56, R110 ;  /* 0x0000006e38717220 */ /* 0x000fe20000410000 */
[----:B------:R-:W-:-:S02]  /*1060*/  HADD2.F32 R108, -RZ, R111.H0_H0 ;  /* 0x2000006fff6c7230 */ /* 0x000fc40000004100 */
[C---:B------:R-:W-:Y:S01]  /*1070*/  FMUL.FTZ R182, R204.reuse, R183 ;  /* 0x000000b7ccb67220 */ /* 0x040fe20000410000 */
[----:B------:R-:W-:Y:S02]  /*1080*/  HADD2.F32 R110, -RZ, R112.H0_H0 ;  /* 0x20000070ff6e7230 */ /* 0x000fe40000004100 */
[----:B------:R-:W-:Y:S01]  /*1090*/  FMUL.FTZ R180, R204, R115 ;  /* 0x00000073ccb47220 */ /* 0x000fe20000410000 */
[----:B------:R-:W-:Y:S02]  /*10a0*/  HADD2.F32 R159, -RZ, R159.H0_H0 ;  /* 0x2000009fff9f7230 */ /* 0x000fe40000004100 */
[-C--:B------:R-:W-:Y:S01]  /*10b0*/  FFMA.FTZ R139, R182, R108.reuse, R139 ;  /* 0x0000006cb68b7223 */ /* 0x080fe2000001008b */
[----:B------:R-:W-:Y:S01]  /*10c0*/  FADD.FTZ R137, R108, R137 ;  /* 0x000000896c897221 */ /* 0x000fe20000010000 */
[----:B------:R-:W-:Y:S01]  /*10d0*/  FMUL.FTZ R111, R58, R108 ;  /* 0x0000006c3a6f7220 */ /* 0x000fe20000410000 */
[----:B------:R-:W-:Y:S01]  /*10e0*/  FFMA.FTZ R135, R180, R110, R135 ;  /* 0x0000006eb4877223 */ /* 0x000fe20000010087 */
[----:B------:R-:W-:Y:S01]  /*10f0*/  FADD.FTZ R134, R110, R134 ;  /* 0x000000866e867221 */ /* 0x000fe20000010000 */
[----:B------:R-:W-:Y:S01]  /*1100*/  MOV R108, R162 ;  /* 0x000000a2006c7202 */ /* 0x000fe20000000f00 */
[----:B------:R-:W-:Y:S01]  /*1110*/  FMUL.FTZ R110, R59, R110 ;  /* 0x0000006e3b6e7220 */ /* 0x000fe20000410000 */
[----:B------:R-:W-:Y:S01]  /*1120*/  SHF.R.U64 R114, R164, 0x10, R165 ;  /* 0x00000010a4727819 */ /* 0x000fe200000012a5 */
[----:B------:R-:W-:Y:S01]  /*1130*/  FFMA.FTZ R149, R158, R181, R149 ;  /* 0x000000b59e957223 */ /* 0x000fe20000010095 */
[----:B------:R-:W-:Y:S01]  /*1140*/  FADD.FTZ R148, R181, R148 ;  /* 0x00000094b5947221 */ /* 0x000fe20000010000 */
[----:B------:R-:W-:-:S02]  /*1150*/  HADD2.F32 R109, -RZ, R109.H0_H0 ;  /* 0x2000006dff6d7230 */ /* 0x000fc40000004100 */
[----:B------:R-:W-:Y:S01]  /*1160*/  FADD.FTZ R117, -R208, R117 ;  /* 0x00000075d0757221 */ /* 0x000fe20000010100 */
[----:B------:R-:W-:Y:S01]  /*1170*/  FFMA.FTZ R181, R76, R181, R113 ;  /* 0x000000b54cb57223 */ /* 0x000fe20000010071 */
[-C--:B------:R-:W-:Y:S01]  /*1180*/  FFMA.FTZ R138, R180, R159.reuse, R138 ;  /* 0x0000009fb48a7223 */ /* 0x080fe2000001008a */
[----:B------:R-:W-:Y:S01]  /*1190*/  FADD.FTZ R136, R159, R136 ;  /* 0x000000889f887221 */ /* 0x000fe20000010000 */
[----:B------:R-:W-:Y:S01]  /*11a0*/  FADD.FTZ R157, -R208, R118 ;  /* 0x00000076d09d7221 */ /* 0x000fe20000010100 */
[----:B------:R-:W-:Y:S01]  /*11b0*/  FFMA.FTZ R159, R79, R159, R110 ;  /* 0x0000009f4f9f7223 */ /* 0x000fe2000001006e */
[----:B------:R-:W-:Y:S01]  /*11c0*/  SHF.R.U64 R118, R162, 0x10, R163 ;  /* 0x00000010a2767819 */ /* 0x000fe200000012a3 */
[----:B------:R-:W-:Y:S01]  /*11d0*/  HADD2.F32 R113, -RZ, R108.H0_H0 ;  /* 0x2000006cff717230 */ /* 0x000fe20000004100 */
[----:B------:R-:W-:Y:S01]  /*11e0*/  MOV R110, R164 ;  /* 0x000000a4006e7202 */ /* 0x000fe20000000f00 */
[----:B------:R-:W-:Y:S01]  /*11f0*/  HADD2.F32 R108, -RZ, R114.H0_H0 ;  /* 0x20000072ff6c7230 */ /* 0x000fe20000004100 */
[----:B------:R-:W-:Y:S01]  /*1200*/  SHF.R.U32.HI R112, RZ, 0x10, R165 ;  /* 0x00000010ff707819 */ /* 0x000fe200000116a5 */
[----:B------:R-:W-:Y:S01]  /*1210*/  FMUL.FTZ R214, R204, R117 ;  /* 0x00000075ccd67220 */ /* 0x000fe20000410000 */
[-C--:B------:R-:W-:Y:S01]  /*1220*/  FFMA.FTZ R141, R182, R109.reuse, R141 ;  /* 0x0000006db68d7223 */ /* 0x080fe2000001008d */
[----:B------:R-:W-:Y:S01]  /*1230*/  FADD.FTZ R140, R109, R140 ;  /* 0x0000008c6d8c7221 */ /* 0x000fe20000010000 */
[----:B------:R-:W-:Y:S01]  /*1240*/  FFMA.FTZ R160, R78, R109, R111 ;  /* 0x0000006d4ea07223 */ /* 0x000fe2000001006f */
[C---:B------:R-:W-:Y:S01]  /*1250*/  FADD.FTZ R183, -R208.reuse, R116 ;  /* 0x00000074d0b77221 */ /* 0x040fe20000010100 */
[----:B------:R-:W-:Y:S01]  /*1260*/  FADD.FTZ R119, -R208, R119 ;  /* 0x00000077d0777221 */ /* 0x000fe20000010100 */
[----:B------:R-:W-:-:S02]  /*1270*/  MOV R109, R163 ;  /* 0x000000a3006d7202 */ /* 0x000fc40000000f00 */
[----:B------:R-:W-:Y:S01]  /*1280*/  SHF.R.U32.HI R116, RZ, 0x10, R163 ;  /* 0x00000010ff747819 */ /* 0x000fe200000116a3 */
[----:B------:R-:W-:Y:S02]  /*1290*/  HADD2.F32 R163, -RZ, R118.H0_H0 ;  /* 0x20000076ffa37230 */ /* 0x000fe40000004100 */
[-C--:B------:R-:W-:Y:S01]  /*12a0*/  FFMA.FTZ R25, R214, R108.reuse, R25 ;  /* 0x0000006cd6197223 */ /* 0x080fe20000010019 */
[----:B------:R-:W-:Y:S02]  /*12b0*/  HADD2.F32 R115, -RZ, R110.H0_H0 ;  /* 0x2000006eff737230 */ /* 0x000fe40000004100 */
[----:B------:R-:W-:Y:S01]  /*12c0*/  FADD.FTZ R37, R108, R37 ;  /* 0x000000256c257221 */ /* 0x000fe20000010000 */
[----:B------:R-:W-:Y:S01]  /*12d0*/  FMUL.FTZ R108, R53, R108 ;  /* 0x0000006c356c7220 */ /* 0x000fe20000410000 */
[----:B------:R-:W-:Y:S01]  /*12e0*/  HADD2.F32 R110, -RZ, R112.H0_H0 ;  /* 0x20000070ff6e7230 */ /* 0x000fe20000004100 */
[----:B------:R-:W-:Y:S01]  /*12f0*/  MOV R111, R165 ;  /* 0x000000a5006f7202 */ /* 0x000fe20000000f00 */
[C---:B------:R-:W-:Y:S01]  /*1300*/  FMUL.FTZ R162, R204.reuse, R119 ;  /* 0x00000077cca27220 */ /* 0x040fe20000410000 */
[----:B------:R-:W-:Y:S01]  /*1310*/  FMUL.FTZ R183, R204, R183 ;  /* 0x000000b7ccb77220 */ /* 0x000fe20000410000 */
[-C--:B------:R-:W-:Y:S01]  /*1320*/  FFMA.FTZ R0, R214, R163.reuse, R0 ;  /* 0x000000a3d6007223 */ /* 0x080fe20000010000 */
[----:B------:R-:W-:Y:S01]  /*1330*/  FADD.FTZ R13, R163, R13 ;  /* 0x0000000da30d7221 */ /* 0x000fe20000010000 */
[----:B------:R-:W-:Y:S01]  /*1340*/  FFMA.FTZ R163, R73, R163, R108 ;  /* 0x000000a349a37223 */ /* 0x000fe2000001006c */
[----:B------:R-:W-:-:S02]  /*1350*/  HADD2.F32 R108, -RZ, R116.H0_H0 ;  /* 0x20000074ff6c7230 */ /* 0x000fc40000004100 */
[-C--:B------:R-:W-:Y:S01]  /*1360*/  FFMA.FTZ R27, R162, R110.reuse, R27 ;  /* 0x0000006ea21b7223 */ /* 0x080fe2000001001b */
[----:B------:R-:W-:Y:S01]  /*1370*/  FADD.FTZ R39, R110, R39 ;  /* 0x000000276e277221 */ /* 0x000fe20000010000 */
[----:B------:R-:W-:Y:S02]  /*1380*/  HADD2.F32 R111, -RZ, R111.H0_H0 ;  /* 0x2000006fff6f7230 */ /* 0x000fe40000004100 */
[----:B------:R-:W-:Y:S01]  /*1390*/  FMUL.FTZ R110, R55, R110 ;  /* 0x0000006e376e7220 */ /* 0x000fe20000410000 */
[-C--:B------:R-:W-:Y:S01]  /*13a0*/  FFMA.FTZ R26, R183, R115.reuse, R26 ;  /* 0x00000073b71a7223 */ /* 0x080fe2000001001a */
[----:B------:R-:W-:Y:S01]  /*13b0*/  FADD.FTZ R38, R115, R38 ;  /* 0x0000002673267221 */ /* 0x000fe20000010000 */
[----:B------:R-:W-:Y:S01]  /*13c0*/  FMUL.FTZ R115, R52, R115 ;  /* 0x0000007334737220 */ /* 0x000fe20000410000 */
[----:B------:R-:W-:Y:S01]  /*13d0*/  FMUL.FTZ R165, R204, R157 ;  /* 0x0000009dcca57220 */ /* 0x000fe20000410000 */
[----:B------:R-:W-:Y:S02]  /*13e0*/  HADD2.F32 R109, -RZ, R109.H0_H0 ;  /* 0x2000006dff6d7230 */ /* 0x000fe40000004100 */
[----:B------:R-:W-:Y:S01]  /*13f0*/  FFMA.FTZ R157, R75, R108, R110 ;  /* 0x0000006c4b9d7223 */ /* 0x000fe2000001006e */
[----:B------:R-:W-:Y:S01]  /*1400*/  FMUL.FTZ R161, R54, R111 ;  /* 0x0000006f36a17220 */ /* 0x000fe20000410000 */
[----:B------:R-:W-:Y:S01]  /*1410*/  MOV R110, R168 ;  /* 0x000000a8006e7202 */ /* 0x000fe20000000f00 */
[-C--:B------:R-:W-:Y:S01]  /*1420*/  FFMA.FTZ R2, R183, R113.reuse, R2 ;  /* 0x00000071b7027223 */ /* 0x080fe20000010002 */
[----:B------:R-:W-:Y:S01]  /*1430*/  FADD.FTZ R14, R113, R14 ;  /* 0x0000000e710e7221 */ /* 0x000fe20000010000 */
[----:B------:R-:W-:Y:S01]  /*1440*/  FFMA.FTZ R164, R72, R113, R115 ;  /* 0x0000007148a47223 */ /* 0x000fe20000010073 */
[----:B------:R-:W-:Y:S01]  /*1450*/  FADD.FTZ R113, -R208, R120 ;  /* 0x00000078d0717221 */ /* 0x000fe20000010100 */
[-C--:B------:R-:W-:Y:S01]  /*1460*/  FFMA.FTZ R4, R165, R109.reuse, R4 ;  /* 0x0000006da5047223 */ /* 0x080fe20000010004 */
[----:B------:R-:W-:Y:S01]  /*1470*/  FADD.FTZ R16, R109, R16 ;  /* 0x000000106d107221 */ /* 0x000fe20000010000 */
[----:B------:R-:W-:Y:S01]  /*1480*/  FFMA.FTZ R161, R74, R109, R161 ;  /* 0x0000006d4aa17223 */ /* 0x000fe200000100a1 */
[----:B------:R-:W-:Y:S01]  /*1490*/  FFMA.FTZ R3, R162, R108, R3 ;  /* 0x0000006ca2037223 */ /* 0x000fe20000010003 */
[----:B------:R-:W-:Y:S01]  /*14a0*/  FADD.FTZ R15, R108, R15 ;  /* 0x0000000f6c0f7221 */ /* 0x000fe20000010000 */
[----:B------:R-:W-:Y:S01]  /*14b0*/  MOV R108, R166 ;  /* 0x000000a6006c7202 */ /* 0x000fe20000000f00 */
[----:B------:R-:W-:Y:S01]  /*14c0*/  HADD2.F32 R115, -RZ, R110.H0_H0 ;  /* 0x2000006eff737230 */ /* 0x000fe20000004100 */
[----:B------:R-:W-:-:S02]  /*14d0*/  SHF.R.U64 R116, R166, 0x10, R167 ;  /* 0x00000010a6747819 */ /* 0x000fc400000012a7 */
[----:B------:R-:W-:Y:S02]  /*14e0*/  MOV R109, R167 ;  /* 0x000000a7006d7202 */ /* 0x000fe40000000f00 */
[----:B------:R-:W-:Y:S01]  /*14f0*/  SHF.R.U32.HI R118, RZ, 0x10, R167 ;  /* 0x00000010ff767819 */ /* 0x000fe200000116a7 */
[----:B------:R-:W-:Y:S01]  /*1500*/  FMUL.FTZ R167, R204, R113 ;  /* 0x00000071cca77220 */ /* 0x000fe20000410000 */
[----:B------:R-:W-:Y:S01]  /*1510*/  SHF.R.U64 R114, R168, 0x10, R169 ;  /* 0x00000010a8727819 */ /* 0x000fe200000012a9 */
[----:B------:R-:W-:Y:S01]  /*1520*/  FADD.FTZ R121, -R208, R121 ;  /* 0x00000079d0797221 */ /* 0x000fe20000010100 */
[----:B------:R-:W-:Y:S02]  /*1530*/  HADD2.F32 R113, -RZ, R108.H0_H0 ;  /* 0x2000006cff717230 */ /* 0x000fe40000004100 */
[-C--:B------:R-:W-:Y:S01]  /*1540*/  FFMA.FTZ R30, R167, R115.reuse, R30 ;  /* 0x00000073a71e7223 */ /* 0x080fe2000001001e */
[----:B------:R-:W-:Y:S01]  /*1550*/  FADD.FTZ R42, R115, R42 ;  /* 0x0000002a732a7221 */ /* 0x000fe20000010000 */
[----:B------:R-:W-:Y:S01]  /*1560*/  FMUL.FTZ R115, R48, R115 ;  /* 0x0000007330737220 */ /* 0x000fe20000410000 */
[----:B------:R-:W-:-:S02]  /*1570*/  HADD2.F32 R110, -RZ, R114.H0_H0 ;  /* 0x20000072ff6e7230 */ /* 0x000fc40000004100 */
[----:B------:R-:W-:Y:S01]  /*1580*/  FMUL.FTZ R168, R204, R121 ;  /* 0x00000079cca87220 */ /* 0x000fe20000410000 */
[-C--:B------:R-:W-:Y:S01]  /*1590*/  FFMA.FTZ R6, R167, R113.reuse, R6 ;  /* 0x00000071a7067223 */ /* 0x080fe20000010006 */
[----:B------:R-:W-:Y:S01]  /*15a0*/  FADD.FTZ R18, R113, R18 ;  /* 0x0000001271127221 */ /* 0x000fe20000010000 */
[----:B------:R-:W-:Y:S01]  /*15b0*/  FFMA.FTZ R166, R68, R113, R115 ;  /* 0x0000007144a67223 */ /* 0x000fe20000010073 */
[----:B------:R-:W-:Y:S01]  /*15c0*/  FADD.FTZ R117, -R208, R122 ;  /* 0x0000007ad0757221 */ /* 0x000fe20000010100 */
[----:B------:R-:W-:Y:S01]  /*15d0*/  MOV R113, R170 ;  /* 0x000000aa00717202 */ /* 0x000fe20000000f00 */
[----:B------:R-:W-:Y:S02]  /*15e0*/  HADD2.F32 R108, -RZ, R116.H0_H0 ;  /* 0x20000074ff6c7230 */ /* 0x000fe40000004100 */
[-C--:B------:R-:W-:Y:S01]  /*15f0*/  FFMA.FTZ R29, R168, R110.reuse, R29 ;  /* 0x0000006ea81d7223 */ /* 0x080fe2000001001d */
[----:B------:R-:W-:Y:S01]  /*1600*/  FADD.FTZ R41, R110, R41 ;  /* 0x000000296e297221 */ /* 0x000fe20000010000 */
[----:B------:R-:W-:Y:S01]  /*1610*/  FFMA.FTZ R28, R165, R111, R28 ;  /* 0x0000006fa51c7223 */ /* 0x000fe2000001001c */
[----:B------:R-:W-:Y:S01]  /*1620*/  FADD.FTZ R40, R111, R40 ;  /* 0x000000286f287221 */ /* 0x000fe20000010000 */
[----:B------:R-:W-:Y:S01]  /*1630*/  FMUL.FTZ R110, R49, R110 ;  /* 0x0000006e316e7220 */ /* 0x000fe20000410000 */
[----:B------:R-:W-:Y:S01]  /*1640*/  FADD.FTZ R119, -R208, R123 ;  /* 0x0000007bd0777221 */ /* 0x000fe20000010100 */
[----:B------:R-:W-:Y:S01]  /*1650*/  MOV R111, R169 ;  /* 0x000000a9006f7202 */ /* 0x000fe20000000f00 */
[----:B------:R-:W-:Y:S01]  /*1660*/  FMUL.FTZ R123, R204, R117 ;  /* 0x00000075cc7b7220 */ /* 0x000fe20000410000 */
[----:B------:R-:W-:-:S02]  /*1670*/  HADD2.F32 R117, -RZ, R113.H0_H0 ;  /* 0x20000071ff757230 */ /* 0x000fc40000004100 */
[----:B------:R-:W-:Y:S01]  /*1680*/  FADD.FTZ R116, RZ, R177 ;  /* 0x000000b1ff747221 */ /* 0x000fe20000010000 */
[----:B------:R-:W-:Y:S01]  /*1690*/  FFMA.FTZ R121, R69, R108, R110 ;  /* 0x0000006c45797223 */ /* 0x000fe2000001006e */
[----:B------:R-:W-:Y:S01]  /*16a0*/  FFMA.FTZ R113, R154, R177, RZ ;  /* 0x000000b19a717223 */ /* 0x000fe200000100ff */
[----:B------:R-:W-:Y:S01]  /*16b0*/  MOV R110, R172 ;  /* 0x000000ac006e7202 */ /* 0x000fe20000000f00 */
[----:B------:R-:W-:Y:S01]  /*16c0*/  FMUL.FTZ R122, R204, R119 ;  /* 0x00000077cc7a7220 */ /* 0x000fe20000410000 */
[----:B------:R-:W-:Y:S02]  /*16d0*/  HADD2.F32 R111, -RZ, R111.H0_H0 ;  /* 0x2000006fff6f7230 */ /* 0x000fe40000004100 */
[----:B------:R-:W-:Y:S01]  /*16e0*/  FADD.FTZ R119, R175, R116 ;  /* 0x00000074af777221 */ /* 0x000fe20000010000 */
[----:B------:R-:W-:Y:S01]  /*16f0*/  FFMA.FTZ R113, R178, R175, R113 ;  /* 0x000000afb2717223 */ /* 0x000fe20000010071 */
[----:B------:R-:W-:Y:S02]  /*1700*/  HADD2.F32 R115, -RZ, R110.H0_H0 ;  /* 0x2000006eff737230 */ /* 0x000fe40000004100 */
[----:B------:R-:W-:-:S02]  /*1710*/  HADD2.F32 R109, -RZ, R109.H0_H0 ;  /* 0x2000006dff6d7230 */ /* 0x000fc40000004100 */
[-C--:B------:R-:W-:Y:S01]  /*1720*/  FFMA.FTZ R32, R123, R111.reuse, R32 ;  /* 0x0000006f7b207223 */ /* 0x080fe20000010020 */
        /* <DEDUP_REMOVED lines=21> */
[----:B------:R-:W-:Y:S02]  /*1880*/  FFMA.FTZ R113, R182, R160, R113 ;  /* 0x000000a0b6717223 */ /* 0x000fe40000010071 */
[----:B------:R-:W-:Y:S02]  /*1890*/  HADD2.F32 R116, -RZ, R172.H0_H0 ;  /* 0x200000acff747230 */ /* 0x000fe40000004100 */
[----:B------:R-:W-:Y:S01]  /*18a0*/  FADD.FTZ R115, R159, R110 ;  /* 0x0000006e9f737221 */ /* 0x000fe20000010000 */
[----:B------:R-:W-:Y:S01]  /*18b0*/  FFMA.FTZ R172, R180, R159, R113 ;  /* 0x0000009fb4ac7223 */ /* 0x000fe20000010071 */
[----:B------:R-:W-:Y:S02]  /*18c0*/  MOV R114, R171 ;  /* 0x000000ab00727202 */ /* 0x000fe40000000f00 */
[----:B------:R-:W-:Y:S01]  /*18d0*/  FADD.FTZ R110, R164, R115 ;  /* 0x00000073a46e7221 */ /* 0x000fe20000010000 */
[----:B------:R-:W-:Y:S01]  /*18e0*/  FFMA.FTZ R113, R183, R164, R172 ;  /* 0x000000a4b7717223 */ /* 0x000fe200000100ac */
[----:B------:R-:W-:Y:S01]  /*18f0*/  FFMA.FTZ R5, R168, R108, R5 ;  /* 0x0000006ca8057223 */ /* 0x000fe20000010005 */
[----:B------:R-:W-:Y:S01]  /*1900*/  FADD.FTZ R17, R108, R17 ;  /* 0x000000116c117221 */ /* 0x000fe20000010000 */
[----:B------:R-:W-:-:S02]  /*1910*/  HADD2.F32 R119, -RZ, R114.H0_H0 ;  /* 0x20000072ff777230 */ /* 0x000fc40000004100 */
[----:B------:R-:W-:Y:S01]  /*1920*/  FADD.FTZ R114, R163, R110 ;  /* 0x0000006ea3727221 */ /* 0x000fe20000010000 */
[----:B------:R-:W-:Y:S02]  /*1930*/  HADD2.F32 R108, -RZ, R112.H0_H0 ;  /* 0x20000070ff6c7230 */ /* 0x000fe40000004100 */
[----:B------:R-:W-:Y:S01]  /*1940*/  FFMA.FTZ R110, R214, R163, R113 ;  /* 0x000000a3d66e7223 */ /* 0x000fe20000010071 */
[----:B------:R-:W-:Y:S01]  /*1950*/  MOV R112, R173 ;  /* 0x000000ad00707202 */ /* 0x000fe20000000f00 */
[----:B------:R-:W-:Y:S02]  /*1960*/  HADD2.F32 R118, -RZ, R118.H0_H0 ;  /* 0x20000076ff767230 */ /* 0x000fe40000004100 */
[----:B------:R-:W-:Y:S01]  /*1970*/  FADD.FTZ R114, R161, R114 ;  /* 0x00000072a1727221 */ /* 0x000fe20000010000 */
[-C--:B------:R-:W-:Y:S01]  /*1980*/  FFMA.FTZ R31, R122, R108.reuse, R31 ;  /* 0x0000006c7a1f7223 */ /* 0x080fe2000001001f */
[----:B------:R-:W-:Y:S01]  /*1990*/  FADD.FTZ R43, R108, R43 ;  /* 0x0000002b6c2b7221 */ /* 0x000fe20000010000 */
[----:B------:R-:W-:Y:S01]  /*19a0*/  FFMA.FTZ R113, R165, R161, R110 ;  /* 0x000000a1a5717223 */ /* 0x000fe2000001006e */
[----:B------:R-:W-:Y:S01]  /*19b0*/  FMUL.FTZ R108, R51, R108 ;  /* 0x0000006c336c7220 */ /* 0x000fe20000410000 */
[----:B------:R-:W-:Y:S01]  /*19c0*/  FADD.FTZ R130, R117, R130 ;  /* 0x0000008275827221 */ /* 0x000fe20000010000 */
[----:B------:R-:W-:Y:S01]  /*19d0*/  FFMA.FTZ R34, R169, R117, R34 ;  /* 0x00000075a9227223 */ /* 0x000fe20000010022 */
[----:B------:R-:W-:-:S02]  /*19e0*/  HADD2.F32 R117, -RZ, R112.H0_H0 ;  /* 0x20000070ff757230 */ /* 0x000fc40000004100 */
[----:B------:R-:W-:Y:S01]  /*19f0*/  FADD.FTZ R115, R157, R114 ;  /* 0x000000729d737221 */ /* 0x000fe20000010000 */
[----:B------:R-:W-:Y:S01]  /*1a00*/  FFMA.FTZ R8, R123, R109, R8 ;  /* 0x0000006d7b087223 */ /* 0x000fe20000010008 */
[----:B------:R-:W-:Y:S01]  /*1a10*/  FADD.FTZ R20, R109, R20 ;  /* 0x000000146d147221 */ /* 0x000fe20000010000 */
[-C--:B------:R-:W-:Y:S01]  /*1a20*/  FFMA.FTZ R7, R122, R118.reuse, R7 ;  /* 0x000000767a077223 */ /* 0x080fe20000010007 */
[----:B------:R-:W-:Y:S01]  /*1a30*/  FADD.FTZ R19, R118, R19 ;  /* 0x0000001376137221 */ /* 0x000fe20000010000 */
[----:B------:R-:W-:Y:S01]  /*1a40*/  FFMA.FTZ R112, R162, R157, R113 ;  /* 0x0000009da2707223 */ /* 0x000fe20000010071 */
[----:B------:R-:W-:Y:S01]  /*1a50*/  FFMA.FTZ R118, R71, R118, R108 ;  /* 0x0000007647767223 */ /* 0x000fe2000001006c */
[----:B------:R-:W-:Y:S01]  /*1a60*/  SHF.R.U32.HI R109, RZ, 0x10, R171 ;  /* 0x00000010ff6d7819 */ /* 0x000fe200000116ab */
[----:B------:R-:W-:Y:S01]  /*1a70*/  FADD.FTZ R110, R166, R115 ;  /* 0x00000073a66e7221 */ /* 0x000fe20000010000 */
[----:B------:R-:W-:Y:S01]  /*1a80*/  SHF.R.U32.HI R108, RZ, 0x10, R173 ;  /* 0x00000010ff6c7819 */ /* 0x000fe200000116ad */
[----:B------:R-:W-:Y:S01]  /*1a90*/  FFMA.FTZ R113, R167, R166, R112 ;  /* 0x000000a6a7717223 */ /* 0x000fe20000010070 */
[----:B------:R-:W-:Y:S01]  /*1aa0*/  SHF.R.U64 R170, R170, 0x10, R171 ;  /* 0x00000010aaaa7819 */ /* 0x000fe200000012ab */
[----:B------:R-:W-:Y:S01]  /*1ab0*/  FADD.FTZ R125, -R208, R125 ;  /* 0x0000007dd07d7221 */ /* 0x000fe20000010100 */
[----:B------:R-:W-:-:S02]  /*1ac0*/  HADD2.F32 R114, -RZ, R109.H0_H0 ;  /* 0x2000006dff727230 */ /* 0x000fc40000004100 */
[----:B------:R-:W-:Y:S01]  /*1ad0*/  FADD.FTZ R109, R121, R110 ;  /* 0x0000006e796d7221 */ /* 0x000fe20000010000 */
[----:B------:R-:W-:Y:S02]  /*1ae0*/  HADD2.F32 R112, -RZ, R108.H0_H0 ;  /* 0x2000006cff707230 */ /* 0x000fe40000004100 */
[----:B------:R-:W-:Y:S01]  /*1af0*/  FFMA.FTZ R108, R168, R121, R113 ;  /* 0x00000079a86c7223 */ /* 0x000fe20000010071 */
[----:B------:R-:W-:Y:S02]  /*1b00*/  HADD2.F32 R124, -RZ, R170.H0_H0 ;  /* 0x200000aaff7c7230 */ /* 0x000fe40000004100 */
        /* <DEDUP_REMOVED lines=60> */
.L_x_2860:
        /* <DEDUP_REMOVED lines=13> */
.L_x_2843:
        /* <DEDUP_REMOVED lines=45> */
[----:B------:R-:W0:Y:S01]  /*2270*/  F2F.F16.F32 R110, R116 ;  /* 0x00000074006e7304 */ /* 0x000e220000200800 */
[----:B------:R-:W-:Y:S01]  /*2280*/  @P1 FADD.FTZ R119, R86, R119 ;  /* 0x0000007756771221 */ /* 0x000fe20000010000 */
[----:B------:R-:W-:Y:S01]  /*2290*/  FADD.FTZ R111, R160, -R111 ;  /* 0x8000006fa06f7221 */ /* 0x000fe20000010000 */
[----:B------:R-:W-:Y:S01]  /*22a0*/  ISETP.NE.AND.EX P2, PT, RZ, UR15, PT, P2 ;  /* 0x0000000fff007c0c */ /* 0x000fe2000bf45320 */
[----:B------:R-:W-:Y:S01]  /*22b0*/  FADD.FTZ R179, R179, -R206 ;  /* 0x800000ceb3b37221 */ /* 0x000fe20000010000 */
[----:B------:R-:W-:Y:S01]  /*22c0*/  FADD.FTZ R159, R159, -R180 ;  /* 0x800000b49f9f7221 */ /* 0x000fe20000010000 */
[----:B------:R-:W-:Y:S01]  /*22d0*/  FMUL.FTZ R217, R204, R111 ;  /* 0x0000006fccd97220 */ /* 0x000fe20000410000 */
[-CC-:B------:R-:W-:Y:S01]  /*22e0*/  FFMA.FTZ R154, R154, R108.reuse, R109.reuse ;  /* 0x0000006c9a9a7223 */ /* 0x180fe2000001006d */
[----:B------:R-:W1:Y:S01]  /*22f0*/  F2F.F16.F32 R112, R158 ;  /* 0x0000009e00707304 */ /* 0x000e620000200800 */
[-CC-:B------:R-:W-:Y:S01]  /*2300*/  FFMA.FTZ R214, R214, R108.reuse, R109.reuse ;  /* 0x0000006cd6d67223 */ /* 0x180fe2000001006d */
[-CC-:B------:R-:W-:Y:S01]  /*2310*/  FFMA.FTZ R111, R122, R108.reuse, R109.reuse ;  /* 0x0000006c7a6f7223 */ /* 0x180fe2000001006d */
[----:B------:R-:W-:Y:S01]  /*2320*/  FMUL.FTZ R210, R204, R179 ;  /* 0x000000b3ccd27220 */ /* 0x000fe20000410000 */
[-CC-:B------:R-:W-:Y:S01]  /*2330*/  FFMA.FTZ R162, R162, R108.reuse, R109.reuse ;  /* 0x0000006ca2a27223 */ /* 0x180fe2000001006d */
[----:B------:R-:W-:Y:S01]  /*2340*/  FMUL.FTZ R212, R204, R159 ;  /* 0x0000009fccd47220 */ /* 0x000fe20000410000 */
[-CC-:B------:R-:W-:Y:S01]  /*2350*/  FFMA.FTZ R168, R168, R108.reuse, R109.reuse ;  /* 0x0000006ca8a87223 */ /* 0x180fe2000001006d */
[----:B------:R-:W-:Y:S01]  /*2360*/  FADD.FTZ R117, R177, -R154 ;  /* 0x8000009ab1757221 */ /* 0x000fe20000010000 */
[----:B------:R-:W2:Y:S01]  /*2370*/  F2F.F16.F32 R115, R119 ;  /* 0x0000007700737304 */ /* 0x000ea20000200800 */
        /* <DEDUP_REMOVED lines=51> */
[----:B------:R-:W-:Y:S01]  /*26b0*/  FADD.FTZ R121, R126, -R121 ;  /* 0x800000797e797221 */ /* 0x000fe20000010000 */
[----:B0-----:R-:W-:Y:S01]  /*26c0*/  SHF.L.U32 R126, R206, 0x10, RZ ;  /* 0x00000010ce7e7819 */ /* 0x001fe200000006ff */
[----:B------:R-:W-:Y:S01]  /*26d0*/  FADD.FTZ R125, R125, -R108 ;  /* 0x8000006c7d7d7221 */ /* 0x000fe20000010000 */
[----:B------:R-:W-:Y:S01]  /*26e0*/  IMAD.WIDE.U32 R108, R208, 0x10000, RZ ;  /* 0x00010000d06c7825 */ /* 0x000fe200078e00ff */
[----:B------:R-:W0:Y:S03]  /*26f0*/  F2F.F16.F32 R178, R182 ;  /* 0x000000b600b27304 */ /* 0x000e260000200800 */
[C---:B------:R-:W-:Y:S01]  /*2700*/  FMUL.FTZ R177, R204.reuse, R167 ;  /* 0x000000a7ccb17220 */ /* 0x040fe20000410000 */
[----:B------:R-:W-:Y:S01]  /*2710*/  FMUL.FTZ R167, R204, R127 ;  /* 0x0000007fcca77220 */ /* 0x000fe20000410000 */
[----:B------:R-:W-:Y:S01]  /*2720*/  FADD.FTZ R171, R124, -R171 ;  /* 0x800000ab7cab7221 */ /* 0x000fe20000010000 */
        /* <DEDUP_REMOVED lines=56> */
.L_x_2844:
        /* <DEDUP_REMOVED lines=21> */
.L_x_2845:
        /* <DEDUP_REMOVED lines=21> */
.L_x_2846:
        /* <DEDUP_REMOVED lines=27> */
.L_x_2847:
        /* <DEDUP_REMOVED lines=16> */
.L_x_2848:
        /* <DEDUP_REMOVED lines=68> */
.L_x_2841:
        /* <DEDUP_REMOVED lines=35> */
.L_x_2842:
[----:B------:R-:W-:Y:S01]  /*3670*/  HFMA2.MMA R211, -RZ, RZ, 0, 9.5367431640625e-07 ;  /* 0x00000010ffd37435 */ /* 0x000fe200000001ff */
[----:B------:R-:W-:Y:S02]  /*3680*/  MOV R208, R108 ;  /* 0x0000006c00d07202 */ /* 0x000fe40000000f00 */
[----:B------:R-:W-:Y:S02]  /*3690*/  MOV R212, 0x1f ;  /* 0x0000001f00d47802 */ /* 0x000fe40000000f00 */
[----:B------:R-:W-:-:S07]  /*36a0*/  MOV R173, 0xffffffff ;  /* 0xffffffff00ad7802 */ /* 0x000fce0000000f00 */
[----:B-----5:R-:W-:Y:S05]  /*36b0*/  WARPSYNC.COLLECTIVE R173, `(.L_x_2850) ;  /* 0x00000000ad087348 */ /* 0x020fea0003c00000 */
[----:B------:R0:W1:Y:S02]  /*36c0*/  SHFL.DOWN P3, R117, R208, R211, R212 ;  /* 0x080000d3d0757389 */ /* 0x00006400000600d4 */
[----:B01---5:R-:W-:Y:S01]  /*36d0*/  ENDCOLLECTIVE ;  /* 0x000000000000791b */ /* 0x023fe20003800000 */
.L_x_2850:
[----:B------:R-:W-:Y:S02]  /*36e0*/  MOV R208, R36 ;  /* 0x0000002400d07202 */ /* 0x000fe40000000f00 */
[----:B------:R-:W-:-:S07]  /*36f0*/  MOV R11, R117 ;  /* 0x00000075000b7202 */ /* 0x000fce0000000f00 */
[----:B------:R-:W-:Y:S05]  /*3700*/  WARPSYNC.COLLECTIVE R173, `(.L_x_2851) ;  /* 0x00000000ad087348 */ /* 0x000fea0003c00000 */
[----:B------:R0:W1:Y:S02]  /*3710*/  SHFL.DOWN P3, R117, R208, R211, R212 ;  /* 0x080000d3d0757389 */ /* 0x00006400000600d4 */
[----:B01----:R-:W-:Y:S01]  /*3720*/  ENDCOLLECTIVE ;  /* 0x000000000000791b */ /* 0x003fe20003800000 */
.L_x_2851:
[----:B------:R-:W-:Y:S01]  /*3730*/  FADD.FTZ R11, R108, R11 ;  /* 0x0000000b6c0b7221 */ /* 0x000fe20000010000 */
[----:B------:R-:W-:-:S04]  /*3740*/  HFMA2.MMA R211, -RZ, RZ, 0, 4.76837158203125e-07 ;  /* 0x00000008ffd37435 */ /* 0x000fc800000001ff */
[----:B------:R-:W-:Y:S02]  /*3750*/  MOV R208, R11 ;  /* 0x0000000b00d07202 */ /* 0x000fe40000000f00 */
[----:B------:R-:W-:-:S07]  /*3760*/  MOV R23, R117 ;  /* 0x0000007500177202 */ /* 0x000fce0000000f00 */
[----:B------:R-:W-:Y:S05]  /*3770*/  WARPSYNC.COLLECTIVE R173, `(.L_x_2852) ;  /* 0x00000000ad087348 */ /* 0x000fea0003c00000 */
[----:B------:R0:W1:Y:S02]  /*3780*/  SHFL.DOWN P3, R117, R208, R211, R212 ;  /* 0x080000d3d0757389 */ /* 0x00006400000600d4 */
[----:B01----:R-:W-:Y:S01]  /*3790*/  ENDCOLLECTIVE ;  /* 0x000000000000791b */ /* 0x003fe20003800000 */
.L_x_2852:
[----:B------:R-:W-:-:S05]  /*37a0*/  FADD.FTZ R23, R36, R23 ;  /* 0x0000001724177221 */ /* 0x000fca0000010000 */
[----:B------:R-:W-:Y:S02]  /*37b0*/  MOV R208, R23 ;  /* 0x0000001700d07202 */ /* 0x000fe40000000f00 */
[----:B------:R-:W-:-:S07]  /*37c0*/  MOV R110, R117 ;  /* 0x00000075006e7202 */ /* 0x000fce0000000f00 */
[----:B------:R-:W-:Y:S05]  /*37d0*/  WARPSYNC.COLLECTIVE R173, `(.L_x_2853) ;  /* 0x00000000ad087348 */ /* 0x000fea0003c00000 */
[----:B------:R0:W1:Y:S02]  /*37e0*/  SHFL.DOWN P3, R117, R208, R211, R212 ;  /* 0x080000d3d0757389 */ /* 0x00006400000600d4 */
[----:B01----:R-:W-:Y:S01]  /*37f0*/  ENDCOLLECTIVE ;  /* 0x000000000000791b */ /* 0x003fe20003800000 */
.L_x_2853:
        /* <DEDUP_REMOVED lines=8> */
.L_x_2854:
[----:B------:R-:W-:Y:S01]  /*3880*/  FADD.FTZ R114, R23, R114 ;  /* 0x0000007217727221 */ /* 0x000fe20000010000 */
[----:B------:R-:W-:-:S04]  /*3890*/  MOV R23, R113 ;  /* 0x0000007100177202 */ /* 0x000fc80000000f00 */
[----:B------:R-:W-:Y:S02]  /*38a0*/  MOV R208, R114 ;  /* 0x0000007200d07202 */ /* 0x000fe40000000f00 */
[----:B------:R-:W-:-:S07]  /*38b0*/  MOV R109, R117 ;  /* 0x00000075006d7202 */ /* 0x000fce0000000f00 */
[----:B------:R-:W-:Y:S05]  /*38c0*/  WARPSYNC.COLLECTIVE R173, `(.L_x_2855) ;  /* 0x00000000ad087348 */ /* 0x000fea0003c00000 */
[----:B------:R0:W1:Y:S02]  /*38d0*/  SHFL.DOWN P3, R117, R208, R211, R212 ;  /* 0x080000d3d0757389 */ /* 0x00006400000600d4 */
[----:B01----:R-:W-:Y:S01]  /*38e0*/  ENDCOLLECTIVE ;  /* 0x000000000000791b */ /* 0x003fe20003800000 */
.L_x_2855:
[----:B------:R-:W-:Y:S01]  /*38f0*/  FADD.FTZ R109, R110, R109 ;  /* 0x0000006d6e6d7221 */ /* 0x000fe20000010000 */
[----:B------:R-:W-:-:S04]  /*3900*/  HFMA2.MMA R211, -RZ, RZ, 0, 1.1920928955078125e-07 ;  /* 0x00000002ffd37435 */ /* 0x000fc800000001ff */
[----:B------:R-:W-:Y:S02]  /*3910*/  MOV R208, R109 ;  /* 0x0000006d00d07202 */ /* 0x000fe40000000f00 */
[----:B------:R-:W-:-:S07]  /*3920*/  MOV R111, R117 ;  /* 0x00000075006f7202 */ /* 0x000fce0000000f00 */
[----:B------:R-:W-:Y:S05]  /*3930*/  WARPSYNC.COLLECTIVE R173, `(.L_x_2856) ;  /* 0x00000000ad087348 */ /* 0x000fea0003c00000 */
[----:B------:R0:W1:Y:S02]  /*3940*/  SHFL.DOWN P3, R117, R208, R211, R212 ;  /* 0x080000d3d0757389 */ /* 0x00006400000600d4 */
[----:B01----:R-:W-:Y:S01]  /*3950*/  ENDCOLLECTIVE ;  /* 0x000000000000791b */ /* 0x003fe20003800000 */
.L_x_2856:
[----:B------:R-:W-:-:S05]  /*3960*/  FADD.FTZ R111, R114, R111 ;  /* 0x0000006f726f7221 */ /* 0x000fca0000010000 */
[----:B------:R-:W-:Y:S02]  /*3970*/  MOV R208, R111 ;  /* 0x0000006f00d07202 */ /* 0x000fe40000000f00 */
[----:B------:R-:W-:-:S07]  /*3980*/  MOV R36, R117 ;  /* 0x0000007500247202 */ /* 0x000fce0000000f00 */
[----:B------:R-:W-:Y:S05]  /*3990*/  WARPSYNC.COLLECTIVE R173, `(.L_x_2857) ;  /* 0x00000000ad087348 */ /* 0x000fea0003c00000 */
[----:B------:R0:W1:Y:S02]  /*39a0*/  SHFL.DOWN P3, R117, R208, R211, R212 ;  /* 0x080000d3d0757389 */ /* 0x00006400000600d4 */
[----:B01----:R-:W-:Y:S01]  /*39b0*/  ENDCOLLECTIVE ;  /* 0x000000000000791b */ /* 0x003fe20003800000 */
.L_x_2857:
        /* <DEDUP_REMOVED lines=8> */
.L_x_2858:
[----:B------:R-:W-:-:S05]  /*3a40*/  FADD.FTZ R116, R111, R108 ;  /* 0x0000006c6f747221 */ /* 0x000fca0000010000 */
[----:B------:R-:W-:Y:S02]  /*3a50*/  MOV R208, R116 ;  /* 0x0000007400d07202 */ /* 0x000fe40000000f00 */
[----:B------:R-:W-:-:S07]  /*3a60*/  MOV R108, R117 ;  /* 0x00000075006c7202 */ /* 0x000fce0000000f00 */
[----:B------:R-:W-:Y:S05]  /*3a70*/  WARPSYNC.COLLECTIVE R173, `(.L_x_2859) ;  /* 0x00000000ad087348 */ /* 0x000fea0003c00000 */
[----:B------:R0:W1:Y:S02]  /*3a80*/  SHFL.DOWN P3, R117, R208, R211, R212 ;  /* 0x080000d3d0757389 */ /* 0x00006400000600d4 */
[----:B01----:R-:W-:Y:S01]  /*3a90*/  ENDCOLLECTIVE ;  /* 0x000000000000791b */ /* 0x003fe20003800000 */
.L_x_2859:
[----:B------:R-:W-:Y:S05]  /*3aa0*/  BRA `(.L_x_2860) ;  /* 0xffffffe400087947 */ /* 0x000fea000383ffff */
.L_x_2861:
        /* <DEDUP_REMOVED lines=13> */
.L_x_3962:


//--------------------- .text._ZN10layer_norm31ln_parallel_residual_bwd_kernelINS_13Kernel_traitsIf6__halffS2_fjLj2560ELj1ELj1ELj4ELj8ENS_18Kernel_traits_baseILj2560EfS2_fS2_fjLj128EEEEELb0ELb1ELb0EEEvNS_9BwdParamsE --------------------------
	.section	.text._ZN10layer_norm31ln_parallel_residual_bwd_kernelINS_13Kernel_traitsIf6__halffS2_fjLj2560ELj1ELj1ELj4ELj8ENS_18Kernel_traits_baseILj2560EfS2_fS2_fjLj128EEEEELb0ELb1ELb0EEEvNS_9BwdParamsE,"ax",@progbits
	.align	128
        .global         _ZN10layer_norm31ln_parallel_residual_bwd_kernelINS_13Kernel_traitsIf6__halffS2_fjLj2560ELj1ELj1ELj4ELj8ENS_18Kernel_traits_baseILj2560EfS2_fS2_fjLj128EEEEELb0ELb1ELb0EEEvNS_9BwdParamsE
        .type           _ZN10layer_norm31ln_parallel_residual_bwd_kernelINS_13Kernel_traitsIf6__halffS2_fjLj2560ELj1ELj1ELj4ELj8ENS_18Kernel_traits_baseILj2560EfS2_fS2_fjLj128EEEEELb0ELb1ELb0EEEvNS_9BwdParamsE,@function
        .size           _ZN10layer_norm31ln_parallel_residual_bwd_kernelINS_13Kernel_traitsIf6__halffS2_fjLj2560ELj1ELj1ELj4ELj8ENS_18Kernel_traits_baseILj2560EfS2_fS2_fjLj128EEEEELb0ELb1ELb0EEEvNS_9BwdParamsE,(.L_x_3963 - _ZN10layer_norm31ln_parallel_residual_bwd_kernelINS_13Kernel_traitsIf6__halffS2_fjLj2560ELj1ELj1ELj4ELj8ENS_18Kernel_traits_baseILj2560EfS2_fS2_fjLj128EEEEELb0ELb1ELb0EEEvNS_9BwdParamsE)
        .other          _ZN10layer_norm31ln_parallel_residual_bwd_kernelINS_13Kernel_traitsIf6__halffS2_fjLj2560ELj1ELj1ELj4ELj8ENS_18Kernel_traits_baseILj2560EfS2_fS2_fjLj128EEEEELb0ELb1ELb0EEEvNS_9BwdParamsE,@"STO_CUDA_ENTRY STV_DEFAULT"
_ZN10layer_norm31ln_parallel_residual_bwd_kernelINS_13Kernel_traitsIf6__halffS2_fjLj2560ELj1ELj1ELj4ELj8ENS_18Kernel_traits_baseILj2560EfS2_fS2_fjLj128EEEEELb0ELb1ELb0EEEvNS_9BwdParamsE:
.text._ZN10layer_norm31ln_parallel_residual_bwd_kernelINS_13Kernel_traitsIf6__halffS2_fjLj2560ELj1ELj1ELj4ELj8ENS_18Kernel_traits_baseILj2560EfS2_fS2_fjLj128EEEEELb0ELb1ELb0EEEvNS_9BwdParamsE:
        /* <DEDUP_REMOVED lines=74> */
.L_x_2888:
        /* <DEDUP_REMOVED lines=33> */
[----:B------:R-:W-:Y:S01]  /*06b0*/  MOV R13, R15 ;  /* 0x0000000f000d7202 */ /* 0x000fe20000000f00 */
[----:B------:R-:W-:Y:S01]  /*06c0*/  HADD2.F32 R105, -RZ, R3.H0_H0 ;  /* 0x20000003ff697230 */ /* 0x000fe20000004100 */
[----:B------:R-:W-:Y:S01]  /*06d0*/  SHF.R.U32.HI R108, RZ, 0x10, R15 ;  /* 0x00000010ff6c7819 */ /* 0x000fe2000001160f */
[----:B------:R-:W-:Y:S01]  /*06e0*/  FADD.FTZ R15, -R134, R104 ;  /* 0x00000068860f7221 */ /* 0x000fe20000010100 */
[----:B------:R-:W-:-:S02]  /*06f0*/  HADD2.F32 R18, -RZ, R18.H0_H0 ;  /* 0x20000012ff127230 */ /* 0x000fc40000004100 */
[----:B0-----:R-:W-:Y:S01]  /*0700*/  FMUL.FTZ R16, R80, R105 ;  /* 0x0000006950107220 */ /* 0x001fe20000410000 */
[C---:B-----5:R-:W-:Y:S01]  /*0710*/  FMUL.FTZ R3, R4.reuse, R15 ;  /* 0x0000000f04037220 */ /* 0x060fe20000410000 */
[----:B------:R-:W-:Y:S02]  /*0720*/  HADD2.F32 R17, -RZ, R13.H0_H0 ;  /* 0x2000000dff117230 */ /* 0x000fe40000004100 */
[----:B------:R-:W-:Y:S01]  /*0730*/  FMUL.FTZ R14, R4, R109 ;  /* 0x0000006d040e7220 */ /* 0x000fe20000410000 */
[----:B------:R-:W-:Y:S01]  /*0740*/  FADD.FTZ R40, R40, R105 ;  /* 0x0000006928287221 */ /* 0x000fe20000010000 */
[----:B------:R-:W-:Y:S01]  /*0750*/  FFMA.FTZ R60, R3, R105, R60 ;  /* 0x00000069033c7223 */ /* 0x000fe2000001003c */
[----:B------:R-:W-:Y:S01]  /*0760*/  FMUL.FTZ R13, R81, R18 ;  /* 0x00000012510d7220 */ /* 0x000fe20000410000 */
[----:B------:R-:W-:Y:S01]  /*0770*/  FADD.FTZ R104, RZ, R16 ;  /* 0x00000010ff687221 */ /* 0x000fe20000010000 */
[----:B------:R-:W-:Y:S01]  /*0780*/  FFMA.FTZ R105, R3, R16, RZ ;  /* 0x0000001003697223 */ /* 0x000fe200000100ff */
[----:B------:R-:W-:-:S02]  /*0790*/  HADD2.F32 R108, -RZ, R108.H0_H0 ;  /* 0x2000006cff6c7230 */ /* 0x000fc40000004100 */
        /* <DEDUP_REMOVED lines=17> */
.L_x_2864:
[----:B------:R-:W-:Y:S05]  /*08b0*/  BSYNC B0 ;  /* 0x0000000000007941 */ /* 0x000fea0003800000 */
.L_x_2863:
        /* <DEDUP_REMOVED lines=50> */
.L_x_2866:
[----:B------:R-:W-:Y:S05]  /*0be0*/  BSYNC B0 ;  /* 0x0000000000007941 */ /* 0x000fea0003800000 */
.L_x_2865:
        /* <DEDUP_REMOVED lines=50> */
.L_x_2868:
[----:B------:R-:W-:Y:S05]  /*0f10*/  BSYNC B0 ;  /* 0x0000000000007941 */ /* 0x000fea0003800000 */
.L_x_2867:
        /* <DEDUP_REMOVED lines=50> */
.L_x_2870:
[----:B------:R-:W-:Y:S05]  /*1240*/  BSYNC B0 ;  /* 0x0000000000007941 */ /* 0x000fea0003800000 */
.L_x_2869:
        /* <DEDUP_REMOVED lines=50> */
.L_x_2872:
[----:B------:R-:W-:Y:S05]  /*1570*/  BSYNC B0 ;  /* 0x0000000000007941 */ /* 0x000fea0003800000 */
.L_x_2871:
        /* <DEDUP_REMOVED lines=25> */
.L_x_2899:
        /* <DEDUP_REMOVED lines=82> */
.L_x_2876:
[----:B------:R-:W-:-:S07]  /*1c30*/  IADD3 R2, R2, 0x80, RZ ;  /* 0x0000008002027810 */ /* 0x000fce0007ffe0ff */
.L_x_2875:
[----:B------:R-:W-:Y:S05]  /*1c40*/  BSYNC B0 ;  /* 0x0000000000007941 */ /* 0x000fea0003800000 */
.L_x_2874:
        /* <DEDUP_REMOVED lines=55> */
.L_x_2879:
[----:B------:R-:W-:-:S07]  /*1fc0*/  IADD3 R2, R2, 0x80, RZ ;  /* 0x0000008002027810 */ /* 0x000fce0007ffe0ff */
.L_x_2878:
[----:B------:R-:W-:Y:S05]  /*1fd0*/  BSYNC B0 ;  /* 0x0000000000007941 */ /* 0x000fea0003800000 */
.L_x_2877:
        /* <DEDUP_REMOVED lines=55> */
.L_x_2882:
[----:B------:R-:W-:-:S07]  /*2350*/  IADD3 R2, R2, 0x80, RZ ;  /* 0x0000008002027810 */ /* 0x000fce0007ffe0ff */
.L_x_2881:
[----:B------:R-:W-:Y:S05]  /*2360*/  BSYNC B0 ;  /* 0x0000000000007941 */ /* 0x000fea0003800000 */
.L_x_2880:
        /* <DEDUP_REMOVED lines=55> */
.L_x_2885:
[----:B------:R-:W-:-:S07]  /*26e0*/  IADD3 R2, R2, 0x80, RZ ;  /* 0x0000008002027810 */ /* 0x000fce0007ffe0ff */
.L_x_2884:
[----:B------:R-:W-:Y:S05]  /*26f0*/  BSYNC B0 ;  /* 0x0000000000007941 */ /* 0x000fea0003800000 */
.L_x_2883:
        /* <DEDUP_REMOVED lines=56> */
.L_x_2887:
[----:B------:R-:W-:Y:S05]  /*2a80*/  BSYNC B0 ;  /* 0x0000000000007941 */ /* 0x000fea0003800000 */
.L_x_2886:
[----:B------:R-:W-:Y:S02]  /*2a90*/  IADD3 R5, R5, UR18, RZ ;  /* 0x0000001205057c10 */ /* 0x000fe4000fffe0ff */
[----:B------:R-:W-:Y:S02]  /*2aa0*/  SEL R135, RZ, 0x1, P4 ;  /* 0x00000001ff877807 */ /* 0x000fe40002000000 */
[----:B------:R-:W-:-:S13]  /*2ab0*/  ISETP.GE.AND P4, PT, R5, UR19, PT ;  /* 0x0000001305007c0c */ /* 0x000fda000bf86270 */
[----:B------:R-:W-:Y:S05]  /*2ac0*/  @!P4 BRA `(.L_x_2888) ;  /* 0xffffffd80074c947 */ /* 0x000fea000383ffff */
.L_x_2862:
        /* <DEDUP_REMOVED lines=43> */
.L_x_2873:
[----:B------:R-:W-:Y:S01]  /*2d80*/  HFMA2.MMA R151, -RZ, RZ, 0, 9.5367431640625e-07 ;  /* 0x00000010ff977435 */ /* 0x000fe200000001ff */
[----:B------:R-:W-:Y:S02]  /*2d90*/  MOV R150, R147 ;  /* 0x0000009300967202 */ /* 0x000fe40000000f00 */
[----:B------:R-:W-:Y:S02]  /*2da0*/  MOV R152, 0x1f ;  /* 0x0000001f00987802 */ /* 0x000fe40000000f00 */
[----:B------:R-:W-:-:S07]  /*2db0*/  MOV R145, 0xffffffff ;  /* 0xffffffff00917802 */ /* 0x000fce0000000f00 */
[----:B-----5:R-:W-:Y:S05]  /*2dc0*/  WARPSYNC.COLLECTIVE R145, `(.L_x_2889) ;  /* 0x0000000091087348 */ /* 0x020fea0003c00000 */
[----:B------:R0:W1:Y:S02]  /*2dd0*/  SHFL.DOWN P6, R149, R150, R151, R152 ;  /* 0x0800009796957389 */ /* 0x00006400000c0098 */
[----:B01---5:R-:W-:Y:S01]  /*2de0*/  ENDCOLLECTIVE ;  /* 0x000000000000791b */ /* 0x023fe20003800000 */
.L_x_2889:
[----:B------:R-:W-:Y:S02]  /*2df0*/  MOV R150, R148 ;  /* 0x0000009400967202 */ /* 0x000fe40000000f00 */
[----:B------:R-:W-:-:S07]  /*2e00*/  MOV R106, R149 ;  /* 0x00000095006a7202 */ /* 0x000fce0000000f00 */
[----:B------:R-:W-:Y:S05]  /*2e10*/  WARPSYNC.COLLECTIVE R145, `(.L_x_2890) ;  /* 0x0000000091087348 */ /* 0x000fea0003c00000 */
[----:B------:R0:W1:Y:S02]  /*2e20*/  SHFL.DOWN P6, R149, R150, R151, R152 ;  /* 0x0800009796957389 */ /* 0x00006400000c0098 */
[----:B01----:R-:W-:Y:S01]  /*2e30*/  ENDCOLLECTIVE ;  /* 0x000000000000791b */ /* 0x003fe20003800000 */
.L_x_2890:
[----:B------:R-:W-:Y:S01]  /*2e40*/  FADD.FTZ R106, R106, R147 ;  /* 0x000000936a6a7221 */ /* 0x000fe20000010000 */
[----:B------:R-:W-:-:S04]  /*2e50*/  HFMA2.MMA R151, -RZ, RZ, 0, 4.76837158203125e-07 ;  /* 0x00000008ff977435 */ /* 0x000fc800000001ff */
[----:B------:R-:W-:Y:S02]  /*2e60*/  MOV R150, R106 ;  /* 0x0000006a00967202 */ /* 0x000fe40000000f00 */
[----:B------:R-:W-:-:S07]  /*2e70*/  MOV R107, R149 ;  /* 0x00000095006b7202 */ /* 0x000fce0000000f00 */
[----:B------:R-:W-:Y:S05]  /*2e80*/  WARPSYNC.COLLECTIVE R145, `(.L_x_2891) ;  /* 0x0000000091087348 */ /* 0x000fea0003c00000 */
[----:B------:R0:W1:Y:S02]  /*2e90*/  SHFL.DOWN P6, R149, R150, R151, R152 ;  /* 0x0800009796957389 */ /* 0x00006400000c0098 */
[----:B01----:R-:W-:Y:S01]  /*2ea0*/  ENDCOLLECTIVE ;  /* 0x000000000000791b */ /* 0x003fe20003800000 */
.L_x_2891:
[----:B------:R-:W-:-:S05]  /*2eb0*/  FADD.FTZ R107, R107, R148 ;  /* 0x000000946b6b7221 */ /* 0x000fca0000010000 */
[----:B------:R-:W-:Y:S02]  /*2ec0*/  MOV R150, R107 ;  /* 0x0000006b00967202 */ /* 0x000fe40000000f00 */
[----:B------:R-:W-:-:S07]  /*2ed0*/  MOV R109, R149 ;  /* 0x00000095006d7202 */ /* 0x000fce0000000f00 */
[----:B------:R-:W-:Y:S05]  /*2ee0*/  WARPSYNC.COLLECTIVE R145, `(.L_x_2892) ;  /* 0x0000000091087348 */ /* 0x000fea0003c00000 */
[----:B------:R0:W1:Y:S02]  /*2ef0*/  SHFL.DOWN P6, R149, R150, R151, R152 ;  /* 0x0800009796957389 */ /* 0x00006400000c0098 */
[----:B01----:R-:W-:Y:S01]  /*2f00*/  ENDCOLLECTIVE ;  /* 0x000000000000791b */ /* 0x003fe20003800000 */
.L_x_2892:
[----:B------:R-:W-:Y:S01]  /*2f10*/  FADD.FTZ R109, R106, R109 ;  /* 0x0000006d6a6d7221 */ /* 0x000fe20000010000 */
[----:B------:R-:W-:-:S04]  /*2f20*/  HFMA2.MMA R151, -RZ, RZ, 0, 2.384185791015625e-07 ;  /* 0x00000004ff977435 */ /* 0x000fc800000001ff */
[----:B------:R-:W-:Y:S02]  /*2f30*/  MOV R150, R109 ;  /* 0x0000006d00967202 */ /* 0x000fe40000000f00 */
[----:B------:R-:W-:-:S07]  /*2f40*/  MOV R108, R149 ;  /* 0x00000095006c7202 */ /* 0x000fce0000000f00 */
[----:B------:R-:W-:Y:S05]  /*2f50*/  WARPSYNC.COLLECTIVE R145, `(.L_x_2893) ;  /* 0x0000000091087348 */ /* 0x000fea0003c00000 */
[----:B------:R0:W1:Y:S02]  /*2f60*/  SHFL.DOWN P6, R149, R150, R151, R152 ;  /* 0x0800009796957389 */ /* 0x00006400000c0098 */
[----:B01----:R-:W-:Y:S01]  /*2f70*/  ENDCOLLECTIVE ;  /* 0x000000000000791b */ /* 0x003fe20003800000 */
.L_x_2893:
[----:B------:R-:W-:-:S05]  /*2f80*/  FADD.FTZ R108, R107, R108 ;  /* 0x0000006c6b6c7221 */ /* 0x000fca0000010000 */
[----:B------:R-:W-:Y:S02]  /*2f90*/  MOV R150, R108 ;  /* 0x0000006c00967202 */ /* 0x000fe40000000f00 */
[----:B------:R-:W-:-:S07]  /*2fa0*/  MOV R110, R149 ;  /* 0x00000095006e7202 */ /* 0x000fce0000000f00 */
[----:B------:R-:W-:Y:S05]  /*2fb0*/  WARPSYNC.COLLECTIVE R145, `(.L_x_2894) ;  /* 0x0000000091087348 */ /* 0x000fea0003c00000 */
[----:B------:R0:W1:Y:S02]  /*2fc0*/  SHFL.DOWN P6, R149, R150, R151, R152 ;  /* 0x0800009796957389 */ /* 0x00006400000c0098 */
[----:B01----:R-:W-:Y:S01]  /*2fd0*/  ENDCOLLECTIVE ;  /* 0x000000000000791b */ /* 0x003fe20003800000 */
.L_x_2894:
[----:B------:R-:W-:Y:S01]  /*2fe0*/  FADD.FTZ R110, R109, R110 ;  /* 0x0000006e6d6e7221 */ /* 0x000fe20000010000 */
[----:B------:R-:W-:-:S04]  /*2ff0*/  HFMA2.MMA R151, -RZ, RZ, 0, 1.1920928955078125e-07 ;  /* 0x00000002ff977435 */ /* 0x000fc800000001ff */
[----:B------:R-:W-:Y:S02]  /*3000*/  MOV R150, R110 ;  /* 0x0000006e00967202 */ /* 0x000fe40000000f00 */
[----:B------:R-:W-:-:S07]  /*3010*/  MOV R111, R149 ;  /* 0x00000095006f7202 */ /* 0x000fce0000000f00 */
[----:B------:R-:W-:Y:S05]  /*3020*/  WARPSYNC.COLLECTIVE R145, `(.L_x_2895) ;  /* 0x0000000091087348 */ /* 0x000fea0003c00000 */
[----:B------:R0:W1:Y:S02]  /*3030*/  SHFL.DOWN P6, R149, R150, R151, R152 ;  /* 0x0800009796957389 */ /* 0x00006400000c0098 */
[----:B01----:R-:W-:Y:S01]  /*3040*/  ENDCOLLECTIVE ;  /* 0x000000000000791b */ /* 0x003fe20003800000 */
.L_x_2895:
[----:B------:R-:W-:-:S05]  /*3050*/  FADD.FTZ R111, R108, R111 ;  /* 0x0000006f6c6f7221 */ /* 0x000fca0000010000 */
[----:B------:R-:W-:Y:S02]  /*3060*/  MOV R150, R111 ;  /* 0x0000006f00967202 */ /* 0x000fe40000000f00 */
[----:B------:R-:W-:-:S07]  /*3070*/  MOV R135, R149 ;  /* 0x0000009500877202 */ /* 0x000fce0000000f00 */
[----:B------:R-:W-:Y:S05]  /*3080*/  WARPSYNC.COLLECTIVE R145, `(.L_x_2896) ;  /* 0x0000000091087348 */ /* 0x000fea0003c00000 */
[----:B------:R0:W1:Y:S02]  /*3090*/  SHFL.DOWN P6, R149, R150, R151, R152 ;  /* 0x0800009796957389 */ /* 0x00006400000c0098 */
[----:B01----:R-:W-:Y:S01]  /*30a0*/  ENDCOLLECTIVE ;  /* 0x000000000000791b */ /* 0x003fe20003800000 */
.L_x_2896:
[----:B------:R-:W-:Y:S01]  /*30b0*/  FADD.FTZ R135, R110, R135 ;  /* 0x000000876e877221 */ /* 0x000fe20000010000 */
[----:B------:R-:W-:-:S04]  /*30c0*/  HFMA2.MMA R151, -RZ, RZ, 0, 5.9604644775390625e-08 ;  /* 0x00000001ff977435 */ /* 0x000fc800000001ff */
[----:B------:R-:W-:Y:S02]  /*30d0*/  MOV R150, R135 ;  /* 0x0000008700967202 */ /* 0x000fe40000000f00 */
[----:B------:R-:W-:-:S07]  /*30e0*/  MOV R134, R149 ;  /* 0x0000009500867202 */ /* 0x000fce0000000f00 */
[----:B------:R-:W-:Y:S05]  /*30f0*/  WARPSYNC.COLLECTIVE R145, `(.L_x_2897) ;  /* 0x0000000091087348 */ /* 0x000fea0003c00000 */
[----:B------:R0:W1:Y:S02]  /*3100*/  SHFL.DOWN P6, R149, R150, R151, R152 ;  /* 0x0800009796957389 */ /* 0x00006400000c0098 */
[----:B01----:R-:W-:Y:S01]  /*3110*/  ENDCOLLECTIVE ;  /* 0x000000000000791b */ /* 0x003fe20003800000 */
.L_x_2897:
[----:B------:R-:W-:-:S05]  /*3120*/  FADD.FTZ R106, R111, R134 ;  /* 0x000000866f6a7221 */ /* 0x000fca0000010000 */
[----:B------:R-:W-:Y:S02]  /*3130*/  MOV R150, R106 ;  /* 0x0000006a00967202 */ /* 0x000fe40000000f00 */
[----:B------:R-:W-:-:S07]  /*3140*/  MOV R134, R149 ;  /* 0x0000009500867202 */ /* 0x000fce0000000f00 */
[----:B------:R-:W-:Y:S05]  /*3150*/  WARPSYNC.COLLECTIVE R145, `(.L_x_2898) ;  /* 0x0000000091087348 */ /* 0x000fea0003c00000 */
[----:B------:R0:W1:Y:S02]  /*3160*/  SHFL.DOWN P6, R149, R150, R151, R152 ;  /* 0x0800009796957389 */ /* 0x00006400000c0098 */
[----:B01----:R-:W-:Y:S01]  /*3170*/  ENDCOLLECTIVE ;  /* 0x000000000000791b */ /* 0x003fe20003800000 */
.L_x_2898:
[----:B------:R-:W-:Y:S01]  /*3180*/  MOV R107, R149 ;  /* 0x00000095006b7202 */ /* 0x000fe20000000f00 */
[----:B------:R-:W-:Y:S06]  /*3190*/  BRA `(.L_x_2899) ;  /* 0xffffffe4005c7947 */ /* 0x000fec000383ffff */
.L_x_2900:
        /* <DEDUP_REMOVED lines=14> */
.L_x_3963:


//--------------------- .text._ZN10layer_norm31ln_parallel_residual_bwd_kernelINS_13Kernel_traitsIf6__halffS2_fjLj2560ELj1ELj1ELj4ELj8ENS_18Kernel_traits_baseILj2560EfS2_fS2_fjLj128EEEEELb0ELb1ELb1EEEvNS_9BwdParamsE --------------------------
	.section	.text._ZN10layer_norm31ln_parallel_residual_bwd_kernelINS_13Kernel_traitsIf6__halffS2_fjLj2560ELj1ELj1ELj4ELj8ENS_18Kernel_traits_baseILj2560EfS2_fS2_fjLj128EEEEELb0ELb1ELb1EEEvNS_9BwdParamsE,"ax",@progbits
	.align	128
        .global         _ZN10layer_norm31ln_parallel_residual_bwd_kernelINS_13Kernel_traitsIf6__halffS2_fjLj2560ELj1ELj1ELj4ELj8ENS_18Kernel_traits_baseILj2560EfS2_fS2_fjLj128EEEEELb0ELb1ELb1EEEvNS_9BwdParamsE
        .type           _ZN10layer_norm31ln_parallel_residual_bwd_kernelINS_13Kernel_traitsIf6__halffS2_fjLj2560ELj1ELj1ELj4ELj8ENS_18Kernel_traits_baseILj2560EfS2_fS2_fjLj128EEEEELb0ELb1ELb1EEEvNS_9BwdParamsE,@function
        .size           _ZN10layer_norm31ln_parallel_residual_bwd_kernelINS_13Kernel_traitsIf6__halffS2_fjLj2560ELj1ELj1ELj4ELj8ENS_18Kernel_traits_baseILj2560EfS2_fS2_fjLj128EEEEELb0ELb1ELb1EEEvNS_9BwdParamsE,(.L_x_3964 - _ZN10layer_norm31ln_parallel_residual_bwd_kernelINS_13Kernel_traitsIf6__halffS2_fjLj2560ELj1ELj1ELj4ELj8ENS_18Kernel_traits_baseILj2560EfS2_fS2_fjLj128EEEEELb0ELb1ELb1EEEvNS_9BwdParamsE)
        .other          _ZN10layer_norm31ln_parallel_residual_bwd_kernelINS_13Kernel_traitsIf6__halffS2_fjLj2560ELj1ELj1ELj4ELj8ENS_18Kernel_traits_baseILj2560EfS2_fS2_fjLj128EEEEELb0ELb1ELb1EEEvNS_9BwdParamsE,@"STO_CUDA_ENTRY STV_DEFAULT"
_ZN10layer_norm31ln_parallel_residual_bwd_kernelINS_13Kernel_traitsIf6__halffS2_fjLj2560ELj1ELj1ELj4ELj8ENS_18Kernel_traits_baseILj2560EfS2_fS2_fjLj128EEEEELb0ELb1ELb1EEEvNS_9BwdParamsE:
.text._ZN10layer_norm31ln_parallel_residual_bwd_kernelINS_13Kernel_traitsIf6__halffS2_fjLj2560ELj1ELj1ELj4ELj8ENS_18Kernel_traits_baseILj2560EfS2_fS2_fjLj128EEEEELb0ELb1ELb1EEEvNS_9BwdParamsE:
        /* <DEDUP_REMOVED lines=38> */
.L_x_2901:
        /* <DEDUP_REMOVED lines=10> */
[----:B------:R-:W-:Y:S01]  /*0300*/  HFMA2.MMA R144, -RZ, RZ, 0, 5.9604644775390625e-08 ;  /* 0x00000001ff907435 */ /* 0x000fe200000001ff */
[----:B------:R-:W5:Y:S01]  /*0310*/  LDG.E.128 R44, desc[UR4][R2.64] ;  /* 0x00000004022c7981 */ /* 0x000f62000c1e1d00 */
[----:B------:R-:W-:Y:S02]  /*0320*/  HFMA2.MMA R104, -RZ, RZ, 0, 0 ;  /* 0x00000000ff687435 */ /* 0x000fe400000001ff */
[----:B------:R-:W-:Y:S01]  /*0330*/  HFMA2.MMA R108, -RZ, RZ, 0, 0 ;  /* 0x00000000ff6c7435 */ /* 0x000fe200000001ff */
[----:B------:R-:W5:Y:S01]  /*0340*/  LDG.E.128 R40, desc[UR4][R2.64+0x800] ;  /* 0x0008000402287981 */ /* 0x000f62000c1e1d00 */
[----:B------:R-:W-:-:S02]  /*0350*/  ISETP.NE.AND.EX P0, PT, RZ, UR7, PT, P0 ;  /* 0x00000007ff007c0c */ /* 0x000fc4000bf05300 */
[----:B------:R-:W-:Y:S02]  /*0360*/  CS2R R94, SRZ ;  /* 0x00000000005e7805 */ /* 0x000fe4000001ff00 */
[----:B------:R-:W-:Y:S01]  /*0370*/  LEA R109, R109, 0x4, 0x2 ;  /* 0x000000046d6d7811 */ /* 0x000fe200078e10ff */
[----:B------:R-:W5:Y:S01]  /*0380*/  LDG.E.128 R36, desc[UR4][R2.64+0x1000] ;  /* 0x0010000402247981 */ /* 0x000f62000c1e1d00 */
[----:B------:R-:W-:Y:S02]  /*0390*/  MOV R96, RZ ;  /* 0x000000ff00607202 */ /* 0x000fe40000000f00 */
        /* <DEDUP_REMOVED lines=18> */
[----:B0-----:R-:W-:Y:S02]  /*04c0*/  CS2R R2, SRZ ;  /* 0x0000000000027805 */ /* 0x001fe4000001ff00 */
[----:B------:R-:W-:Y:S02]  /*04d0*/  MOV R0, RZ ;  /* 0x000000ff00007202 */ /* 0x000fe40000000f00 */
[----:B------:R-:W-:Y:S02]  /*04e0*/  PLOP3.LUT P1, PT, PT, PT, UP0, 0x80, 0x0 ;  /* 0x000000000000781c */ /* 0x000fe40003f2f008 */
[----:B------:R-:W-:Y:S02]  /*04f0*/  LOP3.LUT R107, R97, 0x7f, RZ, 0xc0, !PT ;  /* 0x0000007f616b7812 */ /* 0x000fe400078ec0ff */
[----:B------:R-:W-:-:S09]  /*0500*/  LOP3.LUT R106, R106, 0x3, RZ, 0xc0, !PT ;  /* 0x000000036a6a7812 */ /* 0x000fd200078ec0ff */
.L_x_2909:
        /* <DEDUP_REMOVED lines=10> */
[C---:B------:R-:W-:Y:S01]  /*05b0*/  LEA R76, P2, R120.reuse, UR12, 0x4 ;  /* 0x0000000c784c7c11 */ /* 0x040fe2000f8420ff */
[C---:B------:R-:W-:Y:S01]  /*05c0*/  VIADD R118, R121.reuse, 0x180 ;  /* 0x0000018079767836 */ /* 0x040fe20000000000 */
[C---:B------:R-:W-:Y:S01]  /*05d0*/  IADD3 R119, R121.reuse, 0x100, RZ ;  /* 0x0000010079777810 */ /* 0x040fe20007ffe0ff */
[----:B0-----:R-:W-:Y:S01]  /*05e0*/  IMAD.WIDE.U32 R130, R121, 0x8, R122 ;  /* 0x0000000879827825 */ /* 0x001fe200078e007a */
[----:B------:R-:W-:Y:S01]  /*05f0*/  LEA.HI.X R77, R120, UR13, RZ, 0x4, P2 ;  /* 0x0000000d784d7c11 */ /* 0x000fe200090f24ff */
[----:B------:R-:W3:Y:S01]  /*0600*/  LDG.E.128 R72, desc[UR4][R72.64] ;  /* 0x0000000448487981 */ /* 0x000ee2000c1e1d00 */
[----:B------:R-:W-:Y:S01]  /*0610*/  LEA R80, P2, R119, UR12, 0x4 ;  /* 0x0000000c77507c11 */ /* 0x000fe2000f8420ff */
[----:B-1----:R-:W-:-:S03]  /*0620*/  IMAD.WIDE R82, R112, 0x4, R82 ;  /* 0x0000000470527825 */ /* 0x002fc600078e0252 */
[----:B------:R-:W-:Y:S01]  /*0630*/  LEA.HI.X R81, R119, UR13, RZ, 0x4, P2 ;  /* 0x0000000d77517c11 */ /* 0x000fe200090f24ff */
[----:B------:R-:W4:Y:S01]  /*0640*/  LDG.E.64 R130, desc[UR4][R130.64] ;  /* 0x0000000482827981 */ /* 0x000f22000c1e1b00 */
[----:B------:R-:W-:Y:S02]  /*0650*/  IADD3 R105, R121, 0x200, RZ ;  /* 0x0000020079697810 */ /* 0x000fe40007ffe0ff */
[----:B------:R-:W-:Y:S01]  /*0660*/  LEA R84, P2, R118, UR12, 0x4 ;  /* 0x0000000c76547c11 */ /* 0x000fe2000f8420ff */
[----:B------:R-:W3:Y:S01]  /*0670*/  LDG.E R145, desc[UR4][R82.64] ;  /* 0x0000000452917981 */ /* 0x000ee2000c1e1900 */
[--C-:B------:R-:W-:Y:S01]  /*0680*/  IMAD.WIDE.U32 R128, R120, 0x8, R122.reuse ;  /* 0x0000000878807825 */ /* 0x100fe200078e007a */
[----:B------:R-:W-:Y:S02]  /*0690*/  LEA R88, P3, R105, UR12, 0x4 ;  /* 0x0000000c69587c11 */ /* 0x000fe4000f8620ff */
[----:B------:R-:W-:Y:S01]  /*06a0*/  LEA.HI.X R85, R118, UR13, RZ, 0x4, P2 ;  /* 0x0000000d76557c11 */ /* 0x000fe200090f24ff */
[----:B------:R-:W-:Y:S01]  /*06b0*/  IMAD.WIDE.U32 R126, R119, 0x8, R122 ;  /* 0x00000008777e7825 */ /* 0x000fe200078e007a */
[----:B------:R-:W-:Y:S01]  /*06c0*/  LEA.HI.X R89, R105, UR13, RZ, 0x4, P3 ;  /* 0x0000000d69597c11 */ /* 0x000fe200098f24ff */
[----:B------:R-:W3:Y:S02]  /*06d0*/  LDG.E.64 R128, desc[UR4][R128.64] ;  /* 0x0000000480807981 */ /* 0x000ee4000c1e1b00 */
[----:B--2---:R-:W-:-:S02]  /*06e0*/  IMAD.WIDE R142, R112, 0x4, R110 ;  /* 0x00000004708e7825 */ /* 0x004fc400078e026e */
[----:B------:R-:W2:Y:S01]  /*06f0*/  LDG.E.128 R76, desc[UR4][R76.64] ;  /* 0x000000044c4c7981 */ /* 0x000ea2000c1e1d00 */
[----:B------:R-:W0:Y:S03]  /*0700*/  LDC.64 R110, c[0x0][0x2c8] ;  /* 0x0000b200ff6e7b82 */ /* 0x000e260000000a00 */
[----:B------:R-:W2:Y:S04]  /*0710*/  LDG.E.128 R84, desc[UR4][R84.64] ;  /* 0x0000000454547981 */ /* 0x000ea8000c1e1d00 */
[----:B------:R-:W2:Y:S04]  /*0720*/  LDG.E.64 R126, desc[UR4][R126.64] ;  /* 0x000000047e7e7981 */ /* 0x000ea8000c1e1b00 */
[----:B------:R4:W2:Y:S04]  /*0730*/  LDG.E R117, desc[UR4][R142.64] ;  /* 0x000000048e757981 */ /* 0x0008a8000c1e1900 */
        /* <DEDUP_REMOVED lines=21> */
[----:B------:R-:W-:-:S02]  /*0890*/  LOP3.LUT P2, RZ, R144, 0xff, RZ, 0xc0, !PT ;  /* 0x000000ff90ff7812 */ /* 0x000fc4000784c0ff */
[----:B------:R-:W-:Y:S01]  /*08a0*/  IADD3 R112, R112, UR10, RZ ;  /* 0x0000000a70707c10 */ /* 0x000fe2000fffe0ff */
[----:B------:R-:W-:Y:S01]  /*08b0*/  UMOV UR6, 0xffffffff ;  /* 0xffffffff00067882 */ /* 0x000fe20000000000 */
[----:B----4-:R-:W-:Y:S02]  /*08c0*/  MOV R143, R130 ;  /* 0x00000082008f7202 */ /* 0x010fe40000000f00 */
[----:B---3--:R-:W-:Y:S02]  /*08d0*/  FSEL R145, R145, RZ, !P1 ;  /* 0x000000ff91917208 */ /* 0x008fe40004800000 */
[----:B0-----:R-:W-:Y:S01]  /*08e0*/  MOV R140, R131 ;  /* 0x00000083008c7202 */ /* 0x001fe20000000f00 */
[----:B------:R-:W-:Y:S01]  /*08f0*/  HADD2.F32 R143, -RZ, R143.H0_H0 ;  /* 0x2000008fff8f7230 */ /* 0x000fe20000004100 */
[----:B------:R-:W-:Y:S01]  /*0900*/  SHF.R.U64 R141, R130, 0x10, R131 ;  /* 0x00000010828d7819 */ /* 0x000fe20000001283 */
[C---:B------:R-:W-:Y:S01]  /*0910*/  FADD.FTZ R150, -R145.reuse, R74 ;  /* 0x0000004a91967221 */ /* 0x040fe20000010100 */
[C---:B------:R-:W-:Y:S01]  /*0920*/  FADD.FTZ R156, -R145.reuse, R72 ;  /* 0x00000048919c7221 */ /* 0x040fe20000010100 */
[----:B------:R-:W-:Y:S01]  /*0930*/  FADD.FTZ R154, -R145, R75 ;  /* 0x0000004b919a7221 */ /* 0x000fe20000010100 */
[----:B------:R-:W-:Y:S01]  /*0940*/  MOV R75, R129 ;  /* 0x00000081004b7202 */ /* 0x000fe20000000f00 */
[----:B------:R-:W-:-:S02]  /*0950*/  HADD2.F32 R140, -RZ, R140.H0_H0 ;  /* 0x2000008cff8c7230 */ /* 0x000fc40000004100 */
[C---:B------:R-:W-:Y:S01]  /*0960*/  FADD.FTZ R152, -R145.reuse, R73 ;  /* 0x0000004991987221 */ /* 0x040fe20000010100 */
[C---:B--2---:R-:W-:Y:S01]  /*0970*/  FADD.FTZ R136, -R145.reuse, R77 ;  /* 0x0000004d91887221 */ /* 0x044fe20000010100 */
[----:B------:R-:W-:Y:S01]  /*0980*/  HADD2.F32 R141, -RZ, R141.H0_H0 ;  /* 0x2000008dff8d7230 */ /* 0x000fe20000004100 */
[----:B------:R-:W-:Y:S01]  /*0990*/  SHF.R.U32.HI R142, RZ, 0x10, R131 ;  /* 0x00000010ff8e7819 */ /* 0x000fe20000011683 */
[C---:B-1----:R-:W-:Y:S01]  /*09a0*/  FADD.FTZ R134, -R145.reuse, R85 ;  /* 0x0000005591867221 */ /* 0x042fe20000010100 */
[----:B------:R-:W-:Y:S01]  /*09b0*/  FMUL.FTZ R162, R44, R143 ;  /* 0x0000008f2ca27220 */ /* 0x000fe20000410000 */
[----:B------:R-:W-:Y:S02]  /*09c0*/  MOV R131, R128 ;  /* 0x0000008000837202 */ /* 0x000fe40000000f00 */
[----:B------:R-:W-:Y:S01]  /*09d0*/  SHF.R.U64 R77, R126, 0x10, R127 ;  /* 0x000000107e4d7819 */ /* 0x000fe2000000127f */
[----:B------:R-:W-:Y:S01]  /*09e0*/  FADD.FTZ R146, -R145, R76 ;  /* 0x0000004c91927221 */ /* 0x000fe20000010100 */
[----:B------:R-:W-:Y:S01]  /*09f0*/  SHF.R.U64 R73, R128, 0x10, R129 ;  /* 0x0000001080497819 */ /* 0x000fe20000001281 */
[----:B------:R-:W-:Y:S01]  /*0a00*/  FMUL.FTZ R85, R117, R150 ;  /* 0x0000009675557220 */ /* 0x000fe20000410000 */
[----:B------:R-:W-:Y:S01]  /*0a10*/  MOV R133, R126 ;  /* 0x0000007e00857202 */ /* 0x000fe20000000f00 */
[C---:B------:R-:W-:Y:S01]  /*0a20*/  FADD.FTZ R128, -R145.reuse, R78 ;  /* 0x0000004e91807221 */ /* 0x040fe20000010100 */
        /* <DEDUP_REMOVED lines=11> */
[----:B------:R-:W-:-:S02]  /*0ae0*/  HADD2.F32 R89, -RZ, R75.H0_H0 ;  /* 0x2000004bff597230 */ /* 0x000fc40000004100 */
[-C--:B------:R-:W-:Y:S01]  /*0af0*/  FMUL.FTZ R82, R45, R141.reuse ;  /* 0x0000008d2d527220 */ /* 0x080fe20000410000 */
[----:B------:R-:W-:Y:S02]  /*0b00*/  HADD2.F32 R140, -RZ, R77.H0_H0 ;  /* 0x2000004dff8c7230 */ /* 0x000fe40000004100 */
[----:B------:R-:W-:Y:S01]  /*0b10*/  FADD.FTZ R75, RZ, R162 ;  /* 0x000000a2ff4b7221 */ /* 0x000fe20000010000 */
[----:B------:R-:W-:Y:S01]  /*0b20*/  FFMA.FTZ R77, R83, R162, RZ ;  /* 0x000000a2534d7223 */ /* 0x000fe200000100ff */
[----:B------:R-:W-:Y:S02]  /*0b30*/  HADD2.F32 R142, -RZ, R142.H0_H0 ;  /* 0x2000008eff8e7230 */ /* 0x000fe40000004100 */
[----:B------:R-:W-:Y:S01]  /*0b40*/  FADD.FTZ R102, R141, R102 ;  /* 0x000000668d667221 */ /* 0x000fe20000010000 */
[C---:B------:R-:W-:Y:S01]  /*0b50*/  FFMA.FTZ R103, R86.reuse, R141, R103 ;  /* 0x0000008d56677223 */ /* 0x040fe20000010067 */
[----:B------:R-:W-:Y:S01]  /*0b60*/  FMUL.FTZ R141, R117, R78 ;  /* 0x0000004e758d7220 */ /* 0x000fe20000410000 */
[----:B------:R-:W-:Y:S01]  /*0b70*/  FADD.FTZ R75, R75, R82 ;  /* 0x000000524b4b7221 */ /* 0x000fe20000010000 */
[----:B------:R-:W-:Y:S01]  /*0b80*/  FFMA.FTZ R78, R86, R82, R77 ;  /* 0x00000052564e7223 */ /* 0x000fe2000001004d */
[----:B------:R-:W-:Y:S01]  /*0b90*/  SHF.R.U32.HI R137, RZ, 0x10, R125 ;  /* 0x00000010ff897819 */ /* 0x000fe2000001167d */
[----:B------:R-:W-:Y:S01]  /*0ba0*/  FADD.FTZ R130, -R145, R87 ;  /* 0x0000005791827221 */ /* 0x000fe20000010100 */
[----:B------:R-:W-:Y:S01]  /*0bb0*/  FMUL.FTZ R154, R117, R154 ;  /* 0x0000009a759a7220 */ /* 0x000fe20000410000 */
[----:B------:R-:W-:-:S02]  /*0bc0*/  HADD2.F32 R87, -RZ, R131.H0_H0 ;  /* 0x20000083ff577230 */ /* 0x000fc40000004100 */
[----:B------:R-:W-:Y:S01]  /*0bd0*/  FMUL.FTZ R152, R47, R142 ;  /* 0x0000008e2f987220 */ /* 0x000fe20000410000 */
[----:B------:R-:W-:Y:S01]  /*0be0*/  FADD.FTZ R75, R75, R84 ;  /* 0x000000544b4b7221 */ /* 0x000fe20000010000 */
[----:B------:R-:W-:Y:S01]  /*0bf0*/  MOV R147, R124 ;  /* 0x0000007c00937202 */ /* 0x000fe20000000f00 */
[----:B------:R-:W-:Y:S01]  /*0c00*/  FFMA.FTZ R77, R85, R84, R78 ;  /* 0x00000054554d7223 */ /* 0x000fe2000001004e */
[----:B------:R-:W-:Y:S01]  /*0c10*/  FADD.FTZ R98, R142, R98 ;  /* 0x000000628e627221 */ /* 0x000fe20000010000 */
[----:B------:R-:W-:Y:S01]  /*0c20*/  FFMA.FTZ R99, R154, R142, R99 ;  /* 0x0000008e9a637223 */ /* 0x000fe20000010063 */
[----:B------:R-:W-:Y:S02]  /*0c30*/  HADD2.F32 R142, -RZ, R73.H0_H0 ;  /* 0x20000049ff8e7230 */ /* 0x000fe40000004100 */
[----:B------:R-:W-:Y:S01]  /*0c40*/  FMUL.FTZ R150, R40, R87 ;  /* 0x0000005728967220 */ /* 0x000fe20000410000 */
[----:B------:R-:W-:Y:S02]  /*0c50*/  HADD2.F32 R158, -RZ, R137.H0_H0 ;  /* 0x20000089ff9e7230 */ /* 0x000fe40000004100 */
[----:B------:R-:W-:Y:S01]  /*0c60*/  FMUL.FTZ R137, R117, R80 ;  /* 0x0000005075897220 */ /* 0x000fe20000410000 */
[----:B------:R-:W-:Y:S01]  /*0c70*/  FADD.FTZ R75, R75, R152 ;  /* 0x000000984b4b7221 */ /* 0x000fe20000010000 */
[----:B------:R-:W-:Y:S01]  /*0c80*/  MOV R135, R125 ;  /* 0x0000007d00877202 */ /* 0x000fe20000000f00 */
[----:B------:R-:W-:Y:S01]  /*0c90*/  FMUL.FTZ R153, R117, R146 ;  /* 0x0000009275997220 */ /* 0x000fe20000410000 */
[----:B------:R-:W-:Y:S01]  /*0ca0*/  FFMA.FTZ R80, R154, R152, R77 ;  /* 0x000000989a507223 */ /* 0x000fe2000001004d */
[----:B------:R-:W-:Y:S01]  /*0cb0*/  SHF.R.U32.HI R129, RZ, 0x10, R129 ;  /* 0x00000010ff817819 */ /* 0x000fe20000011681 */
[----:B------:R-:W-:-:S02]  /*0cc0*/  HADD2.F32 R73, -RZ, R147.H0_H0 ;  /* 0x20000093ff497230 */ /* 0x000fc40000004100 */
[----:B------:R-:W-:Y:S01]  /*0cd0*/  FMUL.FTZ R147, R41, R142 ;  /* 0x0000008e29937220 */ /* 0x000fe20000410000 */
[----:B------:R-:W-:Y:S01]  /*0ce0*/  FADD.FTZ R78, R75, R150 ;  /* 0x000000964b4e7221 */ /* 0x000fe20000010000 */
[----:B------:R-:W-:Y:S01]  /*0cf0*/  FMUL.FTZ R151, R117, R136 ;  /* 0x0000008875977220 */ /* 0x000fe20000410000 */
[----:B------:R-:W-:Y:S01]  /*0d00*/  FFMA.FTZ R80, R153, R150, R80 ;  /* 0x0000009699507223 */ /* 0x000fe20000010050 */
[----:B------:R-:W-:Y:S02]  /*0d10*/  HADD2.F32 R131, -RZ, R135.H0_H0 ;  /* 0x20000087ff837230 */ /* 0x000fe40000004100 */
[----:B------:R-:W-:Y:S01]  /*0d20*/  FADD.FTZ R26, R73, R26 ;  /* 0x0000001a491a7221 */ /* 0x000fe20000010000 */
[----:B------:R-:W-:Y:S02]  /*0d30*/  HADD2.F32 R129, -RZ, R129.H0_H0 ;  /* 0x20000081ff817230 */ /* 0x000fe40000004100 */
[-C--:B------:R-:W-:Y:S01]  /*0d40*/  FFMA.FTZ R10, R137, R73.reuse, R10 ;  /* 0x00000049890a7223 */ /* 0x080fe2000001000a */
[----:B------:R-:W-:Y:S01]  /*0d50*/  FMUL.FTZ R135, R32, R73 ;  /* 0x0000004920877220 */ /* 0x000fe20000410000 */
[----:B------:R-:W-:Y:S01]  /*0d60*/  SHF.R.U64 R139, R124, 0x10, R125 ;  /* 0x000000107c8b7819 */ /* 0x000fe2000000127d */
[----:B------:R-:W-:Y:S01]  /*0d70*/  FMUL.FTZ R146, R42, R89 ;  /* 0x000000592a927220 */ /* 0x000fe20000410000 */
[----:B------:R-:W-:Y:S01]  /*0d80*/  FADD.FTZ R73, R78, R147 ;  /* 0x000000934e497221 */ /* 0x000fe20000010000 */
[----:B------:R-:W-:Y:S01]  /*0d90*/  FADD.FTZ R148, -R145, R79 ;  /* 0x0000004f91947221 */ /* 0x000fe20000010100 */
[----:B------:R-:W-:Y:S01]  /*0da0*/  IMAD.MOV.U32 R125, RZ, RZ, R122 ;  /* 0x000000ffff7d7224 */ /* 0x000fe200078e007a */
[----:B------:R-:W-:Y:S01]  /*0db0*/  SHF.R.U64 R124, R122, 0x10, R123 ;  /* 0x000000107a7c7819 */ /* 0x000fe2000000127b */
[----:B------:R-:W-:Y:S01]  /*0dc0*/  FMUL.FTZ R149, R117, R128 ;  /* 0x0000008075957220 */ /* 0x000fe20000410000 */
[----:B------:R-:W-:Y:S01]  /*0dd0*/  FFMA.FTZ R80, R151, R147, R80 ;  /* 0x0000009397507223 */ /* 0x000fe20000010050 */
[C---:B------:R-:W-:Y:S01]  /*0de0*/  FADD.FTZ R144, -R145.reuse, R81 ;  /* 0x0000005191907221 */ /* 0x040fe20000010100 */
[C---:B------:R-:W-:Y:S01]  /*0df0*/  FADD.FTZ R88, -R145.reuse, R88 ;  /* 0x0000005891587221 */ /* 0x040fe20000010100 */
[C---:B------:R-:W-:Y:S01]  /*0e00*/  FADD.FTZ R74, -R145.reuse, R90 ;  /* 0x0000005a914a7221 */ /* 0x040fe20000010100 */
[----:B------:R-:W-:Y:S01]  /*0e10*/  FADD.FTZ R122, -R145, R91 ;  /* 0x0000005b917a7221 */ /* 0x000fe20000010100 */
[----:B------:R-:W-:-:S02]  /*0e20*/  HADD2.F32 R133, -RZ, R133.H0_H0 ;  /* 0x20000085ff857230 */ /* 0x000fc40000004100 */
        /* <DEDUP_REMOVED lines=9> */
[----:B------:R-:W-:Y:S01]  /*0ec0*/  MOV R79, R127 ;  /* 0x0000007f004f7202 */ /* 0x000fe20000000f00 */
[----:B------:R-:W-:Y:S01]  /*0ed0*/  FADD.FTZ R22, R133, R22 ;  /* 0x0000001685167221 */ /* 0x000fe20000010000 */
[-C--:B------:R-:W-:Y:S01]  /*0ee0*/  FFMA.FTZ R6, R145, R133.reuse, R6 ;  /* 0x0000008591067223 */ /* 0x080fe20000010006 */
[----:B------:R-:W-:Y:S01]  /*0ef0*/  FMUL.FTZ R142, R36, R133 ;  /* 0x00000085248e7220 */ /* 0x000fe20000410000 */
[C---:B------:R-:W-:Y:S01]  /*0f00*/  FMUL.FTZ R144, R117.reuse, R144 ;  /* 0x0000009075907220 */ /* 0x040fe20000410000 */
[----:B------:R-:W-:Y:S01]  /*0f10*/  FMUL.FTZ R133, R117, R76 ;  /* 0x0000004c75857220 */ /* 0x000fe20000410000 */
[----:B------:R-:W-:Y:S01]  /*0f20*/  FADD.FTZ R75, R78, R143 ;  /* 0x0000008f4e4b7221 */ /* 0x000fe20000010000 */
[----:B------:R-:W-:Y:S01]  /*0f30*/  FFMA.FTZ R76, R148, R143, R73 ;  /* 0x0000008f944c7223 */ /* 0x000fe20000010049 */
[----:B------:R-:W-:Y:S01]  /*0f40*/  SHF.R.U32.HI R127, RZ, 0x10, R127 ;  /* 0x00000010ff7f7819 */ /* 0x000fe2000001167f */
[----:B------:R-:W-:-:S02]  /*0f50*/  HADD2.F32 R79, -RZ, R79.H0_H0 ;  /* 0x2000004fff4f7230 */ /* 0x000fc40000004100 */
[----:B------:R-:W-:Y:S01]  /*0f60*/  FADD.FTZ R21, R140, R21 ;  /* 0x000000158c157221 */ /* 0x000fe20000010000 */
[-C--:B------:R-:W-:Y:S01]  /*0f70*/  FFMA.FTZ R5, R144, R140.reuse, R5 ;  /* 0x0000008c90057223 */ /* 0x080fe20000010005 */
[----:B------:R-:W-:Y:S01]  /*0f80*/  FADD.FTZ R73, R75, R142 ;  /* 0x0000008e4b497221 */ /* 0x000fe20000010000 */
[----:B------:R-:W-:Y:S01]  /*0f90*/  FMUL.FTZ R140, R37, R140 ;  /* 0x0000008c258c7220 */ /* 0x000fe20000410000 */
[----:B------:R-:W-:Y:S01]  /*0fa0*/  FFMA.FTZ R75, R145, R142, R76 ;  /* 0x0000008e914b7223 */ /* 0x000fe2000001004c */
[----:B------:R-:W-:Y:S02]  /*0fb0*/  HADD2.F32 R164, -RZ, R127.H0_H0 ;  /* 0x2000007fffa47230 */ /* 0x000fe40000004100 */
[----:B------:R-:W-:Y:S02]  /*0fc0*/  HADD2.F32 R160, -RZ, R139.H0_H0 ;  /* 0x2000008bffa07230 */ /* 0x000fe40000004100 */
        /* <DEDUP_REMOVED lines=19> */
[----:B------:R-:W-:Y:S01]  /*1100*/  FADD.FTZ R19, R129, R19 ;  /* 0x0000001381137221 */ /* 0x000fe20000010000 */
[----:B------:R-:W-:Y:S01]  /*1110*/  FFMA.FTZ R3, R148, R129, R3 ;  /* 0x0000008194037223 */ /* 0x000fe20000010003 */
[C---:B------:R-:W-:Y:S01]  /*1120*/  FMUL.FTZ R129, R117.reuse, R88 ;  /* 0x0000005875817220 */ /* 0x040fe20000410000 */
[----:B------:R-:W-:Y:S01]  /*1130*/  FMUL.FTZ R130, R117, R130 ;  /* 0x0000008275827220 */ /* 0x000fe20000410000 */
[----:B------:R-:W-:Y:S01]  /*1140*/  FMUL.FTZ R128, R35, R158 ;  /* 0x0000009e23807220 */ /* 0x000fe20000410000 */
[----:B------:R-:W-:Y:S01]  /*1150*/  FADD.FTZ R73, R76, R131 ;  /* 0x000000834c497221 */ /* 0x000fe20000010000 */
[----:B------:R-:W-:Y:S01]  /*1160*/  FFMA.FTZ R75, R133, R131, R78 ;  /* 0x00000083854b7223 */ /* 0x000fe2000001004e */
[----:B------:R-:W-:Y:S01]  /*1170*/  MOV R81, R123 ;  /* 0x0000007b00517202 */ /* 0x000fe20000000f00 */
[----:B------:R-:W-:Y:S02]  /*1180*/  HADD2.F32 R124, -RZ, R124.H0_H0 ;  /* 0x2000007cff7c7230 */ /* 0x000fe40000004100 */
        /* <DEDUP_REMOVED lines=11> */
[----:B------:R-:W-:Y:S01]  /*1240*/  FMUL.FTZ R124, R29, R124 ;  /* 0x0000007c1d7c7220 */ /* 0x000fe20000410000 */
[----:B------:R-:W-:Y:S01]  /*1250*/  FADD.FTZ R73, R74, R127 ;  /* 0x0000007f4a497221 */ /* 0x000fe20000010000 */
[----:B------:R-:W-:Y:S01]  /*1260*/  FFMA.FTZ R75, R129, R127, R76 ;  /* 0x0000007f814b7223 */ /* 0x000fe2000001004c */
[----:B------:R-:W-:Y:S01]  /*1270*/  HADD2.F32 R156, -RZ, R123.H0_H0 ;  /* 0x2000007bff9c7230 */ /* 0x000fe20000004100 */
[----:B------:R-:W-:Y:S01]  /*1280*/  SHF.R.U32.HI R72, RZ, 0x7, R97 ;  /* 0x00000007ff487819 */ /* 0x000fe20000011661 */
[----:B------:R-:W-:Y:S01]  /*1290*/  FMUL.FTZ R123, R30, R81 ;  /* 0x000000511e7b7220 */ /* 0x000fe20000410000 */
[----:B------:R-:W-:Y:S01]  /*12a0*/  FADD.FTZ R74, R73, R124 ;  /* 0x0000007c494a7221 */ /* 0x000fe20000010000 */
        /* <DEDUP_REMOVED lines=46> */
.L_x_2920:
        /* <DEDUP_REMOVED lines=16> */
[----:B------:R-:W-:Y:S02]  /*1690*/  @!P3 IADD3 R72, R106, R73, RZ ;  /* 0x000000496a48b210 */ /* 0x000fe40007ffe0ff */
[-C--:B------:R-:W-:Y:S02]  /*16a0*/  LEA R88, R73, R74.reuse, 0x3 ;  /* 0x0000004a49587211 */ /* 0x080fe400078e18ff */
        /* <DEDUP_REMOVED lines=125> */
[----:B------:R-:W0:Y:S03]  /*1e80*/  F2F.F16.F32 R118, R118 ;  /* 0x0000007600767304 */ /* 0x000e260000200800 */
[----:B------:R-:W-:-:S05]  /*1e90*/  ISETP.NE.AND.EX P5, PT, RZ, UR15, PT, P5 ;  /* 0x0000000fff007c0c */ /* 0x000fca000bfa5350 */
[----:B------:R-:W1:Y:S01]  /*1ea0*/  F2F.F16.F32 R152, R152 ;  /* 0x0000009800987304 */ /* 0x000e620000200800 */
[----:B0-----:R-:W-:-:S07]  /*1eb0*/  IMAD.WIDE.U32 R72, R118, 0x10000, RZ ;  /* 0x0001000076487825 */ /* 0x001fce00078e00ff */
[----:B------:R-:W0:Y:S01]  /*1ec0*/  F2F.F16.F32 R163, R163 ;  /* 0x000000a300a37304 */ /* 0x000e220000200800 */
[----:B------:R-:W-:Y:S02]  /*1ed0*/  @P5 PRMT R114, R118, 0x7610, R114 ;  /* 0x0000761076725816 */ /* 0x000fe40000000072 */
[----:B-1----:R-:W-:-:S05]  /*1ee0*/  SHF.L.U32 R74, R152, 0x10, RZ ;  /* 0x00000010984a7819 */ /* 0x002fca00000006ff */
[----:B------:R-:W1:Y:S01]  /*1ef0*/  F2F.F16.F32 R151, R162 ;  /* 0x000000a200977304 */ /* 0x000e620000200800 */
[----:B------:R-:W-:Y:S02]  /*1f00*/  @P5 PRMT R116, R152, 0x7610, R116 ;  /* 0x0000761098745816 */ /* 0x000fe40000000074 */
[----:B0-----:R-:W-:-:S05]  /*1f10*/  LOP3.LUT R75, R73, R74, R163, 0xfe, !PT ;  /* 0x0000004a494b7212 */ /* 0x001fca00078efea3 */
[----:B------:R-:W0:Y:S01]  /*1f20*/  F2F.F16.F32 R126, R130 ;  /* 0x00000082007e7304 */ /* 0x000e220000200800 */
[----:B------:R-:W-:Y:S02]  /*1f30*/  @P5 PRMT R115, R163, 0x7610, R115 ;  /* 0x00007610a3735816 */ /* 0x000fe40000000073 */
[----:B-1----:R-:W-:-:S05]  /*1f40*/  LOP3.LUT R74, R72, R151, RZ, 0xfc, !PT ;  /* 0x00000097484a7212 */ /* 0x002fca00078efcff */
[----:B------:R-:W1:Y:S01]  /*1f50*/  F2F.F16.F32 R139, R140 ;  /* 0x0000008c008b7304 */ /* 0x000e620000200800 */
[----:B------:R-:W-:Y:S01]  /*1f60*/  @P5 PRMT R113, R151, 0x7610, R113 ;  /* 0x0000761097715816 */ /* 0x000fe20000000071 */
[----:B------:R2:W-:Y:S01]  /*1f70*/  STG.E.64 desc[UR4][R158.64], R74 ;  /* 0x0000004a9e007986 */ /* 0x0005e2000c101b04 */
[----:B0-----:R-:W-:-:S05]  /*1f80*/  IMAD.WIDE.U32 R72, R126, 0x10000, RZ ;  /* 0x000100007e487825 */ /* 0x001fca00078e00ff */
[----:B------:R-:W0:Y:S01]  /*1f90*/  F2F.F16.F32 R125, R129 ;  /* 0x00000081007d7304 */ /* 0x000e220000200800 */
[----:B-1----:R-:W-:-:S07]  /*1fa0*/  SHF.L.U32 R89, R139, 0x10, RZ ;  /* 0x000000108b597819 */ /* 0x002fce00000006ff */
[----:B------:R-:W1:Y:S01]  /*1fb0*/  F2F.F16.F32 R134, R137 ;  /* 0x0000008900867304 */ /* 0x000e620000200800 */
[----:B--2---:R-:W-:Y:S02]  /*1fc0*/  SEL R74, R137, R70, P4 ;  /* 0x00000046894a7207 */ /* 0x004fe40002000000 */
[----:B------:R-:W-:Y:S02]  /*1fd0*/  SEL R75, R140, R71, P4 ;  /* 0x000000478c4b7207 */ /* 0x000fe40002000000 */
[----:B0-----:R-:W-:-:S03]  /*1fe0*/  LOP3.LUT R88, R72, R125, RZ, 0xfc, !PT ;  /* 0x0000007d48587212 */ /* 0x001fc600078efcff */
[----:B------:R0:W2:Y:S01]  /*1ff0*/  F2F.F16.F32 R133, R143 ;  /* 0x0000008f00857304 */ /* 0x0000a20000200800 */
[----:B------:R-:W-:Y:S02]  /*2000*/  SEL R72, R129, R68, P4 ;  /* 0x0000004481487207 */ /* 0x000fe40002000000 */
[----:B-1----:R-:W-:-:S05]  /*2010*/  LOP3.LUT R89, R73, R89, R134, 0xfe, !PT ;  /* 0x0000005949597212 */ /* 0x002fca00078efe86 */
[----:B------:R0:W1:Y:S01]  /*2020*/  F2F.F16.F32 R135, R136 ;  /* 0x0000008800877304 */ /* 0x0000620000200800 */
[----:B------:R-:W-:-:S07]  /*2030*/  SEL R73, R130, R69, P4 ;  /* 0x0000004582497207 */ /* 0x000fce0002000000 */
[----:B------:R0:W3:Y:S08]  /*2040*/  F2F.F16.F32 R132, R141 ;  /* 0x0000008d00847304 */ /* 0x0000f00000200800 */
        /* <DEDUP_REMOVED lines=18> */
.L_x_2904:
[----:B------:R2:W-:Y:S01]  /*2170*/  @P3 STG.E.128 desc[UR4][R78.64], R72 ;  /* 0x000000484e003986 */ /* 0x0005e2000c101d04 */
[----:B------:R-:W-:Y:S01]  /*2180*/  IMAD.WIDE.U32 R158, R135, 0x10000, RZ ;  /* 0x00010000879e7825 */ /* 0x000fe200078e00ff */
[----:B------:R-:W-:Y:S02]  /*2190*/  SHF.L.U32 R129, R131, 0x10, RZ ;  /* 0x0000001083817819 */ /* 0x000fe400000006ff */
[----:B------:R3:W-:Y:S01]  /*21a0*/  STG.E.64 desc[UR4][R76.64], R88 ;  /* 0x000000584c007986 */ /* 0x0007e2000c101b04 */
[----:B01----:R-:W-:Y:S01]  /*21b0*/  IMAD.WIDE.U32 R156, R127, 0x10000, RZ ;  /* 0x000100007f9c7825 */ /* 0x003fe200078e00ff */
[----:B------:R-:W-:Y:S02]  /*21c0*/  SHF.L.U32 R137, R148, 0x10, RZ ;  /* 0x0000001094897819 */ /* 0x000fe400000006ff */
[----:B------:R-:W-:Y:S01]  /*21d0*/  SHF.L.U32 R151, R118, 0x10, RZ ;  /* 0x0000001076977819 */ /* 0x000fe200000006ff */
        /* <DEDUP_REMOVED lines=11> */
[----:B--2---:R-:W-:Y:S02]  /*2290*/  SEL R72, R143, R68, P4 ;  /* 0x000000448f487207 */ /* 0x004fe40002000000 */
[----:B------:R-:W-:Y:S02]  /*22a0*/  SEL R73, R136, R69, P4 ;  /* 0x0000004588497207 */ /* 0x000fe40002000000 */
[----:B------:R-:W-:-:S02]  /*22b0*/  SEL R74, R141, R70, P4 ;  /* 0x000000468d4a7207 */ /* 0x000fc40002000000 */
        /* <DEDUP_REMOVED lines=10> */
.L_x_2905:
        /* <DEDUP_REMOVED lines=19> */
.L_x_2906:
        /* <DEDUP_REMOVED lines=25> */
.L_x_2907:
        /* <DEDUP_REMOVED lines=15> */
.L_x_2908:
[----:B------:R-:W-:Y:S02]  /*2710*/  ISETP.NE.AND P3, PT, R90, RZ, PT ;  /* 0x000000ff5a00720c */ /* 0x000fe40003f65270 */
[----:B------:R-:W-:-:S11]  /*2720*/  SEL R144, RZ, 0x1, P2 ;  /* 0x00000001ff907807 */ /* 0x000fd60001000000 */
[----:B------:R-:W-:Y:S05]  /*2730*/  @!P3 BRA `(.L_x_2909) ;  /* 0xffffffdc0074b947 */ /* 0x000fea000383ffff */
[----:B------:R-:W-:Y:S01]  /*2740*/  IMAD.MOV.U32 R42, RZ, RZ, R20 ;  /* 0x000000ffff2a7224 */ /* 0x000fe200078e0014 */
        /* <DEDUP_REMOVED lines=29> */
.L_x_2902:
        /* <DEDUP_REMOVED lines=21> */
.L_x_2903:
[----:B------:R-:W-:Y:S01]  /*2a70*/  HFMA2.MMA R89, -RZ, RZ, 0, 9.5367431640625e-07 ;  /* 0x00000010ff597435 */ /* 0x000fe200000001ff */
[----:B------:R-:W-:Y:S02]  /*2a80*/  MOV R156, R74 ;  /* 0x0000004a009c7202 */ /* 0x000fe40000000f00 */
[----:B------:R-:W-:Y:S02]  /*2a90*/  MOV R158, 0x1f ;  /* 0x0000001f009e7802 */ /* 0x000fe40000000f00 */
[----:B------:R-:W-:-:S07]  /*2aa0*/  MOV R87, 0xffffffff ;  /* 0xffffffff00577802 */ /* 0x000fce0000000f00 */
[----:B-----5:R-:W-:Y:S05]  /*2ab0*/  WARPSYNC.COLLECTIVE R87, `(.L_x_2910) ;  /* 0x0000000057087348 */ /* 0x020fea0003c00000 */
[----:B------:R0:W1:Y:S02]  /*2ac0*/  SHFL.DOWN P1, R88, R156, R89, R158 ;  /* 0x080000599c587389 */ /* 0x000064000002009e */
[----:B01---5:R-:W-:Y:S01]  /*2ad0*/  ENDCOLLECTIVE ;  /* 0x000000000000791b */ /* 0x023fe20003800000 */
.L_x_2910:
[----:B------:R-:W-:Y:S01]  /*2ae0*/  IMAD.MOV.U32 R156, RZ, RZ, R76 ;  /* 0x000000ffff9c7224 */ /* 0x000fe200078e004c */
[----:B------:R-:W-:-:S07]  /*2af0*/  MOV R75, R88 ;  /* 0x00000058004b7202 */ /* 0x000fce0000000f00 */
[----:B------:R-:W-:Y:S05]  /*2b00*/  WARPSYNC.COLLECTIVE R87, `(.L_x_2911) ;  /* 0x0000000057087348 */ /* 0x000fea0003c00000 */
[----:B------:R0:W1:Y:S02]  /*2b10*/  SHFL.DOWN P1, R88, R156, R89, R158 ;  /* 0x080000599c587389 */ /* 0x000064000002009e */
[----:B01----:R-:W-:Y:S01]  /*2b20*/  ENDCOLLECTIVE ;  /* 0x000000000000791b */ /* 0x003fe20003800000 */
.L_x_2911:
[----:B------:R-:W-:Y:S01]  /*2b30*/  FADD.FTZ R75, R74, R75 ;  /* 0x0000004b4a4b7221 */ /* 0x000fe20000010000 */
[----:B------:R-:W-:-:S04]  /*2b40*/  HFMA2.MMA R89, -RZ, RZ, 0, 4.76837158203125e-07 ;  /* 0x00000008ff597435 */ /* 0x000fc800000001ff */
[----:B------:R-:W-:Y:S02]  /*2b50*/  MOV R156, R75 ;  /* 0x0000004b009c7202 */ /* 0x000fe40000000f00 */
[----:B------:R-:W-:-:S07]  /*2b60*/  MOV R77, R88 ;  /* 0x00000058004d7202 */ /* 0x000fce0000000f00 */
[----:B------:R-:W-:Y:S05]  /*2b70*/  WARPSYNC.COLLECTIVE R87, `(.L_x_2912) ;  /* 0x0000000057087348 */ /* 0x000fea0003c00000 */
[----:B------:R0:W1:Y:S02]  /*2b80*/  SHFL.DOWN P1, R88, R156, R89, R158 ;  /* 0x080000599c587389 */ /* 0x000064000002009e */
[----:B01----:R-:W-:Y:S01]  /*2b90*/  ENDCOLLECTIVE ;  /* 0x000000000000791b */ /* 0x003fe20003800000 */
.L_x_2912:
[----:B------:R-:W-:-:S05]  /*2ba0*/  FADD.FTZ R77, R76, R77 ;  /* 0x0000004d4c4d7221 */ /* 0x000fca0000010000 */
[----:B------:R-:W-:Y:S02]  /*2bb0*/  MOV R156, R77 ;  /* 0x0000004d009c7202 */ /* 0x000fe40000000f00 */
[----:B------:R-:W-:-:S07]  /*2bc0*/  MOV R72, R88 ;  /* 0x0000005800487202 */ /* 0x000fce0000000f00 */
[----:B------:R-:W-:Y:S05]  /*2bd0*/  WARPSYNC.COLLECTIVE R87, `(.L_x_2913) ;  /* 0x0000000057087348 */ /* 0x000fea0003c00000 */
[----:B------:R0:W1:Y:S02]  /*2be0*/  SHFL.DOWN P1, R88, R156, R89, R158 ;  /* 0x080000599c587389 */ /* 0x000064000002009e */
[----:B01----:R-:W-:Y:S01]  /*2bf0*/  ENDCOLLECTIVE ;  /* 0x000000000000791b */ /* 0x003fe20003800000 */
.L_x_2913:
[----:B------:R-:W-:Y:S01]  /*2c00*/  FADD.FTZ R72, R75, R72 ;  /* 0x000000484b487221 */ /* 0x000fe20000010000 */
[----:B------:R-:W-:-:S04]  /*2c10*/  HFMA2.MMA R89, -RZ, RZ, 0, 2.384185791015625e-07 ;  /* 0x00000004ff597435 */ /* 0x000fc800000001ff */
[----:B------:R-:W-:Y:S02]  /*2c20*/  MOV R156, R72 ;  /* 0x00000048009c7202 */ /* 0x000fe40000000f00 */
[----:B------:R-:W-:-:S07]  /*2c30*/  MOV R78, R88 ;  /* 0x00000058004e7202 */ /* 0x000fce0000000f00 */
[----:B------:R-:W-:Y:S05]  /*2c40*/  WARPSYNC.COLLECTIVE R87, `(.L_x_2914) ;  /* 0x0000000057087348 */ /* 0x000fea0003c00000 */
[----:B------:R0:W1:Y:S02]  /*2c50*/  SHFL.DOWN P1, R88, R156, R89, R158 ;  /* 0x080000599c587389 */ /* 0x000064000002009e */
[----:B01----:R-:W-:Y:S01]  /*2c60*/  ENDCOLLECTIVE ;  /* 0x000000000000791b */ /* 0x003fe20003800000 */
.L_x_2914:
[----:B------:R-:W-:-:S05]  /*2c70*/  FADD.FTZ R78, R77, R78 ;  /* 0x0000004e4d4e7221 */ /* 0x000fca0000010000 */
[----:B------:R-:W-:Y:S02]  /*2c80*/  MOV R156, R78 ;  /* 0x0000004e009c7202 */ /* 0x000fe40000000f00 */
[----:B------:R-:W-:-:S07]  /*2c90*/  MOV R79, R88 ;  /* 0x00000058004f7202 */ /* 0x000fce0000000f00 */
[----:B------:R-:W-:Y:S05]  /*2ca0*/  WARPSYNC.COLLECTIVE R87, `(.L_x_2915) ;  /* 0x0000000057087348 */ /* 0x000fea0003c00000 */
[----:B------:R0:W1:Y:S02]  /*2cb0*/  SHFL.DOWN P1, R88, R156, R89, R158 ;  /* 0x080000599c587389 */ /* 0x000064000002009e */
[----:B01----:R-:W-:Y:S01]  /*2cc0*/  ENDCOLLECTIVE ;  /* 0x000000000000791b */ /* 0x003fe20003800000 */
.L_x_2915:
[----:B------:R-:W-:Y:S01]  /*2cd0*/  FADD.FTZ R79, R72, R79 ;  /* 0x0000004f484f7221 */ /* 0x000fe20000010000 */
[----:B------:R-:W-:-:S04]  /*2ce0*/  HFMA2.MMA R89, -RZ, RZ, 0, 1.1920928955078125e-07 ;  /* 0x00000002ff597435 */ /* 0x000fc800000001ff */
[----:B------:R-:W-:Y:S01]  /*2cf0*/  MOV R156, R79 ;  /* 0x0000004f009c7202 */ /* 0x000fe20000000f00 */
[----:B------:R-:W-:-:S07]  /*2d00*/  IMAD.MOV.U32 R81, RZ, RZ, R88 ;  /* 0x000000ffff517224 */ /* 0x000fce00078e0058 */
[----:B------:R-:W-:Y:S05]  /*2d10*/  WARPSYNC.COLLECTIVE R87, `(.L_x_2916) ;  /* 0x0000000057087348 */ /* 0x000fea0003c00000 */
[----:B------:R0:W1:Y:S02]  /*2d20*/  SHFL.DOWN P1, R88, R156, R89, R158 ;  /* 0x080000599c587389 */ /* 0x000064000002009e */
[----:B01----:R-:W-:Y:S01]  /*2d30*/  ENDCOLLECTIVE ;  /* 0x000000000000791b */ /* 0x003fe20003800000 */
.L_x_2916:
[----:B------:R-:W-:-:S05]  /*2d40*/  FADD.FTZ R74, R78, R81 ;  /* 0x000000514e4a7221 */ /* 0x000fca0000010000 */
[----:B------:R-:W-:Y:S02]  /*2d50*/  MOV R156, R74 ;  /* 0x0000004a009c7202 */ /* 0x000fe40000000f00 */
[----:B------:R-:W-:-:S07]  /*2d60*/  MOV R80, R88 ;  /* 0x0000005800507202 */ /* 0x000fce0000000f00 */
[----:B------:R-:W-:Y:S05]  /*2d70*/  WARPSYNC.COLLECTIVE R87, `(.L_x_2917) ;  /* 0x0000000057087348 */ /* 0x000fea0003c00000 */
[----:B------:R0:W1:Y:S02]  /*2d80*/  SHFL.DOWN P1, R88, R156, R89, R158 ;  /* 0x080000599c587389 */ /* 0x000064000002009e */
[----:B01----:R-:W-:Y:S01]  /*2d90*/  ENDCOLLECTIVE ;  /* 0x000000000000791b */ /* 0x003fe20003800000 */
.L_x_2917:
[----:B------:R-:W-:Y:S01]  /*2da0*/  FADD.FTZ R80, R79, R80 ;  /* 0x000000504f507221 */ /* 0x000fe20000010000 */
[----:B------:R-:W-:-:S04]  /*2db0*/  HFMA2.MMA R89, -RZ, RZ, 0, 5.9604644775390625e-08 ;  /* 0x00000001ff597435 */ /* 0x000fc800000001ff */
[----:B------:R-:W-:Y:S02]  /*2dc0*/  MOV R156, R80 ;  /* 0x00000050009c7202 */ /* 0x000fe40000000f00 */
[----:B------:R-:W-:-:S07]  /*2dd0*/  MOV R81, R88 ;  /* 0x0000005800517202 */ /* 0x000fce0000000f00 */
[----:B------:R-:W-:Y:S05]  /*2de0*/  WARPSYNC.COLLECTIVE R87, `(.L_x_2918) ;  /* 0x0000000057087348 */ /* 0x000fea0003c00000 */
[----:B------:R0:W1:Y:S02]  /*2df0*/  SHFL.DOWN P1, R88, R156, R89, R158 ;  /* 0x080000599c587389 */ /* 0x000064000002009e */
[----:B01----:R-:W-:Y:S01]  /*2e00*/  ENDCOLLECTIVE ;  /* 0x000000000000791b */ /* 0x003fe20003800000 */
.L_x_2918:
[----:B------:R-:W-:-:S05]  /*2e10*/  FADD.FTZ R81, R74, R81 ;  /* 0x000000514a517221 */ /* 0x000fca0000010000 */
[----:B------:R-:W-:Y:S02]  /*2e20*/  MOV R156, R81 ;  /* 0x00000051009c7202 */ /* 0x000fe40000000f00 */
[----:B------:R-:W-:-:S07]  /*2e30*/  MOV R75, R88 ;  /* 0x00000058004b7202 */ /* 0x000fce0000000f00 */
[----:B------:R-:W-:Y:S05]  /*2e40*/  WARPSYNC.COLLECTIVE R87, `(.L_x_2919) ;  /* 0x0000000057087348 */ /* 0x000fea0003c00000 */
[----:B------:R0:W1:Y:S02]  /*2e50*/  SHFL.DOWN P1, R88, R156, R89, R158 ;  /* 0x080000599c587389 */ /* 0x000064000002009e */
[----:B01----:R-:W-:Y:S01]  /*2e60*/  ENDCOLLECTIVE ;  /* 0x000000000000791b */ /* 0x003fe20003800000 */
.L_x_2919:
[----:B------:R-:W-:Y:S01]  /*2e70*/  MOV R76, R88 ;  /* 0x00000058004c7202 */ /* 0x000fe20000000f00 */
[----:B------:R-:W-:Y:S06]  /*2e80*/  BRA `(.L_x_2920) ;  /* 0xffffffe400c07947 */ /* 0x000fec000383ffff */
.L_x_2921:
        /* <DEDUP_REMOVED lines=15> */
.L_x_3964:


//--------------------- .text._ZN10layer_norm31ln_parallel_residual_bwd_kernelINS_13Kernel_traitsIf6__halffS2_fjLj2560ELj1ELj1ELj4ELj8ENS_18Kernel_traits_baseILj2560EfS2_fS2_fjLj128EEEEELb1ELb0ELb0EEEvNS_9BwdParamsE --------------------------
	.section	.text._ZN10layer_norm31ln_parallel_residual_bwd_kernelINS_13Kernel_traitsIf6__halffS2_fjLj2560ELj1ELj1ELj4ELj8ENS_18Kernel_traits_baseILj2560EfS2_fS2_fjLj128EEEEELb1ELb0ELb0EEEvNS_9BwdParamsE,"ax",@progbits
	.align	128
        .global         _ZN10layer_norm31ln_parallel_residual_bwd_kernelINS_13Kernel_traitsIf6__halffS2_fjLj2560ELj1ELj1ELj4ELj8ENS_18Kernel_traits_baseILj2560EfS2_fS2_fjLj128EEEEELb1ELb0ELb0EEEvNS_9BwdParamsE
        .type           _ZN10layer_norm31ln_parallel_residual_bwd_kernelINS_13Kernel_traitsIf6__halffS2_fjLj2560ELj1ELj1ELj4ELj8ENS_18Kernel_traits_baseILj2560EfS2_fS2_fjLj128EEEEELb1ELb0ELb0EEEvNS_9BwdParamsE,@function
        .size           _ZN10layer_norm31ln_parallel_residual_bwd_kernelINS_13Kernel_traitsIf6__halffS2_fjLj2560ELj1ELj1ELj4ELj8ENS_18Kernel_traits_baseILj2560EfS2_fS2_fjLj128EEEEELb1ELb0ELb0EEEvNS_9BwdParamsE,(.L_x_3965 - _ZN10layer_norm31ln_parallel_residual_bwd_kernelINS_13Kernel_traitsIf6__halffS2_fjLj2560ELj1ELj1ELj4ELj8ENS_18Kernel_traits_baseILj2560EfS2_fS2_fjLj128EEEEELb1ELb0ELb0EEEvNS_9BwdParamsE)
        .other          _ZN10layer_norm31ln_parallel_residual_bwd_kernelINS_13Kernel_traitsIf6__halffS2_fjLj2560ELj1ELj1ELj4ELj8ENS_18Kernel_traits_baseILj2560EfS2_fS2_fjLj128EEEEELb1ELb0ELb0EEEvNS_9BwdParamsE,@"STO_CUDA_ENTRY STV_DEFAULT"
_ZN10layer_norm31ln_parallel_residual_bwd_kernelINS_13Kernel_traitsIf6__halffS2_fjLj2560ELj1ELj1ELj4ELj8ENS_18Kernel_traits_baseILj2560EfS2_fS2_fjLj128EEEEELb1ELb0ELb0EEEvNS_9BwdParamsE:
.text._ZN10layer_norm31ln_parallel_residual_bwd_kernelINS_13Kernel_traitsIf6__halffS2_fjLj2560ELj1ELj1ELj4ELj8ENS_18Kernel_traits_baseILj2560EfS2_fS2_fjLj128EEEEELb1ELb0ELb0EEEvNS_9BwdParamsE:
        /* <DEDUP_REMOVED lines=48> */
[----:B------:R-:W-:Y:S01]  /*0300*/  @P4 IADD3 R5, R5, 0x80, RZ ;  /* 0x0000008005054810 */ /* 0x000fe20007ffe0ff */
[----:B------:R-:W0:Y:S03]  /*0310*/  @P0 LDC.64 R28, c[0x0][0x260] ;  /* 0x00009800ff1c0b82 */ /* 0x000e260000000a00 */
[----:B------:R3:W5:Y:S01]  /*0320*/  @P4 LDG.E.128 R128, desc[UR4][R22.64] ;  /* 0x0000000416804981 */ /* 0x000762000c1e1d00 */
[----:B-1----:R-:W-:-:S04]  /*0330*/  @P5 IMAD.WIDE.U32 R24, R5, 0x10, R24 ;  /* 0x0000001005185825 */ /* 0x002fc800078e0018 */
[----:B------:R-:W1:Y:S01]  /*0340*/  @P0 LDC.64 R30, c[0x0][0x268] ;  /* 0x00009a00ff1e0b82 */ /* 0x000e620000000a00 */
        /* <DEDUP_REMOVED lines=53> */
[----:B------:R-:W-:Y:S01]  /*06a0*/  HFMA2.MMA R216, -RZ, RZ, 0, 5.9604644775390625e-08 ;  /* 0x00000001ffd87435 */ /* 0x000fe200000001ff */
[----:B------:R-:W-:-:S10]  /*06b0*/  MOV R109, RZ ;  /* 0x000000ff006d7202 */ /* 0x000fd40000000f00 */
.L_x_2948:
[----:B0123--:R-:W1:Y:S08]  /*06c0*/  LDC.64 R174, c[0x0][0x250] ;  /* 0x00009400ffae7b82 */ /* 0x00fe700000000a00 */
        /* <DEDUP_REMOVED lines=46> */
[----:B------:R-:W-:Y:S02]  /*09b0*/  MOV R0, R176 ;  /* 0x000000b000007202 */ /* 0x000fe40000000f00 */
[----:B------:R-:W-:Y:S02]  /*09c0*/  SHF.R.U64 R25, R176, 0x10, R177 ;  /* 0x00000010b0197819 */ /* 0x000fe400000012b1 */
[----:B--2---:R-:W-:Y:S02]  /*09d0*/  MOV R24, R174 ;  /* 0x000000ae00187202 */ /* 0x004fe40000000f00 */
[----:B------:R-:W-:-:S03]  /*09e0*/  SHF.R.U64 R176, R174, 0x10, R175 ;  /* 0x00000010aeb07819 */ /* 0x000fc600000012af */
[----:B-1----:R-:W-:Y:S02]  /*09f0*/  HADD2.F32 R173, -RZ, R24.H0_H0 ;  /* 0x20000018ffad7230 */ /* 0x002fe40000004100 */
[----:B------:R-:W-:Y:S01]  /*0a00*/  HADD2.F32 R176, -RZ, R176.H0_H0 ;  /* 0x200000b0ffb07230 */ /* 0x000fe20000004100 */
[----:B------:R-:W-:Y:S01]  /*0a10*/  MOV R172, R175 ;  /* 0x000000af00ac7202 */ /* 0x000fe20000000f00 */
[----:B------:R-:W-:Y:S01]  /*0a20*/  HADD2.F32 R27, -RZ, R0.H0_H0 ;  /* 0x20000000ff1b7230 */ /* 0x000fe20000004100 */
[----:B------:R-:W-:Y:S01]  /*0a30*/  SHF.R.U32.HI R179, RZ, 0x10, R175 ;  /* 0x00000010ffb37819 */ /* 0x000fe200000116af */
[----:B------:R-:W-:Y:S02]  /*0a40*/  HADD2.F32 R174, -RZ, R25.H0_H0 ;  /* 0x20000019ffae7230 */ /* 0x000fe40000004100 */
[----:B------:R-:W-:Y:S01]  /*0a50*/  FMUL.FTZ R25, R7, R206 ;  /* 0x000000ce07197220 */ /* 0x000fe20000410000 */
[----:B------:R-:W-:Y:S01]  /*0a60*/  FMUL.FTZ R175, R144, R173 ;  /* 0x000000ad90af7220 */ /* 0x000fe20000410000 */
[----:B------:R-:W-:Y:S01]  /*0a70*/  FMUL.FTZ R178, R145, R176 ;  /* 0x000000b091b27220 */ /* 0x000fe20000410000 */
[----:B------:R-:W-:Y:S01]  /*0a80*/  FADD.FTZ R88, R88, R27 ;  /* 0x0000001b58587221 */ /* 0x000fe20000010000 */
[-C--:B------:R-:W-:Y:S01]  /*0a90*/  FFMA.FTZ R108, R25, R27.reuse, R108 ;  /* 0x0000001b196c7223 */ /* 0x080fe2000001006c */
[----:B------:R-:W-:Y:S01]  /*0aa0*/  FFMA.FTZ R0, R148, R27, R175 ;  /* 0x0000001b94007223 */ /* 0x000fe200000100af */
[--C-:B------:R-:W-:Y:S01]  /*0ab0*/  IMAD.MOV.U32 R26, RZ, RZ, R177.reuse ;  /* 0x000000ffff1a7224 */ /* 0x100fe200078e00b1 */
[----:B0-----:R-:W-:Y:S01]  /*0ac0*/  SHF.R.U32.HI R180, RZ, 0x10, R177 ;  /* 0x00000010ffb47819 */ /* 0x001fe200000116b1 */
[----:B------:R-:W-:Y:S01]  /*0ad0*/  FFMA.FTZ R27, R149, R174, R178 ;  /* 0x000000ae951b7223 */ /* 0x000fe200000100b2 */
[----:B------:R-:W-:Y:S01]  /*0ae0*/  FMUL.FTZ R24, R7, R220 ;  /* 0x000000dc07187220 */ /* 0x000fe20000410000 */
[----:B------:R-:W-:-:S02]  /*0af0*/  HADD2.F32 R178, -RZ, R179.H0_H0 ;  /* 0x200000b3ffb27230 */ /* 0x000fc40000004100 */
[----:B------:R-:W-:Y:S01]  /*0b00*/  FADD.FTZ R89, R89, R174 ;  /* 0x000000ae59597221 */ /* 0x000fe20000010000 */
[----:B------:R-:W-:Y:S02]  /*0b10*/  HADD2.F32 R177, -RZ, R172.H0_H0 ;  /* 0x200000acffb17230 */ /* 0x000fe40000004100 */
[----:B------:R-:W-:Y:S01]  /*0b20*/  FFMA.FTZ R109, R24, R174, R109 ;  /* 0x000000ae186d7223 */ /* 0x000fe2000001006d */
        /* <DEDUP_REMOVED lines=29> */
.L_x_2924:
[----:B------:R-:W-:Y:S05]  /*0d00*/  BSYNC B0 ;  /* 0x0000000000007941 */ /* 0x000fea0003800000 */
.L_x_2923:
        /* <DEDUP_REMOVED lines=34> */
[----:B------:R-:W-:Y:S02]  /*0f30*/  MOV R174, R178 ;  /* 0x000000b200ae7202 */ /* 0x000fe40000000f00 */
[--C-:B-1----:R-:W-:Y:S02]  /*0f40*/  SHF.R.U64 R176, R178, 0x10, R179.reuse ;  /* 0x00000010b2b07819 */ /* 0x102fe400000012b3 */
[----:B------:R-:W-:Y:S02]  /*0f50*/  MOV R175, R179 ;  /* 0x000000b300af7202 */ /* 0x000fe40000000f00 */
[----:B------:R-:W-:Y:S01]  /*0f60*/  SHF.R.U32.HI R178, RZ, 0x10, R179 ;  /* 0x00000010ffb27819 */ /* 0x000fe200000116b3 */
[----:B------:R-:W-:Y:S01]  /*0f70*/  HADD2.F32 R179, -RZ, R174.H0_H0 ;  /* 0x200000aeffb37230 */ /* 0x000fe20000004100 */
[----:B--2---:R-:W-:Y:S01]  /*0f80*/  MOV R172, R184 ;  /* 0x000000b800ac7202 */ /* 0x004fe20000000f00 */
[----:B------:R-:W-:Y:S01]  /*0f90*/  HADD2.F32 R176, -RZ, R176.H0_H0 ;  /* 0x200000b0ffb07230 */ /* 0x000fe20000004100 */
[----:B------:R-:W-:-:S02]  /*0fa0*/  SHF.R.U64 R184, R184, 0x10, R185 ;  /* 0x00000010b8b87819 */ /* 0x000fc400000012b9 */
[----:B------:R-:W-:Y:S01]  /*0fb0*/  MOV R173, R185 ;  /* 0x000000b900ad7202 */ /* 0x000fe20000000f00 */
[----:B------:R-:W-:Y:S01]  /*0fc0*/  HADD2.F32 R177, -RZ, R172.H0_H0 ;  /* 0x200000acffb17230 */ /* 0x000fe20000004100 */
[----:B------:R-:W-:Y:S01]  /*0fd0*/  SHF.R.U32.HI R186, RZ, 0x10, R185 ;  /* 0x00000010ffba7819 */ /* 0x000fe200000116b9 */
[----:B------:R-:W-:Y:S02]  /*0fe0*/  HADD2.F32 R172, -RZ, R184.H0_H0 ;  /* 0x200000b8ffac7230 */ /* 0x000fe40000004100 */
[C---:B------:R-:W-:Y:S01]  /*0ff0*/  FMUL.FTZ R185, R7.reuse, R182 ;  /* 0x000000b607b97220 */ /* 0x040fe20000410000 */
[----:B------:R-:W-:Y:S01]  /*1000*/  FMUL.FTZ R187, R136, R179 ;  /* 0x000000b388bb7220 */ /* 0x000fe20000410000 */
[----:B------:R-:W-:Y:S01]  /*1010*/  FMUL.FTZ R182, R7, R220 ;  /* 0x000000dc07b67220 */ /* 0x000fe20000410000 */
[----:B------:R-:W-:Y:S01]  /*1020*/  FMUL.FTZ R174, R137, R176 ;  /* 0x000000b089ae7220 */ /* 0x000fe20000410000 */
[----:B------:R-:W-:Y:S02]  /*1030*/  HADD2.F32 R178, -RZ, R178.H0_H0 ;  /* 0x200000b2ffb27230 */ /* 0x000fe40000004100 */
[-C--:B------:R-:W-:Y:S01]  /*1040*/  FFMA.FTZ R184, R140, R177.reuse, R187 ;  /* 0x000000b18cb87223 */ /* 0x080fe200000100bb */
        /* <DEDUP_REMOVED lines=8> */
[C---:B------:R-:W-:Y:S01]  /*10d0*/  FMUL.FTZ R186, R7.reuse, R224 ;  /* 0x000000e007ba7220 */ /* 0x040fe20000410000 */
[----:B------:R-:W-:Y:S02]  /*10e0*/  HADD2.F32 R173, -RZ, R173.H0_H0 ;  /* 0x200000adffad7230 */ /* 0x000fe40000004100 */
        /* <DEDUP_REMOVED lines=24> */
.L_x_2926:
[----:B------:R-:W-:Y:S05]  /*1270*/  BSYNC B0 ;  /* 0x0000000000007941 */ /* 0x000fea0003800000 */
.L_x_2925:
        /* <DEDUP_REMOVED lines=38> */
[----:B------:R-:W-:Y:S01]  /*14e0*/  HADD2.F32 R179, -RZ, R174.H0_H0 ;  /* 0x200000aeffb37230 */ /* 0x000fe20000004100 */
[----:B--2---:R-:W-:Y:S01]  /*14f0*/  MOV R172, R192 ;  /* 0x000000c000ac7202 */ /* 0x004fe20000000f00 */
[----:B------:R-:W-:Y:S01]  /*1500*/  HADD2.F32 R176, -RZ, R176.H0_H0 ;  /* 0x200000b0ffb07230 */ /* 0x000fe20000004100 */
[----:B------:R-:W-:-:S02]  /*1510*/  SHF.R.U64 R192, R192, 0x10, R193 ;  /* 0x00000010c0c07819 */ /* 0x000fc400000012c1 */
[----:B------:R-:W-:Y:S01]  /*1520*/  FMUL.FTZ R195, R128, R179 ;  /* 0x000000b380c37220 */ /* 0x000fe20000410000 */
[----:B------:R-:W-:Y:S01]  /*1530*/  MOV R173, R193 ;  /* 0x000000c100ad7202 */ /* 0x000fe20000000f00 */
[----:B------:R-:W-:Y:S01]  /*1540*/  HADD2.F32 R177, -RZ, R172.H0_H0 ;  /* 0x200000acffb17230 */ /* 0x000fe20000004100 */
[----:B------:R-:W-:Y:S01]  /*1550*/  SHF.R.U32.HI R194, RZ, 0x10, R193 ;  /* 0x00000010ffc27819 */ /* 0x000fe200000116c1 */
[----:B------:R-:W-:Y:S02]  /*1560*/  HADD2.F32 R172, -RZ, R192.H0_H0 ;  /* 0x200000c0ffac7230 */ /* 0x000fe40000004100 */
[C---:B------:R-:W-:Y:S01]  /*1570*/  FMUL.FTZ R193, R7.reuse, R190 ;  /* 0x000000be07c17220 */ /* 0x040fe20000410000 */
        /* <DEDUP_REMOVED lines=38> */
.L_x_2928:
[----:B------:R-:W-:Y:S05]  /*17e0*/  BSYNC B0 ;  /* 0x0000000000007941 */ /* 0x000fea0003800000 */
.L_x_2927:
        /* <DEDUP_REMOVED lines=38> */
[----:B------:R-:W-:-:S02]  /*1a50*/  HADD2.F32 R179, -RZ, R174.H0_H0 ;  /* 0x200000aeffb37230 */ /* 0x000fc40000004100 */
[----:B--2---:R-:W-:Y:S01]  /*1a60*/  IMAD.MOV.U32 R172, RZ, RZ, R200 ;  /* 0x000000ffffac7224 */ /* 0x004fe200078e00c8 */
[--C-:B------:R-:W-:Y:S01]  /*1a70*/  SHF.R.U64 R200, R200, 0x10, R201.reuse ;  /* 0x00000010c8c87819 */ /* 0x100fe200000012c9 */
[----:B------:R-:W-:Y:S01]  /*1a80*/  HADD2.F32 R176, -RZ, R176.H0_H0 ;  /* 0x200000b0ffb07230 */ /* 0x000fe20000004100 */
[----:B------:R-:W-:Y:S01]  /*1a90*/  MOV R173, R201 ;  /* 0x000000c900ad7202 */ /* 0x000fe20000000f00 */
[----:B------:R-:W-:Y:S01]  /*1aa0*/  FMUL.FTZ R203, R120, R179 ;  /* 0x000000b378cb7220 */ /* 0x000fe20000410000 */
[----:B------:R-:W-:Y:S01]  /*1ab0*/  SHF.R.U32.HI R202, RZ, 0x10, R201 ;  /* 0x00000010ffca7819 */ /* 0x000fe200000116c9 */
[----:B------:R-:W-:Y:S02]  /*1ac0*/  HADD2.F32 R177, -RZ, R172.H0_H0 ;  /* 0x200000acffb17230 */ /* 0x000fe40000004100 */
[C---:B------:R-:W-:Y:S01]  /*1ad0*/  FMUL.FTZ R201, R7.reuse, R198 ;  /* 0x000000c607c97220 */ /* 0x040fe20000410000 */
[----:B------:R-:W-:Y:S02]  /*1ae0*/  HADD2.F32 R172, -RZ, R200.H0_H0 ;  /* 0x200000c8ffac7230 */ /* 0x000fe40000004100 */
        /* <DEDUP_REMOVED lines=38> */
.L_x_2930:
[----:B------:R-:W-:Y:S05]  /*1d50*/  BSYNC B0 ;  /* 0x0000000000007941 */ /* 0x000fea0003800000 */
.L_x_2929:
        /* <DEDUP_REMOVED lines=29> */
[----:B0----5:R-:W-:Y:S02]  /*1f30*/  FSEL R214, R218, RZ, !P0 ;  /* 0x000000ffdad67208 */ /* 0x021fe40004000000 */
[----:B--2---:R-:W-:-:S02]  /*1f40*/  MOV R208, R206 ;  /* 0x000000ce00d07202 */ /* 0x004fc40000000f00 */
[----:B------:R-:W-:Y:S02]  /*1f50*/  SHF.R.U64 R222, R206, 0x10, R207 ;  /* 0x00000010cede7819 */ /* 0x000fe400000012cf */
[----:B---3--:R-:W-:Y:S02]  /*1f60*/  MOV R206, R178 ;  /* 0x000000b200ce7202 */ /* 0x008fe40000000f00 */
[----:B------:R-:W-:Y:S02]  /*1f70*/  SHF.R.U64 R215, R178, 0x10, R179 ;  /* 0x00000010b2d77819 */ /* 0x000fe400000012b3 */
[----:B------:R-:W-:Y:S01]  /*1f80*/  MOV R217, R207 ;  /* 0x000000cf00d97202 */ /* 0x000fe20000000f00 */
[----:B------:R-:W-:Y:S01]  /*1f90*/  HADD2.F32 R177, -RZ, R206.H0_H0 ;  /* 0x200000ceffb17230 */ /* 0x000fe20000004100 */
[----:B------:R-:W-:Y:S01]  /*1fa0*/  SHF.R.U32.HI R220, RZ, 0x10, R207 ;  /* 0x00000010ffdc7819 */ /* 0x000fe200000116cf */
[C---:B----4-:R-:W-:Y:S01]  /*1fb0*/  FADD.FTZ R172, -R214.reuse, R172 ;  /* 0x000000acd6ac7221 */ /* 0x050fe20000010100 */
[----:B------:R-:W-:Y:S01]  /*1fc0*/  FADD.FTZ R178, -R214, R174 ;  /* 0x000000aed6b27221 */ /* 0x000fe20000010100 */
[----:B------:R-:W-:-:S02]  /*1fd0*/  IMAD.MOV.U32 R207, RZ, RZ, R179 ;  /* 0x000000ffffcf7224 */ /* 0x000fc400078e00b3 */
[C---:B------:R-:W-:Y:S01]  /*1fe0*/  FADD.FTZ R210, -R214.reuse, R173 ;  /* 0x000000add6d27221 */ /* 0x040fe20000010100 */
[----:B------:R-:W-:Y:S02]  /*1ff0*/  HADD2.F32 R174, -RZ, R215.H0_H0 ;  /* 0x200000d7ffae7230 */ /* 0x000fe40000004100 */
[----:B------:R-:W-:Y:S01]  /*2000*/  FADD.FTZ R214, -R214, R175 ;  /* 0x000000afd6d67221 */ /* 0x000fe20000010100 */
[----:B------:R-:W-:Y:S02]  /*2010*/  HADD2.F32 R173, -RZ, R208.H0_H0 ;  /* 0x200000d0ffad7230 */ /* 0x000fe40000004100 */
[----:B------:R-:W-:Y:S01]  /*2020*/  FMUL.FTZ R175, R112, R177 ;  /* 0x000000b170af7220 */ /* 0x000fe20000410000 */
[----:B------:R-:W-:Y:S01]  /*2030*/  FMUL.FTZ R211, R7, R172 ;  /* 0x000000ac07d37220 */ /* 0x000fe20000410000 */
[----:B------:R-:W-:Y:S01]  /*2040*/  HADD2.F32 R172, -RZ, R222.H0_H0 ;  /* 0x200000deffac7230 */ /* 0x000fe20000004100 */
[----:B------:R-:W-:Y:S01]  /*2050*/  SHF.R.U32.HI R179, RZ, 0x10, R179 ;  /* 0x00000010ffb37819 */ /* 0x000fe200000116b3 */
[----:B------:R-:W-:Y:S01]  /*2060*/  FMUL.FTZ R176, R113, R174 ;  /* 0x000000ae71b07220 */ /* 0x000fe20000410000 */
[----:B------:R-:W-:-:S02]  /*2070*/  HADD2.F32 R207, -RZ, R207.H0_H0 ;  /* 0x200000cfffcf7230 */ /* 0x000fc40000004100 */
[----:B------:R-:W-:Y:S01]  /*2080*/  FMUL.FTZ R210, R7, R210 ;  /* 0x000000d207d27220 */ /* 0x000fe20000410000 */
[-C--:B------:R-:W-:Y:S01]  /*2090*/  FFMA.FTZ R208, R116, R173.reuse, R175 ;  /* 0x000000ad74d07223 */ /* 0x080fe200000100af */
[----:B------:R-:W-:Y:S01]  /*20a0*/  FADD.FTZ R72, R72, R173 ;  /* 0x000000ad48487221 */ /* 0x000fe20000010000 */
[----:B------:R-:W-:Y:S01]  /*20b0*/  FFMA.FTZ R92, R211, R173, R92 ;  /* 0x000000add35c7223 */ /* 0x000fe2000001005c */
[-C--:B------:R-:W-:Y:S01]  /*20c0*/  FFMA.FTZ R213, R117, R172.reuse, R176 ;  /* 0x000000ac75d57223 */ /* 0x080fe200000100b0 */
[----:B------:R-:W-:Y:S02]  /*20d0*/  HADD2.F32 R217, -RZ, R217.H0_H0 ;  /* 0x200000d9ffd97230 */ /* 0x000fe40000004100 */
[----:B------:R-:W-:Y:S01]  /*20e0*/  FADD.FTZ R73, R73, R172 ;  /* 0x000000ac49497221 */ /* 0x000fe20000010000 */
[----:B------:R-:W-:Y:S01]  /*20f0*/  FFMA.FTZ R93, R210, R172, R93 ;  /* 0x000000acd25d7223 */ /* 0x000fe2000001005d */
[----:B------:R-:W-:Y:S01]  /*2100*/  FMUL.FTZ R173, R114, R207 ;  /* 0x000000cf72ad7220 */ /* 0x000fe20000410000 */
[----:B------:R-:W-:-:S02]  /*2110*/  HADD2.F32 R176, -RZ, R179.H0_H0 ;  /* 0x200000b3ffb07230 */ /* 0x000fc40000004100 */
[----:B------:R-:W-:Y:S01]  /*2120*/  FADD.FTZ R172, R219, R208 ;  /* 0x000000d0dbac7221 */ /* 0x000fe20000010000 */
[----:B------:R-:W-:Y:S01]  /*2130*/  FFMA.FTZ R221, R211, R208, R221 ;  /* 0x000000d0d3dd7223 */ /* 0x000fe200000100dd */
[----:B------:R-:W-:Y:S01]  /*2140*/  FADD.FTZ R33, R33, R174 ;  /* 0x000000ae21217221 */ /* 0x000fe20000010000 */
[----:B------:R-:W-:Y:S01]  /*2150*/  FFMA.FTZ R53, R210, R174, R53 ;  /* 0x000000aed2357223 */ /* 0x000fe20000010035 */
[----:B------:R-:W-:Y:S01]  /*2160*/  FMUL.FTZ R215, R7, R178 ;  /* 0x000000b207d77220 */ /* 0x000fe20000410000 */
        /* <DEDUP_REMOVED lines=21> */
.L_x_2932:
[----:B------:R-:W-:Y:S05]  /*22c0*/  BSYNC B0 ;  /* 0x0000000000007941 */ /* 0x000fea0003800000 */
.L_x_2931:
        /* <DEDUP_REMOVED lines=25> */
.L_x_2967:
        /* <DEDUP_REMOVED lines=9> */
[-C--:B------:R-:W-:Y:S02]  /*24f0*/  @!P0 LEA R216, R172, R175.reuse, 0x3 ;  /* 0x000000afacd88211 */ /* 0x080fe400078e18ff */
[----:B-----5:R-:W-:-:S03]  /*2500*/  LEA R218, R173, R175, 0x3 ;  /* 0x000000afadda7211 */ /* 0x020fc600078e18ff */
        /* <DEDUP_REMOVED lines=94> */
.L_x_2936:
[----:B------:R-:W-:-:S07]  /*2af0*/  IADD3 R9, R9, 0x80, RZ ;  /* 0x0000008009097810 */ /* 0x000fce0007ffe0ff */
.L_x_2935:
[----:B------:R-:W-:Y:S05]  /*2b00*/  BSYNC B0 ;  /* 0x0000000000007941 */ /* 0x000fea0003800000 */
.L_x_2934:
        /* <DEDUP_REMOVED lines=79> */
.L_x_2939:
[----:B------:R-:W-:-:S07]  /*3000*/  IADD3 R9, R9, 0x80, RZ ;  /* 0x0000008009097810 */ /* 0x000fce0007ffe0ff */
.L_x_2938:
[----:B------:R-:W-:Y:S05]  /*3010*/  BSYNC B0 ;  /* 0x0000000000007941 */ /* 0x000fea0003800000 */
.L_x_2937:
        /* <DEDUP_REMOVED lines=79> */
.L_x_2942:
[----:B------:R-:W-:-:S07]  /*3510*/  VIADD R9, R9, 0x80 ;  /* 0x0000008009097836 */ /* 0x000fce0000000000 */
.L_x_2941:
[----:B------:R-:W-:Y:S05]  /*3520*/  BSYNC B0 ;  /* 0x0000000000007941 */ /* 0x000fea0003800000 */
.L_x_2940:
        /* <DEDUP_REMOVED lines=79> */
.L_x_2945:
[----:B------:R-:W-:-:S07]  /*3a20*/  IADD3 R9, R9, 0x80, RZ ;  /* 0x0000008009097810 */ /* 0x000fce0007ffe0ff */
.L_x_2944:
[----:B------:R-:W-:Y:S05]  /*3a30*/  BSYNC B0 ;  /* 0x0000000000007941 */ /* 0x000fea0003800000 */
.L_x_2943:
        /* <DEDUP_REMOVED lines=80> */
.L_x_2947:
[----:B------:R-:W-:Y:S05]  /*3f40*/  BSYNC B0 ;  /* 0x0000000000007941 */ /* 0x000fea0003800000 */
.L_x_2946:
[----:B------:R-:W-:Y:S02]  /*3f50*/  IADD3 R8, R8, UR18, RZ ;  /* 0x0000001208087c10 */ /* 0x000fe4000fffe0ff */
[----:B------:R-:W-:Y:S02]  /*3f60*/  SEL R216, RZ, 0x1, P1 ;  /* 0x00000001ffd87807 */ /* 0x000fe40000800000 */
[----:B------:R-:W-:-:S13]  /*3f70*/  ISETP.GE.AND P0, PT, R8, UR19, PT ;  /* 0x0000001308007c0c */ /* 0x000fda000bf06270 */
[----:B------:R-:W-:Y:S05]  /*3f80*/  @!P0 BRA `(.L_x_2948) ;  /* 0xffffffc400cc8947 */ /* 0x000fea000383ffff */
.L_x_2922:
        /* <DEDUP_REMOVED lines=21> */
.L_x_2950:
[----:B------:R-:W-:Y:S05]  /*40e0*/  BSYNC B0 ;  /* 0x0000000000007941 */ /* 0x000fea0003800000 */
.L_x_2949:
        /* <DEDUP_REMOVED lines=15> */
.L_x_2952:
[----:B------:R-:W-:Y:S05]  /*41e0*/  BSYNC B0 ;  /* 0x0000000000007941 */ /* 0x000fea0003800000 */
.L_x_2951:
        /* <DEDUP_REMOVED lines=15> */
.L_x_2954:
[----:B------:R-:W-:Y:S05]  /*42e0*/  BSYNC B0 ;  /* 0x0000000000007941 */ /* 0x000fea0003800000 */
.L_x_2953:
        /* <DEDUP_REMOVED lines=15> */
.L_x_2956:
[----:B------:R-:W-:Y:S05]  /*43e0*/  BSYNC B0 ;  /* 0x0000000000007941 */ /* 0x000fea0003800000 */
.L_x_2955:
        /* <DEDUP_REMOVED lines=15> */
.L_x_2933:
[----:B------:R-:W-:Y:S01]  /*44e0*/  HFMA2.MMA R220, -RZ, RZ, 0, 9.5367431640625e-07 ;  /* 0x00000010ffdc7435 */ /* 0x000fe200000001ff */
[----:B------:R-:W-:Y:S01]  /*44f0*/  MOV R223, R219 ;  /* 0x000000db00df7202 */ /* 0x000fe20000000f00 */
[----:B------:R-:W-:Y:S01]  /*4500*/  IMAD.MOV.U32 R216, RZ, RZ, -0x1 ;  /* 0xffffffffffd87424 */ /* 0x000fe200078e00ff */
[----:B------:R-:W-:-:S08]  /*4510*/  MOV R225, 0x1f ;  /* 0x0000001f00e17802 */ /* 0x000fd00000000f00 */
[----:B0----5:R-:W-:Y:S05]  /*4520*/  WARPSYNC.COLLECTIVE R216, `(.L_x_2957) ;  /* 0x00000000d8087348 */ /* 0x021fea0003c00000 */
[----:B-----5:R1:W2:Y:S02]  /*4530*/  SHFL.DOWN P6, R218, R223, R220, R225 ;  /* 0x080000dcdfda7389 */ /* 0x0202a400000c00e1 */
[----:B012---:R-:W-:Y:S01]  /*4540*/  ENDCOLLECTIVE ;  /* 0x000000000000791b */ /* 0x007fe20003800000 */
.L_x_2957:
[----:B------:R-:W-:Y:S02]  /*4550*/  MOV R223, R221 ;  /* 0x000000dd00df7202 */ /* 0x000fe40000000f00 */
[----:B------:R-:W-:-:S07]  /*4560*/  MOV R174, R218 ;  /* 0x000000da00ae7202 */ /* 0x000fce0000000f00 */
[----:B------:R-:W-:Y:S05]  /*4570*/  WARPSYNC.COLLECTIVE R216, `(.L_x_2958) ;  /* 0x00000000d8087348 */ /* 0x000fea0003c00000 */
[----:B------:R0:W1:Y:S02]  /*4580*/  SHFL.DOWN P6, R218, R223, R220, R225 ;  /* 0x080000dcdfda7389 */ /* 0x00006400000c00e1 */
[----:B01----:R-:W-:Y:S01]  /*4590*/  ENDCOLLECTIVE ;  /* 0x000000000000791b */ /* 0x003fe20003800000 */
.L_x_2958:
[----:B------:R-:W-:Y:S01]  /*45a0*/  FADD.FTZ R174, R174, R219 ;  /* 0x000000dbaeae7221 */ /* 0x000fe20000010000 */
[----:B------:R-:W-:-:S04]  /*45b0*/  HFMA2.MMA R220, -RZ, RZ, 0, 4.76837158203125e-07 ;  /* 0x00000008ffdc7435 */ /* 0x000fc800000001ff */
[----:B------:R-:W-:Y:S02]  /*45c0*/  MOV R223, R174 ;  /* 0x000000ae00df7202 */ /* 0x000fe40000000f00 */
[----:B------:R-:W-:-:S07]  /*45d0*/  MOV R176, R218 ;  /* 0x000000da00b07202 */ /* 0x000fce0000000f00 */
[----:B------:R-:W-:Y:S05]  /*45e0*/  WARPSYNC.COLLECTIVE R216, `(.L_x_2959) ;  /* 0x00000000d8087348 */ /* 0x000fea0003c00000 */
[----:B------:R0:W1:Y:S02]  /*45f0*/  SHFL.DOWN P6, R218, R223, R220, R225 ;  /* 0x080000dcdfda7389 */ /* 0x00006400000c00e1 */
[----:B01----:R-:W-:Y:S01]  /*4600*/  ENDCOLLECTIVE ;  /* 0x000000000000791b */ /* 0x003fe20003800000 */
.L_x_2959:
[----:B------:R-:W-:-:S05]  /*4610*/  FADD.FTZ R176, R176, R221 ;  /* 0x000000ddb0b07221 */ /* 0x000fca0000010000 */
[----:B------:R-:W-:Y:S01]  /*4620*/  MOV R223, R176 ;  /* 0x000000b000df7202 */ /* 0x000fe20000000f00 */
[----:B------:R-:W-:-:S07]  /*4630*/  IMAD.MOV.U32 R175, RZ, RZ, R218 ;  /* 0x000000ffffaf7224 */ /* 0x000fce00078e00da */
[----:B------:R-:W-:Y:S05]  /*4640*/  WARPSYNC.COLLECTIVE R216, `(.L_x_2960) ;  /* 0x00000000d8087348 */ /* 0x000fea0003c00000 */
[----:B------:R0:W1:Y:S02]  /*4650*/  SHFL.DOWN P6, R218, R223, R220, R225 ;  /* 0x080000dcdfda7389 */ /* 0x00006400000c00e1 */
[----:B01----:R-:W-:Y:S01]  /*4660*/  ENDCOLLECTIVE ;  /* 0x000000000000791b */ /* 0x003fe20003800000 */
.L_x_2960:
[----:B------:R-:W-:Y:S01]  /*4670*/  FADD.FTZ R175, R174, R175 ;  /* 0x000000afaeaf7221 */ /* 0x000fe20000010000 */
[----:B------:R-:W-:-:S04]  /*4680*/  HFMA2.MMA R220, -RZ, RZ, 0, 2.384185791015625e-07 ;  /* 0x00000004ffdc7435 */ /* 0x000fc800000001ff */
[----:B------:R-:W-:Y:S02]  /*4690*/  MOV R223, R175 ;  /* 0x000000af00df7202 */ /* 0x000fe40000000f00 */
[----:B------:R-:W-:-:S07]  /*46a0*/  MOV R177, R218 ;  /* 0x000000da00b17202 */ /* 0x000fce0000000f00 */
[----:B------:R-:W-:Y:S05]  /*46b0*/  WARPSYNC.COLLECTIVE R216, `(.L_x_2961) ;  /* 0x00000000d8087348 */ /* 0x000fea0003c00000 */
[----:B------:R0:W1:Y:S02]  /*46c0*/  SHFL.DOWN P6, R218, R223, R220, R225 ;  /* 0x080000dcdfda7389 */ /* 0x00006400000c00e1 */
[----:B01----:R-:W-:Y:S01]  /*46d0*/  ENDCOLLECTIVE ;  /* 0x000000000000791b */ /* 0x003fe20003800000 */
.L_x_2961:
[----:B------:R-:W-:-:S04]  /*46e0*/  FADD.FTZ R177, R176, R177 ;  /* 0x000000b1b0b17221 */ /* 0x000fc80000010000 */
[----:B------:R-:W-:Y:S01]  /*46f0*/  IMAD.MOV.U32 R223, RZ, RZ, R177 ;  /* 0x000000ffffdf7224 */ /* 0x000fe200078e00b1 */
[----:B------:R-:W-:-:S07]  /*4700*/  MOV R178, R218 ;  /* 0x000000da00b27202 */ /* 0x000fce0000000f00 */
[----:B------:R-:W-:Y:S05]  /*4710*/  WARPSYNC.COLLECTIVE R216, `(.L_x_2962) ;  /* 0x00000000d8087348 */ /* 0x000fea0003c00000 */
[----:B------:R0:W1:Y:S02]  /*4720*/  SHFL.DOWN P6, R218, R223, R220, R225 ;  /* 0x080000dcdfda7389 */ /* 0x00006400000c00e1 */
[----:B01----:R-:W-:Y:S01]  /*4730*/  ENDCOLLECTIVE ;  /* 0x000000000000791b */ /* 0x003fe20003800000 */
.L_x_2962:
[----:B------:R-:W-:Y:S01]  /*4740*/  FADD.FTZ R178, R175, R178 ;  /* 0x000000b2afb27221 */ /* 0x000fe20000010000 */
[----:B------:R-:W-:-:S04]  /*4750*/  HFMA2.MMA R220, -RZ, RZ, 0, 1.1920928955078125e-07 ;  /* 0x00000002ffdc7435 */ /* 0x000fc800000001ff */
[----:B------:R-:W-:Y:S02]  /*4760*/  MOV R223, R178 ;  /* 0x000000b200df7202 */ /* 0x000fe40000000f00 */
[----:B------:R-:W-:-:S07]  /*4770*/  MOV R206, R218 ;  /* 0x000000da00ce7202 */ /* 0x000fce0000000f00 */
[----:B------:R-:W-:Y:S05]  /*4780*/  WARPSYNC.COLLECTIVE R216, `(.L_x_2963) ;  /* 0x00000000d8087348 */ /* 0x000fea0003c00000 */
[----:B------:R0:W1:Y:S02]  /*4790*/  SHFL.DOWN P6, R218, R223, R220, R225 ;  /* 0x080000dcdfda7389 */ /* 0x00006400000c00e1 */
[----:B01----:R-:W-:Y:S01]  /*47a0*/  ENDCOLLECTIVE ;  /* 0x000000000000791b */ /* 0x003fe20003800000 */
.L_x_2963:
[----:B------:R-:W-:-:S05]  /*47b0*/  FADD.FTZ R206, R177, R206 ;  /* 0x000000ceb1ce7221 */ /* 0x000fca0000010000 */
[----:B------:R-:W-:Y:S02]  /*47c0*/  MOV R223, R206 ;  /* 0x000000ce00df7202 */ /* 0x000fe40000000f00 */
[----:B------:R-:W-:-:S07]  /*47d0*/  MOV R179, R218 ;  /* 0x000000da00b37202 */ /* 0x000fce0000000f00 */
[----:B------:R-:W-:Y:S05]  /*47e0*/  WARPSYNC.COLLECTIVE R216, `(.L_x_2964) ;  /* 0x00000000d8087348 */ /* 0x000fea0003c00000 */
[----:B------:R0:W1:Y:S02]  /*47f0*/  SHFL.DOWN P6, R218, R223, R220, R225 ;  /* 0x080000dcdfda7389 */ /* 0x00006400000c00e1 */
[----:B01----:R-:W-:Y:S01]  /*4800*/  ENDCOLLECTIVE ;  /* 0x000000000000791b */ /* 0x003fe20003800000 */
.L_x_2964:
[----:B------:R-:W-:Y:S01]  /*4810*/  FADD.FTZ R179, R178, R179 ;  /* 0x000000b3b2b37221 */ /* 0x000fe20000010000 */
[----:B------:R-:W-:-:S04]  /*4820*/  HFMA2.MMA R220, -RZ, RZ, 0, 5.9604644775390625e-08 ;  /* 0x00000001ffdc7435 */ /* 0x000fc800000001ff */
[----:B------:R-:W-:Y:S01]  /*4830*/  MOV R223, R179 ;  /* 0x000000b300df7202 */ /* 0x000fe20000000f00 */
[----:B------:R-:W-:-:S07]  /*4840*/  IMAD.MOV.U32 R207, RZ, RZ, R218 ;  /* 0x000000ffffcf7224 */ /* 0x000fce00078e00da */
[----:B------:R-:W-:Y:S05]  /*4850*/  WARPSYNC.COLLECTIVE R216, `(.L_x_2965) ;  /* 0x00000000d8087348 */ /* 0x000fea0003c00000 */
[----:B------:R0:W1:Y:S02]  /*4860*/  SHFL.DOWN P6, R218, R223, R220, R225 ;  /* 0x080000dcdfda7389 */ /* 0x00006400000c00e1 */
[----:B01----:R-:W-:Y:S01]  /*4870*/  ENDCOLLECTIVE ;  /* 0x000000000000791b */ /* 0x003fe20003800000 */
.L_x_2965:
[----:B------:R-:W-:-:S05]  /*4880*/  FADD.FTZ R207, R206, R207 ;  /* 0x000000cfcecf7221 */ /* 0x000fca0000010000 */
[----:B------:R-:W-:Y:S02]  /*4890*/  MOV R223, R207 ;  /* 0x000000cf00df7202 */ /* 0x000fe40000000f00 */
[----:B------:R-:W-:-:S07]  /*48a0*/  MOV R174, R218 ;  /* 0x000000da00ae7202 */ /* 0x000fce0000000f00 */
[----:B------:R-:W-:Y:S05]  /*48b0*/  WARPSYNC.COLLECTIVE R216, `(.L_x_2966) ;  /* 0x00000000d8087348 */ /* 0x000fea0003c00000 */
[----:B------:R0:W1:Y:S02]  /*48c0*/  SHFL.DOWN P6, R218, R223, R220, R225 ;  /* 0x080000dcdfda7389 */ /* 0x00006400000c00e1 */
[----:B01----:R-:W-:Y:S01]  /*48d0*/  ENDCOLLECTIVE ;  /* 0x000000000000791b */ /* 0x003fe20003800000 */
.L_x_2966:
[----:B------:R-:W-:Y:S01]  /*48e0*/  MOV R176, R218 ;  /* 0x000000da00b07202 */ /* 0x000fe20000000f00 */
[----:B------:R-:W-:Y:S06]  /*48f0*/  BRA `(.L_x_2967) ;  /* 0xffffffd800d87947 */ /* 0x000fec000383ffff */
.L_x_2968:
        /* <DEDUP_REMOVED lines=16> */
.L_x_3965:


//--------------------- .text._ZN10layer_norm31ln_parallel_residual_bwd_kernelINS_13Kernel_traitsIf6__halffS2_fjLj2560ELj1ELj1ELj4ELj8ENS_18Kernel_traits_baseILj2560EfS2_fS2_fjLj128EEEEELb1ELb0ELb1EEEvNS_9BwdParamsE --------------------------
	.section	.text._ZN10layer_norm31ln_parallel_residual_bwd_kernelINS_13Kernel_traitsIf6__halffS2_fjLj2560ELj1ELj1ELj4ELj8ENS_18Kernel_traits_baseILj2560EfS2_fS2_fjLj128EEEEELb1ELb0ELb1EEEvNS_9BwdParamsE,"ax",@progbits
	.align	128
        .global         _ZN10layer_norm31ln_parallel_residual_bwd_kernelINS_13Kernel_traitsIf6__halffS2_fjLj2560ELj1ELj1ELj4ELj8ENS_18Kernel_traits_baseILj2560EfS2_fS2_fjLj128EEEEELb1ELb0ELb1EEEvNS_9BwdParamsE
        .type           _ZN10layer_norm31ln_parallel_residual_bwd_kernelINS_13Kernel_traitsIf6__halffS2_fjLj2560ELj1ELj1ELj4ELj8ENS_18Kernel_traits_baseILj2560EfS2_fS2_fjLj128EEEEELb1ELb0ELb1EEEvNS_9BwdParamsE,@function
        .size           _ZN10layer_norm31ln_parallel_residual_bwd_kernelINS_13Kernel_traitsIf6__halffS2_fjLj2560ELj1ELj1ELj4ELj8ENS_18Kernel_traits_baseILj2560EfS2_fS2_fjLj128EEEEELb1ELb0ELb1EEEvNS_9BwdParamsE,(.L_x_3966 - _ZN10layer_norm31ln_parallel_residual_bwd_kernelINS_13Kernel_traitsIf6__halffS2_fjLj2560ELj1ELj1ELj4ELj8ENS_18Kernel_traits_baseILj2560EfS2_fS2_fjLj128EEEEELb1ELb0ELb1EEEvNS_9BwdParamsE)
        .other          _ZN10layer_norm31ln_parallel_residual_bwd_kernelINS_13Kernel_traitsIf6__halffS2_fjLj2560ELj1ELj1ELj4ELj8ENS_18Kernel_traits_baseILj2560EfS2_fS2_fjLj128EEEEELb1ELb0ELb1EEEvNS_9BwdParamsE,@"STO_CUDA_ENTRY STV_DEFAULT"
_ZN10layer_norm31ln_parallel_residual_bwd_kernelINS_13Kernel_traitsIf6__halffS2_fjLj2560ELj1ELj1ELj4ELj8ENS_18Kernel_traits_baseILj2560EfS2_fS2_fjLj128EEEEELb1ELb0ELb1EEEvNS_9BwdParamsE:
.text._ZN10layer_norm31ln_parallel_residual_bwd_kernelINS_13Kernel_traitsIf6__halffS2_fjLj2560ELj1ELj1ELj4ELj8ENS_18Kernel_traits_baseILj2560EfS2_fS2_fjLj128EEEEELb1ELb0ELb1EEEvNS_9BwdParamsE:
        /* <DEDUP_REMOVED lines=58> */
.L_x_2969:
        /* <DEDUP_REMOVED lines=64> */
.L_x_2977:
        /* <DEDUP_REMOVED lines=65> */
[----:B------:R-:W-:Y:S01]  /*0bb0*/  SHF.L.U32 R235, R217, 0x2, RZ ;  /* 0x00000002d9eb7819 */ /* 0x000fe200000006ff */
[----:B-----5:R0:W5:Y:S04]  /*0bc0*/  LDG.E R223, desc[UR4][R184.64] ;  /* 0x00000004b8df7981 */ /* 0x020168000c1e1900 */
[----:B------:R-:W1:Y:S01]  /*0bd0*/  @P3 LDC.64 R180, c[0x0][0x248] ;  /* 0x00009200ffb43b82 */ /* 0x000e620000000a00 */
[----:B------:R-:W-:-:S07]  /*0be0*/  IADD3 R226, P0, R233, UR16, RZ ;  /* 0x00000010e9e27c10 */ /* 0x000fce000ff1e0ff */
[----:B------:R-:W1:Y:S01]  /*0bf0*/  @P3 LDC.64 R178, c[0x0][0x248] ;  /* 0x00009200ffb23b82 */ /* 0x000e620000000a00 */
[----:B------:R-:W-:Y:S02]  /*0c00*/  SHF.R.U32.HI R234, RZ, 0x1e, R217 ;  /* 0x0000001effea7819 */ /* 0x000fe400000116d9 */
[----:B------:R-:W-:Y:S02]  /*0c10*/  IADD3 R218, P1, R235, UR16, RZ ;  /* 0x00000010ebda7c10 */ /* 0x000fe4000ff3e0ff */
[----:B------:R-:W-:Y:S02]  /*0c20*/  IADD3.X R227, R232, UR17, RZ, P0, !PT ;  /* 0x00000011e8e37c10 */ /* 0x000fe400087fe4ff */
[----:B------:R-:W-:Y:S02]  /*0c30*/  SHF.R.U32.HI R236, RZ, 0x1e, R208 ;  /* 0x0000001effec7819 */ /* 0x000fe400000116d0 */
[----:B------:R-:W-:Y:S01]  /*0c40*/  SHF.L.U32 R239, R209, 0x2, RZ ;  /* 0x00000002d1ef7819 */ /* 0x000fe200000006ff */
[----:B------:R-:W5:Y:S01]  /*0c50*/  LDG.E R224, desc[UR4][R226.64] ;  /* 0x00000004e2e07981 */ /* 0x000f62000c1e1900 */
[----:B------:R-:W-:-:S02]  /*0c60*/  IADD3 R182, P0, R237, UR16, RZ ;  /* 0x00000010edb67c10 */ /* 0x000fc4000ff1e0ff */
[----:B------:R-:W-:Y:S02]  /*0c70*/  IADD3.X R219, R234, UR17, RZ, P1, !PT ;  /* 0x00000011eadb7c10 */ /* 0x000fe40008ffe4ff */
[----:B------:R-:W-:Y:S02]  /*0c80*/  SHF.R.U32.HI R238, RZ, 0x1e, R209 ;  /* 0x0000001effee7819 */ /* 0x000fe400000116d1 */
[----:B0-----:R-:W-:Y:S01]  /*0c90*/  IADD3 R184, P1, R239, UR16, RZ ;  /* 0x00000010efb87c10 */ /* 0x001fe2000ff3e0ff */
[----:B------:R-:W5:Y:S01]  /*0ca0*/  LDG.E R225, desc[UR4][R218.64] ;  /* 0x00000004dae17981 */ /* 0x000f62000c1e1900 */
[----:B------:R-:W-:Y:S02]  /*0cb0*/  IADD3.X R183, R236, UR17, RZ, P0, !PT ;  /* 0x00000011ecb77c10 */ /* 0x000fe400087fe4ff */
[----:B------:R-:W-:Y:S02]  /*0cc0*/  @P3 IADD3 R172, P0, R231, R172, RZ ;  /* 0x000000ace7ac3210 */ /* 0x000fe40007f1e0ff */
[----:B------:R-:W-:Y:S01]  /*0cd0*/  IADD3.X R185, R238, UR17, RZ, P1, !PT ;  /* 0x00000011eeb97c10 */ /* 0x000fe20008ffe4ff */
[----:B------:R0:W5:Y:S01]  /*0ce0*/  LDG.E R226, desc[UR4][R182.64] ;  /* 0x00000004b6e27981 */ /* 0x000162000c1e1900 */
[----:B-1----:R-:W-:Y:S01]  /*0cf0*/  @P3 IADD3 R176, P1, R235, R176, RZ ;  /* 0x000000b0ebb03210 */ /* 0x002fe20007f3e0ff */
[----:B------:R-:W-:Y:S01]  /*0d00*/  @P3 IMAD.X R173, R230, 0x1, R173, P0 ;  /* 0x00000001e6ad3824 */ /* 0x000fe200000e06ad */
[----:B------:R-:W-:Y:S01]  /*0d10*/  @P3 IADD3 R174, P0, R233, R174, RZ ;  /* 0x000000aee9ae3210 */ /* 0x000fe20007f1e0ff */
[----:B------:R1:W5:Y:S02]  /*0d20*/  LDG.E R227, desc[UR4][R184.64] ;  /* 0x00000004b8e37981 */ /* 0x000364000c1e1900 */
[----:B------:R-:W-:Y:S01]  /*0d30*/  @P3 IMAD.X R177, R234, 0x1, R177, P1 ;  /* 0x00000001eab13824 */ /* 0x000fe200008e06b1 */
[----:B------:R-:W-:Y:S01]  /*0d40*/  @P3 IADD3.X R175, R232, R175, RZ, P0, !PT ;  /* 0x000000afe8af3210 */ /* 0x000fe200007fe4ff */
[----:B------:R1:W5:Y:S01]  /*0d50*/  @P3 LDG.E R210, desc[UR4][R172.64] ;  /* 0x00000004acd23981 */ /* 0x000362000c1e1900 */
[----:B------:R-:W-:-:S02]  /*0d60*/  @P3 IADD3 R180, P1, R239, R180, RZ ;  /* 0x000000b4efb43210 */ /* 0x000fc40007f3e0ff */
[----:B------:R-:W-:Y:S01]  /*0d70*/  @P3 IADD3 R178, P0, R237, R178, RZ ;  /* 0x000000b2edb23210 */ /* 0x000fe20007f1e0ff */
[----:B------:R1:W5:Y:S02]  /*0d80*/  @P3 LDG.E R211, desc[UR4][R174.64] ;  /* 0x00000004aed33981 */ /* 0x000364000c1e1900 */
[----:B------:R-:W-:Y:S01]  /*0d90*/  @P3 IMAD.X R181, R238, 0x1, R181, P1 ;  /* 0x00000001eeb53824 */ /* 0x000fe200008e06b5 */
[----:B------:R-:W-:Y:S01]  /*0da0*/  @P3 IADD3.X R179, R236, R179, RZ, P0, !PT ;  /* 0x000000b3ecb33210 */ /* 0x000fe200007fe4ff */
[----:B------:R4:W5:Y:S01]  /*0db0*/  @P3 LDG.E R212, desc[UR4][R176.64] ;  /* 0x00000004b0d43981 */ /* 0x000962000c1e1900 */
[-C--:B0-----:R-:W-:Y:S02]  /*0dc0*/  @P4 LEA R182, P0, R221, R150.reuse, 0x4 ;  /* 0x00000096ddb64211 */ /* 0x081fe400078020ff */
[----:B-1----:R-:W-:Y:S01]  /*0dd0*/  @P4 LEA R184, P1, R217, R150, 0x4 ;  /* 0x00000096d9b84211 */ /* 0x002fe200078220ff */
[----:B------:R0:W5:Y:S01]  /*0de0*/  @P3 LDG.E R203, desc[UR4][R180.64] ;  /* 0x00000004b4cb3981 */ /* 0x000162000c1e1900 */
[----:B------:R-:W-:-:S02]  /*0df0*/  @P4 LEA.HI.X R183, R221, R151, RZ, 0x4, P0 ;  /* 0x00000097ddb74211 */ /* 0x000fc400000f24ff */
[-C--:B------:R-:W-:Y:S01]  /*0e00*/  @P4 LEA.HI.X R185, R217, R151.reuse, RZ, 0x4, P1 ;  /* 0x00000097d9b94211 */ /* 0x080fe200008f24ff */
[----:B------:R1:W5:Y:S01]  /*0e10*/  @P3 LDG.E R213, desc[UR4][R178.64] ;  /* 0x00000004b2d53981 */ /* 0x000362000c1e1900 */
[-C--:B------:R-:W-:Y:S02]  /*0e20*/  @P4 LEA R218, P0, R220, R150.reuse, 0x4 ;  /* 0x00000096dcda4211 */ /* 0x080fe400078020ff */
[----:B------:R-:W-:Y:S01]  /*0e30*/  ISETP.NE.AND P1, PT, RZ, UR11, PT ;  /* 0x0000000bff007c0c */ /* 0x000fe2000bf25270 */
[----:B------:R1:W5:Y:S01]  /*0e40*/  @P4 LDG.E.128 R84, desc[UR4][R182.64] ;  /* 0x00000004b6544981 */ /* 0x000362000c1e1d00 */
[-C--:B------:R-:W-:Y:S02]  /*0e50*/  @P4 LEA R172, P2, R208, R150.reuse, 0x4 ;  /* 0x00000096d0ac4211 */ /* 0x080fe400078420ff */
[----:B------:R-:W-:Y:S01]  /*0e60*/  @P4 LEA.HI.X R219, R220, R151, RZ, 0x4, P0 ;  /* 0x00000097dcdb4211 */ /* 0x000fe200000f24ff */
[----:B------:R-:W5:Y:S01]  /*0e70*/  @P4 LDG.E.128 R92, desc[UR4][R184.64] ;  /* 0x00000004b85c4981 */ /* 0x000f62000c1e1d00 */
[----:B------:R-:W-:-:S02]  /*0e80*/  @P4 LEA R174, P0, R209, R150, 0x4 ;  /* 0x00000096d1ae4211 */ /* 0x000fc400078020ff */
[-C--:B------:R-:W-:Y:S01]  /*0e90*/  @P4 LEA.HI.X R173, R208, R151.reuse, RZ, 0x4, P2 ;  /* 0x00000097d0ad4211 */ /* 0x080fe200010f24ff */
[----:B------:R-:W5:Y:S01]  /*0ea0*/  @P4 LDG.E.128 R88, desc[UR4][R218.64] ;  /* 0x00000004da584981 */ /* 0x000f62000c1e1d00 */
[----:B------:R-:W-:-:S03]  /*0eb0*/  @P4 LEA.HI.X R175, R209, R151, RZ, 0x4, P0 ;  /* 0x00000097d1af4211 */ /* 0x000fc600000f24ff */
[----:B------:R2:W5:Y:S04]  /*0ec0*/  @P4 LDG.E.128 R96, desc[UR4][R172.64] ;  /* 0x00000004ac604981 */ /* 0x000568000c1e1d00 */
[----:B------:R2:W5:Y:S01]  /*0ed0*/  @P4 LDG.E.128 R100, desc[UR4][R174.64] ;  /* 0x00000004ae644981 */ /* 0x000562000c1e1d00 */
[----:B------:R-:W-:Y:S02]  /*0ee0*/  LOP3.LUT P2, RZ, R228, 0xff, RZ, 0xc0, !PT ;  /* 0x000000ffe4ff7812 */ /* 0x000fe4000784c0ff */
[----:B----4-:R-:W-:-:S05]  /*0ef0*/  FSEL R229, R229, RZ, !P1 ;  /* 0x000000ffe5e57208 */ /* 0x010fca0004800000 */
[--C-:B------:R-:W-:Y:S01]  /*0f00*/  FADD.FTZ R177, R108, -R229.reuse ;  /* 0x800000e56cb17221 */ /* 0x100fe20000010000 */
[--C-:B0-----:R-:W-:Y:S01]  /*0f10*/  FADD.FTZ R181, R110, -R229.reuse ;  /* 0x800000e56eb57221 */ /* 0x101fe20000010000 */
[----:B------:R-:W-:Y:S01]  /*0f20*/  MOV R108, R152 ;  /* 0x00000098006c7202 */ /* 0x000fe20000000f00 */
[----:B-1----:R-:W-:Y:S01]  /*0f30*/  FADD.FTZ R179, R109, -R229 ;  /* 0x800000e56db37221 */ /* 0x002fe20000010000 */
[----:B------:R-:W-:Y:S01]  /*0f40*/  SHF.R.U64 R152, R152, 0x10, R153 ;  /* 0x0000001098987819 */ /* 0x000fe20000001299 */
[----:B------:R-:W-:Y:S01]  /*0f50*/  FADD.FTZ R183, R111, -R229 ;  /* 0x800000e56fb77221 */ /* 0x000fe20000010000 */
[----:B--2---:R-:W-:Y:S01]  /*0f60*/  IMAD.MOV.U32 R110, RZ, RZ, R154 ;  /* 0x000000ffff6e7224 */ /* 0x004fe200078e009a */
[--C-:B------:R-:W-:Y:S01]  /*0f70*/  SHF.R.U64 R172, R154, 0x10, R155.reuse ;  /* 0x000000109aac7819 */ /* 0x100fe2000000129b */
[----:B------:R-:W-:Y:S01]  /*0f80*/  HADD2.F32 R175, -RZ, R108.H0_H0 ;  /* 0x2000006cffaf7230 */ /* 0x000fe20000004100 */
[----:B------:R-:W-:Y:S01]  /*0f90*/  MOV R109, R153 ;  /* 0x00000099006d7202 */ /* 0x000fe20000000f00 */
[----:B------:R-:W-:Y:S01]  /*0fa0*/  IMAD.MOV.U32 R111, RZ, RZ, R155 ;  /* 0x000000ffff6f7224 */ /* 0x000fe200078e009b */
[----:B------:R-:W-:Y:S01]  /*0fb0*/  SHF.R.U32.HI R174, RZ, 0x10, R153 ;  /* 0x00000010ffae7819 */ /* 0x000fe20000011699 */
[----:B------:R-:W-:Y:S01]  /*0fc0*/  HADD2.F32 R153, -RZ, R110.H0_H0 ;  /* 0x2000006eff997230 */ /* 0x000fe20000004100 */
[----:B------:R-:W-:Y:S01]  /*0fd0*/  SHF.R.U32.HI R154, RZ, 0x10, R155 ;  /* 0x00000010ff9a7819 */ /* 0x000fe2000001169b */
[----:B------:R-:W-:-:S02]  /*0fe0*/  HADD2.F32 R108, -RZ, R172.H0_H0 ;  /* 0x200000acff6c7230 */ /* 0x000fc40000004100 */
[C---:B---3--:R-:W-:Y:S01]  /*0ff0*/  FMUL.FTZ R178, R222.reuse, R179 ;  /* 0x000000b3deb27220 */ /* 0x048fe20000410000 */
[----:B------:R-:W-:Y:S02]  /*1000*/  HADD2.F32 R173, -RZ, R152.H0_H0 ;  /* 0x20000098ffad7230 */ /* 0x000fe40000004100 */
[----:B------:R-:W-:Y:S01]  /*1010*/  FMUL.FTZ R152, R222, R177 ;  /* 0x000000b1de987220 */ /* 0x000fe20000410000 */
[----:B------:R-:W-:Y:S01]  /*1020*/  FMUL.FTZ R155, R60, R153 ;  /* 0x000000993c9b7220 */ /* 0x000fe20000410000 */
[----:B------:R-:W-:Y:S01]  /*1030*/  FMUL.FTZ R110, R61, R108 ;  /* 0x0000006c3d6e7220 */ /* 0x000fe20000410000 */
[----:B------:R-:W-:Y:S02]  /*1040*/  HADD2.F32 R111, -RZ, R111.H0_H0 ;  /* 0x2000006fff6f7230 */ /* 0x000fe40000004100 */
[----:B------:R-:W-:Y:S02]  /*1050*/  HADD2.F32 R154, -RZ, R154.H0_H0 ;  /* 0x2000009aff9a7230 */ /* 0x000fe40000004100 */
[----:B------:R-:W-:Y:S01]  /*1060*/  FADD.FTZ R202, R175, R202 ;  /* 0x000000caafca7221 */ /* 0x000fe20000010000 */
[----:B------:R-:W-:Y:S01]  /*1070*/  FFMA.FTZ R205, R152, R175, R205 ;  /* 0x000000af98cd7223 */ /* 0x000fe200000100cd */
[----:B------:R-:W-:Y:S01]  /*1080*/  FADD.FTZ R198, R173, R198 ;  /* 0x000000c6adc67221 */ /* 0x000fe20000010000 */
[----:B------:R-:W-:Y:S01]  /*1090*/  FFMA.FTZ R199, R178, R173, R199 ;  /* 0x000000adb2c77223 */ /* 0x000fe200000100c7 */
[----:B------:R-:W-:Y:S01]  /*10a0*/  FFMA.FTZ R175, R80, R175, R155 ;  /* 0x000000af50af7223 */ /* 0x000fe2000001009b */
[----:B------:R-:W-:-:S02]  /*10b0*/  HADD2.F32 R109, -RZ, R109.H0_H0 ;  /* 0x2000006dff6d7230 */ /* 0x000fc40000004100 */
[----:B------:R-:W-:Y:S01]  /*10c0*/  FFMA.FTZ R173, R81, R173, R110 ;  /* 0x000000ad51ad7223 */ /* 0x000fe2000001006e */
[----:B------:R-:W-:Y:S02]  /*10d0*/  HADD2.F32 R110, -RZ, R174.H0_H0 ;  /* 0x200000aeff6e7230 */ /* 0x000fe40000004100 */
        /* <DEDUP_REMOVED lines=8> */
[----:B------:R-:W-:Y:S01]  /*1160*/  FFMA.FTZ R201, R152, R153, R201 ;  /* 0x0000009998c97223 */ /* 0x000fe200000100c9 */
[C---:B------:R-:W-:Y:S01]  /*1170*/  FADD.FTZ R153, -R229.reuse, R112 ;  /* 0x00000070e5997221 */ /* 0x040fe20000010100 */
[----:B------:R-:W-:Y:S01]  /*1180*/  IMAD.MOV.U32 R110, RZ, RZ, R158 ;  /* 0x000000ffff6e7224 */ /* 0x000fe200078e009e */
[----:B------:R-:W-:Y:S01]  /*1190*/  SHF.R.U64 R112, R158, 0x10, R159 ;  /* 0x000000109e707819 */ /* 0x000fe2000000129f */
[----:B------:R-:W-:Y:S01]  /*11a0*/  FMUL.FTZ R176, R222, R181 ;  /* 0x000000b5deb07220 */ /* 0x000fe20000410000 */
[----:B------:R-:W-:Y:S01]  /*11b0*/  FADD.FTZ R196, R108, R196 ;  /* 0x000000c46cc47221 */ /* 0x000fe20000010000 */
[----:B------:R-:W-:Y:S01]  /*11c0*/  FFMA.FTZ R197, R178, R108, R197 ;  /* 0x0000006cb2c57223 */ /* 0x000fe200000100c5 */
[----:B------:R-:W-:Y:S01]  /*11d0*/  FADD.FTZ R181, -R229, R115 ;  /* 0x00000073e5b57221 */ /* 0x000fe20000010100 */
[----:B------:R-:W-:Y:S01]  /*11e0*/  MOV R108, R156 ;  /* 0x0000009c006c7202 */ /* 0x000fe20000000f00 */
[----:B------:R-:W-:Y:S01]  /*11f0*/  HADD2.F32 R115, -RZ, R110.H0_H0 ;  /* 0x2000006eff737230 */ /* 0x000fe20000004100 */
[----:B------:R-:W-:Y:S01]  /*1200*/  SHF.R.U64 R156, R156, 0x10, R157 ;  /* 0x000000109c9c7819 */ /* 0x000fe2000000129d */
[----:B------:R-:W-:-:S02]  /*1210*/  HADD2.F32 R110, -RZ, R112.H0_H0 ;  /* 0x20000070ff6e7230 */ /* 0x000fc40000004100 */
[C---:B------:R-:W-:Y:S01]  /*1220*/  FADD.FTZ R177, -R229.reuse, R113 ;  /* 0x00000071e5b17221 */ /* 0x040fe20000010100 */
[----:B------:R-:W-:Y:S02]  /*1230*/  HADD2.F32 R113, -RZ, R108.H0_H0 ;  /* 0x2000006cff717230 */ /* 0x000fe40000004100 */
[----:B------:R-:W-:Y:S01]  /*1240*/  FADD.FTZ R179, -R229, R114 ;  /* 0x00000072e5b37221 */ /* 0x000fe20000010100 */
[----:B------:R-:W-:Y:S01]  /*1250*/  HADD2.F32 R108, -RZ, R156.H0_H0 ;  /* 0x2000009cff6c7230 */ /* 0x000fe20000004100 */
[----:B------:R-:W-:Y:S01]  /*1260*/  SHF.R.U32.HI R114, RZ, 0x10, R159 ;  /* 0x00000010ff727819 */ /* 0x000fe2000001169f */
[----:B------:R-:W-:Y:S01]  /*1270*/  FMUL.FTZ R230, R222, R177 ;  /* 0x000000b1dee67220 */ /* 0x000fe20000410000 */
[----:B------:R-:W-:Y:S01]  /*1280*/  FMUL.FTZ R112, R57, R110 ;  /* 0x0000006e39707220 */ /* 0x000fe20000410000 */
[----:B------:R-:W-:Y:S01]  /*1290*/  FADD.FTZ R192, R111, R192 ;  /* 0x000000c06fc07221 */ /* 0x000fe20000010000 */
[----:B------:R-:W-:Y:S01]  /*12a0*/  FFMA.FTZ R193, R176, R111, R193 ;  /* 0x0000006fb0c17223 */ /* 0x000fe200000100c1 */
[----:B------:R-:W-:Y:S01]  /*12b0*/  FADD.FTZ R188, R154, R188 ;  /* 0x000000bc9abc7221 */ /* 0x000fe20000010000 */
[----:B------:R-:W-:Y:S01]  /*12c0*/  FFMA.FTZ R189, R174, R154, R189 ;  /* 0x0000009aaebd7223 */ /* 0x000fe200000100bd */
[----:B------:R-:W-:Y:S01]  /*12d0*/  SHF.R.U32.HI R154, RZ, 0x10, R157 ;  /* 0x00000010ff9a7819 */ /* 0x000fe2000001169d */
[----:B------:R-:W-:-:S02]  /*12e0*/  IMAD.MOV.U32 R111, RZ, RZ, R159 ;  /* 0x000000ffff6f7224 */ /* 0x000fc400078e009f */
[----:B------:R-:W-:Y:S01]  /*12f0*/  FADD.FTZ R144, R108, R144 ;  /* 0x000000906c907221 */ /* 0x000fe20000010000 */
[-C--:B------:R-:W-:Y:S01]  /*1300*/  FFMA.FTZ R145, R230, R108.reuse, R145 ;  /* 0x0000006ce6917223 */ /* 0x080fe20000010091 */
[----:B------:R-:W-:Y:S01]  /*1310*/  FFMA.FTZ R177, R77, R108, R112 ;  /* 0x0000006c4db17223 */ /* 0x000fe20000010070 */
[----:B------:R-:W-:Y:S02]  /*1320*/  HADD2.F32 R108, -RZ, R114.H0_H0 ;  /* 0x20000072ff6c7230 */ /* 0x000fe40000004100 */
[----:B------:R-:W-:Y:S01]  /*1330*/  FADD.FTZ R194, R109, R194 ;  /* 0x000000c26dc27221 */ /* 0x000fe20000010000 */
[----:B------:R-:W-:Y:S01]  /*1340*/  FFMA.FTZ R195, R176, R109, R195 ;  /* 0x0000006db0c37223 */ /* 0x000fe200000100c3 */
[----:B------:R-:W-:Y:S01]  /*1350*/  MOV R109, R157 ;  /* 0x0000009d006d7202 */ /* 0x000fe20000000f00 */
[----:B------:R-:W-:Y:S02]  /*1360*/  HADD2.F32 R111, -RZ, R111.H0_H0 ;  /* 0x2000006fff6f7230 */ /* 0x000fe40000004100 */
[----:B------:R-:W-:Y:S01]  /*1370*/  FMUL.FTZ R158, R222, R181 ;  /* 0x000000b5de9e7220 */ /* 0x000fe20000410000 */
        /* <DEDUP_REMOVED lines=13> */
[----:B------:R-:W-:Y:S01]  /*1450*/  FFMA.FTZ R154, R79, R154, R112 ;  /* 0x0000009a4f9a7223 */ /* 0x000fe20000010070 */
[----:B------:R-:W-:Y:S01]  /*1460*/  MOV R108, R160 ;  /* 0x000000a0006c7202 */ /* 0x000fe20000000f00 */
[----:B------:R-:W-:Y:S01]  /*1470*/  IMAD.MOV.U32 R110, RZ, RZ, R162 ;  /* 0x000000ffff6e7224 */ /* 0x000fe200078e00a2 */
[----:B------:R-:W-:Y:S01]  /*1480*/  SHF.R.U64 R112, R162, 0x10, R163 ;  /* 0x00000010a2707819 */ /* 0x000fe200000012a3 */
[----:B------:R-:W-:Y:S01]  /*1490*/  FADD.FTZ R140, R109, R140 ;  /* 0x0000008c6d8c7221 */ /* 0x000fe20000010000 */
[-C--:B------:R-:W-:Y:S01]  /*14a0*/  FFMA.FTZ R141, R180, R109.reuse, R141 ;  /* 0x0000006db48d7223 */ /* 0x080fe2000001008d */
[----:B------:R-:W-:Y:S01]  /*14b0*/  FFMA.FTZ R157, R78, R109, R157 ;  /* 0x0000006d4e9d7223 */ /* 0x000fe2000001009d */
[----:B------:R-:W-:Y:S01]  /*14c0*/  FADD.FTZ R146, R115, R146 ;  /* 0x0000009273927221 */ /* 0x000fe20000010000 */
[C---:B------:R-:W-:Y:S01]  /*14d0*/  FFMA.FTZ R147, R156.reuse, R115, R147 ;  /* 0x000000739c937223 */ /* 0x040fe20000010093 */
[----:B------:R-:W-:Y:S01]  /*14e0*/  SHF.R.U32.HI R114, RZ, 0x10, R163 ;  /* 0x00000010ff727819 */ /* 0x000fe200000116a3 */
[----:B------:R-:W-:Y:S01]  /*14f0*/  FADD.FTZ R186, R113, R186 ;  /* 0x000000ba71ba7221 */ /* 0x000fe20000010000 */
[-C--:B------:R-:W-:Y:S01]  /*1500*/  FFMA.FTZ R187, R156, R113.reuse, R187 ;  /* 0x000000719cbb7223 */ /* 0x080fe200000100bb */
[----:B------:R-:W-:Y:S01]  /*1510*/  FFMA.FTZ R153, R76, R113, R153 ;  /* 0x000000714c997223 */ /* 0x000fe20000010099 */
[----:B------:R-:W-:Y:S01]  /*1520*/  FADD.FTZ R138, R111, R138 ;  /* 0x0000008a6f8a7221 */ /* 0x000fe20000010000 */
[----:B------:R-:W-:Y:S01]  /*1530*/  FFMA.FTZ R139, R180, R111, R139 ;  /* 0x0000006fb48b7223 */ /* 0x000fe2000001008b */
[C---:B------:R-:W-:Y:S01]  /*1540*/  FADD.FTZ R117, -R229.reuse, R117 ;  /* 0x00000075e5757221 */ /* 0x040fe20000010100 */
[----:B------:R-:W-:Y:S01]  /*1550*/  SHF.R.U64 R218, R160, 0x10, R161 ;  /* 0x00000010a0da7819 */ /* 0x000fe200000012a1 */
[C---:B------:R-:W-:Y:S01]  /*1560*/  FADD.FTZ R113, -R229.reuse, R116 ;  /* 0x00000074e5717221 */ /* 0x040fe20000010100 */
[----:B------:R-:W-:Y:S01]  /*1570*/  MOV R109, R161 ;  /* 0x000000a1006d7202 */ /* 0x000fe20000000f00 */
[----:B------:R-:W-:Y:S01]  /*1580*/  FADD.FTZ R119, -R229, R119 ;  /* 0x00000077e5777221 */ /* 0x000fe20000010100 */
[----:B------:R-:W-:Y:S01]  /*1590*/  SHF.R.U32.HI R115, RZ, 0x10, R161 ;  /* 0x00000010ff737819 */ /* 0x000fe200000116a1 */
[----:B------:R-:W-:-:S02]  /*15a0*/  IMAD.MOV.U32 R111, RZ, RZ, R163 ;  /* 0x000000ffff6f7224 */ /* 0x000fc400078e00a3 */
[----:B------:R-:W-:Y:S02]  /*15b0*/  HADD2.F32 R110, -RZ, R110.H0_H0 ;  /* 0x2000006eff6e7230 */ /* 0x000fe40000004100 */
[----:B------:R-:W-:Y:S02]  /*15c0*/  HADD2.F32 R161, -RZ, R108.H0_H0 ;  /* 0x2000006cffa17230 */ /* 0x000fe40000004100 */
[----:B------:R-:W-:Y:S02]  /*15d0*/  HADD2.F32 R108, -RZ, R112.H0_H0 ;  /* 0x20000070ff6c7230 */ /* 0x000fe40000004100 */
[----:B------:R-:W-:Y:S01]  /*15e0*/  FADD.FTZ R219, -R229, R118 ;  /* 0x00000076e5db7221 */ /* 0x000fe20000010100 */
[C---:B------:R-:W-:Y:S01]  /*15f0*/  FMUL.FTZ R228, R222.reuse, R117 ;  /* 0x00000075dee47220 */ /* 0x040fe20000410000 */
[----:B------:R-:W-:Y:S02]  /*1600*/  HADD2.F32 R114, -RZ, R114.H0_H0 ;  /* 0x20000072ff727230 */ /* 0x000fe40000004100 */
[----:B------:R-:W-:Y:S01]  /*1610*/  FMUL.FTZ R163, R222, R113 ;  /* 0x00000071dea37220 */ /* 0x000fe20000410000 */
[----:B------:R-:W-:-:S02]  /*1620*/  HADD2.F32 R218, -RZ, R218.H0_H0 ;  /* 0x200000daffda7230 */ /* 0x000fc40000004100 */
[----:B------:R-:W-:Y:S01]  /*1630*/  FMUL.FTZ R118, R222, R119 ;  /* 0x00000077de767220 */ /* 0x000fe20000410000 */
[----:B------:R-:W-:Y:S01]  /*1640*/  FMUL.FTZ R113, R52, R110 ;  /* 0x0000006e34717220 */ /* 0x000fe20000410000 */
[----:B------:R-:W-:Y:S02]  /*1650*/  HADD2.F32 R111, -RZ, R111.H0_H0 ;  /* 0x2000006fff6f7230 */ /* 0x000fe40000004100 */
[-C--:B------:R-:W-:Y:S01]  /*1660*/  FMUL.FTZ R112, R53, R108.reuse ;  /* 0x0000006c35707220 */ /* 0x080fe20000410000 */
[----:B------:R-:W-:Y:S01]  /*1670*/  FADD.FTZ R14, R108, R14 ;  /* 0x0000000e6c0e7221 */ /* 0x000fe20000010000 */
[----:B------:R-:W-:Y:S01]  /*1680*/  FFMA.FTZ R9, R228, R108, R9 ;  /* 0x0000006ce4097223 */ /* 0x000fe20000010009 */
[----:B------:R-:W-:Y:S01]  /*1690*/  FADD.FTZ R26, R161, R26 ;  /* 0x0000001aa11a7221 */ /* 0x000fe20000010000 */
[-C--:B------:R-:W-:Y:S01]  /*16a0*/  FFMA.FTZ R20, R163, R161.reuse, R20 ;  /* 0x000000a1a3147223 */ /* 0x080fe20000010014 */
[-C--:B------:R-:W-:Y:S01]  /*16b0*/  FMUL.FTZ R116, R55, R114.reuse ;  /* 0x0000007237747220 */ /* 0x080fe20000410000 */
[----:B------:R-:W-:Y:S01]  /*16c0*/  FADD.FTZ R13, R114, R13 ;  /* 0x0000000d720d7221 */ /* 0x000fe20000010000 */
[----:B------:R-:W-:Y:S01]  /*16d0*/  FFMA.FTZ R7, R118, R114, R7 ;  /* 0x0000007276077223 */ /* 0x000fe20000010007 */
[----:B------:R-:W-:Y:S01]  /*16e0*/  MOV R108, R164 ;  /* 0x000000a4006c7202 */ /* 0x000fe20000000f00 */
[----:B------:R-:W-:Y:S01]  /*16f0*/  FFMA.FTZ R161, R72, R161, R113 ;  /* 0x000000a148a17223 */ /* 0x000fe20000010071 */
[----:B------:R-:W-:-:S02]  /*1700*/  HADD2.F32 R109, -RZ, R109.H0_H0 ;  /* 0x2000006dff6d7230 */ /* 0x000fc40000004100 */
[----:B------:R-:W-:Y:S01]  /*1710*/  FADD.FTZ R23, R218, R23 ;  /* 0x00000017da177221 */ /* 0x000fe20000010000 */
[----:B------:R-:W-:Y:S01]  /*1720*/  FFMA.FTZ R21, R228, R218, R21 ;  /* 0x000000dae4157223 */ /* 0x000fe20000010015 */
[----:B------:R-:W-:Y:S01]  /*1730*/  FADD.FTZ R31, R110, R31 ;  /* 0x0000001f6e1f7221 */ /* 0x000fe20000010000 */
[----:B------:R-:W-:Y:S01]  /*1740*/  FFMA.FTZ R8, R163, R110, R8 ;  /* 0x0000006ea3087223 */ /* 0x000fe20000010008 */
[----:B------:R-:W-:Y:S01]  /*1750*/  SHF.R.U64 R114, R166, 0x10, R167 ;  /* 0x00000010a6727819 */ /* 0x000fe200000012a7 */
[----:B------:R-:W-:Y:S01]  /*1760*/  FFMA.FTZ R218, R73, R218, R112 ;  /* 0x000000da49da7223 */ /* 0x000fe20000010070 */
[----:B------:R-:W-:Y:S01]  /*1770*/  FMUL.FTZ R219, R222, R219 ;  /* 0x000000dbdedb7220 */ /* 0x000fe20000410000 */
[----:B------:R-:W-:Y:S01]  /*1780*/  FMUL.FTZ R113, R54, R111 ;  /* 0x0000006f36717220 */ /* 0x000fe20000410000 */
[----:B------:R-:W-:Y:S01]  /*1790*/  IMAD.MOV.U32 R110, RZ, RZ, R166 ;  /* 0x000000ffff6e7224 */ /* 0x000fe200078e00a6 */
[----:B------:R-:W-:Y:S01]  /*17a0*/  SHF.R.U64 R184, R164, 0x10, R165 ;  /* 0x00000010a4b87819 */ /* 0x000fe200000012a5 */
[----:B------:R-:W-:-:S02]  /*17b0*/  HADD2.F32 R112, -RZ, R115.H0_H0 ;  /* 0x20000073ff707230 */ /* 0x000fc40000004100 */
[----:B------:R-:W-:Y:S01]  /*17c0*/  FFMA.FTZ R162, R74, R109, R113 ;  /* 0x0000006d4aa27223 */ /* 0x000fe20000010071 */
[----:B------:R-:W-:Y:S02]  /*17d0*/  HADD2.F32 R159, -RZ, R108.H0_H0 ;  /* 0x2000006cff9f7230 */ /* 0x000fe40000004100 */
[----:B------:R-:W-:Y:S01]  /*17e0*/  FADD.FTZ R15, R111, R15 ;  /* 0x0000000f6f0f7221 */ /* 0x000fe20000010000 */
[----:B------:R-:W-:Y:S01]  /*17f0*/  FFMA.FTZ R6, R219, R111, R6 ;  /* 0x0000006fdb067223 */ /* 0x000fe20000010006 */
[C---:B------:R-:W-:Y:S01]  /*1800*/  FADD.FTZ R121, -R229.reuse, R121 ;  /* 0x00000079e5797221 */ /* 0x040fe20000010100 */
[----:B------:R-:W-:Y:S02]  /*1810*/  HADD2.F32 R108, -RZ, R114.H0_H0 ;  /* 0x20000072ff6c7230 */ /* 0x000fe40000004100 */
[----:B------:R-:W-:Y:S01]  /*1820*/  FADD.FTZ R113, -R229, R120 ;  /* 0x00000078e5717221 */ /* 0x000fe20000010100 */
[----:B------:R-:W-:Y:S02]  /*1830*/  IMAD.MOV.U32 R111, RZ, RZ, R167 ;  /* 0x000000ffff6f7224 */ /* 0x000fe400078e00a7 */
[----:B------:R-:W-:Y:S01]  /*1840*/  FADD.FTZ R30, R112, R30 ;  /* 0x0000001e701e7221 */ /* 0x000fe20000010000 */
[----:B------:R-:W-:-:S02]  /*1850*/  HADD2.F32 R115, -RZ, R110.H0_H0 ;  /* 0x2000006eff737230 */ /* 0x000fc40000004100 */
[-C--:B------:R-:W-:Y:S01]  /*1860*/  FFMA.FTZ R19, R118, R112.reuse, R19 ;  /* 0x0000007076137223 */ /* 0x080fe20000010013 */
[----:B------:R-:W-:Y:S01]  /*1870*/  FFMA.FTZ R119, R75, R112, R116 ;  /* 0x000000704b777223 */ /* 0x000fe20000010074 */
[----:B------:R-:W-:Y:S01]  /*1880*/  SHF.R.U32.HI R112, RZ, 0x10, R167 ;  /* 0x00000010ff707819 */ /* 0x000fe200000116a7 */
[----:B------:R-:W-:Y:S02]  /*1890*/  HADD2.F32 R184, -RZ, R184.H0_H0 ;  /* 0x200000b8ffb87230 */ /* 0x000fe40000004100 */
[----:B------:R-:W-:Y:S01]  /*18a0*/  FADD.FTZ R28, R109, R28 ;  /* 0x0000001c6d1c7221 */ /* 0x000fe20000010000 */
[----:B------:R-:W-:Y:S01]  /*18b0*/  FFMA.FTZ R29, R219, R109, R29 ;  /* 0x0000006ddb1d7223 */ /* 0x000fe2000001001d */
[C---:B------:R-:W-:Y:S01]  /*18c0*/  FMUL.FTZ R167, R222.reuse, R121 ;  /* 0x00000079dea77220 */ /* 0x040fe20000410000 */
[----:B------:R-:W-:Y:S01]  /*18d0*/  MOV R109, R165 ;  /* 0x000000a5006d7202 */ /* 0x000fe20000000f00 */
[----:B------:R-:W-:Y:S01]  /*18e0*/  FMUL.FTZ R164, R222, R113 ;  /* 0x00000071dea47220 */ /* 0x000fe20000410000 */
[----:B------:R-:W-:Y:S01]  /*18f0*/  FMUL.FTZ R110, R49, R108 ;  /* 0x0000006c316e7220 */ /* 0x000fe20000410000 */
[----:B------:R-:W-:Y:S01]  /*1900*/  FMUL.FTZ R113, R48, R115 ;  /* 0x0000007330717220 */ /* 0x000fe20000410000 */
[----:B------:R-:W-:Y:S01]  /*1910*/  HADD2.F32 R111, -RZ, R111.H0_H0 ;  /* 0x2000006fff6f7230 */ /* 0x000fe20000004100 */
[----:B------:R-:W-:Y:S01]  /*1920*/  SHF.R.U32.HI R120, RZ, 0x10, R165 ;  /* 0x00000010ff787819 */ /* 0x000fe200000116a5 */
[----:B------:R-:W-:Y:S01]  /*1930*/  FADD.FTZ R22, R184, R22 ;  /* 0x00000016b8167221 */ /* 0x000fe20000010000 */
[-C--:B------:R-:W-:Y:S01]  /*1940*/  FFMA.FTZ R18, R167, R184.reuse, R18 ;  /* 0x000000b8a7127223 */ /* 0x080fe20000010012 */
[----:B------:R-:W-:Y:S01]  /*1950*/  FADD.FTZ R32, R159, R32 ;  /* 0x000000209f207221 */ /* 0x000fe20000010000 */
[-C--:B------:R-:W-:Y:S01]  /*1960*/  FFMA.FTZ R17, R164, R159.reuse, R17 ;  /* 0x0000009fa4117223 */ /* 0x080fe20000010011 */
[----:B------:R-:W-:Y:S01]  /*1970*/  FFMA.FTZ R184, R69, R184, R110 ;  /* 0x000000b845b87223 */ /* 0x000fe2000001006e */
[----:B------:R-:W-:Y:S01]  /*1980*/  FADD.FTZ R123, -R229, R123 ;  /* 0x0000007be57b7221 */ /* 0x000fe20000010100 */
[----:B------:R-:W-:Y:S01]  /*1990*/  FFMA.FTZ R159, R68, R159, R113 ;  /* 0x0000009f449f7223 */ /* 0x000fe20000010071 */
[----:B------:R-:W-:-:S02]  /*19a0*/  HADD2.F32 R109, -RZ, R109.H0_H0 ;  /* 0x2000006dff6d7230 */ /* 0x000fc40000004100 */
[----:B------:R-:W-:Y:S01]  /*19b0*/  FMUL.FTZ R113, R50, R111 ;  /* 0x0000006f32717220 */ /* 0x000fe20000410000 */
[----:B------:R-:W-:Y:S02]  /*19c0*/  HADD2.F32 R110, -RZ, R112.H0_H0 ;  /* 0x20000070ff6e7230 */ /* 0x000fe40000004100 */
[----:B------:R-:W-:Y:S01]  /*19d0*/  FMUL.FTZ R121, R222, R123 ;  /* 0x0000007bde797220 */ /* 0x000fe20000410000 */
[----:B------:R-:W-:Y:S02]  /*19e0*/  HADD2.F32 R120, -RZ, R120.H0_H0 ;  /* 0x20000078ff787230 */ /* 0x000fe40000004100 */
[----:B------:R-:W-:Y:S01]  /*19f0*/  FFMA.FTZ R160, R70, R109, R113 ;  /* 0x0000006d46a07223 */ /* 0x000fe20000010071 */
[----:B------:R-:W-:Y:S01]  /*1a00*/  MOV R113, R170 ;  /* 0x000000aa00717202 */ /* 0x000fe20000000f00 */
[----:B------:R-:W-:Y:S01]  /*1a10*/  FMUL.FTZ R112, R51, R110 ;  /* 0x0000006e33707220 */ /* 0x000fe20000410000 */
[----:B------:R-:W-:Y:S01]  /*1a20*/  FADD.FTZ R35, R120, R35 ;  /* 0x0000002378237221 */ /* 0x000fe20000010000 */
[----:B------:R-:W-:-:S02]  /*1a30*/  FFMA.FTZ R16, R121, R120, R16 ;  /* 0x0000007879107223 */ /* 0x000fc40000010010 */
[----:B------:R-:W-:Y:S01]  /*1a40*/  FFMA.FTZ R120, R71, R120, R112 ;  /* 0x0000007847787223 */ /* 0x000fe20000010070 */
[----:B------:R-:W-:Y:S01]  /*1a50*/  MOV R112, R168 ;  /* 0x000000a800707202 */ /* 0x000fe20000000f00 */
[----:B------:R-:W-:Y:S01]  /*1a60*/  FADD.FTZ R36, R115, R36 ;  /* 0x0000002473247221 */ /* 0x000fe20000010000 */
[----:B------:R-:W-:Y:S01]  /*1a70*/  FFMA.FTZ R4, R164, R115, R4 ;  /* 0x00000073a4047223 */ /* 0x000fe20000010004 */
[----:B------:R-:W-:Y:S02]  /*1a80*/  HADD2.F32 R114, -RZ, R113.H0_H0 ;  /* 0x20000071ff727230 */ /* 0x000fe40000004100 */
[C---:B------:R-:W-:Y:S01]  /*1a90*/  FADD.FTZ R115, -R229.reuse, R124 ;  /* 0x0000007ce5737221 */ /* 0x040fe20000010100 */
[----:B------:R-:W-:Y:S01]  /*1aa0*/  FADD.FTZ R116, RZ, R175 ;  /* 0x000000afff747221 */ /* 0x000fe20000010000 */
[----:B------:R-:W-:Y:S01]  /*1ab0*/  FADD.FTZ R181, -R229, R125 ;  /* 0x0000007de5b57221 */ /* 0x000fe20000010100 */
        /* <DEDUP_REMOVED lines=12> */
[----:B------:R-:W-:-:S02]  /*1b80*/  FADD.FTZ R183, -R229, R122 ;  /* 0x0000007ae5b77221 */ /* 0x000fc40000010100 */
[----:B------:R-:W-:Y:S01]  /*1b90*/  FADD.FTZ R112, R155, R112 ;  /* 0x000000709b707221 */ /* 0x000fe20000010000 */
[----:B------:R-:W-:Y:S01]  /*1ba0*/  FFMA.FTZ R113, R174, R155, R113 ;  /* 0x0000009bae717223 */ /* 0x000fe20000010071 */
[----:B------:R-:W-:Y:S02]  /*1bb0*/  SHF.R.U64 R122, R170, 0x10, R171 ;  /* 0x00000010aa7a7819 */ /* 0x000fe400000012ab */
[----:B------:R-:W-:Y:S01]  /*1bc0*/  FADD.FTZ R112, R153, R112 ;  /* 0x0000007099707221 */ /* 0x000fe20000010000 */
[----:B------:R-:W-:Y:S01]  /*1bd0*/  FFMA.FTZ R113, R156, R153, R113 ;  /* 0x000000999c717223 */ /* 0x000fe20000010071 */
[----:B------:R-:W-:Y:S01]  /*1be0*/  SHF.R.U64 R117, R168, 0x10, R169 ;  /* 0x00000010a8757819 */ /* 0x000fe200000012a9 */
[----:B------:R-:W-:Y:S02]  /*1bf0*/  HADD2.F32 R122, -RZ, R122.H0_H0 ;  /* 0x2000007aff7a7230 */ /* 0x000fe40000004100 */
[----:B------:R-:W-:Y:S01]  /*1c00*/  FADD.FTZ R112, R177, R112 ;  /* 0x00000070b1707221 */ /* 0x000fe20000010000 */
[----:B------:R-:W-:Y:S01]  /*1c10*/  FMUL.FTZ R183, R222, R183 ;  /* 0x000000b7deb77220 */ /* 0x000fe20000410000 */
        /* <DEDUP_REMOVED lines=8> */
[----:B------:R-:W-:Y:S01]  /*1ca0*/  FADD.FTZ R33, R109, R33 ;  /* 0x000000216d217221 */ /* 0x000fe20000010000 */
[----:B------:R-:W-:Y:S01]  /*1cb0*/  FFMA.FTZ R34, R183, R109, R34 ;  /* 0x0000006db7227223 */ /* 0x000fe20000010022 */
[--C-:B------:R-:W-:Y:S01]  /*1cc0*/  SHF.R.U32.HI R111, RZ, 0x10, R169.reuse ;  /* 0x00000010ff6f7819 */ /* 0x100fe200000116a9 */
[----:B------:R-:W-:Y:S02]  /*1cd0*/  IMAD.MOV.U32 R109, RZ, RZ, R169 ;  /* 0x000000ffff6d7224 */ /* 0x000fe400078e00a9 */
[----:B------:R-:W-:Y:S01]  /*1ce0*/  FADD.FTZ R39, R116, R39 ;  /* 0x0000002774277221 */ /* 0x000fe20000010000 */
[-C--:B------:R-:W-:Y:S01]  /*1cf0*/  FFMA.FTZ R182, R65, R116.reuse, R182 ;  /* 0x0000007441b67223 */ /* 0x080fe200000100b6 */
[----:B------:R-:W-:Y:S01]  /*1d00*/  FFMA.FTZ R41, R181, R116, R41 ;  /* 0x00000074b5297223 */ /* 0x000fe20000010029 */
[----:B------:R-:W-:Y:S01]  /*1d10*/  FADD.FTZ R112, R154, R115 ;  /* 0x000000739a707221 */ /* 0x000fe20000010000 */
[----:B------:R-:W-:Y:S01]  /*1d20*/  FFMA.FTZ R116, R158, R154, R113 ;  /* 0x0000009a9e747223 */ /* 0x000fe20000010071 */
[----:B------:R-:W-:Y:S01]  /*1d30*/  FADD.FTZ R11, R108, R11 ;  /* 0x0000000b6c0b7221 */ /* 0x000fe20000010000 */
[----:B------:R-:W-:Y:S01]  /*1d40*/  FFMA.FTZ R5, R167, R108, R5 ;  /* 0x0000006ca7057223 */ /* 0x000fe20000010005 */
[----:B------:R-:W-:-:S02]  /*1d50*/  IMAD.MOV.U32 R108, RZ, RZ, R171 ;  /* 0x000000ffff6c7224 */ /* 0x000fc400078e00ab */
[----:B------:R-:W-:Y:S01]  /*1d60*/  FADD.FTZ R37, R114, R37 ;  /* 0x0000002572257221 */ /* 0x000fe20000010000 */
[----:B------:R-:W-:Y:S01]  /*1d70*/  FFMA.FTZ R40, R127, R114, R40 ;  /* 0x000000727f287223 */ /* 0x000fe20000010028 */
[----:B------:R-:W-:Y:S02]  /*1d80*/  HADD2.F32 R115, -RZ, R111.H0_H0 ;  /* 0x2000006fff737230 */ /* 0x000fe40000004100 */
[----:B------:R-:W-:Y:S01]  /*1d90*/  FADD.FTZ R111, R161, R112 ;  /* 0x00000070a16f7221 */ /* 0x000fe20000010000 */
[----:B------:R-:W-:Y:S02]  /*1da0*/  HADD2.F32 R114, -RZ, R109.H0_H0 ;  /* 0x2000006dff727230 */ /* 0x000fe40000004100 */
[----:B------:R-:W-:Y:S01]  /*1db0*/  FADD.FTZ R10, R110, R10 ;  /* 0x0000000a6e0a7221 */ /* 0x000fe20000010000 */
[----:B------:R-:W-:Y:S01]  /*1dc0*/  FFMA.FTZ R3, R121, R110, R3 ;  /* 0x0000006e79037223 */ /* 0x000fe20000010003 */
[----:B------:R-:W-:Y:S01]  /*1dd0*/  FFMA.FTZ R109, R163, R161, R116 ;  /* 0x000000a1a36d7223 */ /* 0x000fe20000010074 */
[----:B------:R-:W-:Y:S01]  /*1de0*/  SHF.R.U32.HI R110, RZ, 0x10, R171 ;  /* 0x00000010ff6e7819 */ /* 0x000fe200000116ab */
[----:B------:R-:W-:-:S02]  /*1df0*/  HADD2.F32 R112, -RZ, R108.H0_H0 ;  /* 0x2000006cff707230 */ /* 0x000fc40000004100 */
[----:B------:R-:W-:Y:S01]  /*1e00*/  FADD.FTZ R111, R218, R111 ;  /* 0x0000006fda6f7221 */ /* 0x000fe20000010000 */
        /* <DEDUP_REMOVED lines=20> */
[----:B------:R-:W-:Y:S01]  /*1f50*/  SHF.R.U32.HI R109, RZ, 0x5, R0 ;  /* 0x00000005ff6d7819 */ /* 0x000fe20000011600 */
[----:B------:R-:W-:Y:S01]  /*1f60*/  FMUL.FTZ R185, R222, R185 ;  /* 0x000000b9deb97220 */ /* 0x000fe20000410000 */
[----:B------:R-:W-:Y:S01]  /*1f70*/  FFMA.FTZ R124, R66, R114, R113 ;  /* 0x00000072427c7223 */ /* 0x000fe20000010071 */
[----:B------:R-:W-:Y:S01]  /*1f80*/  FMUL.FTZ R122, R47, R116 ;  /* 0x000000742f7a7220 */ /* 0x000fe20000410000 */
[----:B------:R-:W-:Y:S01]  /*1f90*/  IADD3 R206, R206, UR12, RZ ;  /* 0x0000000ccece7c10 */ /* 0x000fe2000fffe0ff */
[----:B------:R-:W-:Y:S01]  /*1fa0*/  FADD.FTZ R111, R111, R182 ;  /* 0x000000b66f6f7221 */ /* 0x000fe20000010000 */
[----:B------:R-:W-:Y:S01]  /*1fb0*/  FFMA.FTZ R110, R181, R182, R110 ;  /* 0x000000b6b56e7223 */ /* 0x000fe2000001006e */
[----:B------:R-:W-:Y:S01]  /*1fc0*/  LOP3.LUT R108, R109, 0x7fffffc, RZ, 0xc0, !PT ;  /* 0x07fffffc6d6c7812 */ /* 0x000fe200078ec0ff */
[----:B------:R-:W-:Y:S01]  /*1fd0*/  UMOV UR6, 0xffffffff ;  /* 0xffffffff00067882 */ /* 0x000fe20000000000 */
[----:B------:R-:W-:Y:S01]  /*1fe0*/  FMUL.FTZ R125, R222, R125 ;  /* 0x0000007dde7d7220 */ /* 0x000fe20000410000 */
[-C--:B------:R-:W-:Y:S01]  /*1ff0*/  FFMA.FTZ R122, R67, R115.reuse, R122 ;  /* 0x00000073437a7223 */ /* 0x080fe2000001007a */
        /* <DEDUP_REMOVED lines=35> */
.L_x_2988:
        /* <DEDUP_REMOVED lines=94> */
[----:B------:R0:W-:Y:S01]  /*2810*/  F2F.F16.F32 R221, R151 ;  /* 0x0000009700dd7304 */ /* 0x0001e20000200800 */
        /* <DEDUP_REMOVED lines=12> */
[----:B------:R-:W0:Y:S01]  /*28e0*/  F2F.F16.F32 R230, R150 ;  /* 0x0000009600e67304 */ /* 0x000e220000200800 */
        /* <DEDUP_REMOVED lines=30> */
[----:B------:R1:W2:Y:S01]  /*2ad0*/  F2F.F16.F32 R228, R155 ;  /* 0x0000009b00e47304 */ /* 0x0002a20000200800 */
        /* <DEDUP_REMOVED lines=10> */
[----:B------:R1:W-:Y:S01]  /*2b80*/  F2F.F16.F32 R224, R154 ;  /* 0x0000009a00e07304 */ /* 0x0003e20000200800 */
        /* <DEDUP_REMOVED lines=14> */
[----:B------:R1:W-:Y:S01]  /*2c70*/  F2F.F16.F32 R184, R150 ;  /* 0x0000009600b87304 */ /* 0x0003e20000200800 */
[----:B------:R-:W-:Y:S01]  /*2c80*/  LOP3.LUT P5, RZ, R225, 0xff000000, RZ, 0xc0, !PT ;  /* 0xff000000e1ff7812 */ /* 0x000fe200078ac0ff */
[----:B------:R-:W-:Y:S01]  /*2c90*/  @P0 FADD.FTZ R155, R102, R155 ;  /* 0x0000009b669b0221 */ /* 0x000fe20000010000 */
[----:B------:R-:W-:-:S02]  /*2ca0*/  @P3 F2FP.F16.F32.PACK_AB R152, RZ, R152 ;  /* 0x00000098ff98323e */ /* 0x000fc400000000ff */
[----:B------:R-:W-:Y:S02]  /*2cb0*/  FSEL R119, R167, RZ, P5 ;  /* 0x000000ffa7777208 */ /* 0x000fe40002800000 */
[----:B------:R-:W-:Y:S01]  /*2cc0*/  LOP3.LUT P5, RZ, R226, 0xff00, RZ, 0xc0, !PT ;  /* 0x0000ff00e2ff7812 */ /* 0x000fe200078ac0ff */
[----:B------:R3:W-:Y:S01]  /*2cd0*/  F2F.F16.F32 R183, R118 ;  /* 0x0000007600b77304 */ /* 0x0007e20000200800 */
[----:B-1----:R-:W-:Y:S01]  /*2ce0*/  FMUL.FTZ R150, R155, UR19 ;  /* 0x000000139b967c20 */ /* 0x002fe20008410000 */
[----:B0-----:R-:W-:Y:S02]  /*2cf0*/  SHF.L.U32 R230, R230, 0x10, RZ ;  /* 0x00000010e6e67819 */ /* 0x001fe400000006ff */
[----:B------:R-:W-:Y:S02]  /*2d00*/  FSEL R153, R162, RZ, P5 ;  /* 0x000000ffa2997208 */ /* 0x000fe40002800000 */
[----:B------:R-:W-:Y:S02]  /*2d10*/  LOP3.LUT P5, RZ, R226, 0xff0000, RZ, 0xc0, !PT ;  /* 0x00ff0000e2ff7812 */ /* 0x000fe400078ac0ff */
[----:B------:R0:W-:Y:S01]  /*2d20*/  F2F.F16.F32 R181, R153 ;  /* 0x0000009900b57304 */ /* 0x0001e20000200800 */
[-CC-:B---3--:R-:W-:Y:S01]  /*2d30*/  FFMA.FTZ R118, R127, R111.reuse, R108.reuse ;  /* 0x0000006f7f767223 */ /* 0x188fe2000001006c */
[----:B------:R-:W-:Y:S01]  /*2d40*/  FSEL R239, R164, RZ, P5 ;  /* 0x000000ffa4ef7208 */ /* 0x000fe20002800000 */
[----:B------:R-:W-:Y:S01]  /*2d50*/  FMUL.FTZ R127, R156, UR19 ;  /* 0x000000139c7f7c20 */ /* 0x000fe20008410000 */
[----:B------:R-:W-:Y:S01]  /*2d60*/  LOP3.LUT P5, RZ, R226, 0xff, RZ, 0xc0, !PT ;  /* 0x000000ffe2ff7812 */ /* 0x000fe200078ac0ff */
[----:B------:R-:W-:Y:S01]  /*2d70*/  FFMA.FTZ R111, R125, R111, R108 ;  /* 0x0000006f7d6f7223 */ /* 0x000fe2000001006c */
[----:B------:R-:W-:Y:S01]  /*2d80*/  FADD.FTZ R123, R123, -R118 ;  /* 0x800000767b7b7221 */ /* 0x000fe20000010000 */
[----:B------:R-:W-:Y:S01]  /*2d90*/  @P3 PRMT R215, R152, 0x7610, R215 ;  /* 0x0000761098d73816 */ /* 0x000fe200000000d7 */
[----:B------:R-:W-:Y:S01]  /*2da0*/  F2F.F16.F32 R237, R237 ;  /* 0x000000ed00ed7304 */ /* 0x000fe20000200800 */
[----:B------:R-:W-:Y:S01]  /*2db0*/  FSEL R121, R154, RZ, P5 ;  /* 0x000000ff9a797208 */ /* 0x000fe20002800000 */
[----:B------:R-:W-:Y:S01]  /*2dc0*/  FADD.FTZ R111, R122, -R111 ;  /* 0x8000006f7a6f7221 */ /* 0x000fe20000010000 */
[----:B------:R-:W-:Y:S01]  /*2dd0*/  LOP3.LUT P5, RZ, R226, 0xff000000, RZ, 0xc0, !PT ;  /* 0xff000000e2ff7812 */ /* 0x000fe200078ac0ff */
[C---:B0-----:R-:W-:Y:S01]  /*2de0*/  FMUL.FTZ R153, R222.reuse, R123 ;  /* 0x0000007bde997220 */ /* 0x041fe20000410000 */
[----:B------:R-:W-:Y:S01]  /*2df0*/  @P3 F2FP.F16.F32.PACK_AB R231, RZ, R231 ;  /* 0x000000e7ffe7323e */ /* 0x000fe200000000ff */
[----:B------:R-:W-:Y:S01]  /*2e00*/  FMUL.FTZ R222, R222, R111 ;  /* 0x0000006fdede7220 */ /* 0x000fe20000410000 */
[----:B------:R-:W-:Y:S01]  /*2e10*/  FSEL R182, R157, RZ, P5 ;  /* 0x000000ff9db67208 */ /* 0x000fe20002800000 */
[----:B------:R-:W-:Y:S01]  /*2e20*/  @P0 FADD.FTZ R153, R100, R153 ;  /* 0x0000009964990221 */ /* 0x000fe20000010000 */
[----:B------:R-:W-:Y:S01]  /*2e30*/  LOP3.LUT P5, RZ, R227, 0xff00, RZ, 0xc0, !PT ;  /* 0x0000ff00e3ff7812 */ /* 0x000fe200078ac0ff */
[----:B------:R-:W-:Y:S01]  /*2e40*/  @P0 FADD.FTZ R222, R103, R222 ;  /* 0x000000de67de0221 */ /* 0x000fe20000010000 */
[----:B------:R2:W0:Y:S01]  /*2e50*/  F2F.F16.F32 R120, R119 ;  /* 0x0000007700787304 */ /* 0x0004220000200800 */
[----:B------:R-:W-:Y:S01]  /*2e60*/  FMUL.FTZ R152, R153, UR19 ;  /* 0x0000001399987c20 */ /* 0x000fe20008410000 */
[----:B------:R-:W-:-:S02]  /*2e70*/  FSEL R226, R127, RZ, P5 ;  /* 0x000000ff7fe27208 */ /* 0x000fc40002800000 */
[----:B------:R-:W-:Y:S02]  /*2e80*/  LOP3.LUT P5, RZ, R227, 0xff0000, RZ, 0xc0, !PT ;  /* 0x00ff0000e3ff7812 */ /* 0x000fe400078ac0ff */
[----:B------:R-:W-:Y:S02]  /*2e90*/  @P3 F2FP.F16.F32.PACK_AB R229, RZ, R229 ;  /* 0x000000e5ffe5323e */ /* 0x000fe400000000ff */
[----:B------:R-:W-:Y:S01]  /*2ea0*/  FSEL R122, R150, RZ, P5 ;  /* 0x000000ff967a7208 */ /* 0x000fe20002800000 */
[----:B------:R1:W-:Y:S01]  /*2eb0*/  F2F.F16.F32 R225, R151 ;  /* 0x0000009700e17304 */ /* 0x0003e20000200800 */
[----:B------:R-:W-:Y:S01]  /*2ec0*/  ISETP.NE.U32.AND P5, PT, RZ, UR20, PT ;  /* 0x00000014ff007c0c */ /* 0x000fe2000bfa5070 */
[----:B--2---:R-:W-:Y:S01]  /*2ed0*/  IMAD.WIDE.U32 R118, R228, 0x10000, RZ ;  /* 0x00010000e4767825 */ /* 0x004fe200078e00ff */
[----:B------:R-:W-:Y:S02]  /*2ee0*/  @P3 PRMT R214, R231, 0x7610, R214 ;  /* 0x00007610e7d63816 */ /* 0x000fe400000000d6 */
[----:B------:R-:W-:Y:S01]  /*2ef0*/  ISETP.NE.AND.EX P0, PT, RZ, UR21, PT, P5 ;  /* 0x00000015ff007c0c */ /* 0x000fe2000bf05350 */
[----:B0-----:R-:W-:Y:S01]  /*2f00*/  IMAD.U32 R120, R120, 0x10000, RZ ;  /* 0x0001000078787824 */ /* 0x001fe200078e00ff */
[----:B------:R-:W-:Y:S01]  /*2f10*/  LOP3.LUT P5, RZ, R227, 0xff000000, RZ, 0xc0, !PT ;  /* 0xff000000e3ff7812 */ /* 0x000fe200078ac0ff */
[----:B------:R-:W0:Y:S01]  /*2f20*/  F2F.F16.F32 R234, R234 ;  /* 0x000000ea00ea7304 */ /* 0x000e220000200800 */
[----:B------:R-:W-:Y:S01]  /*2f30*/  SEL R108, R109, R104, P0 ;  /* 0x000000686d6c7207 */ /* 0x000fe20000000000 */
[----:B-1----:R-:W-:Y:S01]  /*2f40*/  FMUL.FTZ R151, R222, UR19 ;  /* 0x00000013de977c20 */ /* 0x002fe20008410000 */
[----:B------:R-:W-:-:S02]  /*2f50*/  SEL R109, R110, R105, P0 ;  /* 0x000000696e6d7207 */ /* 0x000fc40000000000 */
[----:B------:R-:W-:Y:S02]  /*2f60*/  SEL R110, R233, R106, P0 ;  /* 0x0000006ae96e7207 */ /* 0x000fe40000000000 */
[----:B------:R-:W-:Y:S01]  /*2f70*/  SEL R111, R232, R107, P0 ;  /* 0x0000006be86f7207 */ /* 0x000fe20000000000 */
[----:B------:R1:W-:Y:S01]  /*2f80*/  F2F.F16.F32 R185, R121 ;  /* 0x0000007900b97304 */ /* 0x0003e20000200800 */
[----:B------:R-:W-:-:S03]  /*2f90*/  @P3 PRMT R216, R229, 0x7610, R216 ;  /* 0x00007610e5d83816 */ /* 0x000fc600000000d8 */
[----:B------:R2:W-:Y:S01]  /*2fa0*/  @P1 STG.E.128 desc[UR4][R114.64], R108 ;  /* 0x0000006c72001986 */ /* 0x0005e2000c101d04 */
[----:B0-----:R-:W-:-:S03]  /*2fb0*/  IMAD.U32 R234, R234, 0x10000, RZ ;  /* 0x00010000eaea7824 */ /* 0x001fc600078e00ff */
[----:B------:R-:W0:Y:S01]  /*2fc0*/  F2F.F16.F32 R235, R235 ;  /* 0x000000eb00eb7304 */ /* 0x000e220000200800 */
[----:B-1----:R-:W-:Y:S02]  /*2fd0*/  FSEL R121, R151, RZ, P5 ;  /* 0x000000ff97797208 */ /* 0x002fe40002800000 */
[----:B------:R-:W-:-:S05]  /*2fe0*/  LOP3.LUT P5, RZ, R227, 0xff, RZ, 0xc0, !PT ;  /* 0x000000ffe3ff7812 */ /* 0x000fca00078ac0ff */
[----:B------:R-:W-:Y:S01]  /*2ff0*/  F2F.F16.F32 R219, R219 ;  /* 0x000000db00db7304 */ /* 0x000fe20000200800 */
[----:B--2---:R-:W-:Y:S01]  /*3000*/  @P3 F2FP.F16.F32.PACK_AB R115, RZ, R223 ;  /* 0x000000dfff73323e */ /* 0x004fe200000000ff */
[----:B------:R-:W-:Y:S01]  /*3010*/  IMAD.WIDE.U32 R110, R184, 0x10000, RZ ;  /* 0x00010000b86e7825 */ /* 0x000fe200078e00ff */
[----:B------:R-:W-:-:S05]  /*3020*/  LOP3.LUT R109, R119, R230, R237, 0xfe, !PT ;  /* 0x000000e6776d7212 */ /* 0x000fca00078efeed */
[----:B------:R-:W1:Y:S01]  /*3030*/  F2F.F16.F32 R182, R182 ;  /* 0x000000b600b67304 */ /* 0x000e620000200800 */
[----:B------:R-:W-:Y:S02]  /*3040*/  LOP3.LUT R108, R118, R221, RZ, 0xfc, !PT ;  /* 0x000000dd766c7212 */ /* 0x000fe400078efcff */
[----:B------:R-:W-:Y:S01]  /*3050*/  @P3 PRMT R204, R115, 0x7610, R204 ;  /* 0x0000761073cc3816 */ /* 0x000fe200000000cc */
[----:B------:R-:W-:Y:S01]  /*3060*/  IMAD.WIDE.U32 R114, R224, 0x10000, RZ ;  /* 0x00010000e0727825 */ /* 0x000fe200078e00ff */
[----:B------:R-:W-:Y:S01]  /*3070*/  FSEL R118, R152, RZ, P5 ;  /* 0x000000ff98767208 */ /* 0x000fe20002800000 */
[----:B------:R2:W-:Y:S01]  /*3080*/  STG.E.64 desc[UR4][R116.64], R108 ;  /* 0x0000006c74007986 */ /* 0x0005e2000c101b04 */
[----:B------:R-:W-:Y:S01]  /*3090*/  @P3 LOP3.LUT P5, RZ, R211, 0xff000000, RZ, 0xc0, !PT ;  /* 0xff000000d3ff3812 */ /* 0x000fe200078ac0ff */
[----:B------:R-:W3:Y:S01]  /*30a0*/  F2F.F16.F32 R226, R226 ;  /* 0x000000e200e27304 */ /* 0x000ee20000200800 */
[----:B------:R-:W-:Y:S02]  /*30b0*/  SHF.L.U32 R221, R220, 0x3, RZ ;  /* 0x00000003dcdd7819 */ /* 0x000fe400000006ff */
[----:B0-----:R-:W-:-:S02]  /*30c0*/  LOP3.LUT R123, R115, R234, R235, 0xfe, !PT ;  /* 0x000000ea737b7212 */ /* 0x001fc400078efeeb */
[----:B------:R-:W-:Y:S02]  /*30d0*/  @P3 FSEL R218, R218, RZ, P5 ;  /* 0x000000ffdada3208 */ /* 0x000fe40002800000 */
[----:B------:R-:W-:Y:S01]  /*30e0*/  SHF.R.U32.HI R220, RZ, 0x1d, R220 ;  /* 0x0000001dffdc7819 */ /* 0x000fe200000116dc */
[----:B------:R0:W4:Y:S01]  /*30f0*/  F2F.F16.F32 R224, R121 ;  /* 0x0000007900e07304 */ /* 0x0001220000200800 */
[----:B------:R-:W-:Y:S02]  /*3100*/  IADD3 R124, P5, R221, UR22, RZ ;  /* 0x00000016dd7c7c10 */ /* 0x000fe4000ffbe0ff */
[----:B-1----:R-:W-:Y:S02]  /*3110*/  SHF.L.U32 R182, R182, 0x10, RZ ;  /* 0x00000010b6b67819 */ /* 0x002fe400000006ff */
[----:B------:R-:W-:Y:S02]  /*3120*/  IADD3.X R125, R220, UR23, RZ, P5, !PT ;  /* 0x00000017dc7d7c10 */ /* 0x000fe4000affe4ff */
[----:B------:R-:W-:Y:S01]  /*3130*/  @P3 LOP3.LUT P5, RZ, R212, 0xff00, RZ, 0xc0, !PT ;  /* 0x0000ff00d4ff3812 */ /* 0x000fe200078ac0ff */
[----:B------:R-:W1:Y:S01]  /*3140*/  F2F.F16.F32 R239, R239 ;  /* 0x000000ef00ef7304 */ /* 0x000e620000200800 */
[----:B0-----:R-:W-:-:S02]  /*3150*/  LOP3.LUT R121, R111, R120, R225, 0xfe, !PT ;  /* 0x000000786f797212 */ /* 0x001fc400078efee1 */
[----:B------:R-:W-:Y:S01]  /*3160*/  LOP3.LUT R120, R110, R183, RZ, 0xfc, !PT ;  /* 0x000000b76e787212 */ /* 0x000fe200078efcff */
[----:B---3--:R-:W-:-:S04]  /*3170*/  IMAD.WIDE.U32 R110, R226, 0x10000, RZ ;  /* 0x00010000e26e7825 */ /* 0x008fc800078e00ff */
[----:B------:R0:W3:Y:S08]  /*3180*/  F2F.F16.F32 R223, R122 ;  /* 0x0000007a00df7304 */ /* 0x0000f00000200800 */
[----:B------:R2:W3:Y:S01]  /*3190*/  F2F.F16.F32 R227, R118 ;  /* 0x0000007600e37304 */ /* 0x0004e20000200800 */
[----:B0-----:R-:W-:Y:S01]  /*31a0*/  LOP3.LUT R122, R114, R219, RZ, 0xfc, !PT ;  /* 0x000000db727a7212 */ /* 0x001fe200078efcff */
[----:B------:R-:W-:-:S04]  /*31b0*/  IMAD.WIDE.U32 R114, R181, 0x10000, RZ ;  /* 0x00010000b5727825 */ /* 0x000fc800078e00ff */
[----:B----4-:R-:W-:Y:S01]  /*31c0*/  IMAD.U32 R181, R224, 0x10000, RZ ;  /* 0x00010000e0b57824 */ /* 0x010fe200078e00ff */
[----:B-1----:R-:W-:Y:S02]  /*31d0*/  LOP3.LUT R119, R115, R182, R239, 0xfe, !PT ;  /* 0x000000b673777212 */ /* 0x002fe400078efeef */
[----:B--2---:R-:W-:Y:S02]  /*31e0*/  LOP3.LUT R118, R114, R185, RZ, 0xfc, !PT ;  /* 0x000000b972767212 */ /* 0x004fe400078efcff */
[----:B---3--:R-:W-:Y:S02]  /*31f0*/  LOP3.LUT R115, R111, R181, R223, 0xfe, !PT ;  /* 0x000000b56f737212 */ /* 0x008fe400078efedf */
[----:B------:R-:W-:Y:S01]  /*3200*/  LOP3.LUT R114, R110, R227, RZ, 0xfc, !PT ;  /* 0x000000e36e727212 */ /* 0x000fe200078efcff */
        /* <DEDUP_REMOVED lines=9> */
.L_x_2972:
        /* <DEDUP_REMOVED lines=32> */
.L_x_2973:
        /* <DEDUP_REMOVED lines=38> */
.L_x_2974:
        /* <DEDUP_REMOVED lines=36> */
.L_x_2975:
        /* <DEDUP_REMOVED lines=27> */
.L_x_2976:
        /* <DEDUP_REMOVED lines=82> */
.L_x_2970:
        /* <DEDUP_REMOVED lines=35> */
.L_x_2971:
[----:B------:R-:W-:Y:S01]  /*4240*/  HFMA2.MMA R169, -RZ, RZ, 0, 9.5367431640625e-07 ;  /* 0x00000010ffa97435 */ /* 0x000fe200000001ff */
[----:B------:R-:W-:Y:S01]  /*4250*/  IMAD.MOV.U32 R168, RZ, RZ, R111 ;  /* 0x000000ffffa87224 */ /* 0x000fe200078e006f */
[----:B------:R-:W-:Y:S01]  /*4260*/  MOV R170, 0x1f ;  /* 0x0000001f00aa7802 */ /* 0x000fe20000000f00 */
[----:B------:R-:W-:-:S08]  /*4270*/  IMAD.MOV.U32 R165, RZ, RZ, -0x1 ;  /* 0xffffffffffa57424 */ /* 0x000fd000078e00ff */
[----:B-----5:R-:W-:Y:S05]  /*4280*/  WARPSYNC.COLLECTIVE R165, `(.L_x_2978) ;  /* 0x00000000a5087348 */ /* 0x020fea0003c00000 */
[----:B------:R0:W1:Y:S02]  /*4290*/  SHFL.DOWN P5, R166, R168, R169, R170 ;  /* 0x080000a9a8a67389 */ /* 0x00006400000a00aa */
[----:B01---5:R-:W-:Y:S01]  /*42a0*/  ENDCOLLECTIVE ;  /* 0x000000000000791b */ /* 0x023fe20003800000 */
.L_x_2978:
[----:B------:R-:W-:Y:S02]  /*42b0*/  MOV R168, R113 ;  /* 0x0000007100a87202 */ /* 0x000fe40000000f00 */
[----:B------:R-:W-:-:S07]  /*42c0*/  MOV R110, R166 ;  /* 0x000000a6006e7202 */ /* 0x000fce0000000f00 */
[----:B------:R-:W-:Y:S05]  /*42d0*/  WARPSYNC.COLLECTIVE R165, `(.L_x_2979) ;  /* 0x00000000a5087348 */ /* 0x000fea0003c00000 */
[----:B------:R0:W1:Y:S02]  /*42e0*/  SHFL.DOWN P5, R166, R168, R169, R170 ;  /* 0x080000a9a8a67389 */ /* 0x00006400000a00aa */
[----:B01----:R-:W-:Y:S01]  /*42f0*/  ENDCOLLECTIVE ;  /* 0x000000000000791b */ /* 0x003fe20003800000 */
.L_x_2979:
[----:B------:R-:W-:Y:S01]  /*4300*/  FADD.FTZ R110, R111, R110 ;  /* 0x0000006e6f6e7221 */ /* 0x000fe20000010000 */
[----:B------:R-:W-:-:S04]  /*4310*/  HFMA2.MMA R169, -RZ, RZ, 0, 4.76837158203125e-07 ;  /* 0x00000008ffa97435 */ /* 0x000fc800000001ff */
[----:B------:R-:W-:Y:S01]  /*4320*/  MOV R168, R110 ;  /* 0x0000006e00a87202 */ /* 0x000fe20000000f00 */
[----:B------:R-:W-:-:S07]  /*4330*/  IMAD.MOV.U32 R112, RZ, RZ, R166 ;  /* 0x000000ffff707224 */ /* 0x000fce00078e00a6 */
[----:B------:R-:W-:Y:S05]  /*4340*/  WARPSYNC.COLLECTIVE R165, `(.L_x_2980) ;  /* 0x00000000a5087348 */ /* 0x000fea0003c00000 */
[----:B------:R0:W1:Y:S02]  /*4350*/  SHFL.DOWN P5, R166, R168, R169, R170 ;  /* 0x080000a9a8a67389 */ /* 0x00006400000a00aa */
[----:B01----:R-:W-:Y:S01]  /*4360*/  ENDCOLLECTIVE ;  /* 0x000000000000791b */ /* 0x003fe20003800000 */
.L_x_2980:
[----:B------:R-:W-:-:S05]  /*4370*/  FADD.FTZ R112, R113, R112 ;  /* 0x0000007071707221 */ /* 0x000fca0000010000 */
[----:B------:R-:W-:Y:S01]  /*4380*/  MOV R168, R112 ;  /* 0x0000007000a87202 */ /* 0x000fe20000000f00 */
[----:B------:R-:W-:-:S07]  /*4390*/  IMAD.MOV.U32 R115, RZ, RZ, R166 ;  /* 0x000000ffff737224 */ /* 0x000fce00078e00a6 */
[----:B------:R-:W-:Y:S05]  /*43a0*/  WARPSYNC.COLLECTIVE R165, `(.L_x_2981) ;  /* 0x00000000a5087348 */ /* 0x000fea0003c00000 */
[----:B------:R0:W1:Y:S02]  /*43b0*/  SHFL.DOWN P5, R166, R168, R169, R170 ;  /* 0x080000a9a8a67389 */ /* 0x00006400000a00aa */
[----:B01----:R-:W-:Y:S01]  /*43c0*/  ENDCOLLECTIVE ;  /* 0x000000000000791b */ /* 0x003fe20003800000 */
.L_x_2981:
[----:B------:R-:W-:Y:S01]  /*43d0*/  FADD.FTZ R115, R110, R115 ;  /* 0x000000736e737221 */ /* 0x000fe20000010000 */
[----:B------:R-:W-:-:S03]  /*43e0*/  HFMA2.MMA R169, -RZ, RZ, 0, 2.384185791015625e-07 ;  /* 0x00000004ffa97435 */ /* 0x000fc600000001ff */
[----:B------:R-:W-:Y:S01]  /*43f0*/  IMAD.MOV.U32 R168, RZ, RZ, R115 ;  /* 0x000000ffffa87224 */ /* 0x000fe200078e0073 */
[----:B------:R-:W-:-:S07]  /*4400*/  MOV R117, R166 ;  /* 0x000000a600757202 */ /* 0x000fce0000000f00 */
[----:B------:R-:W-:Y:S05]  /*4410*/  WARPSYNC.COLLECTIVE R165, `(.L_x_2982) ;  /* 0x00000000a5087348 */ /* 0x000fea0003c00000 */
[----:B------:R0:W1:Y:S02]  /*4420*/  SHFL.DOWN P5, R166, R168, R169, R170 ;  /* 0x080000a9a8a67389 */ /* 0x00006400000a00aa */
[----:B01----:R-:W-:Y:S01]  /*4430*/  ENDCOLLECTIVE ;  /* 0x000000000000791b */ /* 0x003fe20003800000 */
.L_x_2982:
[----:B------:R-:W-:-:S04]  /*4440*/  FADD.FTZ R117, R112, R117 ;  /* 0x0000007570757221 */ /* 0x000fc80000010000 */
[----:B------:R-:W-:Y:S01]  /*4450*/  IMAD.MOV.U32 R168, RZ, RZ, R117 ;  /* 0x000000ffffa87224 */ /* 0x000fe200078e0075 */
[----:B------:R-:W-:-:S07]  /*4460*/  MOV R114, R166 ;  /* 0x000000a600727202 */ /* 0x000fce0000000f00 */
[----:B------:R-:W-:Y:S05]  /*4470*/  WARPSYNC.COLLECTIVE R165, `(.L_x_2983) ;  /* 0x00000000a5087348 */ /* 0x000fea0003c00000 */
[----:B------:R0:W1:Y:S02]  /*4480*/  SHFL.DOWN P5, R166, R168, R169, R170 ;  /* 0x080000a9a8a67389 */ /* 0x00006400000a00aa */
[----:B01----:R-:W-:Y:S01]  /*4490*/  ENDCOLLECTIVE ;  /* 0x000000000000791b */ /* 0x003fe20003800000 */
.L_x_2983:
[----:B------:R-:W-:-:S05]  /*44a0*/  FADD.FTZ R114, R115, R114 ;  /* 0x0000007273727221 */ /* 0x000fca0000010000 */
[----:B------:R-:W-:Y:S01]  /*44b0*/  MOV R168, R114 ;  /* 0x0000007200a87202 */ /* 0x000fe20000000f00 */
[----:B------:R-:W-:Y:S01]  /*44c0*/  IMAD.MOV.U32 R169, RZ, RZ, 0x2 ;  /* 0x00000002ffa97424 */ /* 0x000fe200078e00ff */
[----:B------:R-:W-:-:S07]  /*44d0*/  MOV R116, R166 ;  /* 0x000000a600747202 */ /* 0x000fce0000000f00 */
[----:B------:R-:W-:Y:S05]  /*44e0*/  WARPSYNC.COLLECTIVE R165, `(.L_x_2984) ;  /* 0x00000000a5087348 */ /* 0x000fea0003c00000 */
[----:B------:R0:W1:Y:S02]  /*44f0*/  SHFL.DOWN P5, R166, R168, R169, R170 ;  /* 0x080000a9a8a67389 */ /* 0x00006400000a00aa */
[----:B01----:R-:W-:Y:S01]  /*4500*/  ENDCOLLECTIVE ;  /* 0x000000000000791b */ /* 0x003fe20003800000 */
.L_x_2984:
[----:B------:R-:W-:-:S05]  /*4510*/  FADD.FTZ R116, R117, R116 ;  /* 0x0000007475747221 */ /* 0x000fca0000010000 */
[----:B------:R-:W-:Y:S02]  /*4520*/  MOV R168, R116 ;  /* 0x0000007400a87202 */ /* 0x000fe40000000f00 */
[----:B------:R-:W-:-:S07]  /*4530*/  MOV R111, R166 ;  /* 0x000000a6006f7202 */ /* 0x000fce0000000f00 */
[----:B------:R-:W-:Y:S05]  /*4540*/  WARPSYNC.COLLECTIVE R165, `(.L_x_2985) ;  /* 0x00000000a5087348 */ /* 0x000fea0003c00000 */
[----:B------:R0:W1:Y:S02]  /*4550*/  SHFL.DOWN P5, R166, R168, R169, R170 ;  /* 0x080000a9a8a67389 */ /* 0x00006400000a00aa */
[----:B01----:R-:W-:Y:S01]  /*4560*/  ENDCOLLECTIVE ;  /* 0x000000000000791b */ /* 0x003fe20003800000 */
.L_x_2985:
[----:B------:R-:W-:Y:S01]  /*4570*/  FADD.FTZ R111, R114, R111 ;  /* 0x0000006f726f7221 */ /* 0x000fe20000010000 */
[----:B------:R-:W-:-:S04]  /*4580*/  HFMA2.MMA R169, -RZ, RZ, 0, 5.9604644775390625e-08 ;  /* 0x00000001ffa97435 */ /* 0x000fc800000001ff */
[----:B------:R-:W-:Y:S01]  /*4590*/  MOV R168, R111 ;  /* 0x0000006f00a87202 */ /* 0x000fe20000000f00 */
[----:B------:R-:W-:-:S07]  /*45a0*/  IMAD.MOV.U32 R113, RZ, RZ, R166 ;  /* 0x000000ffff717224 */ /* 0x000fce00078e00a6 */
[----:B------:R-:W-:Y:S05]  /*45b0*/  WARPSYNC.COLLECTIVE R165, `(.L_x_2986) ;  /* 0x00000000a5087348 */ /* 0x000fea0003c00000 */
[----:B------:R0:W1:Y:S02]  /*45c0*/  SHFL.DOWN P5, R166, R168, R169, R170 ;  /* 0x080000a9a8a67389 */ /* 0x00006400000a00aa */
[----:B01----:R-:W-:Y:S01]  /*45d0*/  ENDCOLLECTIVE ;  /* 0x000000000000791b */ /* 0x003fe20003800000 */
.L_x_2986:
[----:B------:R-:W-:-:S05]  /*45e0*/  FADD.FTZ R113, R116, R113 ;  /* 0x0000007174717221 */ /* 0x000fca0000010000 */
[----:B------:R-:W-:Y:S01]  /*45f0*/  MOV R168, R113 ;  /* 0x0000007100a87202 */ /* 0x000fe20000000f00 */
[----:B------:R-:W-:-:S07]  /*4600*/  IMAD.MOV.U32 R110, RZ, RZ, R166 ;  /* 0x000000ffff6e7224 */ /* 0x000fce00078e00a6 */
[----:B------:R-:W-:Y:S05]  /*4610*/  WARPSYNC.COLLECTIVE R165, `(.L_x_2987) ;  /* 0x00000000a5087348 */ /* 0x000fea0003c00000 */
[----:B------:R0:W1:Y:S02]  /*4620*/  SHFL.DOWN P5, R166, R168, R169, R170 ;  /* 0x080000a9a8a67389 */ /* 0x00006400000a00aa */
[----:B01----:R-:W-:Y:S01]  /*4630*/  ENDCOLLECTIVE ;  /* 0x000000000000791b */ /* 0x003fe20003800000 */
.L_x_2987:
[----:B------:R-:W-:Y:S01]  /*4640*/  MOV R112, R166 ;  /* 0x000000a600707202 */ /* 0x000fe20000000f00 */
[----:B------:R-:W-:Y:S06]  /*4650*/  BRA `(.L_x_2988) ;  /* 0xffffffd800f47947 */ /* 0x000fec000383ffff */
.L_x_2989:
        /* <DEDUP_REMOVED lines=10> */
.L_x_3966:


//--------------------- .text._ZN10layer_norm22ln_bwd_finalize_kernelINS_22Kernel_traits_finalizeILj2560Ef6__halffS2_fjLb0ELj1024ELj4ENS_18Kernel_traits_baseILj2560EfS2_fS2_fjLj1024EEEEELb0ELb0EEEvNS_9BwdParamsE --------------------------
	.section	.text._ZN10layer_norm22ln_bwd_finalize_kernelINS_22Kernel_traits_finalizeILj2560Ef6__halffS2_fjLb0ELj1024ELj4ENS_18Kernel_traits_baseILj2560EfS2_fS2_fjLj1024EEEEELb0ELb0EEEvNS_9BwdParamsE,"ax",@progbits
	.align	128
        .global         _ZN10layer_norm22ln_bwd_finalize_kernelINS_22Kernel_traits_finalizeILj2560Ef6__halffS2_fjLb0ELj1024ELj4ENS_18Kernel_traits_baseILj2560EfS2_fS2_fjLj1024EEEEELb0ELb0EEEvNS_9BwdParamsE
        .type           _ZN10layer_norm22ln_bwd_finalize_kernelINS_22Kernel_traits_finalizeILj2560Ef6__halffS2_fjLb0ELj1024ELj4ENS_18Kernel_traits_baseILj2560EfS2_fS2_fjLj1024EEEEELb0ELb0EEEvNS_9BwdParamsE,@function
        .size           _ZN10layer_norm22ln_bwd_finalize_kernelINS_22Kernel_traits_finalizeILj2560Ef6__halffS2_fjLb0ELj1024ELj4ENS_18Kernel_traits_baseILj2560EfS2_fS2_fjLj1024EEEEELb0ELb0EEEvNS_9BwdParamsE,(.L_x_3967 - _ZN10layer_norm22ln_bwd_finalize_kernelINS_22Kernel_traits_finalizeILj2560Ef6__halffS2_fjLb0ELj1024ELj4ENS_18Kernel_traits_baseILj2560EfS2_fS2_fjLj1024EEEEELb0ELb0EEEvNS_9BwdParamsE)
        .other          _ZN10layer_norm22ln_bwd_finalize_kernelINS_22Kernel_traits_finalizeILj2560Ef6__halffS2_fjLb0ELj1024ELj4ENS_18Kernel_traits_baseILj2560EfS2_fS2_fjLj1024EEEEELb0ELb0EEEvNS_9BwdParamsE,@"STO_CUDA_ENTRY STV_DEFAULT"
_ZN10layer_norm22ln_bwd_finalize_kernelINS_22Kernel_traits_finalizeILj2560Ef6__halffS2_fjLb0ELj1024ELj4ENS_18Kernel_traits_baseILj2560EfS2_fS2_fjLj1024EEEEELb0ELb0EEEvNS_9BwdParamsE:
.text._ZN10layer_norm22ln_bwd_finalize_kernelINS_22Kernel_traits_finalizeILj2560Ef6__halffS2_fjLb0ELj1024ELj4ENS_18Kernel_traits_baseILj2560EfS2_fS2_fjLj1024EEEEELb0ELb0EEEvNS_9BwdParamsE:
        /* <DEDUP_REMOVED lines=25> */
.L_x_3002:
        /* <DEDUP_REMOVED lines=30> */
.L_x_2994:
        /* <DEDUP_REMOVED lines=36> */
.L_x_2993:
[----:B------:R-:W-:Y:S05]  /*05b0*/  BSYNC B1 ;  /* 0x0000000000017941 */ /* 0x000fea0003800000 */
.L_x_2992:
        /* <DEDUP_REMOVED lines=24> */
.L_x_2996:
[----:B------:R-:W-:Y:S05]  /*0740*/  BSYNC B1 ;  /* 0x0000000000017941 */ /* 0x000fea0003800000 */
.L_x_2995:
        /* <DEDUP_REMOVED lines=12> */
.L_x_2997:
[----:B------:R-:W-:Y:S05]  /*0810*/  BSYNC B1 ;  /* 0x0000000000017941 */ /* 0x000fea0003800000 */
.L_x_2991:
[----:B------:R-:W-:Y:S05]  /*0820*/  BSYNC B0 ;  /* 0x0000000000007941 */ /* 0x000fea0003800000 */
.L_x_2990:
        /* <DEDUP_REMOVED lines=29> */
.L_x_3013:
[----:B---3--:R-:W-:Y:S01]  /*0a00*/  FADD.FTZ R9, R18, R9 ;  /* 0x0000000912097221 */ /* 0x008fe20000010000 */
[----:B--2---:R-:W-:-:S04]  /*0a10*/  FADD.FTZ R11, R10, R11 ;  /* 0x0000000b0a0b7221 */ /* 0x004fc80000010000 */
[----:B------:R2:W-:Y:S04]  /*0a20*/  @!P1 STS [R6+0x2000], R9 ;  /* 0x0020000906009388 */ /* 0x0005e80000000800 */
[----:B------:R2:W-:Y:S02]  /*0a30*/  @!P1 STS [R6+0x2080], R11 ;  /* 0x0020800b06009388 */ /* 0x0005e40000000800 */
.L_x_2998:
        /* <DEDUP_REMOVED lines=16> */
.L_x_3001:
[----:B------:R-:W-:Y:S05]  /*0b40*/  BSYNC B0 ;  /* 0x0000000000007941 */ /* 0x000fea0003800000 */
.L_x_3000:
[C---:B------:R-:W-:Y:S01]  /*0b50*/  ISETP.GT.U32.AND P1, PT, R3.reuse, -0xa01, PT ;  /* 0xfffff5ff0300780c */ /* 0x040fe20003f24070 */
[----:B------:R-:W-:Y:S01]  /*0b60*/  VIADD R4, R4, 0x500 ;  /* 0x0000050004047836 */ /* 0x000fe20000000000 */
[----:B------:R-:W-:-:S11]  /*0b70*/  IADD3 R3, R3, 0xa00, RZ ;  /* 0x00000a0003037810 */ /* 0x000fd60007ffe0ff */
[----:B------:R-:W-:Y:S05]  /*0b80*/  @P1 BRA `(.L_x_3002) ;  /* 0xfffffff400801947 */ /* 0x000fea000383ffff */
[----:B------:R-:W-:Y:S05]  /*0b90*/  EXIT ;  /* 0x000000000000794d */ /* 0x000fea0003800000 */
.L_x_2999:
[----:B------:R-:W-:Y:S01]  /*0ba0*/  HFMA2.MMA R21, -RZ, RZ, 0, 5.9604644775390625e-08 ;  /* 0x00000001ff157435 */ /* 0x000fe200000001ff */
[----:B0--3--:R-:W-:Y:S01]  /*0bb0*/  MOV R22, R10 ;  /* 0x0000000a00167202 */ /* 0x009fe20000000f00 */
[----:B------:R-:W-:Y:S01]  /*0bc0*/  IMAD.MOV.U32 R19, RZ, RZ, -0x1 ;  /* 0xffffffffff137424 */ /* 0x000fe200078e00ff */
[----:B------:R-:W-:-:S08]  /*0bd0*/  MOV R24, 0x1f ;  /* 0x0000001f00187802 */ /* 0x000fd00000000f00 */
[----:B-12---:R-:W-:Y:S05]  /*0be0*/  WARPSYNC.COLLECTIVE R19, `(.L_x_3003) ;  /* 0x0000000013087348 */ /* 0x006fea0003c00000 */
[----:B------:R0:W3:Y:S02]  /*0bf0*/  SHFL.BFLY P2, R20, R22, R21, R24 ;  /* 0x0c00001516147389 */ /* 0x0000e40000040018 */
[----:B0123--:R-:W-:Y:S01]  /*0c00*/  ENDCOLLECTIVE ;  /* 0x000000000000791b */ /* 0x00ffe20003800000 */
.L_x_3003:
[----:B------:R-:W-:Y:S01]  /*0c10*/  HFMA2.MMA R21, -RZ, RZ, 0, 1.1920928955078125e-07 ;  /* 0x00000002ff157435 */ /* 0x000fe200000001ff */
[----:B------:R-:W-:-:S05]  /*0c20*/  MOV R11, R20 ;  /* 0x00000014000b7202 */ /* 0x000fca0000000f00 */
[----:B------:R-:W-:-:S05]  /*0c30*/  FADD.FTZ R11, R10, R11 ;  /* 0x0000000b0a0b7221 */ /* 0x000fca0000010000 */
[----:B------:R-:W-:-:S07]  /*0c40*/  MOV R22, R11 ;  /* 0x0000000b00167202 */ /* 0x000fce0000000f00 */
[----:B------:R-:W-:Y:S05]  /*0c50*/  WARPSYNC.COLLECTIVE R19, `(.L_x_3004) ;  /* 0x0000000013087348 */ /* 0x000fea0003c00000 */
[----:B------:R0:W1:Y:S02]  /*0c60*/  SHFL.BFLY P2, R20, R22, R21, R24 ;  /* 0x0c00001516147389 */ /* 0x0000640000040018 */
[----:B01----:R-:W-:Y:S01]  /*0c70*/  ENDCOLLECTIVE ;  /* 0x000000000000791b */ /* 0x003fe20003800000 */
.L_x_3004:
[----:B------:R-:W-:Y:S01]  /*0c80*/  HFMA2.MMA R21, -RZ, RZ, 0, 2.384185791015625e-07 ;  /* 0x00000004ff157435 */ /* 0x000fe200000001ff */
[----:B------:R-:W-:-:S04]  /*0c90*/  IMAD.MOV.U32 R14, RZ, RZ, R20 ;  /* 0x000000ffff0e7224 */ /* 0x000fc800078e0014 */
[----:B------:R-:W-:-:S05]  /*0ca0*/  FADD.FTZ R14, R11, R14 ;  /* 0x0000000e0b0e7221 */ /* 0x000fca0000010000 */
[----:B------:R-:W-:-:S07]  /*0cb0*/  MOV R22, R14 ;  /* 0x0000000e00167202 */ /* 0x000fce0000000f00 */
[----:B------:R-:W-:Y:S05]  /*0cc0*/  WARPSYNC.COLLECTIVE R19, `(.L_x_3005) ;  /* 0x0000000013087348 */ /* 0x000fea0003c00000 */
[----:B------:R0:W1:Y:S02]  /*0cd0*/  SHFL.BFLY P2, R20, R22, R21, R24 ;  /* 0x0c00001516147389 */ /* 0x0000640000040018 */
[----:B01----:R-:W-:Y:S01]  /*0ce0*/  ENDCOLLECTIVE ;  /* 0x000000000000791b */ /* 0x003fe20003800000 */
.L_x_3005:
[----:B------:R-:W-:Y:S01]  /*0cf0*/  IMAD.MOV.U32 R21, RZ, RZ, 0x8 ;  /* 0x00000008ff157424 */ /* 0x000fe200078e00ff */
[----:B------:R-:W-:-:S05]  /*0d00*/  MOV R13, R20 ;  /* 0x00000014000d7202 */ /* 0x000fca0000000f00 */
[----:B------:R-:W-:-:S05]  /*0d10*/  FADD.FTZ R13, R14, R13 ;  /* 0x0000000d0e0d7221 */ /* 0x000fca0000010000 */
[----:B------:R-:W-:-:S07]  /*0d20*/  MOV R22, R13 ;  /* 0x0000000d00167202 */ /* 0x000fce0000000f00 */
[----:B------:R-:W-:Y:S05]  /*0d30*/  WARPSYNC.COLLECTIVE R19, `(.L_x_3006) ;  /* 0x0000000013087348 */ /* 0x000fea0003c00000 */
[----:B------:R0:W1:Y:S02]  /*0d40*/  SHFL.BFLY P2, R20, R22, R21, R24 ;  /* 0x0c00001516147389 */ /* 0x0000640000040018 */
[----:B01----:R-:W-:Y:S01]  /*0d50*/  ENDCOLLECTIVE ;  /* 0x000000000000791b */ /* 0x003fe20003800000 */
.L_x_3006:
[----:B------:R-:W-:Y:S01]  /*0d60*/  HFMA2.MMA R21, -RZ, RZ, 0, 9.5367431640625e-07 ;  /* 0x00000010ff157435 */ /* 0x000fe200000001ff */
[----:B------:R-:W-:-:S05]  /*0d70*/  MOV R10, R20 ;  /* 0x00000014000a7202 */ /* 0x000fca0000000f00 */
[----:B------:R-:W-:-:S05]  /*0d80*/  FADD.FTZ R10, R13, R10 ;  /* 0x0000000a0d0a7221 */ /* 0x000fca0000010000 */
[----:B------:R-:W-:-:S07]  /*0d90*/  MOV R22, R10 ;  /* 0x0000000a00167202 */ /* 0x000fce0000000f00 */
[----:B------:R-:W-:Y:S05]  /*0da0*/  WARPSYNC.COLLECTIVE R19, `(.L_x_3007) ;  /* 0x0000000013087348 */ /* 0x000fea0003c00000 */
[----:B------:R0:W1:Y:S02]  /*0db0*/  SHFL.BFLY P2, R20, R22, R21, R24 ;  /* 0x0c00001516147389 */ /* 0x0000640000040018 */
[----:B01----:R-:W-:Y:S01]  /*0dc0*/  ENDCOLLECTIVE ;  /* 0x000000000000791b */ /* 0x003fe20003800000 */
.L_x_3007:
[----:B------:R-:W-:Y:S01]  /*0dd0*/  HFMA2.MMA R21, -RZ, RZ, 0, 5.9604644775390625e-08 ;  /* 0x00000001ff157435 */ /* 0x000fe200000001ff */
[----:B------:R-:W-:Y:S01]  /*0de0*/  IMAD.MOV.U32 R22, RZ, RZ, R9 ;  /* 0x000000ffff167224 */ /* 0x000fe200078e0009 */
[----:B------:R-:W-:-:S09]  /*0df0*/  MOV R11, R20 ;  /* 0x00000014000b7202 */ /* 0x000fd20000000f00 */
[----:B------:R-:W-:Y:S05]  /*0e00*/  WARPSYNC.COLLECTIVE R19, `(.L_x_3008) ;  /* 0x0000000013087348 */ /* 0x000fea0003c00000 */
[----:B------:R0:W1:Y:S02]  /*0e10*/  SHFL.BFLY P2, R20, R22, R21, R24 ;  /* 0x0c00001516147389 */ /* 0x0000640000040018 */
[----:B01----:R-:W-:Y:S01]  /*0e20*/  ENDCOLLECTIVE ;  /* 0x000000000000791b */ /* 0x003fe20003800000 */
.L_x_3008:
[----:B------:R-:W-:Y:S01]  /*0e30*/  HFMA2.MMA R21, -RZ, RZ, 0, 1.1920928955078125e-07 ;  /* 0x00000002ff157435 */ /* 0x000fe200000001ff */
[----:B------:R-:W-:-:S05]  /*0e40*/  MOV R14, R20 ;  /* 0x00000014000e7202 */ /* 0x000fca0000000f00 */
[----:B------:R-:W-:-:S05]  /*0e50*/  FADD.FTZ R15, R9, R14 ;  /* 0x0000000e090f7221 */ /* 0x000fca0000010000 */
[----:B------:R-:W-:-:S07]  /*0e60*/  MOV R22, R15 ;  /* 0x0000000f00167202 */ /* 0x000fce0000000f00 */
[----:B------:R-:W-:Y:S05]  /*0e70*/  WARPSYNC.COLLECTIVE R19, `(.L_x_3009) ;  /* 0x0000000013087348 */ /* 0x000fea0003c00000 */
[----:B------:R0:W1:Y:S02]  /*0e80*/  SHFL.BFLY P2, R20, R22, R21, R24 ;  /* 0x0c00001516147389 */ /* 0x0000640000040018 */
[----:B01----:R-:W-:Y:S01]  /*0e90*/  ENDCOLLECTIVE ;  /* 0x000000000000791b */ /* 0x003fe20003800000 */
.L_x_3009:
[----:B------:R-:W-:Y:S01]  /*0ea0*/  HFMA2.MMA R21, -RZ, RZ, 0, 2.384185791015625e-07 ;  /* 0x00000004ff157435 */ /* 0x000fe200000001ff */
[----:B------:R-:W-:-:S04]  /*0eb0*/  IMAD.MOV.U32 R16, RZ, RZ, R20 ;  /* 0x000000ffff107224 */ /* 0x000fc800078e0014 */
[----:B------:R-:W-:-:S05]  /*0ec0*/  FADD.FTZ R16, R15, R16 ;  /* 0x000000100f107221 */ /* 0x000fca0000010000 */
[----:B------:R-:W-:-:S07]  /*0ed0*/  MOV R22, R16 ;  /* 0x0000001000167202 */ /* 0x000fce0000000f00 */
[----:B------:R-:W-:Y:S05]  /*0ee0*/  WARPSYNC.COLLECTIVE R19, `(.L_x_3010) ;  /* 0x0000000013087348 */ /* 0x000fea0003c00000 */
[----:B------:R0:W1:Y:S02]  /*0ef0*/  SHFL.BFLY P2, R20, R22, R21, R24 ;  /* 0x0c00001516147389 */ /* 0x0000640000040018 */
[----:B01----:R-:W-:Y:S01]  /*0f00*/  ENDCOLLECTIVE ;  /* 0x000000000000791b */ /* 0x003fe20003800000 */
.L_x_3010:
[----:B------:R-:W-:Y:S01]  /*0f10*/  IMAD.MOV.U32 R21, RZ, RZ, 0x8 ;  /* 0x00000008ff157424 */ /* 0x000fe200078e00ff */
[----:B------:R-:W-:-:S05]  /*0f20*/  MOV R17, R20 ;  /* 0x0000001400117202 */ /* 0x000fca0000000f00 */
[----:B------:R-:W-:-:S05]  /*0f30*/  FADD.FTZ R17, R16, R17 ;  /* 0x0000001110117221 */ /* 0x000fca0000010000 */
[----:B------:R-:W-:-:S07]  /*0f40*/  MOV R22, R17 ;  /* 0x0000001100167202 */ /* 0x000fce0000000f00 */
[----:B------:R-:W-:Y:S05]  /*0f50*/  WARPSYNC.COLLECTIVE R19, `(.L_x_3011) ;  /* 0x0000000013087348 */ /* 0x000fea0003c00000 */
[----:B------:R0:W1:Y:S02]  /*0f60*/  SHFL.BFLY P2, R20, R22, R21, R24 ;  /* 0x0c00001516147389 */ /* 0x0000640000040018 */
[----:B01----:R-:W-:Y:S01]  /*0f70*/  ENDCOLLECTIVE ;  /* 0x000000000000791b */ /* 0x003fe20003800000 */
.L_x_3011:
[----:B------:R-:W-:Y:S01]  /*0f80*/  HFMA2.MMA R21, -RZ, RZ, 0, 9.5367431640625e-07 ;  /* 0x00000010ff157435 */ /* 0x000fe200000001ff */
[----:B------:R-:W-:-:S05]  /*0f90*/  MOV R18, R20 ;  /* 0x0000001400127202 */ /* 0x000fca0000000f00 */
[----:B------:R-:W-:-:S05]  /*0fa0*/  FADD.FTZ R18, R17, R18 ;  /* 0x0000001211127221 */ /* 0x000fca0000010000 */
[----:B------:R-:W-:-:S07]  /*0fb0*/  MOV R22, R18 ;  /* 0x0000001200167202 */ /* 0x000fce0000000f00 */
[----:B------:R-:W-:Y:S05]  /*0fc0*/  WARPSYNC.COLLECTIVE R19, `(.L_x_3012) ;  /* 0x0000000013087348 */ /* 0x000fea0003c00000 */
[----:B------:R0:W1:Y:S02]  /*0fd0*/  SHFL.BFLY P2, R20, R22, R21, R24 ;  /* 0x0c00001516147389 */ /* 0x0000640000040018 */
[----:B01----:R-:W-:Y:S01]  /*0fe0*/  ENDCOLLECTIVE ;  /* 0x000000000000791b */ /* 0x003fe20003800000 */
.L_x_3012:
[----:B------:R-:W-:Y:S01]  /*0ff0*/  MOV R9, R20 ;  /* 0x0000001400097202 */ /* 0x000fe20000000f00 */
[----:B------:R-:W-:Y:S06]  /*1000*/  BRA `(.L_x_3013) ;  /* 0xfffffff8007c7947 */ /* 0x000fec000383ffff */
.L_x_3014:
        /* <DEDUP_REMOVED lines=15> */
.L_x_3967:


//--------------------- .text._ZN10layer_norm40ln_parallel_residual_bwd_finalize_kernelINS_22Kernel_traits_finalizeILj2560Ef6__halffS2_fjLb0ELj1024ELj4ENS_18Kernel_traits_baseILj2560EfS2_fS2_fjLj1024EEEEELb0EEEvNS_9BwdParamsE --------------------------
	.section	.text._ZN10layer_norm40ln_parallel_residual_bwd_finalize_kernelINS_22Kernel_traits_finalizeILj2560Ef6__halffS2_fjLb0ELj1024ELj4ENS_18Kernel_traits_baseILj2560EfS2_fS2_fjLj1024EEEEELb0EEEvNS_9BwdParamsE,"ax",@progbits
	.align	128
        .global         _ZN10layer_norm40ln_parallel_residual_bwd_finalize_kernelINS_22Kernel_traits_finalizeILj2560Ef6__halffS2_fjLb0ELj1024ELj4ENS_18Kernel_traits_baseILj2560EfS2_fS2_fjLj1024EEEEELb0EEEvNS_9BwdParamsE
        .type           _ZN10layer_norm40ln_parallel_residual_bwd_finalize_kernelINS_22Kernel_traits_finalizeILj2560Ef6__halffS2_fjLb0ELj1024ELj4ENS_18Kernel_traits_baseILj2560EfS2_fS2_fjLj1024EEEEELb0EEEvNS_9BwdParamsE,@function
        .size           _ZN10layer_norm40ln_parallel_residual_bwd_finalize_kernelINS_22Kernel_traits_finalizeILj2560Ef6__halffS2_fjLb0ELj1024ELj4ENS_18Kernel_traits_baseILj2560EfS2_fS2_fjLj1024EEEEELb0EEEvNS_9BwdParamsE,(.L_x_3968 - _ZN10layer_norm40ln_parallel_residual_bwd_finalize_kernelINS_22Kernel_traits_finalizeILj2560Ef6__halffS2_fjLb0ELj1024ELj4ENS_18Kernel_traits_baseILj2560EfS2_fS2_fjLj1024EEEEELb0EEEvNS_9BwdParamsE)
        .other          _ZN10layer_norm40ln_parallel_residual_bwd_finalize_kernelINS_22Kernel_traits_finalizeILj2560Ef6__halffS2_fjLb0ELj1024ELj4ENS_18Kernel_traits_baseILj2560EfS2_fS2_fjLj1024EEEEELb0EEEvNS_9BwdParamsE,@"STO_CUDA_ENTRY STV_DEFAULT"
_ZN10layer_norm40ln_parallel_residual_bwd_finalize_kernelINS_22Kernel_traits_finalizeILj2560Ef6__halffS2_fjLb0ELj1024ELj4ENS_18Kernel_traits_baseILj2560EfS2_fS2_fjLj1024EEEEELb0EEEvNS_9BwdParamsE:
.text._ZN10layer_norm40ln_parallel_residual_bwd_finalize_kernelINS_22Kernel_traits_finalizeILj2560Ef6__halffS2_fjLb0ELj1024ELj4ENS_18Kernel_traits_baseILj2560EfS2_fS2_fjLj1024EEEEELb0EEEvNS_9BwdParamsE:
        /* <DEDUP_REMOVED lines=22> */
.L_x_3027:
        /* <DEDUP_REMOVED lines=42> */
.L_x_3019:
        /* <DEDUP_REMOVED lines=62> */
.L_x_3018:
[----:B------:R-:W-:Y:S05]  /*07e0*/  BSYNC B1 ;  /* 0x0000000000017941 */ /* 0x000fea0003800000 */
.L_x_3017:
        /* <DEDUP_REMOVED lines=38> */
.L_x_3021:
[----:B------:R-:W-:Y:S05]  /*0a50*/  BSYNC B1 ;  /* 0x0000000000017941 */ /* 0x000fea0003800000 */
.L_x_3020:
        /* <DEDUP_REMOVED lines=20> */
.L_x_3022:
[----:B------:R-:W-:Y:S05]  /*0ba0*/  BSYNC B1 ;  /* 0x0000000000017941 */ /* 0x000fea0003800000 */
.L_x_3016:
[----:B------:R-:W-:Y:S05]  /*0bb0*/  BSYNC B0 ;  /* 0x0000000000007941 */ /* 0x000fea0003800000 */
.L_x_3015:
        /* <DEDUP_REMOVED lines=54> */
.L_x_3048:
        /* <DEDUP_REMOVED lines=10> */
.L_x_3023:
        /* <DEDUP_REMOVED lines=24> */
.L_x_3026:
[----:B------:R-:W-:Y:S05]  /*1140*/  BSYNC B0 ;  /* 0x0000000000007941 */ /* 0x000fea0003800000 */
.L_x_3025:
[C---:B------:R-:W-:Y:S02]  /*1150*/  ISETP.GT.U32.AND P1, PT, R4.reuse, -0xa01, PT ;  /* 0xfffff5ff0400780c */ /* 0x040fe40003f24070 */
[----:B------:R-:W-:Y:S02]  /*1160*/  IADD3 R4, R4, 0xa00, RZ ;  /* 0x00000a0004047810 */ /* 0x000fe40007ffe0ff */
[----:B------:R-:W-:-:S09]  /*1170*/  IADD3 R5, R5, 0x500, RZ ;  /* 0x0000050005057810 */ /* 0x000fd20007ffe0ff */
[----:B------:R-:W-:Y:S05]  /*1180*/  @P1 BRA `(.L_x_3027) ;  /* 0xffffffec00f41947 */ /* 0x000fea000383ffff */
[----:B------:R-:W-:Y:S05]  /*1190*/  EXIT ;  /* 0x000000000000794d */ /* 0x000fea0003800000 */
.L_x_3024:
[----:B------:R-:W-:Y:S01]  /*11a0*/  HFMA2.MMA R14, -RZ, RZ, 0, 5.9604644775390625e-08 ;  /* 0x00000001ff0e7435 */ /* 0x000fe200000001ff */
[----:B----4-:R-:W-:Y:S02]  /*11b0*/  MOV R27, R10 ;  /* 0x0000000a001b7202 */ /* 0x010fe40000000f00 */
[----:B------:R-:W-:Y:S02]  /*11c0*/  MOV R13, 0x1f ;  /* 0x0000001f000d7802 */ /* 0x000fe40000000f00 */
[----:B------:R-:W-:-:S07]  /*11d0*/  MOV R12, 0xffffffff ;  /* 0xffffffff000c7802 */ /* 0x000fce0000000f00 */
[----:B0123--:R-:W-:Y:S05]  /*11e0*/  WARPSYNC.COLLECTIVE R12, `(.L_x_3028) ;  /* 0x000000000c087348 */ /* 0x00ffea0003c00000 */
[----:B------:R4:W0:Y:S02]  /*11f0*/  SHFL.BFLY P2, R17, R27, R14, R13 ;  /* 0x0c00000e1b117389 */ /* 0x000824000004000d */
[----:B01234-:R-:W-:Y:S01]  /*1200*/  ENDCOLLECTIVE ;  /* 0x000000000000791b */ /* 0x01ffe20003800000 */
.L_x_3028:
[----:B------:R-:W-:Y:S01]  /*1210*/  HFMA2.MMA R14, -RZ, RZ, 0, 1.1920928955078125e-07 ;  /* 0x00000002ff0e7435 */ /* 0x000fe200000001ff */
[----:B------:R-:W-:-:S05]  /*1220*/  FADD.FTZ R11, R10, R17 ;  /* 0x000000110a0b7221 */ /* 0x000fca0000010000 */
[----:B------:R-:W-:-:S07]  /*1230*/  MOV R27, R11 ;  /* 0x0000000b001b7202 */ /* 0x000fce0000000f00 */
[----:B------:R-:W-:Y:S05]  /*1240*/  WARPSYNC.COLLECTIVE R12, `(.L_x_3029) ;  /* 0x000000000c087348 */ /* 0x000fea0003c00000 */
[----:B------:R0:W1:Y:S02]  /*1250*/  SHFL.BFLY P2, R17, R27, R14, R13 ;  /* 0x0c00000e1b117389 */ /* 0x000064000004000d */
[----:B01----:R-:W-:Y:S01]  /*1260*/  ENDCOLLECTIVE ;  /* 0x000000000000791b */ /* 0x003fe20003800000 */
.L_x_3029:
[----:B------:R-:W-:Y:S01]  /*1270*/  HFMA2.MMA R14, -RZ, RZ, 0, 2.384185791015625e-07 ;  /* 0x00000004ff0e7435 */ /* 0x000fe200000001ff */
[----:B------:R-:W-:-:S05]  /*1280*/  FADD.FTZ R10, R11, R17 ;  /* 0x000000110b0a7221 */ /* 0x000fca0000010000 */
[----:B------:R-:W-:-:S07]  /*1290*/  MOV R27, R10 ;  /* 0x0000000a001b7202 */ /* 0x000fce0000000f00 */
[----:B------:R-:W-:Y:S05]  /*12a0*/  WARPSYNC.COLLECTIVE R12, `(.L_x_3030) ;  /* 0x000000000c087348 */ /* 0x000fea0003c00000 */
[----:B------:R0:W1:Y:S02]  /*12b0*/  SHFL.BFLY P2, R17, R27, R14, R13 ;  /* 0x0c00000e1b117389 */ /* 0x000064000004000d */
[----:B01----:R-:W-:Y:S01]  /*12c0*/  ENDCOLLECTIVE ;  /* 0x000000000000791b */ /* 0x003fe20003800000 */
.L_x_3030:
[----:B------:R-:W-:Y:S01]  /*12d0*/  HFMA2.MMA R14, -RZ, RZ, 0, 4.76837158203125e-07 ;  /* 0x00000008ff0e7435 */ /* 0x000fe200000001ff */
[----:B------:R-:W-:-:S05]  /*12e0*/  FADD.FTZ R19, R10, R17 ;  /* 0x000000110a137221 */ /* 0x000fca0000010000 */
[----:B------:R-:W-:-:S07]  /*12f0*/  MOV R27, R19 ;  /* 0x00000013001b7202 */ /* 0x000fce0000000f00 */
[----:B------:R-:W-:Y:S05]  /*1300*/  WARPSYNC.COLLECTIVE R12, `(.L_x_3031) ;  /* 0x000000000c087348 */ /* 0x000fea0003c00000 */
[----:B------:R0:W1:Y:S02]  /*1310*/  SHFL.BFLY P2, R17, R27, R14, R13 ;  /* 0x0c00000e1b117389 */ /* 0x000064000004000d */
[----:B01----:R-:W-:Y:S01]  /*1320*/  ENDCOLLECTIVE ;  /* 0x000000000000791b */ /* 0x003fe20003800000 */
.L_x_3031:
[----:B------:R-:W-:Y:S01]  /*1330*/  HFMA2.MMA R14, -RZ, RZ, 0, 9.5367431640625e-07 ;  /* 0x00000010ff0e7435 */ /* 0x000fe200000001ff */
[----:B------:R-:W-:-:S05]  /*1340*/  FADD.FTZ R11, R19, R17 ;  /* 0x00000011130b7221 */ /* 0x000fca0000010000 */
[----:B------:R-:W-:-:S07]  /*1350*/  MOV R27, R11 ;  /* 0x0000000b001b7202 */ /* 0x000fce0000000f00 */
[----:B------:R-:W-:Y:S05]  /*1360*/  WARPSYNC.COLLECTIVE R12, `(.L_x_3032) ;  /* 0x000000000c087348 */ /* 0x000fea0003c00000 */
[----:B------:R0:W1:Y:S02]  /*1370*/  SHFL.BFLY P2, R17, R27, R14, R13 ;  /* 0x0c00000e1b117389 */ /* 0x000064000004000d */
[----:B01----:R-:W-:Y:S01]  /*1380*/  ENDCOLLECTIVE ;  /* 0x000000000000791b */ /* 0x003fe20003800000 */
.L_x_3032:
[----:B------:R-:W-:Y:S01]  /*1390*/  HFMA2.MMA R14, -RZ, RZ, 0, 5.9604644775390625e-08 ;  /* 0x00000001ff0e7435 */ /* 0x000fe200000001ff */
[----:B------:R-:W-:Y:S01]  /*13a0*/  IMAD.MOV.U32 R27, RZ, RZ, R15 ;  /* 0x000000ffff1b7224 */ /* 0x000fe200078e000f */
[----:B------:R-:W-:-:S09]  /*13b0*/  MOV R10, R17 ;  /* 0x00000011000a7202 */ /* 0x000fd20000000f00 */
[----:B------:R-:W-:Y:S05]  /*13c0*/  WARPSYNC.COLLECTIVE R12, `(.L_x_3033) ;  /* 0x000000000c087348 */ /* 0x000fea0003c00000 */
[----:B------:R0:W1:Y:S02]  /*13d0*/  SHFL.BFLY P2, R17, R27, R14, R13 ;  /* 0x0c00000e1b117389 */ /* 0x000064000004000d */
[----:B01----:R-:W-:Y:S01]  /*13e0*/  ENDCOLLECTIVE ;  /* 0x000000000000791b */ /* 0x003fe20003800000 */
.L_x_3033:
[----:B------:R-:W-:Y:S01]  /*13f0*/  HFMA2.MMA R14, -RZ, RZ, 0, 1.1920928955078125e-07 ;  /* 0x00000002ff0e7435 */ /* 0x000fe200000001ff */
[----:B------:R-:W-:-:S05]  /*1400*/  MOV R16, R17 ;  /* 0x0000001100107202 */ /* 0x000fca0000000f00 */
[----:B------:R-:W-:-:S05]  /*1410*/  FADD.FTZ R16, R15, R16 ;  /* 0x000000100f107221 */ /* 0x000fca0000010000 */
[----:B------:R-:W-:-:S07]  /*1420*/  MOV R27, R16 ;  /* 0x00000010001b7202 */ /* 0x000fce0000000f00 */
[----:B------:R-:W-:Y:S05]  /*1430*/  WARPSYNC.COLLECTIVE R12, `(.L_x_3034) ;  /* 0x000000000c087348 */ /* 0x000fea0003c00000 */
[----:B------:R0:W1:Y:S02]  /*1440*/  SHFL.BFLY P2, R17, R27, R14, R13 ;  /* 0x0c00000e1b117389 */ /* 0x000064000004000d */
[----:B01----:R-:W-:Y:S01]  /*1450*/  ENDCOLLECTIVE ;  /* 0x000000000000791b */ /* 0x003fe20003800000 */
.L_x_3034:
[----:B------:R-:W-:Y:S01]  /*1460*/  HFMA2.MMA R14, -RZ, RZ, 0, 2.384185791015625e-07 ;  /* 0x00000004ff0e7435 */ /* 0x000fe200000001ff */
[----:B------:R-:W-:-:S05]  /*1470*/  MOV R19, R17 ;  /* 0x0000001100137202 */ /* 0x000fca0000000f00 */
[----:B------:R-:W-:-:S05]  /*1480*/  FADD.FTZ R15, R16, R19 ;  /* 0x00000013100f7221 */ /* 0x000fca0000010000 */
[----:B------:R-:W-:-:S07]  /*1490*/  MOV R27, R15 ;  /* 0x0000000f001b7202 */ /* 0x000fce0000000f00 */
[----:B------:R-:W-:Y:S05]  /*14a0*/  WARPSYNC.COLLECTIVE R12, `(.L_x_3035) ;  /* 0x000000000c087348 */ /* 0x000fea0003c00000 */
[----:B------:R0:W1:Y:S02]  /*14b0*/  SHFL.BFLY P2, R17, R27, R14, R13 ;  /* 0x0c00000e1b117389 */ /* 0x000064000004000d */
[----:B01----:R-:W-:Y:S01]  /*14c0*/  ENDCOLLECTIVE ;  /* 0x000000000000791b */ /* 0x003fe20003800000 */
.L_x_3035:
[----:B------:R-:W-:Y:S01]  /*14d0*/  HFMA2.MMA R14, -RZ, RZ, 0, 4.76837158203125e-07 ;  /* 0x00000008ff0e7435 */ /* 0x000fe200000001ff */
[----:B------:R-:W-:-:S05]  /*14e0*/  MOV R18, R17 ;  /* 0x0000001100127202 */ /* 0x000fca0000000f00 */
[----:B------:R-:W-:-:S05]  /*14f0*/  FADD.FTZ R20, R15, R18 ;  /* 0x000000120f147221 */ /* 0x000fca0000010000 */
[----:B------:R-:W-:-:S07]  /*1500*/  MOV R27, R20 ;  /* 0x00000014001b7202 */ /* 0x000fce0000000f00 */
[----:B------:R-:W-:Y:S05]  /*1510*/  WARPSYNC.COLLECTIVE R12, `(.L_x_3036) ;  /* 0x000000000c087348 */ /* 0x000fea0003c00000 */
[----:B------:R0:W1:Y:S02]  /*1520*/  SHFL.BFLY P2, R17, R27, R14, R13 ;  /* 0x0c00000e1b117389 */ /* 0x000064000004000d */
[----:B01----:R-:W-:Y:S01]  /*1530*/  ENDCOLLECTIVE ;  /* 0x000000000000791b */ /* 0x003fe20003800000 */
.L_x_3036:
[----:B------:R-:W-:Y:S01]  /*1540*/  HFMA2.MMA R14, -RZ, RZ, 0, 9.5367431640625e-07 ;  /* 0x00000010ff0e7435 */ /* 0x000fe200000001ff */
[----:B------:R-:W-:-:S05]  /*1550*/  MOV R21, R17 ;  /* 0x0000001100157202 */ /* 0x000fca0000000f00 */
[----:B------:R-:W-:-:S05]  /*1560*/  FADD.FTZ R16, R20, R21 ;  /* 0x0000001514107221 */ /* 0x000fca0000010000 */
[----:B------:R-:W-:-:S07]  /*1570*/  MOV R27, R16 ;  /* 0x00000010001b7202 */ /* 0x000fce0000000f00 */
[----:B------:R-:W-:Y:S05]  /*1580*/  WARPSYNC.COLLECTIVE R12, `(.L_x_3037) ;  /* 0x000000000c087348 */ /* 0x000fea0003c00000 */
[----:B------:R0:W1:Y:S02]  /*1590*/  SHFL.BFLY P2, R17, R27, R14, R13 ;  /* 0x0c00000e1b117389 */ /* 0x000064000004000d */
[----:B01----:R-:W-:Y:S01]  /*15a0*/  ENDCOLLECTIVE ;  /* 0x000000000000791b */ /* 0x003fe20003800000 */
.L_x_3037:
[----:B------:R-:W-:Y:S01]  /*15b0*/  HFMA2.MMA R14, -RZ, RZ, 0, 5.9604644775390625e-08 ;  /* 0x00000001ff0e7435 */ /* 0x000fe200000001ff */
[----:B------:R-:W-:Y:S02]  /*15c0*/  MOV R27, R9 ;  /* 0x00000009001b7202 */ /* 0x000fe40000000f00 */
[----:B------:R-:W-:-:S08]  /*15d0*/  MOV R15, R17 ;  /* 0x00000011000f7202 */ /* 0x000fd00000000f00 */
[----:B------:R-:W-:Y:S05]  /*15e0*/  WARPSYNC.COLLECTIVE R12, `(.L_x_3038) ;  /* 0x000000000c087348 */ /* 0x000fea0003c00000 */
[----:B------:R0:W1:Y:S02]  /*15f0*/  SHFL.BFLY P2, R17, R27, R14, R13 ;  /* 0x0c00000e1b117389 */ /* 0x000064000004000d */
[----:B01----:R-:W-:Y:S01]  /*1600*/  ENDCOLLECTIVE ;  /* 0x000000000000791b */ /* 0x003fe20003800000 */
.L_x_3038:
[----:B------:R-:W-:Y:S01]  /*1610*/  HFMA2.MMA R14, -RZ, RZ, 0, 1.1920928955078125e-07 ;  /* 0x00000002ff0e7435 */ /* 0x000fe200000001ff */
[----:B------:R-:W-:-:S05]  /*1620*/  MOV R18, R17 ;  /* 0x0000001100127202 */ /* 0x000fca0000000f00 */
[----:B------:R-:W-:-:S05]  /*1630*/  FADD.FTZ R20, R9, R18 ;  /* 0x0000001209147221 */ /* 0x000fca0000010000 */
[----:B------:R-:W-:-:S07]  /*1640*/  MOV R27, R20 ;  /* 0x00000014001b7202 */ /* 0x000fce0000000f00 */
[----:B------:R-:W-:Y:S05]  /*1650*/  WARPSYNC.COLLECTIVE R12, `(.L_x_3039) ;  /* 0x000000000c087348 */ /* 0x000fea0003c00000 */
[----:B------:R0:W1:Y:S02]  /*1660*/  SHFL.BFLY P2, R17, R27, R14, R13 ;  /* 0x0c00000e1b117389 */ /* 0x000064000004000d */
[----:B01----:R-:W-:Y:S01]  /*1670*/  ENDCOLLECTIVE ;  /* 0x000000000000791b */ /* 0x003fe20003800000 */
.L_x_3039:
[----:B------:R-:W-:Y:S01]  /*1680*/  IMAD.MOV.U32 R14, RZ, RZ, 0x4 ;  /* 0x00000004ff0e7424 */ /* 0x000fe200078e00ff */
[----:B------:R-:W-:-:S05]  /*1690*/  MOV R21, R17 ;  /* 0x0000001100157202 */ /* 0x000fca0000000f00 */
[----:B------:R-:W-:-:S05]  /*16a0*/  FADD.FTZ R9, R20, R21 ;  /* 0x0000001514097221 */ /* 0x000fca0000010000 */
[----:B------:R-:W-:-:S07]  /*16b0*/  MOV R27, R9 ;  /* 0x00000009001b7202 */ /* 0x000fce0000000f00 */
[----:B------:R-:W-:Y:S05]  /*16c0*/  WARPSYNC.COLLECTIVE R12, `(.L_x_3040) ;  /* 0x000000000c087348 */ /* 0x000fea0003c00000 */
[----:B------:R0:W1:Y:S02]  /*16d0*/  SHFL.BFLY P2, R17, R27, R14, R13 ;  /* 0x0c00000e1b117389 */ /* 0x000064000004000d */
[----:B01----:R-:W-:Y:S01]  /*16e0*/  ENDCOLLECTIVE ;  /* 0x000000000000791b */ /* 0x003fe20003800000 */
.L_x_3040:
[----:B------:R-:W-:Y:S01]  /*16f0*/  HFMA2.MMA R14, -RZ, RZ, 0, 4.76837158203125e-07 ;  /* 0x00000008ff0e7435 */ /* 0x000fe200000001ff */
[----:B------:R-:W-:-:S05]  /*1700*/  MOV R22, R17 ;  /* 0x0000001100167202 */ /* 0x000fca0000000f00 */
[----:B------:R-:W-:-:S05]  /*1710*/  FADD.FTZ R22, R9, R22 ;  /* 0x0000001609167221 */ /* 0x000fca0000010000 */
[----:B------:R-:W-:-:S07]  /*1720*/  MOV R27, R22 ;  /* 0x00000016001b7202 */ /* 0x000fce0000000f00 */
[----:B------:R-:W-:Y:S05]  /*1730*/  WARPSYNC.COLLECTIVE R12, `(.L_x_3041) ;  /* 0x000000000c087348 */ /* 0x000fea0003c00000 */
[----:B------:R0:W1:Y:S02]  /*1740*/  SHFL.BFLY P2, R17, R27, R14, R13 ;  /* 0x0c00000e1b117389 */ /* 0x000064000004000d */
[----:B01----:R-:W-:Y:S01]  /*1750*/  ENDCOLLECTIVE ;  /* 0x000000000000791b */ /* 0x003fe20003800000 */
.L_x_3041:
[----:B------:R-:W-:Y:S01]  /*1760*/  HFMA2.MMA R14, -RZ, RZ, 0, 9.5367431640625e-07 ;  /* 0x00000010ff0e7435 */ /* 0x000fe200000001ff */
[----:B------:R-:W-:-:S05]  /*1770*/  MOV R23, R17 ;  /* 0x0000001100177202 */ /* 0x000fca0000000f00 */
[----:B------:R-:W-:-:S05]  /*1780*/  FADD.FTZ R18, R22, R23 ;  /* 0x0000001716127221 */ /* 0x000fca0000010000 */
[----:B------:R-:W-:-:S07]  /*1790*/  MOV R27, R18 ;  /* 0x00000012001b7202 */ /* 0x000fce0000000f00 */
[----:B------:R-:W-:Y:S05]  /*17a0*/  WARPSYNC.COLLECTIVE R12, `(.L_x_3042) ;  /* 0x000000000c087348 */ /* 0x000fea0003c00000 */
[----:B------:R0:W1:Y:S02]  /*17b0*/  SHFL.BFLY P2, R17, R27, R14, R13 ;  /* 0x0c00000e1b117389 */ /* 0x000064000004000d */
[----:B01----:R-:W-:Y:S01]  /*17c0*/  ENDCOLLECTIVE ;  /* 0x000000000000791b */ /* 0x003fe20003800000 */
.L_x_3042:
[----:B------:R-:W-:Y:S01]  /*17d0*/  HFMA2.MMA R14, -RZ, RZ, 0, 5.9604644775390625e-08 ;  /* 0x00000001ff0e7435 */ /* 0x000fe200000001ff */
[----:B------:R-:W-:Y:S02]  /*17e0*/  MOV R27, R8 ;  /* 0x00000008001b7202 */ /* 0x000fe40000000f00 */
[----:B------:R-:W-:-:S08]  /*17f0*/  MOV R9, R17 ;  /* 0x0000001100097202 */ /* 0x000fd00000000f00 */
[----:B------:R-:W-:Y:S05]  /*1800*/  WARPSYNC.COLLECTIVE R12, `(.L_x_3043) ;  /* 0x000000000c087348 */ /* 0x000fea0003c00000 */
[----:B------:R0:W1:Y:S02]  /*1810*/  SHFL.BFLY P2, R17, R27, R14, R13 ;  /* 0x0c00000e1b117389 */ /* 0x000064000004000d */
[----:B01----:R-:W-:Y:S01]  /*1820*/  ENDCOLLECTIVE ;  /* 0x000000000000791b */ /* 0x003fe20003800000 */
.L_x_3043:
[----:B------:R-:W-:Y:S01]  /*1830*/  HFMA2.MMA R14, -RZ, RZ, 0, 1.1920928955078125e-07 ;  /* 0x00000002ff0e7435 */ /* 0x000fe200000001ff */
[----:B------:R-:W-:-:S05]  /*1840*/  MOV R19, R17 ;  /* 0x0000001100137202 */ /* 0x000fca0000000f00 */
[----:B------:R-:W-:-:S05]  /*1850*/  FADD.FTZ R23, R8, R19 ;  /* 0x0000001308177221 */ /* 0x000fca0000010000 */
[----:B------:R-:W-:-:S07]  /*1860*/  MOV R27, R23 ;  /* 0x00000017001b7202 */ /* 0x000fce0000000f00 */
[----:B------:R-:W-:Y:S05]  /*1870*/  WARPSYNC.COLLECTIVE R12, `(.L_x_3044) ;  /* 0x000000000c087348 */ /* 0x000fea0003c00000 */
[----:B------:R0:W1:Y:S02]  /*1880*/  SHFL.BFLY P2, R17, R27, R14, R13 ;  /* 0x0c00000e1b117389 */ /* 0x000064000004000d */
[----:B01----:R-:W-:Y:S01]  /*1890*/  ENDCOLLECTIVE ;  /* 0x000000000000791b */ /* 0x003fe20003800000 */
.L_x_3044:
[----:B------:R-:W-:Y:S01]  /*18a0*/  HFMA2.MMA R14, -RZ, RZ, 0, 2.384185791015625e-07 ;  /* 0x00000004ff0e7435 */ /* 0x000fe200000001ff */
[----:B------:R-:W-:-:S05]  /*18b0*/  MOV R22, R17 ;  /* 0x0000001100167202 */ /* 0x000fca0000000f00 */
[----:B------:R-:W-:-:S05]  /*18c0*/  FADD.FTZ R8, R23, R22 ;  /* 0x0000001617087221 */ /* 0x000fca0000010000 */
[----:B------:R-:W-:-:S07]  /*18d0*/  MOV R27, R8 ;  /* 0x00000008001b7202 */ /* 0x000fce0000000f00 */
[----:B------:R-:W-:Y:S05]  /*18e0*/  WARPSYNC.COLLECTIVE R12, `(.L_x_3045) ;  /* 0x000000000c087348 */ /* 0x000fea0003c00000 */
[----:B------:R0:W1:Y:S02]  /*18f0*/  SHFL.BFLY P2, R17, R27, R14, R13 ;  /* 0x0c00000e1b117389 */ /* 0x000064000004000d */
[----:B01----:R-:W-:Y:S01]  /*1900*/  ENDCOLLECTIVE ;  /* 0x000000000000791b */ /* 0x003fe20003800000 */
.L_x_3045:
[----:B------:R-:W-:Y:S01]  /*1910*/  HFMA2.MMA R14, -RZ, RZ, 0, 4.76837158203125e-07 ;  /* 0x00000008ff0e7435 */ /* 0x000fe200000001ff */
[----:B------:R-:W-:-:S05]  /*1920*/  MOV R21, R17 ;  /* 0x0000001100157202 */ /* 0x000fca0000000f00 */
[----:B------:R-:W-:-:S05]  /*1930*/  FADD.FTZ R24, R8, R21 ;  /* 0x0000001508187221 */ /* 0x000fca0000010000 */
[----:B------:R-:W-:-:S07]  /*1940*/  MOV R27, R24 ;  /* 0x00000018001b7202 */ /* 0x000fce0000000f00 */
[----:B------:R-:W-:Y:S05]  /*1950*/  WARPSYNC.COLLECTIVE R12, `(.L_x_3046) ;  /* 0x000000000c087348 */ /* 0x000fea0003c00000 */
[----:B------:R0:W1:Y:S02]  /*1960*/  SHFL.BFLY P2, R17, R27, R14, R13 ;  /* 0x0c00000e1b117389 */ /* 0x000064000004000d */
[----:B01----:R-:W-:Y:S01]  /*1970*/  ENDCOLLECTIVE ;  /* 0x000000000000791b */ /* 0x003fe20003800000 */
.L_x_3046:
[----:B------:R-:W-:Y:S01]  /*1980*/  HFMA2.MMA R14, -RZ, RZ, 0, 9.5367431640625e-07 ;  /* 0x00000010ff0e7435 */ /* 0x000fe200000001ff */
[----:B------:R-:W-:-:S05]  /*1990*/  MOV R25, R17 ;  /* 0x0000001100197202 */ /* 0x000fca0000000f00 */
[----:B------:R-:W-:-:S05]  /*19a0*/  FADD.FTZ R25, R24, R25 ;  /* 0x0000001918197221 */ /* 0x000fca0000010000 */
[----:B------:R-:W-:-:S07]  /*19b0*/  MOV R27, R25 ;  /* 0x00000019001b7202 */ /* 0x000fce0000000f00 */
[----:B------:R-:W-:Y:S05]  /*19c0*/  WARPSYNC.COLLECTIVE R12, `(.L_x_3047) ;  /* 0x000000000c087348 */ /* 0x000fea0003c00000 */
[----:B------:R0:W1:Y:S02]  /*19d0*/  SHFL.BFLY P2, R17, R27, R14, R13 ;  /* 0x0c00000e1b117389 */ /* 0x000064000004000d */
[----:B01----:R-:W-:Y:S01]  /*19e0*/  ENDCOLLECTIVE ;  /* 0x000000000000791b */ /* 0x003fe20003800000 */
.L_x_3047:
[----:B------:R-:W-:Y:S05]  /*19f0*/  BRA `(.L_x_3048) ;  /* 0xfffffff400487947 */ /* 0x000fea000383ffff */
.L_x_3049:
        /* <DEDUP_REMOVED lines=16> */
.L_x_3968:


//--------------------- .text._ZN10layer_norm31ln_parallel_residual_bwd_kernelINS_13Kernel_traitsIf6__halffS2_fjLj2560ELj1ELj1ELj4ELj8ENS_18Kernel_traits_baseILj2560EfS2_fS2_fjLj128EEEEELb1ELb1ELb0EEEvNS_9BwdParamsE --------------------------
	.section	.text._ZN10layer_norm31ln_parallel_residual_bwd_kernelINS_13Kernel_traitsIf6__halffS2_fjLj2560ELj1ELj1ELj4ELj8ENS_18Kernel_traits_baseILj2560EfS2_fS2_fjLj128EEEEELb1ELb1ELb0EEEvNS_9BwdParamsE,"ax",@progbits
	.align	128
        .global         _ZN10layer_norm31ln_parallel_residual_bwd_kernelINS_13Kernel_traitsIf6__halffS2_fjLj2560ELj1ELj1ELj4ELj8ENS_18Kernel_traits_baseILj2560EfS2_fS2_fjLj128EEEEELb1ELb1ELb0EEEvNS_9BwdParamsE
        .type           _ZN10layer_norm31ln_parallel_residual_bwd_kernelINS_13Kernel_traitsIf6__halffS2_fjLj2560ELj1ELj1ELj4ELj8ENS_18Kernel_traits_baseILj2560EfS2_fS2_fjLj128EEEEELb1ELb1ELb0EEEvNS_9BwdParamsE,@function
        .size           _ZN10layer_norm31ln_parallel_residual_bwd_kernelINS_13Kernel_traitsIf6__halffS2_fjLj2560ELj1ELj1ELj4ELj8ENS_18Kernel_traits_baseILj2560EfS2_fS2_fjLj128EEEEELb1ELb1ELb0EEEvNS_9BwdParamsE,(.L_x_3969 - _ZN10layer_norm31ln_parallel_residual_bwd_kernelINS_13Kernel_traitsIf6__halffS2_fjLj2560ELj1ELj1ELj4ELj8ENS_18Kernel_traits_baseILj2560EfS2_fS2_fjLj128EEEEELb1ELb1ELb0EEEvNS_9BwdParamsE)
        .other          _ZN10layer_norm31ln_parallel_residual_bwd_kernelINS_13Kernel_traitsIf6__halffS2_fjLj2560ELj1ELj1ELj4ELj8ENS_18Kernel_traits_baseILj2560EfS2_fS2_fjLj128EEEEELb1ELb1ELb0EEEvNS_9BwdParamsE,@"STO_CUDA_ENTRY STV_DEFAULT"
_ZN10layer_norm31ln_parallel_residual_bwd_kernelINS_13Kernel_traitsIf6__halffS2_fjLj2560ELj1ELj1ELj4ELj8ENS_18Kernel_traits_baseILj2560EfS2_fS2_fjLj128EEEEELb1ELb1ELb0EEEvNS_9BwdParamsE:
.text._ZN10layer_norm31ln_parallel_residual_bwd_kernelINS_13Kernel_traitsIf6__halffS2_fjLj2560ELj1ELj1ELj4ELj8ENS_18Kernel_traits_baseILj2560EfS2_fS2_fjLj128EEEEELb1ELb1ELb0EEEvNS_9BwdParamsE:
        /* <DEDUP_REMOVED lines=73> */
.L_x_3076:
        /* <DEDUP_REMOVED lines=46> */
[----:B------:R-:W-:Y:S02]  /*0770*/  HADD2.F32 R155, -RZ, R148.H0_H0 ;  /* 0x20000094ff9b7230 */ /* 0x000fe40000004100 */
[----:B------:R-:W-:Y:S01]  /*0780*/  FMUL.FTZ R157, R7, R104 ;  /* 0x00000068079d7220 */ /* 0x000fe20000410000 */
[----:B0-----:R-:W-:-:S02]  /*0790*/  HADD2.F32 R152, -RZ, R156.H0_H0 ;  /* 0x2000009cff987230 */ /* 0x001fc40000004100 */
[----:B------:R-:W-:Y:S02]  /*07a0*/  HADD2.F32 R151, -RZ, R154.H0_H0 ;  /* 0x2000009aff977230 */ /* 0x000fe40000004100 */
        /* <DEDUP_REMOVED lines=26> */
.L_x_3052:
[----:B------:R-:W-:Y:S05]  /*0950*/  BSYNC B0 ;  /* 0x0000000000007941 */ /* 0x000fea0003800000 */
.L_x_3051:
        /* <DEDUP_REMOVED lines=11> */
[C---:B------:R-:W-:Y:S02]  /*0a10*/  SHF.L.U32 R113, R156.reuse, 0x2, RZ ;  /* 0x000000029c717819 */ /* 0x040fe400000006ff */
[----:B------:R-:W-:Y:S02]  /*0a20*/  SHF.L.U64.HI R124, R156, 0x2, RZ ;  /* 0x000000029c7c7819 */ /* 0x000fe400000102ff */
        /* <DEDUP_REMOVED lines=14> */
[C---:B--2---:R-:W-:Y:S01]  /*0b10*/  FADD.FTZ R108, -R143.reuse, R105 ;  /* 0x000000698f6c7221 */ /* 0x044fe20000010100 */
[C---:B------:R-:W-:Y:S01]  /*0b20*/  FADD.FTZ R104, -R143.reuse, R104 ;  /* 0x000000688f687221 */ /* 0x040fe20000010100 */
[----:B------:R-:W-:Y:S02]  /*0b30*/  FADD.FTZ R106, -R143, R106 ;  /* 0x0000006a8f6a7221 */ /* 0x000fe40000010100 */
[C---:B------:R-:W-:Y:S01]  /*0b40*/  FMUL.FTZ R146, R7.reuse, R108 ;  /* 0x0000006c07927220 */ /* 0x040fe20000410000 */
[----:B------:R-:W-:Y:S01]  /*0b50*/  FMUL.FTZ R149, R7, R104 ;  /* 0x0000006807957220 */ /* 0x000fe20000410000 */
[----:B0-----:R-:W-:Y:S01]  /*0b60*/  FADD.FTZ R158, -R143, R107 ;  /* 0x0000006b8f9e7221 */ /* 0x001fe20000010100 */
[----:B----4-:R-:W-:Y:S01]  /*0b70*/  IMAD.MOV.U32 R123, RZ, RZ, R144 ;  /* 0x000000ffff7b7224 */ /* 0x010fe200078e0090 */
[----:B------:R-:W-:Y:S02]  /*0b80*/  SHF.R.U64 R144, R144, 0x10, R145 ;  /* 0x0000001090907819 */ /* 0x000fe40000001291 */
[----:B------:R-:W-:-:S02]  /*0b90*/  MOV R124, R145 ;  /* 0x00000091007c7202 */ /* 0x000fc40000000f00 */
[----:B------:R-:W-:Y:S02]  /*0ba0*/  HADD2.F32 R123, -RZ, R123.H0_H0 ;  /* 0x2000007bff7b7230 */ /* 0x000fe40000004100 */
[----:B------:R-:W-:Y:S01]  /*0bb0*/  HADD2.F32 R144, -RZ, R144.H0_H0 ;  /* 0x20000090ff907230 */ /* 0x000fe20000004100 */
[----:B------:R-:W-:Y:S02]  /*0bc0*/  SHF.R.U32.HI R160, RZ, 0x10, R145 ;  /* 0x00000010ffa07819 */ /* 0x000fe40000011691 */
        /* <DEDUP_REMOVED lines=8> */
[----:B------:R-:W-:-:S02]  /*0c50*/  HADD2.F32 R160, -RZ, R160.H0_H0 ;  /* 0x200000a0ffa07230 */ /* 0x000fc40000004100 */
        /* <DEDUP_REMOVED lines=15> */
.L_x_3054:
[----:B------:R-:W-:Y:S05]  /*0d50*/  BSYNC B0 ;  /* 0x0000000000007941 */ /* 0x000fea0003800000 */
.L_x_3053:
        /* <DEDUP_REMOVED lines=29> */
[----:B----4-:R-:W-:Y:S01]  /*0f30*/  IMAD.MOV.U32 R125, RZ, RZ, R126 ;  /* 0x000000ffff7d7224 */ /* 0x010fe200078e007e */
[----:B------:R-:W-:Y:S01]  /*0f40*/  SHF.R.U64 R159, R126, 0x10, R127 ;  /* 0x000000107e9f7819 */ /* 0x000fe2000000127f */
[----:B------:R-:W-:Y:S01]  /*0f50*/  FADD.FTZ R126, -R158, R105 ;  /* 0x000000699e7e7221 */ /* 0x000fe20000010100 */
[----:B------:R-:W-:Y:S02]  /*0f60*/  IMAD.MOV.U32 R132, RZ, RZ, R127 ;  /* 0x000000ffff847224 */ /* 0x000fe400078e007f */
[----:B------:R-:W-:Y:S02]  /*0f70*/  HADD2.F32 R105, -RZ, R125.H0_H0 ;  /* 0x2000007dff697230 */ /* 0x000fe40000004100 */
[----:B------:R-:W-:Y:S01]  /*0f80*/  FMUL.FTZ R125, R7, R104 ;  /* 0x00000068077d7220 */ /* 0x000fe20000410000 */
[----:B------:R-:W-:-:S02]  /*0f90*/  HADD2.F32 R106, -RZ, R159.H0_H0 ;  /* 0x2000009fff6a7230 */ /* 0x000fc40000004100 */
[----:B------:R-:W-:Y:S01]  /*0fa0*/  FADD.FTZ R158, -R158, R107 ;  /* 0x0000006b9e9e7221 */ /* 0x000fe20000010100 */
        /* <DEDUP_REMOVED lines=13> */
[----:B------:R-:W-:-:S02]  /*1080*/  HADD2.F32 R160, -RZ, R160.H0_H0 ;  /* 0x200000a0ffa07230 */ /* 0x000fc40000004100 */
[----:B------:R-:W-:Y:S01]  /*1090*/  FADD.FTZ R107, R104, R129 ;  /* 0x00000081686b7221 */ /* 0x000fe20000010000 */
        /* <DEDUP_REMOVED lines=11> */
.L_x_3056:
[----:B------:R-:W-:Y:S05]  /*1150*/  BSYNC B0 ;  /* 0x0000000000007941 */ /* 0x000fea0003800000 */
.L_x_3055:
        /* <DEDUP_REMOVED lines=28> */
[----:B-1----:R-:W-:Y:S01]  /*1320*/  FADD.FTZ R108, -R158, R106 ;  /* 0x0000006a9e6c7221 */ /* 0x002fe20000010100 */
[----:B----4-:R-:W-:Y:S02]  /*1330*/  MOV R133, R136 ;  /* 0x0000008800857202 */ /* 0x010fe40000000f00 */
[----:B------:R-:W-:Y:S01]  /*1340*/  SHF.R.U64 R159, R136, 0x10, R137 ;  /* 0x00000010889f7819 */ /* 0x000fe20000001289 */
[----:B------:R-:W-:Y:S02]  /*1350*/  FADD.FTZ R136, -R158, R105 ;  /* 0x000000699e887221 */ /* 0x000fe40000010100 */
[----:B------:R-:W-:Y:S02]  /*1360*/  HADD2.F32 R105, -RZ, R133.H0_H0 ;  /* 0x20000085ff697230 */ /* 0x000fe40000004100 */
[----:B------:R-:W-:Y:S02]  /*1370*/  IMAD.MOV.U32 R142, RZ, RZ, R137 ;  /* 0x000000ffff8e7224 */ /* 0x000fe400078e0089 */
[----:B------:R-:W-:Y:S01]  /*1380*/  FMUL.FTZ R133, R7, R104 ;  /* 0x0000006807857220 */ /* 0x000fe20000410000 */
[----:B------:R-:W-:-:S02]  /*1390*/  HADD2.F32 R106, -RZ, R159.H0_H0 ;  /* 0x2000009fff6a7230 */ /* 0x000fc40000004100 */
[-C--:B------:R-:W-:Y:S01]  /*13a0*/  FMUL.FTZ R138, R32, R105.reuse ;  /* 0x00000069208a7220 */ /* 0x080fe20000410000 */
[----:B------:R-:W-:Y:S01]  /*13b0*/  FADD.FTZ R158, -R158, R107 ;  /* 0x0000006b9e9e7221 */ /* 0x000fe20000010100 */
        /* <DEDUP_REMOVED lines=25> */
.L_x_3058:
[----:B------:R-:W-:Y:S05]  /*1550*/  BSYNC B0 ;  /* 0x0000000000007941 */ /* 0x000fea0003800000 */
.L_x_3057:
        /* <DEDUP_REMOVED lines=11> */
[----:B------:R-:W1:Y:S04]  /*1610*/  @P0 LDC.64 R104, c[0x0][0x248] ;  /* 0x00009200ff680b82 */ /* 0x000e680000000a00 */
        /* <DEDUP_REMOVED lines=19> */
[C---:B------:R-:W-:Y:S01]  /*1750*/  FADD.FTZ R104, -R122.reuse, R104 ;  /* 0x000000687a687221 */ /* 0x040fe20000010100 */
[----:B------:R-:W-:Y:S02]  /*1760*/  HADD2.F32 R105, -RZ, R110.H0_H0 ;  /* 0x2000006eff697230 */ /* 0x000fe40000004100 */
[C---:B--2---:R-:W-:Y:S01]  /*1770*/  FADD.FTZ R108, -R122.reuse, R106 ;  /* 0x0000006a7a6c7221 */ /* 0x044fe20000010100 */
[----:B------:R-:W-:Y:S01]  /*1780*/  FADD.FTZ R122, -R122, R107 ;  /* 0x0000006b7a7a7221 */ /* 0x000fe20000010100 */
[----:B------:R-:W-:-:S02]  /*1790*/  HADD2.F32 R106, -RZ, R158.H0_H0 ;  /* 0x2000009eff6a7230 */ /* 0x000fc40000004100 */
[----:B------:R-:W-:Y:S02]  /*17a0*/  HADD2.F32 R107, -RZ, R115.H0_H0 ;  /* 0x20000073ff6b7230 */ /* 0x000fe40000004100 */
[C---:B------:R-:W-:Y:S01]  /*17b0*/  FMUL.FTZ R115, R7.reuse, R104 ;  /* 0x0000006807737220 */ /* 0x040fe20000410000 */
[-C--:B0-----:R-:W-:Y:S01]  /*17c0*/  FMUL.FTZ R118, R36, R105.reuse ;  /* 0x0000006924767220 */ /* 0x081fe20000410000 */
[----:B------:R-:W-:Y:S01]  /*17d0*/  SHF.R.U32.HI R156, RZ, 0x10, R121 ;  /* 0x00000010ff9c7819 */ /* 0x000fe20000011679 */
        /* <DEDUP_REMOVED lines=23> */
.L_x_3060:
[----:B------:R-:W-:Y:S05]  /*1950*/  BSYNC B0 ;  /* 0x0000000000007941 */ /* 0x000fea0003800000 */
.L_x_3059:
        /* <DEDUP_REMOVED lines=25> */
.L_x_3087:
        /* <DEDUP_REMOVED lines=9> */
[----:B------:R-:W-:Y:S01]  /*1b80*/  @!P0 LEA R156, R105, R108, 0x3 ;  /* 0x0000006c699c8211 */ /* 0x000fe200078e18ff */
[----:B------:R-:W-:-:S04]  /*1b90*/  IMAD R158, R104, 0x8, R108 ;  /* 0x00000008689e7824 */ /* 0x000fc800078e026c */
        /* <DEDUP_REMOVED lines=94> */
.L_x_3064:
[----:B------:R-:W-:-:S07]  /*2180*/  VIADD R6, R6, 0x80 ;  /* 0x0000008006067836 */ /* 0x000fce0000000000 */
.L_x_3063:
[----:B------:R-:W-:Y:S05]  /*2190*/  BSYNC B0 ;  /* 0x0000000000007941 */ /* 0x000fea0003800000 */
.L_x_3062:
        /* <DEDUP_REMOVED lines=79> */
.L_x_3067:
[----:B------:R-:W-:-:S07]  /*2690*/  VIADD R6, R6, 0x80 ;  /* 0x0000008006067836 */ /* 0x000fce0000000000 */
.L_x_3066:
[----:B------:R-:W-:Y:S05]  /*26a0*/  BSYNC B0 ;  /* 0x0000000000007941 */ /* 0x000fea0003800000 */
.L_x_3065:
        /* <DEDUP_REMOVED lines=79> */
.L_x_3070:
[----:B------:R-:W-:-:S07]  /*2ba0*/  VIADD R6, R6, 0x80 ;  /* 0x0000008006067836 */ /* 0x000fce0000000000 */
.L_x_3069:
[----:B------:R-:W-:Y:S05]  /*2bb0*/  BSYNC B0 ;  /* 0x0000000000007941 */ /* 0x000fea0003800000 */
.L_x_3068:
        /* <DEDUP_REMOVED lines=79> */
.L_x_3073:
[----:B------:R-:W-:-:S07]  /*30b0*/  VIADD R6, R6, 0x80 ;  /* 0x0000008006067836 */ /* 0x000fce0000000000 */
.L_x_3072:
[----:B------:R-:W-:Y:S05]  /*30c0*/  BSYNC B0 ;  /* 0x0000000000007941 */ /* 0x000fea0003800000 */
.L_x_3071:
        /* <DEDUP_REMOVED lines=80> */
.L_x_3075:
[----:B------:R-:W-:Y:S05]  /*35d0*/  BSYNC B0 ;  /* 0x0000000000007941 */ /* 0x000fea0003800000 */
.L_x_3074:
[----:B------:R-:W-:Y:S01]  /*35e0*/  VIADD R8, R8, UR18 ;  /* 0x0000001208087c36 */ /* 0x000fe20008000000 */
[----:B------:R-:W-:-:S04]  /*35f0*/  SEL R111, RZ, 0x1, P1 ;  /* 0x00000001ff6f7807 */ /* 0x000fc80000800000 */
[----:B------:R-:W-:-:S13]  /*3600*/  ISETP.GE.AND P0, PT, R8, UR19, PT ;  /* 0x0000001308007c0c */ /* 0x000fda000bf06270 */
[----:B------:R-:W-:Y:S05]  /*3610*/  @!P0 BRA `(.L_x_3076) ;  /* 0xffffffcc009c8947 */ /* 0x000fea000383ffff */
.L_x_3050:
        /* <DEDUP_REMOVED lines=15> */
[----:B------:R-:W-:Y:S01]  /*3710*/  @P2 IADD3 R19, R19, 0x80, RZ ;  /* 0x0000008013132810 */ /* 0x000fe20007ffe0ff */
[----:B------:R1:W-:Y:S04]  /*3720*/  @P2 STG.E.128 desc[UR4][R2.64], R80 ;  /* 0x0000005002002986 */ /* 0x0003e8000c101d04 */
[----:B------:R-:W1:Y:S01]  /*3730*/  @P5 LDC.64 R14, c[0x0][0x2d0] ;  /* 0x0000b400ff0e5b82 */ /* 0x000e620000000a00 */
[C---:B---3--:R-:W-:Y:S01]  /*3740*/  @P3 IMAD.WIDE.U32 R6, R19.reuse, 0x10, R6 ;  /* 0x0000001013063825 */ /* 0x048fe200078e0006 */
[----:B------:R3:W-:Y:S03]  /*3750*/  @P2 STG.E.128 desc[UR4][R4.64], R100 ;  /* 0x0000006404002986 */ /* 0x0007e6000c101d04 */
[C---:B----4-:R-:W-:Y:S01]  /*3760*/  @P3 IMAD.WIDE.U32 R8, R19.reuse, 0x10, R8 ;  /* 0x0000001013083825 */ /* 0x050fe200078e0008 */
[----:B------:R3:W-:Y:S02]  /*3770*/  @P3 STG.E.128 desc[UR4][R6.64], R76 ;  /* 0x0000004c06003986 */ /* 0x0007e4000c101d04 */
[----:B------:R-:W4:Y:S01]  /*3780*/  @P5 LDC.64 R16, c[0x0][0x2d8] ;  /* 0x0000b600ff105b82 */ /* 0x000f220000000a00 */
[----:B------:R-:W-:Y:S01]  /*3790*/  @P3 VIADD R19, R19, 0x80 ;  /* 0x0000008013133836 */ /* 0x000fe20000000000 */
[----:B------:R3:W-:Y:S03]  /*37a0*/  @P3 STG.E.128 desc[UR4][R8.64], R96 ;  /* 0x0000006008003986 */ /* 0x0007e6000c101d04 */
[----:B--2---:R-:W-:-:S04]  /*37b0*/  @P4 IMAD.WIDE.U32 R10, R19, 0x10, R10 ;  /* 0x00000010130a4825 */ /* 0x004fc800078e000a */
        /* <DEDUP_REMOVED lines=10> */
[----:B------:R-:W-:-:S07]  /*3860*/  @P5 VIADD R19, R19, 0x80 ;  /* 0x0000008013135836 */ /* 0x000fce0000000000 */
[----:B---3--:R-:W1:Y:S01]  /*3870*/  LDC.64 R4, c[0x0][0x2d8] ;  /* 0x0000b600ff047b82 */ /* 0x008e620000000a00 */
[----:B0-----:R-:W-:-:S05]  /*3880*/  IMAD.WIDE.U32 R2, R19, 0x10, R2 ;  /* 0x0000001013027825 */ /* 0x001fca00078e0002 */
[----:B------:R-:W-:Y:S01]  /*3890*/  STG.E.128 desc[UR4][R2.64], R64 ;  /* 0x0000004002007986 */ /* 0x000fe2000c101d04 */
[----:B-1----:R-:W-:-:S05]  /*38a0*/  IMAD.WIDE.U32 R4, R19, 0x10, R4 ;  /* 0x0000001013047825 */ /* 0x002fca00078e0004 */
[----:B------:R-:W-:Y:S01]  /*38b0*/  STG.E.128 desc[UR4][R4.64], R84 ;  /* 0x0000005404007986 */ /* 0x000fe2000c101d04 */
[----:B------:R-:W-:Y:S05]  /*38c0*/  EXIT ;  /* 0x000000000000794d */ /* 0x000fea0003800000 */
.L_x_3061:
[----:B------:R-:W-:Y:S01]  /*38d0*/  HFMA2.MMA R161, -RZ, RZ, 0, 1.847743988037109375e-06 ;  /* 0x0000001fffa17435 */ /* 0x000fe200000001ff */
[----:B------:R-:W-:Y:S01]  /*38e0*/  MOV R159, R135 ;  /* 0x00000087009f7202 */ /* 0x000fe20000000f00 */
[----:B------:R-:W-:Y:S02]  /*38f0*/  IMAD.MOV.U32 R160, RZ, RZ, 0x10 ;  /* 0x00000010ffa07424 */ /* 0x000fe400078e00ff */
[----:B------:R-:W-:-:S07]  /*3900*/  IMAD.MOV.U32 R156, RZ, RZ, -0x1 ;  /* 0xffffffffff9c7424 */ /* 0x000fce00078e00ff */
[----:B0----5:R-:W-:Y:S05]  /*3910*/  WARPSYNC.COLLECTIVE R156, `(.L_x_3077) ;  /* 0x000000009c087348 */ /* 0x021fea0003c00000 */
[----:B------:R1:W2:Y:S02]  /*3920*/  SHFL.DOWN P6, R158, R159, R160, R161 ;  /* 0x080000a09f9e7389 */ /* 0x0002a400000c00a1 */
[----:B012--5:R-:W-:Y:S01]  /*3930*/  ENDCOLLECTIVE ;  /* 0x000000000000791b */ /* 0x027fe20003800000 */
.L_x_3077:
[----:B------:R-:W-:Y:S01]  /*3940*/  IMAD.MOV.U32 R159, RZ, RZ, R134 ;  /* 0x000000ffff9f7224 */ /* 0x000fe200078e0086 */
[----:B------:R-:W-:-:S07]  /*3950*/  MOV R106, R158 ;  /* 0x0000009e006a7202 */ /* 0x000fce0000000f00 */
[----:B------:R-:W-:Y:S05]  /*3960*/  WARPSYNC.COLLECTIVE R156, `(.L_x_3078) ;  /* 0x000000009c087348 */ /* 0x000fea0003c00000 */
[----:B------:R0:W1:Y:S02]  /*3970*/  SHFL.DOWN P6, R158, R159, R160, R161 ;  /* 0x080000a09f9e7389 */ /* 0x00006400000c00a1 */
[----:B01----:R-:W-:Y:S01]  /*3980*/  ENDCOLLECTIVE ;  /* 0x000000000000791b */ /* 0x003fe20003800000 */
.L_x_3078:
[----:B------:R-:W-:Y:S01]  /*3990*/  FADD.FTZ R106, R106, R135 ;  /* 0x000000876a6a7221 */ /* 0x000fe20000010000 */
[----:B------:R-:W-:-:S03]  /*39a0*/  HFMA2.MMA R160, -RZ, RZ, 0, 4.76837158203125e-07 ;  /* 0x00000008ffa07435 */ /* 0x000fc600000001ff */
[----:B------:R-:W-:Y:S01]  /*39b0*/  IMAD.MOV.U32 R159, RZ, RZ, R106 ;  /* 0x000000ffff9f7224 */ /* 0x000fe200078e006a */
[----:B------:R-:W-:-:S07]  /*39c0*/  MOV R107, R158 ;  /* 0x0000009e006b7202 */ /* 0x000fce0000000f00 */
[----:B------:R-:W-:Y:S05]  /*39d0*/  WARPSYNC.COLLECTIVE R156, `(.L_x_3079) ;  /* 0x000000009c087348 */ /* 0x000fea0003c00000 */
[----:B------:R0:W1:Y:S02]  /*39e0*/  SHFL.DOWN P6, R158, R159, R160, R161 ;  /* 0x080000a09f9e7389 */ /* 0x00006400000c00a1 */
[----:B01----:R-:W-:Y:S01]  /*39f0*/  ENDCOLLECTIVE ;  /* 0x000000000000791b */ /* 0x003fe20003800000 */
.L_x_3079:
[----:B------:R-:W-:-:S05]  /*3a00*/  FADD.FTZ R107, R107, R134 ;  /* 0x000000866b6b7221 */ /* 0x000fca0000010000 */
[----:B------:R-:W-:Y:S01]  /*3a10*/  MOV R159, R107 ;  /* 0x0000006b009f7202 */ /* 0x000fe20000000f00 */
[----:B------:R-:W-:-:S07]  /*3a20*/  IMAD.MOV.U32 R109, RZ, RZ, R158 ;  /* 0x000000ffff6d7224 */ /* 0x000fce00078e009e */
[----:B------:R-:W-:Y:S05]  /*3a30*/  WARPSYNC.COLLECTIVE R156, `(.L_x_3080) ;  /* 0x000000009c087348 */ /* 0x000fea0003c00000 */
[----:B------:R0:W1:Y:S02]  /*3a40*/  SHFL.DOWN P6, R158, R159, R160, R161 ;  /* 0x080000a09f9e7389 */ /* 0x00006400000c00a1 */
[----:B01----:R-:W-:Y:S01]  /*3a50*/  ENDCOLLECTIVE ;  /* 0x000000000000791b */ /* 0x003fe20003800000 */
.L_x_3080:
[----:B------:R-:W-:-:S05]  /*3a60*/  FADD.FTZ R109, R106, R109 ;  /* 0x0000006d6a6d7221 */ /* 0x000fca0000010000 */
[----:B------:R-:W-:Y:S01]  /*3a70*/  MOV R159, R109 ;  /* 0x0000006d009f7202 */ /* 0x000fe20000000f00 */
[----:B------:R-:W-:Y:S02]  /*3a80*/  IMAD.MOV.U32 R160, RZ, RZ, 0x4 ;  /* 0x00000004ffa07424 */ /* 0x000fe400078e00ff */
[----:B------:R-:W-:-:S07]  /*3a90*/  IMAD.MOV.U32 R108, RZ, RZ, R158 ;  /* 0x000000ffff6c7224 */ /* 0x000fce00078e009e */
[----:B------:R-:W-:Y:S05]  /*3aa0*/  WARPSYNC.COLLECTIVE R156, `(.L_x_3081) ;  /* 0x000000009c087348 */ /* 0x000fea0003c00000 */
[----:B------:R0:W1:Y:S02]  /*3ab0*/  SHFL.DOWN P6, R158, R159, R160, R161 ;  /* 0x080000a09f9e7389 */ /* 0x00006400000c00a1 */
[----:B01----:R-:W-:Y:S01]  /*3ac0*/  ENDCOLLECTIVE ;  /* 0x000000000000791b */ /* 0x003fe20003800000 */
.L_x_3081:
[----:B------:R-:W-:-:S04]  /*3ad0*/  FADD.FTZ R108, R107, R108 ;  /* 0x0000006c6b6c7221 */ /* 0x000fc80000010000 */
[----:B------:R-:W-:Y:S01]  /*3ae0*/  IMAD.MOV.U32 R159, RZ, RZ, R108 ;  /* 0x000000ffff9f7224 */ /* 0x000fe200078e006c */
[----:B------:R-:W-:-:S07]  /*3af0*/  MOV R110, R158 ;  /* 0x0000009e006e7202 */ /* 0x000fce0000000f00 */
[----:B------:R-:W-:Y:S05]  /*3b00*/  WARPSYNC.COLLECTIVE R156, `(.L_x_3082) ;  /* 0x000000009c087348 */ /* 0x000fea0003c00000 */
[----:B------:R0:W1:Y:S02]  /*3b10*/  SHFL.DOWN P6, R158, R159, R160, R161 ;  /* 0x080000a09f9e7389 */ /* 0x00006400000c00a1 */
[----:B01----:R-:W-:Y:S01]  /*3b20*/  ENDCOLLECTIVE ;  /* 0x000000000000791b */ /* 0x003fe20003800000 */
.L_x_3082:
[----:B------:R-:W-:Y:S01]  /*3b30*/  FADD.FTZ R110, R109, R110 ;  /* 0x0000006e6d6e7221 */ /* 0x000fe20000010000 */
[----:B------:R-:W-:-:S03]  /*3b40*/  HFMA2.MMA R160, -RZ, RZ, 0, 1.1920928955078125e-07 ;  /* 0x00000002ffa07435 */ /* 0x000fc600000001ff */
[----:B------:R-:W-:Y:S01]  /*3b50*/  IMAD.MOV.U32 R159, RZ, RZ, R110 ;  /* 0x000000ffff9f7224 */ /* 0x000fe200078e006e */
[----:B------:R-:W-:-:S07]  /*3b60*/  MOV R111, R158 ;  /* 0x0000009e006f7202 */ /* 0x000fce0000000f00 */
[----:B------:R-:W-:Y:S05]  /*3b70*/  WARPSYNC.COLLECTIVE R156, `(.L_x_3083) ;  /* 0x000000009c087348 */ /* 0x000fea0003c00000 */
[----:B------:R0:W1:Y:S02]  /*3b80*/  SHFL.DOWN P6, R158, R159, R160, R161 ;  /* 0x080000a09f9e7389 */ /* 0x00006400000c00a1 */
[----:B01----:R-:W-:Y:S01]  /*3b90*/  ENDCOLLECTIVE ;  /* 0x000000000000791b */ /* 0x003fe20003800000 */
.L_x_3083:
[----:B------:R-:W-:-:S05]  /*3ba0*/  FADD.FTZ R111, R108, R111 ;  /* 0x0000006f6c6f7221 */ /* 0x000fca0000010000 */
[----:B------:R-:W-:Y:S01]  /*3bb0*/  MOV R159, R111 ;  /* 0x0000006f009f7202 */ /* 0x000fe20000000f00 */
[----:B------:R-:W-:-:S07]  /*3bc0*/  IMAD.MOV.U32 R135, RZ, RZ, R158 ;  /* 0x000000ffff877224 */ /* 0x000fce00078e009e */
[----:B------:R-:W-:Y:S05]  /*3bd0*/  WARPSYNC.COLLECTIVE R156, `(.L_x_3084) ;  /* 0x000000009c087348 */ /* 0x000fea0003c00000 */
[----:B------:R0:W1:Y:S02]  /*3be0*/  SHFL.DOWN P6, R158, R159, R160, R161 ;  /* 0x080000a09f9e7389 */ /* 0x00006400000c00a1 */
[----:B01----:R-:W-:Y:S01]  /*3bf0*/  ENDCOLLECTIVE ;  /* 0x000000000000791b */ /* 0x003fe20003800000 */
.L_x_3084:
[----:B------:R-:W-:-:S05]  /*3c00*/  FADD.FTZ R135, R110, R135 ;  /* 0x000000876e877221 */ /* 0x000fca0000010000 */
[----:B------:R-:W-:Y:S01]  /*3c10*/  MOV R159, R135 ;  /* 0x00000087009f7202 */ /* 0x000fe20000000f00 */
[----:B------:R-:W-:Y:S02]  /*3c20*/  IMAD.MOV.U32 R160, RZ, RZ, 0x1 ;  /* 0x00000001ffa07424 */ /* 0x000fe400078e00ff */
[----:B------:R-:W-:-:S07]  /*3c30*/  IMAD.MOV.U32 R134, RZ, RZ, R158 ;  /* 0x000000ffff867224 */ /* 0x000fce00078e009e */
[----:B------:R-:W-:Y:S05]  /*3c40*/  WARPSYNC.COLLECTIVE R156, `(.L_x_3085) ;  /* 0x000000009c087348 */ /* 0x000fea0003c00000 */
[----:B------:R0:W1:Y:S02]  /*3c50*/  SHFL.DOWN P6, R158, R159, R160, R161 ;  /* 0x080000a09f9e7389 */ /* 0x00006400000c00a1 */
[----:B01----:R-:W-:Y:S01]  /*3c60*/  ENDCOLLECTIVE ;  /* 0x000000000000791b */ /* 0x003fe20003800000 */
.L_x_3085:
[----:B------:R-:W-:-:S04]  /*3c70*/  FADD.FTZ R106, R111, R134 ;  /* 0x000000866f6a7221 */ /* 0x000fc80000010000 */
[----:B------:R-:W-:Y:S01]  /*3c80*/  IMAD.MOV.U32 R159, RZ, RZ, R106 ;  /* 0x000000ffff9f7224 */ /* 0x000fe200078e006a */
[----:B------:R-:W-:-:S07]  /*3c90*/  MOV R134, R158 ;  /* 0x0000009e00867202 */ /* 0x000fce0000000f00 */
[----:B------:R-:W-:Y:S05]  /*3ca0*/  WARPSYNC.COLLECTIVE R156, `(.L_x_3086) ;  /* 0x000000009c087348 */ /* 0x000fea0003c00000 */
[----:B------:R0:W1:Y:S02]  /*3cb0*/  SHFL.DOWN P6, R158, R159, R160, R161 ;  /* 0x080000a09f9e7389 */ /* 0x00006400000c00a1 */
[----:B01----:R-:W-:Y:S01]  /*3cc0*/  ENDCOLLECTIVE ;  /* 0x000000000000791b */ /* 0x003fe20003800000 */
.L_x_3086:
[----:B------:R-:W-:Y:S01]  /*3cd0*/  MOV R107, R158 ;  /* 0x0000009e006b7202 */ /* 0x000fe20000000f00 */
[----:B------:R-:W-:Y:S06]  /*3ce0*/  BRA `(.L_x_3087) ;  /* 0xffffffdc00807947 */ /* 0x000fec000383ffff */
.L_x_3088:
        /* <DEDUP_REMOVED lines=9> */
.L_x_3969:


//--------------------- .text._ZN10layer_norm22ln_bwd_finalize_kernelINS_22Kernel_traits_finalizeILj2560Ef6__halffS2_fjLb0ELj1024ELj4ENS_18Kernel_traits_baseILj2560EfS2_fS2_fjLj1024EEEEELb0ELb1EEEvNS_9BwdParamsE --------------------------
	.section	.text._ZN10layer_norm22ln_bwd_finalize_kernelINS_22Kernel_traits_finalizeILj2560Ef6__halffS2_fjLb0ELj1024ELj4ENS_18Kernel_traits_baseILj2560EfS2_fS2_fjLj1024EEEEELb0ELb1EEEvNS_9BwdParamsE,"ax",@progbits
	.align	128
        .global         _ZN10layer_norm22ln_bwd_finalize_kernelINS_22Kernel_traits_finalizeILj2560Ef6__halffS2_fjLb0ELj1024ELj4ENS_18Kernel_traits_baseILj2560EfS2_fS2_fjLj1024EEEEELb0ELb1EEEvNS_9BwdParamsE
        .type           _ZN10layer_norm22ln_bwd_finalize_kernelINS_22Kernel_traits_finalizeILj2560Ef6__halffS2_fjLb0ELj1024ELj4ENS_18Kernel_traits_baseILj2560EfS2_fS2_fjLj1024EEEEELb0ELb1EEEvNS_9BwdParamsE,@function
        .size           _ZN10layer_norm22ln_bwd_finalize_kernelINS_22Kernel_traits_finalizeILj2560Ef6__halffS2_fjLb0ELj1024ELj4ENS_18Kernel_traits_baseILj2560EfS2_fS2_fjLj1024EEEEELb0ELb1EEEvNS_9BwdParamsE,(.L_x_3970 - _ZN10layer_norm22ln_bwd_finalize_kernelINS_22Kernel_traits_finalizeILj2560Ef6__halffS2_fjLb0ELj1024ELj4ENS_18Kernel_traits_baseILj2560EfS2_fS2_fjLj1024EEEEELb0ELb1EEEvNS_9BwdParamsE)
        .other          _ZN10layer_norm22ln_bwd_finalize_kernelINS_22Kernel_traits_finalizeILj2560Ef6__halffS2_fjLb0ELj1024ELj4ENS_18Kernel_traits_baseILj2560EfS2_fS2_fjLj1024EEEEELb0ELb1EEEvNS_9BwdParamsE,@"STO_CUDA_ENTRY STV_DEFAULT"
_ZN10layer_norm22ln_bwd_finalize_kernelINS_22Kernel_traits_finalizeILj2560Ef6__halffS2_fjLb0ELj1024ELj4ENS_18Kernel_traits_baseILj2560EfS2_fS2_fjLj1024EEEEELb0ELb1EEEvNS_9BwdParamsE:
.text._ZN10layer_norm22ln_bwd_finalize_kernelINS_22Kernel_traits_finalizeILj2560Ef6__halffS2_fjLb0ELj1024ELj4ENS_18Kernel_traits_baseILj2560EfS2_fS2_fjLj1024EEEEELb0ELb1EEEvNS_9BwdParamsE:
        /* <DEDUP_REMOVED lines=26> */
.L_x_3098:
        /* <DEDUP_REMOVED lines=31> */
.L_x_3093:
        /* <DEDUP_REMOVED lines=34> */
.L_x_3092:
[----:B------:R-:W-:Y:S05]  /*05b0*/  BSYNC B1 ;  /* 0x0000000000017941 */ /* 0x000fea0003800000 */
.L_x_3091:
        /* <DEDUP_REMOVED lines=25> */
.L_x_3095:
[----:B------:R-:W-:Y:S05]  /*0750*/  BSYNC B1 ;  /* 0x0000000000017941 */ /* 0x000fea0003800000 */
.L_x_3094:
        /* <DEDUP_REMOVED lines=12> */
.L_x_3090:
[----:B------:R-:W-:Y:S05]  /*0820*/  BSYNC B0 ;  /* 0x0000000000007941 */ /* 0x000fea0003800000 */
.L_x_3089:
        /* <DEDUP_REMOVED lines=29> */
.L_x_3109:
[----:B------:R-:W-:Y:S01]  /*0a00*/  @!P1 SHF.R.U32.HI R12, RZ, 0x3, R0 ;  /* 0x00000003ff0c9819 */ /* 0x000fe20000011600 */
[----:B----4-:R-:W-:Y:S01]  /*0a10*/  FADD.FTZ R14, R9, R14 ;  /* 0x0000000e090e7221 */ /* 0x010fe20000010000 */
[----:B---3--:R-:W-:Y:S02]  /*0a20*/  FADD.FTZ R11, R10, R11 ;  /* 0x0000000b0a0b7221 */ /* 0x008fe40000010000 */
[----:B------:R-:W-:-:S05]  /*0a30*/  @!P1 LOP3.LUT R12, R12, 0x1ffffffc, RZ, 0xc0, !PT ;  /* 0x1ffffffc0c0c9812 */ /* 0x000fca00078ec0ff */
[----:B------:R3:W-:Y:S04]  /*0a40*/  @!P1 STS [R12+UR4+0x2000], R14 ;  /* 0x0020000e0c009988 */ /* 0x0007e80008000804 */
[----:B------:R3:W-:Y:S02]  /*0a50*/  @!P1 STS [R12+UR4+0x2080], R11 ;  /* 0x0020800b0c009988 */ /* 0x0007e40008000804 */
.L_x_3096:
        /* <DEDUP_REMOVED lines=15> */
.L_x_3097:
[----:B------:R-:W-:Y:S01]  /*0b50*/  HFMA2.MMA R19, -RZ, RZ, 0, 5.9604644775390625e-08 ;  /* 0x00000001ff137435 */ /* 0x000fe200000001ff */
[----:B0--3--:R-:W-:Y:S01]  /*0b60*/  MOV R20, R10 ;  /* 0x0000000a00147202 */ /* 0x009fe20000000f00 */
[----:B------:R-:W-:Y:S01]  /*0b70*/  IMAD.MOV.U32 R22, RZ, RZ, 0x1f ;  /* 0x0000001fff167424 */ /* 0x000fe200078e00ff */
[----:B------:R-:W-:-:S08]  /*0b80*/  MOV R17, 0xffffffff ;  /* 0xffffffff00117802 */ /* 0x000fd00000000f00 */
[----:B-12---:R-:W-:Y:S05]  /*0b90*/  WARPSYNC.COLLECTIVE R17, `(.L_x_3099) ;  /* 0x0000000011087348 */ /* 0x006fea0003c00000 */
[----:B------:R0:W3:Y:S02]  /*0ba0*/  SHFL.BFLY P2, R18, R20, R19, R22 ;  /* 0x0c00001314127389 */ /* 0x0000e40000040016 */
[----:B0123--:R-:W-:Y:S01]  /*0bb0*/  ENDCOLLECTIVE ;  /* 0x000000000000791b */ /* 0x00ffe20003800000 */
.L_x_3099:
[----:B------:R-:W-:Y:S01]  /*0bc0*/  HFMA2.MMA R19, -RZ, RZ, 0, 1.1920928955078125e-07 ;  /* 0x00000002ff137435 */ /* 0x000fe200000001ff */
[----:B------:R-:W-:-:S05]  /*0bd0*/  MOV R11, R18 ;  /* 0x00000012000b7202 */ /* 0x000fca0000000f00 */
[----:B------:R-:W-:-:S05]  /*0be0*/  FADD.FTZ R11, R10, R11 ;  /* 0x0000000b0a0b7221 */ /* 0x000fca0000010000 */
[----:B------:R-:W-:-:S07]  /*0bf0*/  MOV R20, R11 ;  /* 0x0000000b00147202 */ /* 0x000fce0000000f00 */
[----:B------:R-:W-:Y:S05]  /*0c00*/  WARPSYNC.COLLECTIVE R17, `(.L_x_3100) ;  /* 0x0000000011087348 */ /* 0x000fea0003c00000 */
[----:B------:R0:W1:Y:S02]  /*0c10*/  SHFL.BFLY P2, R18, R20, R19, R22 ;  /* 0x0c00001314127389 */ /* 0x0000640000040016 */
[----:B01----:R-:W-:Y:S01]  /*0c20*/  ENDCOLLECTIVE ;  /* 0x000000000000791b */ /* 0x003fe20003800000 */
.L_x_3100:
[----:B------:R-:W-:Y:S01]  /*0c30*/  HFMA2.MMA R19, -RZ, RZ, 0, 2.384185791015625e-07 ;  /* 0x00000004ff137435 */ /* 0x000fe200000001ff */
[----:B------:R-:W-:-:S04]  /*0c40*/  IMAD.MOV.U32 R12, RZ, RZ, R18 ;  /* 0x000000ffff0c7224 */ /* 0x000fc800078e0012 */
[----:B------:R-:W-:-:S05]  /*0c50*/  FADD.FTZ R12, R11, R12 ;  /* 0x0000000c0b0c7221 */ /* 0x000fca0000010000 */
[----:B------:R-:W-:-:S07]  /*0c60*/  MOV R20, R12 ;  /* 0x0000000c00147202 */ /* 0x000fce0000000f00 */
[----:B------:R-:W-:Y:S05]  /*0c70*/  WARPSYNC.COLLECTIVE R17, `(.L_x_3101) ;  /* 0x0000000011087348 */ /* 0x000fea0003c00000 */
[----:B------:R0:W1:Y:S02]  /*0c80*/  SHFL.BFLY P2, R18, R20, R19, R22 ;  /* 0x0c00001314127389 */ /* 0x0000640000040016 */
[----:B01----:R-:W-:Y:S01]  /*0c90*/  ENDCOLLECTIVE ;  /* 0x000000000000791b */ /* 0x003fe20003800000 */
.L_x_3101:
[----:B------:R-:W-:Y:S01]  /*0ca0*/  IMAD.MOV.U32 R19, RZ, RZ, 0x8 ;  /* 0x00000008ff137424 */ /* 0x000fe200078e00ff */
[----:B------:R-:W-:-:S05]  /*0cb0*/  MOV R13, R18 ;  /* 0x00000012000d7202 */ /* 0x000fca0000000f00 */
[----:B------:R-:W-:-:S05]  /*0cc0*/  FADD.FTZ R13, R12, R13 ;  /* 0x0000000d0c0d7221 */ /* 0x000fca0000010000 */
[----:B------:R-:W-:-:S07]  /*0cd0*/  MOV R20, R13 ;  /* 0x0000000d00147202 */ /* 0x000fce0000000f00 */
[----:B------:R-:W-:Y:S05]  /*0ce0*/  WARPSYNC.COLLECTIVE R17, `(.L_x_3102) ;  /* 0x0000000011087348 */ /* 0x000fea0003c00000 */
[----:B------:R0:W1:Y:S02]  /*0cf0*/  SHFL.BFLY P2, R18, R20, R19, R22 ;  /* 0x0c00001314127389 */ /* 0x0000640000040016 */
[----:B01----:R-:W-:Y:S01]  /*0d00*/  ENDCOLLECTIVE ;  /* 0x000000000000791b */ /* 0x003fe20003800000 */
.L_x_3102:
[----:B------:R-:W-:Y:S01]  /*0d10*/  HFMA2.MMA R19, -RZ, RZ, 0, 9.5367431640625e-07 ;  /* 0x00000010ff137435 */ /* 0x000fe200000001ff */
[----:B------:R-:W-:-:S05]  /*0d20*/  MOV R10, R18 ;  /* 0x00000012000a7202 */ /* 0x000fca0000000f00 */
[----:B------:R-:W-:-:S05]  /*0d30*/  FADD.FTZ R10, R13, R10 ;  /* 0x0000000a0d0a7221 */ /* 0x000fca0000010000 */
[----:B------:R-:W-:-:S07]  /*0d40*/  MOV R20, R10 ;  /* 0x0000000a00147202 */ /* 0x000fce0000000f00 */
[----:B------:R-:W-:Y:S05]  /*0d50*/  WARPSYNC.COLLECTIVE R17, `(.L_x_3103) ;  /* 0x0000000011087348 */ /* 0x000fea0003c00000 */
[----:B------:R0:W1:Y:S02]  /*0d60*/  SHFL.BFLY P2, R18, R20, R19, R22 ;  /* 0x0c00001314127389 */ /* 0x0000640000040016 */
[----:B01----:R-:W-:Y:S01]  /*0d70*/  ENDCOLLECTIVE ;  /* 0x000000000000791b */ /* 0x003fe20003800000 */
.L_x_3103:
[----:B------:R-:W-:Y:S01]  /*0d80*/  HFMA2.MMA R19, -RZ, RZ, 0, 5.9604644775390625e-08 ;  /* 0x00000001ff137435 */ /* 0x000fe200000001ff */
[----:B------:R-:W-:Y:S01]  /*0d90*/  IMAD.MOV.U32 R20, RZ, RZ, R9 ;  /* 0x000000ffff147224 */ /* 0x000fe200078e0009 */
[----:B------:R-:W-:-:S09]  /*0da0*/  MOV R11, R18 ;  /* 0x00000012000b7202 */ /* 0x000fd20000000f00 */
[----:B------:R-:W-:Y:S05]  /*0db0*/  WARPSYNC.COLLECTIVE R17, `(.L_x_3104) ;  /* 0x0000000011087348 */ /* 0x000fea0003c00000 */
[----:B------:R0:W1:Y:S02]  /*0dc0*/  SHFL.BFLY P2, R18, R20, R19, R22 ;  /* 0x0c00001314127389 */ /* 0x0000640000040016 */
[----:B01----:R-:W-:Y:S01]  /*0dd0*/  ENDCOLLECTIVE ;  /* 0x000000000000791b */ /* 0x003fe20003800000 */
.L_x_3104:
[----:B------:R-:W-:Y:S01]  /*0de0*/  HFMA2.MMA R19, -RZ, RZ, 0, 1.1920928955078125e-07 ;  /* 0x00000002ff137435 */ /* 0x000fe200000001ff */
[----:B------:R-:W-:-:S05]  /*0df0*/  MOV R12, R18 ;  /* 0x00000012000c7202 */ /* 0x000fca0000000f00 */
[----:B------:R-:W-:-:S05]  /*0e00*/  FADD.FTZ R14, R9, R12 ;  /* 0x0000000c090e7221 */ /* 0x000fca0000010000 */
[----:B------:R-:W-:-:S07]  /*0e10*/  MOV R20, R14 ;  /* 0x0000000e00147202 */ /* 0x000fce0000000f00 */
[----:B------:R-:W-:Y:S05]  /*0e20*/  WARPSYNC.COLLECTIVE R17, `(.L_x_3105) ;  /* 0x0000000011087348 */ /* 0x000fea0003c00000 */
[----:B------:R0:W1:Y:S02]  /*0e30*/  SHFL.BFLY P2, R18, R20, R19, R22 ;  /* 0x0c00001314127389 */ /* 0x0000640000040016 */
[----:B01----:R-:W-:Y:S01]  /*0e40*/  ENDCOLLECTIVE ;  /* 0x000000000000791b */ /* 0x003fe20003800000 */
.L_x_3105:
[----:B------:R-:W-:Y:S01]  /*0e50*/  HFMA2.MMA R19, -RZ, RZ, 0, 2.384185791015625e-07 ;  /* 0x00000004ff137435 */ /* 0x000fe200000001ff */
[----:B------:R-:W-:-:S04]  /*0e60*/  IMAD.MOV.U32 R13, RZ, RZ, R18 ;  /* 0x000000ffff0d7224 */ /* 0x000fc800078e0012 */
[----:B------:R-:W-:-:S05]  /*0e70*/  FADD.FTZ R15, R14, R13 ;  /* 0x0000000d0e0f7221 */ /* 0x000fca0000010000 */
[----:B------:R-:W-:-:S07]  /*0e80*/  MOV R20, R15 ;  /* 0x0000000f00147202 */ /* 0x000fce0000000f00 */
[----:B------:R-:W-:Y:S05]  /*0e90*/  WARPSYNC.COLLECTIVE R17, `(.L_x_3106) ;  /* 0x0000000011087348 */ /* 0x000fea0003c00000 */
[----:B------:R0:W1:Y:S02]  /*0ea0*/  SHFL.BFLY P2, R18, R20, R19, R22 ;  /* 0x0c00001314127389 */ /* 0x0000640000040016 */
[----:B01----:R-:W-:Y:S01]  /*0eb0*/  ENDCOLLECTIVE ;  /* 0x000000000000791b */ /* 0x003fe20003800000 */
.L_x_3106:
[----:B------:R-:W-:Y:S01]  /*0ec0*/  IMAD.MOV.U32 R19, RZ, RZ, 0x8 ;  /* 0x00000008ff137424 */ /* 0x000fe200078e00ff */
[----:B------:R-:W-:-:S05]  /*0ed0*/  MOV R16, R18 ;  /* 0x0000001200107202 */ /* 0x000fca0000000f00 */
[----:B------:R-:W-:-:S05]  /*0ee0*/  FADD.FTZ R16, R15, R16 ;  /* 0x000000100f107221 */ /* 0x000fca0000010000 */
[----:B------:R-:W-:-:S07]  /*0ef0*/  MOV R20, R16 ;  /* 0x0000001000147202 */ /* 0x000fce0000000f00 */
[----:B------:R-:W-:Y:S05]  /*0f00*/  WARPSYNC.COLLECTIVE R17, `(.L_x_3107) ;  /* 0x0000000011087348 */ /* 0x000fea0003c00000 */
[----:B------:R0:W1:Y:S02]  /*0f10*/  SHFL.BFLY P2, R18, R20, R19, R22 ;  /* 0x0c00001314127389 */ /* 0x0000640000040016 */
[----:B01----:R-:W-:Y:S01]  /*0f20*/  ENDCOLLECTIVE ;  /* 0x000000000000791b */ /* 0x003fe20003800000 */
.L_x_3107:
[----:B------:R-:W-:Y:S01]  /*0f30*/  HFMA2.MMA R19, -RZ, RZ, 0, 9.5367431640625e-07 ;  /* 0x00000010ff137435 */ /* 0x000fe200000001ff */
[----:B------:R-:W-:-:S05]  /*0f40*/  MOV R9, R18 ;  /* 0x0000001200097202 */ /* 0x000fca0000000f00 */
[----:B------:R-:W-:-:S05]  /*0f50*/  FADD.FTZ R9, R16, R9 ;  /* 0x0000000910097221 */ /* 0x000fca0000010000 */
[----:B------:R-:W-:-:S07]  /*0f60*/  MOV R20, R9 ;  /* 0x0000000900147202 */ /* 0x000fce0000000f00 */
[----:B------:R-:W-:Y:S05]  /*0f70*/  WARPSYNC.COLLECTIVE R17, `(.L_x_3108) ;  /* 0x0000000011087348 */ /* 0x000fea0003c00000 */
[----:B------:R0:W1:Y:S02]  /*0f80*/  SHFL.BFLY P2, R18, R20, R19, R22 ;  /* 0x0c00001314127389 */ /* 0x0000640000040016 */
[----:B01----:R-:W-:Y:S01]  /*0f90*/  ENDCOLLECTIVE ;  /* 0x000000000000791b */ /* 0x003fe20003800000 */
.L_x_3108:
[----:B------:R-:W-:Y:S01]  /*0fa0*/  MOV R14, R18 ;  /* 0x00000012000e7202 */ /* 0x000fe20000000f00 */
[----:B------:R-:W-:Y:S06]  /*0fb0*/  BRA `(.L_x_3109) ;  /* 0xfffffff800907947 */ /* 0x000fec000383ffff */
.L_x_3110:
        /* <DEDUP_REMOVED lines=12> */
.L_x_3970:


//--------------------- .text._ZN10layer_norm40ln_parallel_residual_bwd_finalize_kernelINS_22Kernel_traits_finalizeILj2560Ef6__halffS2_fjLb0ELj1024ELj4ENS_18Kernel_traits_baseILj2560EfS2_fS2_fjLj1024EEEEELb1EEEvNS_9BwdParamsE --------------------------
	.section	.text._ZN10layer_norm40ln_parallel_residual_bwd_finalize_kernelINS_22Kernel_traits_finalizeILj2560Ef6__halffS2_fjLb0ELj1024ELj4ENS_18Kernel_traits_baseILj2560EfS2_fS2_fjLj1024EEEEELb1EEEvNS_9BwdParamsE,"ax",@progbits
	.align	128
        .global         _ZN10layer_norm40ln_parallel_residual_bwd_finalize_kernelINS_22Kernel_traits_finalizeILj2560Ef6__halffS2_fjLb0ELj1024ELj4ENS_18Kernel_traits_baseILj2560EfS2_fS2_fjLj1024EEEEELb1EEEvNS_9BwdParamsE
        .type           _ZN10layer_norm40ln_parallel_residual_bwd_finalize_kernelINS_22Kernel_traits_finalizeILj2560Ef6__halffS2_fjLb0ELj1024ELj4ENS_18Kernel_traits_baseILj2560EfS2_fS2_fjLj1024EEEEELb1EEEvNS_9BwdParamsE,@function
        .size           _ZN10layer_norm40ln_parallel_residual_bwd_finalize_kernelINS_22Kernel_traits_finalizeILj2560Ef6__halffS2_fjLb0ELj1024ELj4ENS_18Kernel_traits_baseILj2560EfS2_fS2_fjLj1024EEEEELb1EEEvNS_9BwdParamsE,(.L_x_3971 - _ZN10layer_norm40ln_parallel_residual_bwd_finalize_kernelINS_22Kernel_traits_finalizeILj2560Ef6__halffS2_fjLb0ELj1024ELj4ENS_18Kernel_traits_baseILj2560EfS2_fS2_fjLj1024EEEEELb1EEEvNS_9BwdParamsE)
        .other          _ZN10layer_norm40ln_parallel_residual_bwd_finalize_kernelINS_22Kernel_traits_finalizeILj2560Ef6__halffS2_fjLb0ELj1024ELj4ENS_18Kernel_traits_baseILj2560EfS2_fS2_fjLj1024EEEEELb1EEEvNS_9BwdParamsE,@"STO_CUDA_ENTRY STV_DEFAULT"
_ZN10layer_norm40ln_parallel_residual_bwd_finalize_kernelINS_22Kernel_traits_finalizeILj2560Ef6__halffS2_fjLb0ELj1024ELj4ENS_18Kernel_traits_baseILj2560EfS2_fS2_fjLj1024EEEEELb1EEEvNS_9BwdParamsE:
.text._ZN10layer_norm40ln_parallel_residual_bwd_finalize_kernelINS_22Kernel_traits_finalizeILj2560Ef6__halffS2_fjLb0ELj1024ELj4ENS_18Kernel_traits_baseILj2560EfS2_fS2_fjLj1024EEEEELb1EEEvNS_9BwdParamsE:
        /* <DEDUP_REMOVED lines=23> */
.L_x_3122:
        /* <DEDUP_REMOVED lines=41> */
.L_x_3115:
        /* <DEDUP_REMOVED lines=62> */
.L_x_3114:
[----:B------:R-:W-:Y:S05]  /*07e0*/  BSYNC B1 ;  /* 0x0000000000017941 */ /* 0x000fea0003800000 */
.L_x_3113:
        /* <DEDUP_REMOVED lines=39> */
.L_x_3117:
[----:B------:R-:W-:Y:S05]  /*0a60*/  BSYNC B1 ;  /* 0x0000000000017941 */ /* 0x000fea0003800000 */
.L_x_3116:
        /* <DEDUP_REMOVED lines=20> */
.L_x_3112:
[----:B------:R-:W-:Y:S05]  /*0bb0*/  BSYNC B0 ;  /* 0x0000000000007941 */ /* 0x000fea0003800000 */
.L_x_3111:
        /* <DEDUP_REMOVED lines=54> */
.L_x_3143:
        /* <DEDUP_REMOVED lines=10> */
.L_x_3118:
        /* <DEDUP_REMOVED lines=22> */
.L_x_3121:
[----:B------:R-:W-:Y:S05]  /*1120*/  BSYNC B0 ;  /* 0x0000000000007941 */ /* 0x000fea0003800000 */
.L_x_3120:
[C---:B------:R-:W-:Y:S02]  /*1130*/  ISETP.GT.U32.AND P1, PT, R4.reuse, -0xa01, PT ;  /* 0xfffff5ff0400780c */ /* 0x040fe40003f24070 */
[----:B------:R-:W-:Y:S02]  /*1140*/  IADD3 R4, R4, 0xa00, RZ ;  /* 0x00000a0004047810 */ /* 0x000fe40007ffe0ff */
[----:B------:R-:W-:-:S09]  /*1150*/  IADD3 R5, R5, 0x500, RZ ;  /* 0x0000050005057810 */ /* 0x000fd20007ffe0ff */
[----:B------:R-:W-:Y:S05]  /*1160*/  @P1 BRA `(.L_x_3122) ;  /* 0xfffffff000001947 */ /* 0x000fea000383ffff */
[----:B------:R-:W-:Y:S05]  /*1170*/  EXIT ;  /* 0x000000000000794d */ /* 0x000fea0003800000 */
.L_x_3119:
[----:B------:R-:W-:Y:S01]  /*1180*/  HFMA2.MMA R13, -RZ, RZ, 0, 5.9604644775390625e-08 ;  /* 0x00000001ff0d7435 */ /* 0x000fe200000001ff */
[----:B0-----:R-:W-:Y:S02]  /*1190*/  MOV R26, R9 ;  /* 0x00000009001a7202 */ /* 0x001fe40000000f00 */
[----:B------:R-:W-:Y:S02]  /*11a0*/  MOV R12, 0x1f ;  /* 0x0000001f000c7802 */ /* 0x000fe40000000f00 */
[----:B------:R-:W-:-:S07]  /*11b0*/  MOV R11, 0xffffffff ;  /* 0xffffffff000b7802 */ /* 0x000fce0000000f00 */
[----:B-1234-:R-:W-:Y:S05]  /*11c0*/  WARPSYNC.COLLECTIVE R11, `(.L_x_3123) ;  /* 0x000000000b087348 */ /* 0x01efea0003c00000 */
[----:B------:R0:W0:Y:S02]  /*11d0*/  SHFL.BFLY P2, R16, R26, R13, R12 ;  /* 0x0c00000d1a107389 */ /* 0x000024000004000c */
[----:B01234-:R-:W-:Y:S01]  /*11e0*/  ENDCOLLECTIVE ;  /* 0x000000000000791b */ /* 0x01ffe20003800000 */
.L_x_3123:
[----:B------:R-:W-:Y:S01]  /*11f0*/  HFMA2.MMA R13, -RZ, RZ, 0, 1.1920928955078125e-07 ;  /* 0x00000002ff0d7435 */ /* 0x000fe200000001ff */
[----:B------:R-:W-:-:S05]  /*1200*/  FADD.FTZ R10, R9, R16 ;  /* 0x00000010090a7221 */ /* 0x000fca0000010000 */
[----:B------:R-:W-:-:S07]  /*1210*/  MOV R26, R10 ;  /* 0x0000000a001a7202 */ /* 0x000fce0000000f00 */
[----:B------:R-:W-:Y:S05]  /*1220*/  WARPSYNC.COLLECTIVE R11, `(.L_x_3124) ;  /* 0x000000000b087348 */ /* 0x000fea0003c00000 */
[----:B------:R0:W1:Y:S02]  /*1230*/  SHFL.BFLY P2, R16, R26, R13, R12 ;  /* 0x0c00000d1a107389 */ /* 0x000064000004000c */
[----:B01----:R-:W-:Y:S01]  /*1240*/  ENDCOLLECTIVE ;  /* 0x000000000000791b */ /* 0x003fe20003800000 */
.L_x_3124:
[----:B------:R-:W-:Y:S01]  /*1250*/  HFMA2.MMA R13, -RZ, RZ, 0, 2.384185791015625e-07 ;  /* 0x00000004ff0d7435 */ /* 0x000fe200000001ff */
[----:B------:R-:W-:-:S05]  /*1260*/  FADD.FTZ R9, R10, R16 ;  /* 0x000000100a097221 */ /* 0x000fca0000010000 */
[----:B------:R-:W-:-:S07]  /*1270*/  MOV R26, R9 ;  /* 0x00000009001a7202 */ /* 0x000fce0000000f00 */
[----:B------:R-:W-:Y:S05]  /*1280*/  WARPSYNC.COLLECTIVE R11, `(.L_x_3125) ;  /* 0x000000000b087348 */ /* 0x000fea0003c00000 */
[----:B------:R0:W1:Y:S02]  /*1290*/  SHFL.BFLY P2, R16, R26, R13, R12 ;  /* 0x0c00000d1a107389 */ /* 0x000064000004000c */
[----:B01----:R-:W-:Y:S01]  /*12a0*/  ENDCOLLECTIVE ;  /* 0x000000000000791b */ /* 0x003fe20003800000 */
.L_x_3125:
[----:B------:R-:W-:Y:S01]  /*12b0*/  HFMA2.MMA R13, -RZ, RZ, 0, 4.76837158203125e-07 ;  /* 0x00000008ff0d7435 */ /* 0x000fe200000001ff */
[----:B------:R-:W-:-:S05]  /*12c0*/  FADD.FTZ R18, R9, R16 ;  /* 0x0000001009127221 */ /* 0x000fca0000010000 */
[----:B------:R-:W-:-:S07]  /*12d0*/  MOV R26, R18 ;  /* 0x00000012001a7202 */ /* 0x000fce0000000f00 */
[----:B------:R-:W-:Y:S05]  /*12e0*/  WARPSYNC.COLLECTIVE R11, `(.L_x_3126) ;  /* 0x000000000b087348 */ /* 0x000fea0003c00000 */
[----:B------:R0:W1:Y:S02]  /*12f0*/  SHFL.BFLY P2, R16, R26, R13, R12 ;  /* 0x0c00000d1a107389 */ /* 0x000064000004000c */
[----:B01----:R-:W-:Y:S01]  /*1300*/  ENDCOLLECTIVE ;  /* 0x000000000000791b */ /* 0x003fe20003800000 */
.L_x_3126:
[----:B------:R-:W-:Y:S01]  /*1310*/  HFMA2.MMA R13, -RZ, RZ, 0, 9.5367431640625e-07 ;  /* 0x00000010ff0d7435 */ /* 0x000fe200000001ff */
[----:B------:R-:W-:-:S05]  /*1320*/  FADD.FTZ R10, R18, R16 ;  /* 0x00000010120a7221 */ /* 0x000fca0000010000 */
[----:B------:R-:W-:-:S07]  /*1330*/  MOV R26, R10 ;  /* 0x0000000a001a7202 */ /* 0x000fce0000000f00 */
[----:B------:R-:W-:Y:S05]  /*1340*/  WARPSYNC.COLLECTIVE R11, `(.L_x_3127) ;  /* 0x000000000b087348 */ /* 0x000fea0003c00000 */
[----:B------:R0:W1:Y:S02]  /*1350*/  SHFL.BFLY P2, R16, R26, R13, R12 ;  /* 0x0c00000d1a107389 */ /* 0x000064000004000c */
[----:B01----:R-:W-:Y:S01]  /*1360*/  ENDCOLLECTIVE ;  /* 0x000000000000791b */ /* 0x003fe20003800000 */
.L_x_3127:
[----:B------:R-:W-:Y:S01]  /*1370*/  HFMA2.MMA R13, -RZ, RZ, 0, 5.9604644775390625e-08 ;  /* 0x00000001ff0d7435 */ /* 0x000fe200000001ff */
[----:B------:R-:W-:Y:S02]  /*1380*/  MOV R26, R14 ;  /* 0x0000000e001a7202 */ /* 0x000fe40000000f00 */
[----:B------:R-:W-:-:S08]  /*1390*/  MOV R9, R16 ;  /* 0x0000001000097202 */ /* 0x000fd00000000f00 */
[----:B------:R-:W-:Y:S05]  /*13a0*/  WARPSYNC.COLLECTIVE R11, `(.L_x_3128) ;  /* 0x000000000b087348 */ /* 0x000fea0003c00000 */
[----:B------:R0:W1:Y:S02]  /*13b0*/  SHFL.BFLY P2, R16, R26, R13, R12 ;  /* 0x0c00000d1a107389 */ /* 0x000064000004000c */
[----:B01----:R-:W-:Y:S01]  /*13c0*/  ENDCOLLECTIVE ;  /* 0x000000000000791b */ /* 0x003fe20003800000 */
.L_x_3128:
[----:B------:R-:W-:Y:S01]  /*13d0*/  HFMA2.MMA R13, -RZ, RZ, 0, 1.1920928955078125e-07 ;  /* 0x00000002ff0d7435 */ /* 0x000fe200000001ff */
[----:B------:R-:W-:-:S05]  /*13e0*/  MOV R15, R16 ;  /* 0x00000010000f7202 */ /* 0x000fca0000000f00 */
[----:B------:R-:W-:-:S05]  /*13f0*/  FADD.FTZ R15, R14, R15 ;  /* 0x0000000f0e0f7221 */ /* 0x000fca0000010000 */
[----:B------:R-:W-:-:S07]  /*1400*/  MOV R26, R15 ;  /* 0x0000000f001a7202 */ /* 0x000fce0000000f00 */
[----:B------:R-:W-:Y:S05]  /*1410*/  WARPSYNC.COLLECTIVE R11, `(.L_x_3129) ;  /* 0x000000000b087348 */ /* 0x000fea0003c00000 */
[----:B------:R0:W1:Y:S02]  /*1420*/  SHFL.BFLY P2, R16, R26, R13, R12 ;  /* 0x0c00000d1a107389 */ /* 0x000064000004000c */
[----:B01----:R-:W-:Y:S01]  /*1430*/  ENDCOLLECTIVE ;  /* 0x000000000000791b */ /* 0x003fe20003800000 */
.L_x_3129:
[----:B------:R-:W-:Y:S01]  /*1440*/  HFMA2.MMA R13, -RZ, RZ, 0, 2.384185791015625e-07 ;  /* 0x00000004ff0d7435 */ /* 0x000fe200000001ff */
[----:B------:R-:W-:-:S05]  /*1450*/  MOV R18, R16 ;  /* 0x0000001000127202 */ /* 0x000fca0000000f00 */
[----:B------:R-:W-:-:S05]  /*1460*/  FADD.FTZ R14, R15, R18 ;  /* 0x000000120f0e7221 */ /* 0x000fca0000010000 */
[----:B------:R-:W-:-:S07]  /*1470*/  MOV R26, R14 ;  /* 0x0000000e001a7202 */ /* 0x000fce0000000f00 */
[----:B------:R-:W-:Y:S05]  /*1480*/  WARPSYNC.COLLECTIVE R11, `(.L_x_3130) ;  /* 0x000000000b087348 */ /* 0x000fea0003c00000 */
[----:B------:R0:W1:Y:S02]  /*1490*/  SHFL.BFLY P2, R16, R26, R13, R12 ;  /* 0x0c00000d1a107389 */ /* 0x000064000004000c */
[----:B01----:R-:W-:Y:S01]  /*14a0*/  ENDCOLLECTIVE ;  /* 0x000000000000791b */ /* 0x003fe20003800000 */
.L_x_3130:
[----:B------:R-:W-:Y:S01]  /*14b0*/  HFMA2.MMA R13, -RZ, RZ, 0, 4.76837158203125e-07 ;  /* 0x00000008ff0d7435 */ /* 0x000fe200000001ff */
[----:B------:R-:W-:-:S05]  /*14c0*/  MOV R17, R16 ;  /* 0x0000001000117202 */ /* 0x000fca0000000f00 */
[----:B------:R-:W-:-:S05]  /*14d0*/  FADD.FTZ R19, R14, R17 ;  /* 0x000000110e137221 */ /* 0x000fca0000010000 */
[----:B------:R-:W-:-:S07]  /*14e0*/  MOV R26, R19 ;  /* 0x00000013001a7202 */ /* 0x000fce0000000f00 */
[----:B------:R-:W-:Y:S05]  /*14f0*/  WARPSYNC.COLLECTIVE R11, `(.L_x_3131) ;  /* 0x000000000b087348 */ /* 0x000fea0003c00000 */
[----:B------:R0:W1:Y:S02]  /*1500*/  SHFL.BFLY P2, R16, R26, R13, R12 ;  /* 0x0c00000d1a107389 */ /* 0x000064000004000c */
[----:B01----:R-:W-:Y:S01]  /*1510*/  ENDCOLLECTIVE ;  /* 0x000000000000791b */ /* 0x003fe20003800000 */
.L_x_3131:
[----:B------:R-:W-:Y:S01]  /*1520*/  HFMA2.MMA R13, -RZ, RZ, 0, 9.5367431640625e-07 ;  /* 0x00000010ff0d7435 */ /* 0x000fe200000001ff */
[----:B------:R-:W-:-:S05]  /*1530*/  MOV R20, R16 ;  /* 0x0000001000147202 */ /* 0x000fca0000000f00 */
[----:B------:R-:W-:-:S05]  /*1540*/  FADD.FTZ R15, R19, R20 ;  /* 0x00000014130f7221 */ /* 0x000fca0000010000 */
[----:B------:R-:W-:-:S07]  /*1550*/  MOV R26, R15 ;  /* 0x0000000f001a7202 */ /* 0x000fce0000000f00 */
[----:B------:R-:W-:Y:S05]  /*1560*/  WARPSYNC.COLLECTIVE R11, `(.L_x_3132) ;  /* 0x000000000b087348 */ /* 0x000fea0003c00000 */
[----:B------:R0:W1:Y:S02]  /*1570*/  SHFL.BFLY P2, R16, R26, R13, R12 ;  /* 0x0c00000d1a107389 */ /* 0x000064000004000c */
[----:B01----:R-:W-:Y:S01]  /*1580*/  ENDCOLLECTIVE ;  /* 0x000000000000791b */ /* 0x003fe20003800000 */
.L_x_3132:
[----:B------:R-:W-:Y:S01]  /*1590*/  HFMA2.MMA R13, -RZ, RZ, 0, 5.9604644775390625e-08 ;  /* 0x00000001ff0d7435 */ /* 0x000fe200000001ff */
[----:B------:R-:W-:Y:S02]  /*15a0*/  MOV R26, R8 ;  /* 0x00000008001a7202 */ /* 0x000fe40000000f00 */
[----:B------:R-:W-:-:S08]  /*15b0*/  MOV R14, R16 ;  /* 0x00000010000e7202 */ /* 0x000fd00000000f00 */
[----:B------:R-:W-:Y:S05]  /*15c0*/  WARPSYNC.COLLECTIVE R11, `(.L_x_3133) ;  /* 0x000000000b087348 */ /* 0x000fea0003c00000 */
[----:B------:R0:W1:Y:S02]  /*15d0*/  SHFL.BFLY P2, R16, R26, R13, R12 ;  /* 0x0c00000d1a107389 */ /* 0x000064000004000c */
[----:B01----:R-:W-:Y:S01]  /*15e0*/  ENDCOLLECTIVE ;  /* 0x000000000000791b */ /* 0x003fe20003800000 */
.L_x_3133:
[----:B------:R-:W-:Y:S01]  /*15f0*/  HFMA2.MMA R13, -RZ, RZ, 0, 1.1920928955078125e-07 ;  /* 0x00000002ff0d7435 */ /* 0x000fe200000001ff */
[----:B------:R-:W-:-:S05]  /*1600*/  MOV R17, R16 ;  /* 0x0000001000117202 */ /* 0x000fca0000000f00 */
[----:B------:R-:W-:-:S05]  /*1610*/  FADD.FTZ R19, R8, R17 ;  /* 0x0000001108137221 */ /* 0x000fca0000010000 */
[----:B------:R-:W-:-:S07]  /*1620*/  MOV R26, R19 ;  /* 0x00000013001a7202 */ /* 0x000fce0000000f00 */
[----:B------:R-:W-:Y:S05]  /*1630*/  WARPSYNC.COLLECTIVE R11, `(.L_x_3134) ;  /* 0x000000000b087348 */ /* 0x000fea0003c00000 */
[----:B------:R0:W1:Y:S02]  /*1640*/  SHFL.BFLY P2, R16, R26, R13, R12 ;  /* 0x0c00000d1a107389 */ /* 0x000064000004000c */
[----:B01----:R-:W-:Y:S01]  /*1650*/  ENDCOLLECTIVE ;  /* 0x000000000000791b */ /* 0x003fe20003800000 */
.L_x_3134:
[----:B------:R-:W-:Y:S01]  /*1660*/  HFMA2.MMA R13, -RZ, RZ, 0, 2.384185791015625e-07 ;  /* 0x00000004ff0d7435 */ /* 0x000fe200000001ff */
[----:B------:R-:W-:-:S05]  /*1670*/  MOV R20, R16 ;  /* 0x0000001000147202 */ /* 0x000fca0000000f00 */
[----:B------:R-:W-:-:S05]  /*1680*/  FADD.FTZ R8, R19, R20 ;  /* 0x0000001413087221 */ /* 0x000fca0000010000 */
[----:B------:R-:W-:-:S07]  /*1690*/  MOV R26, R8 ;  /* 0x00000008001a7202 */ /* 0x000fce0000000f00 */
[----:B------:R-:W-:Y:S05]  /*16a0*/  WARPSYNC.COLLECTIVE R11, `(.L_x_3135) ;  /* 0x000000000b087348 */ /* 0x000fea0003c00000 */
[----:B------:R0:W1:Y:S02]  /*16b0*/  SHFL.BFLY P2, R16, R26, R13, R12 ;  /* 0x0c00000d1a107389 */ /* 0x000064000004000c */
[----:B01----:R-:W-:Y:S01]  /*16c0*/  ENDCOLLECTIVE ;  /* 0x000000000000791b */ /* 0x003fe20003800000 */
.L_x_3135:
[----:B------:R-:W-:Y:S01]  /*16d0*/  HFMA2.MMA R13, -RZ, RZ, 0, 4.76837158203125e-07 ;  /* 0x00000008ff0d7435 */ /* 0x000fe200000001ff */
[----:B------:R-:W-:-:S05]  /*16e0*/  MOV R21, R16 ;  /* 0x0000001000157202 */ /* 0x000fca0000000f00 */
[----:B------:R-:W-:-:S05]  /*16f0*/  FADD.FTZ R21, R8, R21 ;  /* 0x0000001508157221 */ /* 0x000fca0000010000 */
[----:B------:R-:W-:-:S07]  /*1700*/  MOV R26, R21 ;  /* 0x00000015001a7202 */ /* 0x000fce0000000f00 */
[----:B------:R-:W-:Y:S05]  /*1710*/  WARPSYNC.COLLECTIVE R11, `(.L_x_3136) ;  /* 0x000000000b087348 */ /* 0x000fea0003c00000 */
[----:B------:R0:W1:Y:S02]  /*1720*/  SHFL.BFLY P2, R16, R26, R13, R12 ;  /* 0x0c00000d1a107389 */ /* 0x000064000004000c */
[----:B01----:R-:W-:Y:S01]  /*1730*/  ENDCOLLECTIVE ;  /* 0x000000000000791b */ /* 0x003fe20003800000 */
.L_x_3136:
[----:B------:R-:W-:Y:S01]  /*1740*/  HFMA2.MMA R13, -RZ, RZ, 0, 9.5367431640625e-07 ;  /* 0x00000010ff0d7435 */ /* 0x000fe200000001ff */
[----:B------:R-:W-:-:S05]  /*1750*/  MOV R22, R16 ;  /* 0x0000001000167202 */ /* 0x000fca0000000f00 */
[----:B------:R-:W-:-:S05]  /*1760*/  FADD.FTZ R17, R21, R22 ;  /* 0x0000001615117221 */ /* 0x000fca0000010000 */
[----:B------:R-:W-:-:S07]  /*1770*/  MOV R26, R17 ;  /* 0x00000011001a7202 */ /* 0x000fce0000000f00 */
[----:B------:R-:W-:Y:S05]  /*1780*/  WARPSYNC.COLLECTIVE R11, `(.L_x_3137) ;  /* 0x000000000b087348 */ /* 0x000fea0003c00000 */
[----:B------:R0:W1:Y:S02]  /*1790*/  SHFL.BFLY P2, R16, R26, R13, R12 ;  /* 0x0c00000d1a107389 */ /* 0x000064000004000c */
[----:B01----:R-:W-:Y:S01]  /*17a0*/  ENDCOLLECTIVE ;  /* 0x000000000000791b */ /* 0x003fe20003800000 */
.L_x_3137:
[----:B------:R-:W-:Y:S01]  /*17b0*/  HFMA2.MMA R13, -RZ, RZ, 0, 5.9604644775390625e-08 ;  /* 0x00000001ff0d7435 */ /* 0x000fe200000001ff */
[----:B------:R-:W-:Y:S02]  /*17c0*/  MOV R26, R7 ;  /* 0x00000007001a7202 */ /* 0x000fe40000000f00 */
[----:B------:R-:W-:-:S08]  /*17d0*/  MOV R8, R16 ;  /* 0x0000001000087202 */ /* 0x000fd00000000f00 */
[----:B------:R-:W-:Y:S05]  /*17e0*/  WARPSYNC.COLLECTIVE R11, `(.L_x_3138) ;  /* 0x000000000b087348 */ /* 0x000fea0003c00000 */
[----:B------:R0:W1:Y:S02]  /*17f0*/  SHFL.BFLY P2, R16, R26, R13, R12 ;  /* 0x0c00000d1a107389 */ /* 0x000064000004000c */
[----:B01----:R-:W-:Y:S01]  /*1800*/  ENDCOLLECTIVE ;  /* 0x000000000000791b */ /* 0x003fe20003800000 */
.L_x_3138:
[----:B------:R-:W-:Y:S01]  /*1810*/  HFMA2.MMA R13, -RZ, RZ, 0, 1.1920928955078125e-07 ;  /* 0x00000002ff0d7435 */ /* 0x000fe200000001ff */
[----:B------:R-:W-:-:S05]  /*1820*/  MOV R18, R16 ;  /* 0x0000001000127202 */ /* 0x000fca0000000f00 */
[----:B------:R-:W-:-:S05]  /*1830*/  FADD.FTZ R22, R7, R18 ;  /* 0x0000001207167221 */ /* 0x000fca0000010000 */
[----:B------:R-:W-:-:S07]  /*1840*/  MOV R26, R22 ;  /* 0x00000016001a7202 */ /* 0x000fce0000000f00 */
[----:B------:R-:W-:Y:S05]  /*1850*/  WARPSYNC.COLLECTIVE R11, `(.L_x_3139) ;  /* 0x000000000b087348 */ /* 0x000fea0003c00000 */
[----:B------:R0:W1:Y:S02]  /*1860*/  SHFL.BFLY P2, R16, R26, R13, R12 ;  /* 0x0c00000d1a107389 */ /* 0x000064000004000c */
[----:B01----:R-:W-:Y:S01]  /*1870*/  ENDCOLLECTIVE ;  /* 0x000000000000791b */ /* 0x003fe20003800000 */
.L_x_3139:
[----:B------:R-:W-:Y:S01]  /*1880*/  HFMA2.MMA R13, -RZ, RZ, 0, 2.384185791015625e-07 ;  /* 0x00000004ff0d7435 */ /* 0x000fe200000001ff */
[----:B------:R-:W-:-:S05]  /*1890*/  MOV R21, R16 ;  /* 0x0000001000157202 */ /* 0x000fca0000000f00 */
[----:B------:R-:W-:-:S05]  /*18a0*/  FADD.FTZ R7, R22, R21 ;  /* 0x0000001516077221 */ /* 0x000fca0000010000 */
[----:B------:R-:W-:-:S07]  /*18b0*/  MOV R26, R7 ;  /* 0x00000007001a7202 */ /* 0x000fce0000000f00 */
[----:B------:R-:W-:Y:S05]  /*18c0*/  WARPSYNC.COLLECTIVE R11, `(.L_x_3140) ;  /* 0x000000000b087348 */ /* 0x000fea0003c00000 */
[----:B------:R0:W1:Y:S02]  /*18d0*/  SHFL.BFLY P2, R16, R26, R13, R12 ;  /* 0x0c00000d1a107389 */ /* 0x000064000004000c */
[----:B01----:R-:W-:Y:S01]  /*18e0*/  ENDCOLLECTIVE ;  /* 0x000000000000791b */ /* 0x003fe20003800000 */
.L_x_3140:
[----:B------:R-:W-:Y:S01]  /*18f0*/  HFMA2.MMA R13, -RZ, RZ, 0, 4.76837158203125e-07 ;  /* 0x00000008ff0d7435 */ /* 0x000fe200000001ff */
[----:B------:R-:W-:-:S05]  /*1900*/  MOV R20, R16 ;  /* 0x0000001000147202 */ /* 0x000fca0000000f00 */
[----:B------:R-:W-:-:S05]  /*1910*/  FADD.FTZ R23, R7, R20 ;  /* 0x0000001407177221 */ /* 0x000fca0000010000 */
[----:B------:R-:W-:-:S07]  /*1920*/  MOV R26, R23 ;  /* 0x00000017001a7202 */ /* 0x000fce0000000f00 */
[----:B------:R-:W-:Y:S05]  /*1930*/  WARPSYNC.COLLECTIVE R11, `(.L_x_3141) ;  /* 0x000000000b087348 */ /* 0x000fea0003c00000 */
[----:B------:R0:W1:Y:S02]  /*1940*/  SHFL.BFLY P2, R16, R26, R13, R12 ;  /* 0x0c00000d1a107389 */ /* 0x000064000004000c */
[----:B01----:R-:W-:Y:S01]  /*1950*/  ENDCOLLECTIVE ;  /* 0x000000000000791b */ /* 0x003fe20003800000 */
.L_x_3141:
[----:B------:R-:W-:Y:S01]  /*1960*/  HFMA2.MMA R13, -RZ, RZ, 0, 9.5367431640625e-07 ;  /* 0x00000010ff0d7435 */ /* 0x000fe200000001ff */
[----:B------:R-:W-:-:S05]  /*1970*/  MOV R24, R16 ;  /* 0x0000001000187202 */ /* 0x000fca0000000f00 */
[----:B------:R-:W-:-:S05]  /*1980*/  FADD.FTZ R24, R23, R24 ;  /* 0x0000001817187221 */ /* 0x000fca0000010000 */
[----:B------:R-:W-:-:S07]  /*1990*/  MOV R26, R24 ;  /* 0x00000018001a7202 */ /* 0x000fce0000000f00 */
[----:B------:R-:W-:Y:S05]  /*19a0*/  WARPSYNC.COLLECTIVE R11, `(.L_x_3142) ;  /* 0x000000000b087348 */ /* 0x000fea0003c00000 */
[----:B------:R0:W1:Y:S02]  /*19b0*/  SHFL.BFLY P2, R16, R26, R13, R12 ;  /* 0x0c00000d1a107389 */ /* 0x000064000004000c */
[----:B01----:R-:W-:Y:S01]  /*19c0*/  ENDCOLLECTIVE ;  /* 0x000000000000791b */ /* 0x003fe20003800000 */
.L_x_3142:
[----:B------:R-:W-:Y:S05]  /*19d0*/  BRA `(.L_x_3143) ;  /* 0xfffffff400507947 */ /* 0x000fea000383ffff */
.L_x_3144:
        /* <DEDUP_REMOVED lines=10> */
.L_x_3971:


//--------------------- .text._ZN10layer_norm31ln_parallel_residual_bwd_kernelINS_13Kernel_traitsIf6__halffS2_fjLj2560ELj1ELj1ELj4ELj8ENS_18Kernel_traits_baseILj2560EfS2_fS2_fjLj128EEEEELb1ELb1ELb1EEEvNS_9BwdParamsE --------------------------
	.section	.text._ZN10layer_norm31ln_parallel_residual_bwd_kernelINS_13Kernel_traitsIf6__halffS2_fjLj2560ELj1ELj1ELj4ELj8ENS_18Kernel_traits_baseILj2560EfS2_fS2_fjLj128EEEEELb1ELb1ELb1EEEvNS_9BwdParamsE,"ax",@progbits
	.align	128
        .global         _ZN10layer_norm31ln_parallel_residual_bwd_kernelINS_13Kernel_traitsIf6__halffS2_fjLj2560ELj1ELj1ELj4ELj8ENS_18Kernel_traits_baseILj2560EfS2_fS2_fjLj128EEEEELb1ELb1ELb1EEEvNS_9BwdParamsE
        .type           _ZN10layer_norm31ln_parallel_residual_bwd_kernelINS_13Kernel_traitsIf6__halffS2_fjLj2560ELj1ELj1ELj4ELj8ENS_18Kernel_traits_baseILj2560EfS2_fS2_fjLj128EEEEELb1ELb1ELb1EEEvNS_9BwdParamsE,@function
        .size           _ZN10layer_norm31ln_parallel_residual_bwd_kernelINS_13Kernel_traitsIf6__halffS2_fjLj2560ELj1ELj1ELj4ELj8ENS_18Kernel_traits_baseILj2560EfS2_fS2_fjLj128EEEEELb1ELb1ELb1EEEvNS_9BwdParamsE,(.L_x_3972 - _ZN10layer_norm31ln_parallel_residual_bwd_kernelINS_13Kernel_traitsIf6__halffS2_fjLj2560ELj1ELj1ELj4ELj8ENS_18Kernel_traits_baseILj2560EfS2_fS2_fjLj128EEEEELb1ELb1ELb1EEEvNS_9BwdParamsE)
        .other          _ZN10layer_norm31ln_parallel_residual_bwd_kernelINS_13Kernel_traitsIf6__halffS2_fjLj2560ELj1ELj1ELj4ELj8ENS_18Kernel_traits_baseILj2560EfS2_fS2_fjLj128EEEEELb1ELb1ELb1EEEvNS_9BwdParamsE,@"STO_CUDA_ENTRY STV_DEFAULT"
_ZN10layer_norm31ln_parallel_residual_bwd_kernelINS_13Kernel_traitsIf6__halffS2_fjLj2560ELj1ELj1ELj4ELj8ENS_18Kernel_traits_baseILj2560EfS2_fS2_fjLj128EEEEELb1ELb1ELb1EEEvNS_9BwdParamsE:
.text._ZN10layer_norm31ln_parallel_residual_bwd_kernelINS_13Kernel_traitsIf6__halffS2_fjLj2560ELj1ELj1ELj4ELj8ENS_18Kernel_traits_baseILj2560EfS2_fS2_fjLj128EEEEELb1ELb1ELb1EEEvNS_9BwdParamsE:
        /* <DEDUP_REMOVED lines=39> */
.L_x_3145:
        /* <DEDUP_REMOVED lines=38> */
.L_x_3153:
        /* <DEDUP_REMOVED lines=21> */
[----:B------:R-:W4:Y:S02]  /*0620*/  LDG.E.64 R108, desc[UR4][R108.64] ;  /* 0x000000046c6c7981 */ /* 0x000f24000c1e1b00 */
[C-C-:B------:R-:W-:Y:S01]  /*0630*/  IMAD.WIDE.U32 R110, R127.reuse, 0x8, R116.reuse ;  /* 0x000000087f6e7825 */ /* 0x140fe200078e0074 */
[----:B------:R-:W-:Y:S01]  /*0640*/  LEA R84, P1, R12, UR12, 0x4 ;  /* 0x0000000c0c547c11 */ /* 0x000fe2000f8220ff */
[----:B------:R-:W4:Y:S02]  /*0650*/  LDG.E R131, desc[UR4][R74.64] ;  /* 0x000000044a837981 */ /* 0x000f24000c1e1900 */
[----:B------:R-:W-:Y:S01]  /*0660*/  VIADD R13, R127, 0x200 ;  /* 0x000002007f0d7836 */ /* 0x000fe20000000000 */
[----:B------:R-:W-:Y:S01]  /*0670*/  LEA.HI.X R81, R105, UR13, RZ, 0x4, P2 ;  /* 0x0000000d69517c11 */ /* 0x000fe200090f24ff */
[----:B------:R-:W-:Y:S01]  /*0680*/  IMAD.WIDE.U32 R114, R104, 0x8, R116 ;  /* 0x0000000868727825 */ /* 0x000fe200078e0074 */
[----:B------:R-:W4:Y:S01]  /*0690*/  LDG.E.64 R110, desc[UR4][R110.64] ;  /* 0x000000046e6e7981 */ /* 0x000f22000c1e1b00 */
[----:B------:R-:W-:-:S02]  /*06a0*/  LEA.HI.X R85, R12, UR13, RZ, 0x4, P1 ;  /* 0x0000000d0c557c11 */ /* 0x000fc400088f24ff */
[----:B------:R-:W-:Y:S01]  /*06b0*/  LEA R88, P2, R13, UR12, 0x4 ;  /* 0x0000000c0d587c11 */ /* 0x000fe2000f8420ff */
[----:B--2---:R-:W-:Y:S01]  /*06c0*/  IMAD.WIDE R106, R9, 0x4, R106 ;  /* 0x00000004096a7825 */ /* 0x004fe200078e026a */
[----:B------:R-:W2:Y:S02]  /*06d0*/  LDG.E.128 R72, desc[UR4][R72.64] ;  /* 0x0000000448487981 */ /* 0x000ea4000c1e1d00 */
[C---:B------:R-:W-:Y:S02]  /*06e0*/  LEA.HI.X R89, R13.reuse, UR13, RZ, 0x4, P2 ;  /* 0x0000000d0d597c11 */ /* 0x040fe400090f24ff */
        /* <DEDUP_REMOVED lines=82> */
[----:B------:R-:W-:Y:S02]  /*0c10*/  MOV R143, R110 ;  /* 0x0000006e008f7202 */ /* 0x000fe40000000f00 */
[--C-:B------:R-:W-:Y:S01]  /*0c20*/  SHF.R.U64 R138, R110, 0x10, R111.reuse ;  /* 0x000000106e8a7819 */ /* 0x100fe2000000126f */
[--C-:B------:R-:W-:Y:S01]  /*0c30*/  IMAD.MOV.U32 R137, RZ, RZ, R111.reuse ;  /* 0x000000ffff897224 */ /* 0x100fe200078e006f */
[----:B------:R-:W-:Y:S01]  /*0c40*/  SHF.R.U32.HI R140, RZ, 0x10, R111 ;  /* 0x00000010ff8c7819 */ /* 0x000fe2000001166f */
[--C-:B--2---:R-:W-:Y:S01]  /*0c50*/  FADD.FTZ R108, R72, -R109.reuse ;  /* 0x8000006d486c7221 */ /* 0x104fe20000010000 */
[----:B------:R-:W-:Y:S01]  /*0c60*/  FADD.FTZ R148, R73, -R109 ;  /* 0x8000006d49947221 */ /* 0x000fe20000010000 */
[----:B------:R-:W-:-:S02]  /*0c70*/  HADD2.F32 R143, -RZ, R143.H0_H0 ;  /* 0x2000008fff8f7230 */ /* 0x000fc40000004100 */
[----:B------:R-:W-:Y:S01]  /*0c80*/  IMAD.MOV.U32 R110, RZ, RZ, R114 ;  /* 0x000000ffff6e7224 */ /* 0x000fe200078e0072 */
[----:B------:R-:W-:Y:S01]  /*0c90*/  SHF.R.U64 R111, R114, 0x10, R115 ;  /* 0x00000010726f7819 */ /* 0x000fe20000001273 */
[----:B------:R-:W-:Y:S01]  /*0ca0*/  FADD.FTZ R114, R75, -R109 ;  /* 0x8000006d4b727221 */ /* 0x000fe20000010000 */
[----:B------:R-:W-:Y:S01]  /*0cb0*/  MOV R119, R115 ;  /* 0x0000007300777202 */ /* 0x000fe20000000f00 */
[C---:B------:R-:W-:Y:S01]  /*0cc0*/  FADD.FTZ R73, -R109.reuse, R83 ;  /* 0x000000536d497221 */ /* 0x040fe20000010100 */
[----:B------:R-:W-:Y:S01]  /*0cd0*/  HADD2.F32 R138, -RZ, R138.H0_H0 ;  /* 0x2000008aff8a7230 */ /* 0x000fe20000004100 */
[----:B------:R-:W-:Y:S01]  /*0ce0*/  SHF.R.U32.HI R122, RZ, 0x10, R115 ;  /* 0x00000010ff7a7819 */ /* 0x000fe20000011673 */
[C---:B------:R-:W-:Y:S01]  /*0cf0*/  FADD.FTZ R83, -R109.reuse, R86 ;  /* 0x000000566d537221 */ /* 0x040fe20000010100 */
[----:B------:R-:W-:Y:S01]  /*0d00*/  FADD.FTZ R115, R74, -R109 ;  /* 0x8000006d4a737221 */ /* 0x000fe20000010000 */
[----:B------:R-:W-:Y:S02]  /*0d10*/  HADD2.F32 R140, -RZ, R140.H0_H0 ;  /* 0x2000008cff8c7230 */ /* 0x000fe40000004100 */
        /* <DEDUP_REMOVED lines=11> */
[----:B------:R-:W-:-:S02]  /*0dd0*/  HADD2.F32 R119, -RZ, R119.H0_H0 ;  /* 0x20000077ff777230 */ /* 0x000fc40000004100 */
[C---:B------:R-:W-:Y:S01]  /*0de0*/  FADD.FTZ R139, -R109.reuse, R87 ;  /* 0x000000576d8b7221 */ /* 0x040fe20000010100 */
[C---:B------:R-:W-:Y:S01]  /*0df0*/  FADD.FTZ R81, -R109.reuse, R89 ;  /* 0x000000596d517221 */ /* 0x040fe20000010100 */
[----:B------:R-:W-:Y:S02]  /*0e00*/  HADD2.F32 R143, -RZ, R112.H0_H0 ;  /* 0x20000070ff8f7230 */ /* 0x000fe40000004100 */
[----:B------:R-:W-:Y:S01]  /*0e10*/  FMUL.FTZ R138, R126, R78 ;  /* 0x0000004e7e8a7220 */ /* 0x000fe20000410000 */
[----:B------:R-:W-:Y:S01]  /*0e20*/  FADD.FTZ R75, -R109, R80 ;  /* 0x000000506d4b7221 */ /* 0x000fe20000010100 */
[----:B------:R-:W-:Y:S02]  /*0e30*/  HADD2.F32 R137, -RZ, R137.H0_H0 ;  /* 0x20000089ff897230 */ /* 0x000fe40000004100 */
[----:B------:R-:W-:Y:S01]  /*0e40*/  FADD.FTZ R129, R140, R129 ;  /* 0x000000818c817221 */ /* 0x000fe20000010000 */
[-C--:B------:R-:W-:Y:S01]  /*0e50*/  FFMA.FTZ R8, R114, R140.reuse, R8 ;  /* 0x0000008c72087223 */ /* 0x080fe20000010008 */
[----:B------:R-:W-:Y:S01]  /*0e60*/  FMUL.FTZ R87, R47, R140 ;  /* 0x0000008c2f577220 */ /* 0x000fe20000410000 */
[----:B------:R-:W-:-:S02]  /*0e70*/  HADD2.F32 R89, -RZ, R113.H0_H0 ;  /* 0x20000071ff597230 */ /* 0x000fc40000004100 */
[C---:B------:R-:W-:Y:S01]  /*0e80*/  FMUL.FTZ R112, R126.reuse, R74 ;  /* 0x0000004a7e707220 */ /* 0x040fe20000410000 */
[----:B------:R-:W-:Y:S02]  /*0e90*/  HADD2.F32 R140, -RZ, R110.H0_H0 ;  /* 0x2000006eff8c7230 */ /* 0x000fe40000004100 */
[----:B------:R-:W-:Y:S01]  /*0ea0*/  FMUL.FTZ R113, R126, R73 ;  /* 0x000000497e717220 */ /* 0x000fe20000410000 */
[----:B------:R-:W-:Y:S01]  /*0eb0*/  FADD.FTZ R74, RZ, R146 ;  /* 0x00000092ff4a7221 */ /* 0x000fe20000010000 */
[----:B------:R-:W-:Y:S02]  /*0ec0*/  HADD2.F32 R110, -RZ, R125.H0_H0 ;  /* 0x2000007dff6e7230 */ /* 0x000fe40000004100 */
        /* <DEDUP_REMOVED lines=14> */
[----:B------:R-:W-:Y:S02]  /*0fb0*/  HADD2.F32 R111, -RZ, R111.H0_H0 ;  /* 0x2000006fff6f7230 */ /* 0x000fe40000004100 */
[----:B------:R-:W-:Y:S01]  /*0fc0*/  FADD.FTZ R154, R140, R154 ;  /* 0x0000009a8c9a7221 */ /* 0x000fe20000010000 */
[-C--:B------:R-:W-:Y:S01]  /*0fd0*/  FFMA.FTZ R25, R147, R140.reuse, R25 ;  /* 0x0000008c93197223 */ /* 0x080fe20000010019 */
[----:B------:R-:W-:Y:S01]  /*0fe0*/  FMUL.FTZ R140, R40, R140 ;  /* 0x0000008c288c7220 */ /* 0x000fe20000410000 */
[----:B------:R-:W-:Y:S01]  /*0ff0*/  FADD.FTZ R75, R76, R87 ;  /* 0x000000574c4b7221 */ /* 0x000fe20000010000 */
[C---:B------:R-:W-:Y:S01]  /*1000*/  FADD.FTZ R77, -R109.reuse, R77 ;  /* 0x0000004d6d4d7221 */ /* 0x040fe20000010100 */
[----:B------:R-:W-:Y:S01]  /*1010*/  FADD.FTZ R142, -R109, R84 ;  /* 0x000000546d8e7221 */ /* 0x000fe20000010100 */
[----:B------:R-:W-:Y:S01]  /*1020*/  FFMA.FTZ R76, R114, R87, R73 ;  /* 0x00000057724c7223 */ /* 0x000fe20000010049 */
[----:B------:R-:W-:-:S02]  /*1030*/  HADD2.F32 R84, -RZ, R122.H0_H0 ;  /* 0x2000007aff547230 */ /* 0x000fc40000004100 */
[----:B------:R-:W-:Y:S01]  /*1040*/  FADD.FTZ R132, R137, R132 ;  /* 0x0000008489847221 */ /* 0x000fe20000010000 */
[----:B------:R-:W-:Y:S01]  /*1050*/  FFMA.FTZ R23, R115, R137, R23 ;  /* 0x0000008973177223 */ /* 0x000fe20000010017 */
[----:B------:R-:W-:Y:S02]  /*1060*/  HADD2.F32 R122, -RZ, R121.H0_H0 ;  /* 0x20000079ff7a7230 */ /* 0x000fe40000004100 */
[----:B------:R-:W-:Y:S01]  /*1070*/  FMUL.FTZ R137, R41, R111 ;  /* 0x0000006f29897220 */ /* 0x000fe20000410000 */
[----:B------:R-:W-:Y:S02]  /*1080*/  HADD2.F32 R121, -RZ, R144.H0_H0 ;  /* 0x20000090ff797230 */ /* 0x000fe40000004100 */
        /* <DEDUP_REMOVED lines=14> */
[----:B------:R-:W-:-:S02]  /*1170*/  HADD2.F32 R88, -RZ, R130.H0_H0 ;  /* 0x20000082ff587230 */ /* 0x000fc40000004100 */
[----:B------:R-:W-:Y:S01]  /*1180*/  FMUL.FTZ R130, R126, R79 ;  /* 0x0000004f7e827220 */ /* 0x000fe20000410000 */
[----:B------:R-:W-:Y:S02]  /*1190*/  HADD2.F32 R91, -RZ, R136.H0_H0 ;  /* 0x20000088ff5b7230 */ /* 0x000fe40000004100 */
[----:B------:R-:W-:Y:S01]  /*11a0*/  FADD.FTZ R75, R74, R125 ;  /* 0x0000007d4a4b7221 */ /* 0x000fe20000010000 */
[----:B------:R-:W-:Y:S02]  /*11b0*/  HADD2.F32 R123, -RZ, R123.H0_H0 ;  /* 0x2000007bff7b7230 */ /* 0x000fe40000004100 */
[----:B------:R-:W-:Y:S02]  /*11c0*/  HADD2.F32 R136, -RZ, R116.H0_H0 ;  /* 0x20000074ff887230 */ /* 0x000fe40000004100 */
[-C--:B------:R-:W-:Y:S01]  /*11d0*/  FMUL.FTZ R116, R43, R84.reuse ;  /* 0x000000542b747220 */ /* 0x080fe20000410000 */
        /* <DEDUP_REMOVED lines=25> */
[----:B------:R-:W-:-:S02]  /*1370*/  HADD2.F32 R90, -RZ, R131.H0_H0 ;  /* 0x20000083ff5a7230 */ /* 0x000fc40000004100 */
[C---:B------:R-:W-:Y:S01]  /*1380*/  FMUL.FTZ R142, R126.reuse, R142 ;  /* 0x0000008e7e8e7220 */ /* 0x040fe20000410000 */
[----:B------:R-:W-:Y:S01]  /*1390*/  FADD.FTZ R163, R91, R163 ;  /* 0x000000a35ba37221 */ /* 0x000fe20000010000 */
[-C--:B------:R-:W-:Y:S01]  /*13a0*/  FFMA.FTZ R97, R139, R91.reuse, R97 ;  /* 0x0000005b8b617223 */ /* 0x080fe20000010061 */
[----:B------:R-:W-:Y:S01]  /*13b0*/  FMUL.FTZ R82, R35, R91 ;  /* 0x0000005b23527220 */ /* 0x000fe20000410000 */
[----:B------:R-:W-:Y:S02]  /*13c0*/  HADD2.F32 R131, -RZ, R141.H0_H0 ;  /* 0x2000008dff837230 */ /* 0x000fe40000004100 */
[----:B------:R-:W-:Y:S01]  /*13d0*/  FMUL.FTZ R91, R126, R72 ;  /* 0x000000487e5b7220 */ /* 0x000fe20000410000 */
[----:B------:R-:W-:Y:S01]  /*13e0*/  FMUL.FTZ R141, R32, R88 ;  /* 0x00000058208d7220 */ /* 0x000fe20000410000 */
[----:B------:R-:W-:Y:S01]  /*13f0*/  FADD.FTZ R72, R75, R110 ;  /* 0x0000006e4b487221 */ /* 0x000fe20000010000 */
[----:B------:R-:W-:Y:S01]  /*1400*/  FFMA.FTZ R73, R113, R110, R74 ;  /* 0x0000006e71497223 */ /* 0x000fe2000001004a */
[----:B------:R-:W-:Y:S01]  /*1410*/  FADD.FTZ R162, R88, R162 ;  /* 0x000000a258a27221 */ /* 0x000fe20000010000 */
[----:B------:R-:W-:Y:S01]  /*1420*/  FFMA.FTZ R5, R142, R88, R5 ;  /* 0x000000588e057223 */ /* 0x000fe20000010005 */
[----:B------:R-:W-:-:S02]  /*1430*/  HADD2.F32 R124, -RZ, R124.H0_H0 ;  /* 0x2000007cff7c7230 */ /* 0x000fc40000004100 */
[----:B------:R-:W-:Y:S01]  /*1440*/  FMUL.FTZ R88, R126, R85 ;  /* 0x000000557e587220 */ /* 0x000fe20000410000 */
        /* <DEDUP_REMOVED lines=23> */
[----:B------:R-:W-:-:S02]  /*15c0*/  VIADD R9, R9, UR10 ;  /* 0x0000000a09097c36 */ /* 0x000fc40008000000 */
[----:B------:R-:W-:Y:S01]  /*15d0*/  FADD.FTZ R100, R131, R100 ;  /* 0x0000006483647221 */ /* 0x000fe20000010000 */
[----:B------:R-:W-:Y:S01]  /*15e0*/  FFMA.FTZ R24, R117, R131, R24 ;  /* 0x0000008375187223 */ /* 0x000fe20000010018 */
[----:B------:R-:W-:Y:S01]  /*15f0*/  FMUL.FTZ R109, R126, R109 ;  /* 0x0000006d7e6d7220 */ /* 0x000fe20000410000 */
[--C-:B------:R-:W-:Y:S01]  /*1600*/  SHF.R.U32.HI R149, RZ, 0x7, R165.reuse ;  /* 0x00000007ff957819 */ /* 0x100fe200000116a5 */
[----:B------:R-:W-:Y:S01]  /*1610*/  FMUL.FTZ R131, R30, R131 ;  /* 0x000000831e837220 */ /* 0x000fe20000410000 */
[----:B------:R-:W-:Y:S01]  /*1620*/  FADD.FTZ R74, R73, R136 ;  /* 0x00000088494a7221 */ /* 0x000fe20000010000 */
[----:B------:R-:W-:Y:S01]  /*1630*/  FFMA.FTZ R72, R81, R136, R72 ;  /* 0x0000008851487223 */ /* 0x000fe20000010048 */
[----:B------:R-:W-:Y:S01]  /*1640*/  SHF.R.U32.HI R151, RZ, 0x7, R165 ;  /* 0x00000007ff977819 */ /* 0x000fe200000116a5 */
[----:B------:R-:W-:Y:S01]  /*1650*/  FADD.FTZ R19, R121, R19 ;  /* 0x0000001379137221 */ /* 0x000fe20000010000 */
[-C--:B------:R-:W-:Y:S01]  /*1660*/  FFMA.FTZ R10, R109, R121.reuse, R10 ;  /* 0x000000796d0a7223 */ /* 0x080fe2000001000a */
[----:B------:R-:W-:Y:S01]  /*1670*/  UMOV UR6, 0xffffffff ;  /* 0xffffffff00067882 */ /* 0x000fe20000000000 */
[----:B------:R-:W-:Y:S01]  /*1680*/  SHF.L.U32 R149, R149, 0x2, RZ ;  /* 0x0000000295957819 */ /* 0x000fe200000006ff */
[----:B------:R-:W-:Y:S01]  /*1690*/  FMUL.FTZ R121, R31, R121 ;  /* 0x000000791f797220 */ /* 0x000fe20000410000 */
[----:B------:R-:W-:Y:S01]  /*16a0*/  ISETP.GE.AND P3, PT, R9, UR11, PT ;  /* 0x0000000b09007c0c */ /* 0x000fe2000bf66270 */
[----:B------:R-:W-:Y:S01]  /*16b0*/  FADD.FTZ R74, R74, R131 ;  /* 0x000000834a4a7221 */ /* 0x000fe20000010000 */
[----:B------:R-:W-:Y:S01]  /*16c0*/  LEA R151, R151, 0x4, 0x2 ;  /* 0x0000000497977811 */ /* 0x000fe200078e10ff */
        /* <DEDUP_REMOVED lines=28> */
.L_x_3164:
[----:B------:R-:W3:Y:S01]  /*1890*/  S2R R77, SR_CgaCtaId ;  /* 0x00000000004d7919 */ /* 0x000ee20000008800 */
[----:B------:R-:W-:Y:S01]  /*18a0*/  LOP3.LUT P3, RZ, R165, 0x1f, RZ, 0xc0, !PT ;  /* 0x0000001fa5ff7812 */ /* 0x000fe2000786c0ff */
[----:B-1----:R-:W-:Y:S01]  /*18b0*/  FADD.FTZ R72, R74, R72 ;  /* 0x000000484a487221 */ /* 0x002fe20000010000 */
[----:B------:R-:W-:Y:S01]  /*18c0*/  SHF.R.U32.HI R76, RZ, 0x5, R165 ;  /* 0x00000005ff4c7819 */ /* 0x000fe200000116a5 */
[----:B0-2---:R-:W-:Y:S01]  /*18d0*/  FADD.FTZ R73, R73, R75 ;  /* 0x0000004b49497221 */ /* 0x005fe20000010000 */
[----:B------:R-:W-:Y:S01]  /*18e0*/  MOV R74, 0x400 ;  /* 0x00000400004a7802 */ /* 0x000fe20000000f00 */
[----:B------:R-:W-:Y:S05]  /*18f0*/  WARPSYNC.ALL ;  /* 0x0000000000007948 */ /* 0x000fea0003800000 */
[----:B------:R-:W-:-:S02]  /*1900*/  LOP3.LUT R76, R76, 0x3, RZ, 0xc0, !PT ;  /* 0x000000034c4c7812 */ /* 0x000fc400078ec0ff */
[----:B-----5:R-:W-:Y:S02]  /*1910*/  @P1 LOP3.LUT P5, RZ, R14, 0xff, RZ, 0xc0, !PT ;  /* 0x000000ff0eff1812 */ /* 0x020fe400078ac0ff */
[----:B------:R-:W-:Y:S02]  /*1920*/  SHF.L.U32 R153, R127, 0x3, RZ ;  /* 0x000000037f997819 */ /* 0x000fe400000006ff */
        /* <DEDUP_REMOVED lines=82> */
[----:B------:R-:W-:Y:S01]  /*1e50*/  F2F.F16.F32 R149, R149 ;  /* 0x0000009500957304 */ /* 0x000fe20000200800 */
        /* <DEDUP_REMOVED lines=44> */
[----:B------:R-:W-:Y:S02]  /*2120*/  @P1 F2FP.F16.F32.PACK_AB R146, RZ, R146 ;  /* 0x00000092ff92123e */ /* 0x000fe400000000ff */
[C---:B------:R-:W-:Y:S01]  /*2130*/  FSEL R134, R116.reuse, RZ, P5 ;  /* 0x000000ff74867208 */ /* 0x040fe20002800000 */
[----:B------:R-:W-:Y:S01]  /*2140*/  @P3 FADD.FTZ R82, R63, R82 ;  /* 0x000000523f523221 */ /* 0x000fe20000010000 */
[----:B------:R-:W-:Y:S02]  /*2150*/  @P1 LOP3.LUT P5, RZ, R15, 0xff000000, RZ, 0xc0, !PT ;  /* 0xff0000000fff1812 */ /* 0x000fe400078ac0ff */
[----:B------:R-:W-:Y:S02]  /*2160*/  @P1 F2FP.F16.F32.PACK_AB R145, RZ, R145 ;  /* 0x00000091ff91123e */ /* 0x000fe400000000ff */
[----:B------:R-:W-:-:S02]  /*2170*/  @P1 FSEL R116, R116, RZ, P5 ;  /* 0x000000ff74741208 */ /* 0x000fc40002800000 */
[----:B------:R-:W-:Y:S02]  /*2180*/  ISETP.NE.U32.AND P5, PT, RZ, UR18, PT ;  /* 0x00000012ff007c0c */ /* 0x000fe4000bfa5070 */
[----:B------:R-:W-:Y:S02]  /*2190*/  @P1 F2FP.F16.F32.PACK_AB R147, RZ, R147 ;  /* 0x00000093ff93123e */ /* 0x000fe400000000ff */
[----:B------:R-:W-:Y:S02]  /*21a0*/  ISETP.NE.AND.EX P5, PT, RZ, UR19, PT, P5 ;  /* 0x00000013ff007c0c */ /* 0x000fe4000bfa5350 */
[----:B------:R-:W-:Y:S02]  /*21b0*/  @P1 F2FP.F16.F32.PACK_AB R148, RZ, R148 ;  /* 0x00000094ff94123e */ /* 0x000fe400000000ff */
        /* <DEDUP_REMOVED lines=9> */
[----:B0-----:R0:W1:Y:S01]  /*2250*/  F2F.F16.F32 R74, R79 ;  /* 0x0000004f004a7304 */ /* 0x0010620000200800 */
[----:B------:R-:W-:-:S04]  /*2260*/  IADD3 R72, P6, R153, UR20, RZ ;  /* 0x0000001499487c10 */ /* 0x000fc8000ffde0ff */
[----:B------:R-:W-:Y:S02]  /*2270*/  IADD3.X R73, R152, UR21, RZ, P6, !PT ;  /* 0x0000001598497c10 */ /* 0x000fe4000b7fe4ff */
[----:B------:R-:W-:Y:S01]  /*2280*/  @P4 LEA R86, P6, R104, UR18, 0x4 ;  /* 0x0000001268564c11 */ /* 0x000fe2000f8c20ff */
[----:B------:R-:W2:Y:S01]  /*2290*/  F2F.F16.F32 R76, R151 ;  /* 0x00000097004c7304 */ /* 0x000ea20000200800 */
[----:B0-----:R-:W-:Y:S02]  /*22a0*/  FMUL.FTZ R79, R126, R81 ;  /* 0x000000517e4f7220 */ /* 0x001fe40000410000 */
[----:B------:R-:W-:Y:S02]  /*22b0*/  @P4 LEA.HI.X R87, R104, UR19, RZ, 0x4, P6 ;  /* 0x0000001368574c11 */ /* 0x000fe4000b0f24ff */
[----:B------:R-:W-:Y:S01]  /*22c0*/  LOP3.LUT P6, RZ, R133, 0xff00, RZ, 0xc0, !PT ;  /* 0x0000ff0085ff7812 */ /* 0x000fe200078cc0ff */
[----:B------:R-:W-:Y:S01]  /*22d0*/  @P3 FADD.FTZ R79, R65, R79 ;  /* 0x0000004f414f3221 */ /* 0x000fe20000010000 */
[----:B-1----:R-:W-:Y:S01]  /*22e0*/  IMAD.WIDE.U32 R74, R74, 0x10000, RZ ;  /* 0x000100004a4a7825 */ /* 0x002fe200078e00ff */
[----:B------:R0:W1:Y:S01]  /*22f0*/  F2F.F16.F32 R77, R78 ;  /* 0x0000004e004d7304 */ /* 0x0000620000200800 */
[----:B------:R-:W-:-:S02]  /*2300*/  FSEL R144, R106, RZ, P6 ;  /* 0x000000ff6a907208 */ /* 0x000fc40003000000 */
[----:B------:R-:W-:Y:S01]  /*2310*/  FMUL.FTZ R81, R79, UR17 ;  /* 0x000000114f517c20 */ /* 0x000fe20008410000 */
[----:B------:R-:W-:Y:S01]  /*2320*/  LOP3.LUT P6, RZ, R133, 0xff0000, RZ, 0xc0, !PT ;  /* 0x00ff000085ff7812 */ /* 0x000fe200078cc0ff */
[----:B--2---:R-:W-:-:S03]  /*2330*/  IMAD.U32 R76, R76, 0x10000, RZ ;  /* 0x000100004c4c7824 */ /* 0x004fc600078e00ff */
[----:B------:R-:W-:Y:S01]  /*2340*/  FSEL R143, R122, RZ, P6 ;  /* 0x000000ff7a8f7208 */ /* 0x000fe20003000000 */
[----:B0-----:R-:W-:Y:S01]  /*2350*/  FMUL.FTZ R78, R126, R141 ;  /* 0x0000008d7e4e7220 */ /* 0x001fe20000410000 */
[----:B------:R-:W-:Y:S02]  /*2360*/  LOP3.LUT P6, RZ, R133, 0xff, RZ, 0xc0, !PT ;  /* 0x000000ff85ff7812 */ /* 0x000fe400078cc0ff */
[----:B------:R-:W-:Y:S01]  /*2370*/  LOP3.LUT R75, R75, R76, R149, 0xfe, !PT ;  /* 0x0000004c4b4b7212 */ /* 0x000fe200078efe95 */
[----:B------:R-:W-:Y:S01]  /*2380*/  FFMA.FTZ R76, R83, R124, R123 ;  /* 0x0000007c534c7223 */ /* 0x000fe2000001007b */
[----:B------:R-:W-:Y:S01]  /*2390*/  FSEL R127, R119, RZ, P6 ;  /* 0x000000ff777f7208 */ /* 0x000fe20003000000 */
[----:B------:R-:W-:Y:S01]  /*23a0*/  @P3 FADD.FTZ R78, R60, R78 ;  /* 0x0000004e3c4e3221 */ /* 0x000fe20000010000 */
[----:B------:R-:W-:Y:S01]  /*23b0*/  LOP3.LUT P6, RZ, R133, 0xff000000, RZ, 0xc0, !PT ;  /* 0xff00000085ff7812 */ /* 0x000fe200078cc0ff */
[----:B------:R-:W-:Y:S01]  /*23c0*/  FADD.FTZ R83, R89, -R76 ;  /* 0x8000004c59537221 */ /* 0x000fe20000010000 */
[----:B-1----:R-:W-:Y:S01]  /*23d0*/  LOP3.LUT R74, R74, R77, RZ, 0xfc, !PT ;  /* 0x0000004d4a4a7212 */ /* 0x002fe200078efcff */
[----:B------:R-:W-:Y:S01]  /*23e0*/  FMUL.FTZ R76, R78, UR17 ;  /* 0x000000114e4c7c20 */ /* 0x000fe20008410000 */
[----:B------:R-:W-:Y:S01]  /*23f0*/  FSEL R133, R113, RZ, P6 ;  /* 0x000000ff71857208 */ /* 0x000fe20003000000 */
[----:B------:R-:W-:Y:S01]  /*2400*/  FMUL.FTZ R83, R126, R83 ;  /* 0x000000537e537220 */ /* 0x000fe20000410000 */
[----:B------:R-:W-:Y:S01]  /*2410*/  LOP3.LUT P6, RZ, R118, 0xff00, RZ, 0xc0, !PT ;  /* 0x0000ff0076ff7812 */ /* 0x000fe200078cc0ff */
[----:B------:R-:W-:Y:S01]  /*2420*/  FMUL.FTZ R77, R82, UR17 ;  /* 0x00000011524d7c20 */ /* 0x000fe20008410000 */
[----:B------:R0:W-:Y:S01]  /*2430*/  STG.E.64 desc[UR4][R72.64], R74 ;  /* 0x0000004a48007986 */ /* 0x0001e2000c101b04 */
[----:B------:R-:W-:Y:S01]  /*2440*/  @P3 FADD.FTZ R83, R62, R83 ;  /* 0x000000533e533221 */ /* 0x000fe20000010000 */
[----:B------:R-:W-:-:S02]  /*2450*/  FSEL R149, R88, RZ, P6 ;  /* 0x000000ff58957208 */ /* 0x000fc40003000000 */
[----:B------:R-:W-:Y:S01]  /*2460*/  LOP3.LUT P6, RZ, R118, 0xff0000, RZ, 0xc0, !PT ;  /* 0x00ff000076ff7812 */ /* 0x000fe200078cc0ff */
[----:B------:R-:W-:-:S05]  /*2470*/  FMUL.FTZ R89, R83, UR17 ;  /* 0x0000001153597c20 */ /* 0x000fca0008410000 */
[----:B------:R-:W-:Y:S02]  /*2480*/  FSEL R151, R89, RZ, P6 ;  /* 0x000000ff59977208 */ /* 0x000fe40003000000 */
[----:B------:R-:W-:Y:S01]  /*2490*/  LOP3.LUT P6, RZ, R118, 0xff, RZ, 0xc0, !PT ;  /* 0x000000ff76ff7812 */ /* 0x000fe200078cc0ff */
[----:B0-----:R-:W-:-:S03]  /*24a0*/  FFMA.FTZ R72, R117, R124, R123 ;  /* 0x0000007c75487223 */ /* 0x001fc6000001007b */
[----:B------:R-:W-:Y:S02]  /*24b0*/  FSEL R141, R76, RZ, P6 ;  /* 0x000000ff4c8d7208 */ /* 0x000fe40003000000 */
[----:B------:R-:W-:Y:S01]  /*24c0*/  LOP3.LUT P6, RZ, R118, 0xff000000, RZ, 0xc0, !PT ;  /* 0xff00000076ff7812 */ /* 0x000fe200078cc0ff */
[----:B------:R-:W-:-:S03]  /*24d0*/  FADD.FTZ R117, R131, -R72 ;  /* 0x8000004883757221 */ /* 0x000fc60000010000 */
[----:B------:R-:W-:Y:S02]  /*24e0*/  FSEL R139, R77, RZ, P6 ;  /* 0x000000ff4d8b7208 */ /* 0x000fe40003000000 */
[----:B------:R-:W-:-:S04]  /*24f0*/  LOP3.LUT P6, RZ, R120, 0xff00, RZ, 0xc0, !PT ;  /* 0x0000ff0078ff7812 */ /* 0x000fc800078cc0ff */
[----:B------:R-:W-:Y:S01]  /*2500*/  FSEL R136, R81, RZ, P6 ;  /* 0x000000ff51887208 */ /* 0x000fe20003000000 */
[----:B------:R-:W-:Y:S08]  /*2510*/  @!P1 BRA `(.L_x_3148) ;  /* 0x0000000000209947 */ /* 0x000ff00003800000 */
        /* <DEDUP_REMOVED lines=8> */
.L_x_3148:
[----:B0-----:R-:W-:Y:S01]  /*25a0*/  SEL R73, R140, R69, P5 ;  /* 0x000000458c497207 */ /* 0x001fe20002800000 */
[--C-:B------:R-:W-:Y:S01]  /*25b0*/  FFMA.FTZ R91, R91, R124, R123.reuse ;  /* 0x0000007c5b5b7223 */ /* 0x100fe2000001007b */
[----:B------:R-:W-:Y:S01]  /*25c0*/  SEL R74, R138, R70, P5 ;  /* 0x000000468a4a7207 */ /* 0x000fe20002800000 */
[----:B------:R-:W-:Y:S01]  /*25d0*/  FFMA.FTZ R124, R109, R124, R123 ;  /* 0x0000007c6d7c7223 */ /* 0x000fe2000001007b */
[----:B------:R-:W-:Y:S01]  /*25e0*/  SEL R75, R137, R71, P5 ;  /* 0x00000047894b7207 */ /* 0x000fe20002800000 */
[----:B------:R-:W-:Y:S01]  /*25f0*/  F2F.F16.F32 R107, R107 ;  /* 0x0000006b006b7304 */ /* 0x000fe20000200800 */
[----:B------:R-:W-:Y:S01]  /*2600*/  SEL R72, R135, R68, P5 ;  /* 0x0000004487487207 */ /* 0x000fe20002800000 */
[----:B------:R-:W-:Y:S01]  /*2610*/  FADD.FTZ R91, R90, -R91 ;  /* 0x8000005b5a5b7221 */ /* 0x000fe20000010000 */
[----:B------:R-:W-:Y:S01]  /*2620*/  FMUL.FTZ R117, R126, R117 ;  /* 0x000000757e757220 */ /* 0x000fe20000410000 */
[----:B------:R-:W-:Y:S02]  /*2630*/  LOP3.LUT P6, RZ, R120, 0xff0000, RZ, 0xc0, !PT ;  /* 0x00ff000078ff7812 */ /* 0x000fe400078cc0ff */
[----:B------:R0:W-:Y:S01]  /*2640*/  @P4 STG.E.128 desc[UR4][R86.64], R72 ;  /* 0x0000004856004986 */ /* 0x0001e2000c101d04 */
[----:B------:R-:W-:Y:S01]  /*2650*/  @P3 FADD.FTZ R117, R66, R117 ;  /* 0x0000007542753221 */ /* 0x000fe20000010000 */
[----:B------:R-:W1:Y:S01]  /*2660*/  F2F.F16.F32 R134, R134 ;  /* 0x0000008600867304 */ /* 0x000e620000200800 */
[----:B------:R-:W-:-:S02]  /*2670*/  @P1 F2FP.F16.F32.PACK_AB R115, RZ, R115 ;  /* 0x00000073ff73123e */ /* 0x000fc400000000ff */
[----:B------:R-:W-:Y:S01]  /*2680*/  FMUL.FTZ R118, R117, UR17 ;  /* 0x0000001175767c20 */ /* 0x000fe20008410000 */
[----:B------:R-:W-:Y:S02]  /*2690*/  @P1 F2FP.F16.F32.PACK_AB R114, RZ, R114 ;  /* 0x00000072ff72123e */ /* 0x000fe400000000ff */
[----:B------:R-:W-:Y:S02]  /*26a0*/  @P1 F2FP.F16.F32.PACK_AB R116, RZ, R116 ;  /* 0x00000074ff74123e */ /* 0x000fe400000000ff */
[----:B------:R-:W2:Y:S01]  /*26b0*/  F2F.F16.F32 R125, R125 ;  /* 0x0000007d007d7304 */ /* 0x000ea20000200800 */
[----:B------:R-:W-:Y:S02]  /*26c0*/  FSEL R131, R118, RZ, P6 ;  /* 0x000000ff76837208 */ /* 0x000fe40003000000 */
[----:B------:R-:W-:Y:S02]  /*26d0*/  @P1 PRMT R95, R115, 0x7610, R95 ;  /* 0x00007610735f1816 */ /* 0x000fe4000000005f */
[----:B------:R-:W-:Y:S01]  /*26e0*/  @P1 PRMT R0, R114, 0x7610, R0 ;  /* 0x0000761072001816 */ /* 0x000fe20000000000 */
[----:B-1----:R-:W-:-:S02]  /*26f0*/  IMAD.U32 R134, R134, 0x10000, RZ ;  /* 0x0001000086867824 */ /* 0x002fc400078e00ff */
[----:B0-----:R-:W-:Y:S01]  /*2700*/  FADD.FTZ R73, R121, -R124 ;  /* 0x8000007c79497221 */ /* 0x001fe20000010000 */
[----:B------:R-:W-:Y:S01]  /*2710*/  FMUL.FTZ R121, R126, R91 ;  /* 0x0000005b7e797220 */ /* 0x000fe20000410000 */
[----:B------:R-:W0:Y:S01]  /*2720*/  F2F.F16.F32 R144, R144 ;  /* 0x0000009000907304 */ /* 0x000e220000200800 */
[----:B------:R-:W-:Y:S01]  /*2730*/  @P1 PRMT R7, R116, 0x7610, R7 ;  /* 0x0000761074071816 */ /* 0x000fe20000000007 */
[----:B------:R-:W-:Y:S01]  /*2740*/  FMUL.FTZ R126, R126, R73 ;  /* 0x000000497e7e7220 */ /* 0x000fe20000410000 */
[----:B------:R-:W-:Y:S01]  /*2750*/  @P3 FADD.FTZ R121, R64, R121 ;  /* 0x0000007940793221 */ /* 0x000fe20000010000 */
[----:B------:R-:W-:Y:S01]  /*2760*/  IMAD.WIDE.U32 R72, R107, 0x10000, RZ ;  /* 0x000100006b487825 */ /* 0x000fe200078e00ff */
[----:B------:R-:W-:-:S03]  /*2770*/  SHF.L.U32 R115, R105, 0x3, RZ ;  /* 0x0000000369737819 */ /* 0x000fc600000006ff */
[----:B------:R-:W-:Y:S01]  /*2780*/  @P3 FADD.FTZ R126, R67, R126 ;  /* 0x0000007e437e3221 */ /* 0x000fe20000010000 */
[----:B------:R-:W-:Y:S01]  /*2790*/  LOP3.LUT P3, RZ, R120, 0xff000000, RZ, 0xc0, !PT ;  /* 0xff00000078ff7812 */ /* 0x000fe2000786c0ff */
[----:B------:R-:W1:Y:S01]  /*27a0*/  F2F.F16.F32 R127, R127 ;  /* 0x0000007f007f7304 */ /* 0x000e620000200800 */
[----:B--2---:R-:W-:Y:S01]  /*27b0*/  LOP3.LUT R73, R73, R134, R125, 0xfe, !PT ;  /* 0x0000008649497212 */ /* 0x004fe200078efe7d */
[----:B------:R-:W-:Y:S01]  /*27c0*/  FMUL.FTZ R123, R126, UR17 ;  /* 0x000000117e7b7c20 */ /* 0x000fe20008410000 */
[----:B------:R-:W-:Y:S01]  /*27d0*/  IMAD.SHL.U32 R125, R104, 0x8, RZ ;  /* 0x00000008687d7824 */ /* 0x000fe200078e00ff */
[----:B------:R-:W-:-:S03]  /*27e0*/  SHF.R.U32.HI R104, RZ, 0x1d, R104 ;  /* 0x0000001dff687819 */ /* 0x000fc60000011668 */
[----:B------:R-:W-:Y:S01]  /*27f0*/  FSEL R109, R123, RZ, P3 ;  /* 0x000000ff7b6d7208 */ /* 0x000fe20001800000 */
[----:B------:R-:W2:Y:S01]  /*2800*/  F2F.F16.F32 R133, R133 ;  /* 0x0000008500857304 */ /* 0x000ea20000200800 */
[----:B------:R-:W-:Y:S01]  /*2810*/  LOP3.LUT P3, RZ, R120, 0xff, RZ, 0xc0, !PT ;  /* 0x000000ff78ff7812 */ /* 0x000fe2000786c0ff */
[----:B0-----:R-:W-:-:S04]  /*2820*/  IMAD.WIDE.U32 R74, R144, 0x10000, RZ ;  /* 0x00010000904a7825 */ /* 0x001fc800078e00ff */
[----:B------:R-:W-:Y:S01]  /*2830*/  FMUL.FTZ R120, R121, UR17 ;  /* 0x0000001179787c20 */ /* 0x000fe20008410000 */
[----:B-1----:R-:W-:Y:S01]  /*2840*/  LOP3.LUT R86, R74, R127, RZ, 0xfc, !PT ;  /* 0x0000007f4a567212 */ /* 0x002fe200078efcff */
[----:B------:R-:W0:Y:S01]  /*2850*/  F2F.F16.F32 R143, R143 ;  /* 0x0000008f008f7304 */ /* 0x000e220000200800 */
[----:B--2---:R-:W-:-:S07]  /*2860*/  SHF.L.U32 R133, R133, 0x10, RZ ;  /* 0x0000001085857819 */ /* 0x004fce00000006ff */
[----:B------:R1:W2:Y:S01]  /*2870*/  F2F.F16.F32 R135, R130 ;  /* 0x0000008200877304 */ /* 0x0002a20000200800 */
[----:B0-----:R-:W-:-:S07]  /*2880*/  LOP3.LUT R87, R75, R133, R143, 0xfe, !PT ;  /* 0x000000854b577212 */ /* 0x001fce00078efe8f */
[----:B------:R-:W0:Y:S01]  /*2890*/  F2F.F16.F32 R136, R136 ;  /* 0x0000008800887304 */ /* 0x000e220000200800 */
[----:B-1----:R-:W-:Y:S02]  /*28a0*/  FSEL R130, R120, RZ, P3 ;  /* 0x000000ff78827208 */ /* 0x002fe40001800000 */
[----:B------:R-:W-:Y:S02]  /*28b0*/  IADD3 R74, P3, R125, UR20, RZ ;  /* 0x000000147d4a7c10 */ /* 0x000fe4000ff7e0ff */
[----:B--2---:R-:W-:-:S03]  /*28c0*/  LOP3.LUT R72, R72, R135, RZ, 0xfc, !PT ;  /* 0x0000008748487212 */ /* 0x004fc600078efcff */
[----:B------:R-:W1:Y:S01]  /*28d0*/  F2F.F16.F32 R109, R109 ;  /* 0x0000006d006d7304 */ /* 0x000e620000200800 */
[----:B------:R-:W-:Y:S02]  /*28e0*/  IADD3.X R75, R104, UR21, RZ, P3, !PT ;  /* 0x00000015684b7c10 */ /* 0x000fe40009ffe4ff */
[----:B------:R-:W-:-:S03]  /*28f0*/  @P1 LOP3.LUT P3, RZ, R16, 0xff00, RZ, 0xc0, !PT ;  /* 0x0000ff0010ff1812 */ /* 0x000fc6000786c0ff */
[----:B------:R2:W-:Y:S01]  /*2900*/  STG.E.64 desc[UR4][R74.64], R72 ;  /* 0x000000484a007986 */ /* 0x0005e2000c101b04 */
[----:B------:R-:W-:Y:S01]  /*2910*/  @P1 FSEL R124, R106, RZ, P3 ;  /* 0x000000ff6a7c1208 */ /* 0x000fe20001800000 */
[----:B------:R-:W3:Y:S01]  /*2920*/  F2F.F16.F32 R131, R131 ;  /* 0x0000008300837304 */ /* 0x000ee20000200800 */
[----:B------:R-:W-:Y:S01]  /*2930*/  @P1 LOP3.LUT P3, RZ, R16, 0xff0000, RZ, 0xc0, !PT ;  /* 0x00ff000010ff1812 */ /* 0x000fe2000786c0ff */
[----:B0-----:R-:W-:-:S03]  /*2940*/  IMAD.WIDE.U32 R106, R136, 0x10000, RZ ;  /* 0x00010000886a7825 */ /* 0x001fc600078e00ff */
[----:B------:R-:W-:Y:S01]  /*2950*/  @P1 FSEL R122, R122, RZ, P3 ;  /* 0x000000ff7a7a1208 */ /* 0x000fe20001800000 */
[----:B-1----:R-:W-:Y:S02]  /*2960*/  IMAD.U32 R109, R109, 0x10000, RZ ;  /* 0x000100006d6d7824 */ /* 0x002fe400078e00ff */
[----:B------:R-:W0:Y:S03]  /*2970*/  F2F.F16.F32 R149, R149 ;  /* 0x0000009500957304 */ /* 0x000e260000200800 */
[----:B---3--:R-:W-:-:S05]  /*2980*/  LOP3.LUT R107, R107, R109, R131, 0xfe, !PT ;  /* 0x0000006d6b6b7212 */ /* 0x008fca00078efe83 */
[----:B------:R-:W1:Y:S01]  /*2990*/  F2F.F16.F32 R139, R139 ;  /* 0x0000008b008b7304 */ /* 0x000e620000200800 */
[----:B0-----:R-:W-:-:S07]  /*29a0*/  IMAD.WIDE.U32 R90, R149, 0x10000, RZ ;  /* 0x00010000955a7825 */ /* 0x001fce00078e00ff */
[----:B------:R-:W0:Y:S01]  /*29b0*/  F2F.F16.F32 R151, R151 ;  /* 0x0000009700977304 */ /* 0x000e220000200800 */
[----:B-1----:R-:W-:-:S07]  /*29c0*/  SHF.L.U32 R139, R139, 0x10, RZ ;  /* 0x000000108b8b7819 */ /* 0x002fce00000006ff */
[----:B------:R-:W1:Y:S01]  /*29d0*/  F2F.F16.F32 R141, R141 ;  /* 0x0000008d008d7304 */ /* 0x000e620000200800 */
[----:B0-----:R-:W-:-:S07]  /*29e0*/  LOP3.LUT R91, R91, R139, R151, 0xfe, !PT ;  /* 0x0000008b5b5b7212 */ /* 0x001fce00078efe97 */
[----:B------:R0:W3:Y:S01]  /*29f0*/  F2F.F16.F32 R127, R130 ;  /* 0x00000082007f7304 */ /* 0x0000e20000200800 */
[----:B-1----:R-:W-:Y:S02]  /*2a00*/  LOP3.LUT R90, R90, R141, RZ, 0xfc, !PT ;  /* 0x0000008d5a5a7212 */ /* 0x002fe400078efcff */
[----:B0-----:R-:W-:Y:S02]  /*2a10*/  @P1 F2FP.F16.F32.PACK_AB R130, RZ, R108 ;  /* 0x0000006cff82123e */ /* 0x001fe400000000ff */
        /* <DEDUP_REMOVED lines=16> */
.L_x_3149:
        /* <DEDUP_REMOVED lines=38> */
.L_x_3150:
[----:B------:R-:W-:Y:S01]  /*2d80*/  @P1 FSEL R76, R76, RZ, P3 ;  /* 0x000000ff4c4c1208 */ /* 0x000fe20001800000 */
[----:B------:R1:W-:Y:S01]  /*2d90*/  @P4 STG.E.128 desc[UR4][R88.64], R72 ;  /* 0x0000004858004986 */ /* 0x0003e2000c101d04 */
[----:B------:R-:W-:Y:S02]  /*2da0*/  @P1 LOP3.LUT P3, RZ, R17, 0xff000000, RZ, 0xc0, !PT ;  /* 0xff00000011ff1812 */ /* 0x000fe4000786c0ff */
[----:B------:R-:W-:Y:S02]  /*2db0*/  @P1 F2FP.F16.F32.PACK_AB R76, RZ, R76 ;  /* 0x0000004cff4c123e */ /* 0x000fe400000000ff */
[----:B------:R-:W-:Y:S02]  /*2dc0*/  @P1 FSEL R77, R77, RZ, P3 ;  /* 0x000000ff4d4d1208 */ /* 0x000fe40001800000 */
[----:B------:R-:W-:Y:S02]  /*2dd0*/  @P1 PRMT R0, R76, 0x7610, R0 ;  /* 0x000076104c001816 */ /* 0x000fe40000000000 */
[----:B------:R-:W-:Y:S01]  /*2de0*/  @P1 F2FP.F16.F32.PACK_AB R76, RZ, R77 ;  /* 0x0000004dff4c123e */ /* 0x000fe200000000ff */
[----:B------:R-:W-:Y:S01]  /*2df0*/  IMAD.SHL.U32 R77, R12, 0x8, RZ ;  /* 0x000000080c4d7824 */ /* 0x000fe200078e00ff */
[----:B------:R-:W-:-:S02]  /*2e00*/  SHF.R.U32.HI R78, RZ, 0x1d, R12 ;  /* 0x0000001dff4e7819 */ /* 0x000fc4000001160c */
[----:B------:R-:W-:Y:S02]  /*2e10*/  SEL R69, R79, R69, P5 ;  /* 0x000000454f457207 */ /* 0x000fe40002800000 */
[----:B------:R-:W-:Y:S02]  /*2e20*/  SHF.L.U32 R79, R13, 0x3, RZ ;  /* 0x000000030d4f7819 */ /* 0x000fe400000006ff */
[----:B------:R-:W-:Y:S02]  /*2e30*/  SEL R70, R117, R70, P5 ;  /* 0x0000004675467207 */ /* 0x000fe40002800000 */
[----:B-1----:R-:W-:Y:S02]  /*2e40*/  IADD3 R72, P3, R77, UR20, RZ ;  /* 0x000000144d487c10 */ /* 0x002fe4000ff7e0ff */
[----:B------:R-:W-:Y:S02]  /*2e50*/  SEL R68, R121, R68, P5 ;  /* 0x0000004479447207 */ /* 0x000fe40002800000 */
[----:B------:R-:W-:-:S02]  /*2e60*/  IADD3.X R73, R78, UR21, RZ, P3, !PT ;  /* 0x000000154e497c10 */ /* 0x000fc40009ffe4ff */
[----:B------:R-:W-:Y:S02]  /*2e70*/  SEL R71, R126, R71, P5 ;  /* 0x000000477e477207 */ /* 0x000fe40002800000 */
[----:B------:R-:W-:Y:S01]  /*2e80*/  @P1 F2FP.F16.F32.PACK_AB R110, RZ, R110 ;  /* 0x0000006eff6e123e */ /* 0x000fe200000000ff */
[----:B------:R1:W-:Y:S01]  /*2e90*/  STG.E.64 desc[UR4][R72.64], R90 ;  /* 0x0000005a48007986 */ /* 0x0003e2000c101b04 */
[----:B------:R-:W-:Y:S02]  /*2ea0*/  @P1 F2FP.F16.F32.PACK_AB R111, RZ, R111 ;  /* 0x0000006fff6f123e */ /* 0x000fe400000000ff */
[----:B0-----:R-:W-:Y:S02]  /*2eb0*/  SHF.R.U32.HI R82, RZ, 0x1d, R13 ;  /* 0x0000001dff527819 */ /* 0x001fe4000001160d */
[----:B------:R-:W-:Y:S02]  /*2ec0*/  IADD3 R74, P3, R79, UR20, RZ ;  /* 0x000000144f4a7c10 */ /* 0x000fe4000ff7e0ff */
[----:B------:R-:W-:-:S02]  /*2ed0*/  @P4 LEA R12, P5, R13, UR18, 0x4 ;  /* 0x000000120d0c4c11 */ /* 0x000fc4000f8a20ff */
        /* <DEDUP_REMOVED lines=14> */
.L_x_3151:
        /* <DEDUP_REMOVED lines=22> */
[----:B------:R-:W-:Y:S01]  /*3120*/  IMAD.WIDE.U32 R12, R12, 0x10000, RZ ;  /* 0x000100000c0c7825 */ /* 0x000fe200078e00ff */
[----:B------:R-:W-:-:S04]  /*3130*/  IADD3.X R103, R82, R103, RZ, P1, !PT ;  /* 0x0000006752677210 */ /* 0x000fc80000ffe4ff */
[----:B------:R-:W-:Y:S02]  /*3140*/  LOP3.LUT R13, R73, R13, RZ, 0xfc, !PT ;  /* 0x0000000d490d7212 */ /* 0x000fe400078efcff */
[----:B------:R-:W-:-:S05]  /*3150*/  LOP3.LUT R12, R12, 0xffff, R0, 0xf8, !PT ;  /* 0x0000ffff0c0c7812 */ /* 0x000fca00078ef800 */
[----:B------:R1:W-:Y:S02]  /*3160*/  STG.E.64 desc[UR4][R102.64], R12 ;  /* 0x0000000c66007986 */ /* 0x0003e4000c101b04 */
.L_x_3152:
        /* <DEDUP_REMOVED lines=36> */
.L_x_3146:
        /* <DEDUP_REMOVED lines=21> */
.L_x_3147:
[----:B------:R-:W-:Y:S01]  /*3500*/  HFMA2.MMA R76, -RZ, RZ, 0, 9.5367431640625e-07 ;  /* 0x00000010ff4c7435 */ /* 0x000fe200000001ff */
[----:B------:R-:W-:Y:S01]  /*3510*/  IMAD.MOV.U32 R77, RZ, RZ, 0x1f ;  /* 0x0000001fff4d7424 */ /* 0x000fe200078e00ff */
[----:B------:R-:W-:-:S09]  /*3520*/  MOV R78, 0xffffffff ;  /* 0xffffffff004e7802 */ /* 0x000fd20000000f00 */
[----:B-----5:R-:W-:Y:S05]  /*3530*/  WARPSYNC.COLLECTIVE R78, `(.L_x_3154) ;  /* 0x000000004e087348 */ /* 0x020fea0003c00000 */
[----:B------:R0:W1:Y:S02]  /*3540*/  SHFL.DOWN P3, R75, R79, R76, R77 ;  /* 0x0800004c4f4b7389 */ /* 0x000064000006004d */
[----:B01---5:R-:W-:Y:S01]  /*3550*/  ENDCOLLECTIVE ;  /* 0x000000000000791b */ /* 0x023fe20003800000 */
.L_x_3154:
[----:B------:R-:W-:Y:S01]  /*3560*/  FADD.FTZ R72, R79, R75 ;  /* 0x0000004b4f487221 */ /* 0x000fe20000010000 */
[----:B------:R-:W-:-:S07]  /*3570*/  IMAD.MOV.U32 R79, RZ, RZ, R73 ;  /* 0x000000ffff4f7224 */ /* 0x000fce00078e0049 */
[----:B------:R-:W-:Y:S05]  /*3580*/  WARPSYNC.COLLECTIVE R78, `(.L_x_3155) ;  /* 0x000000004e087348 */ /* 0x000fea0003c00000 */
[----:B------:R0:W1:Y:S02]  /*3590*/  SHFL.DOWN P3, R75, R79, R76, R77 ;  /* 0x0800004c4f4b7389 */ /* 0x000064000006004d */
[----:B01----:R-:W-:Y:S01]  /*35a0*/  ENDCOLLECTIVE ;  /* 0x000000000000791b */ /* 0x003fe20003800000 */
.L_x_3155:
[----:B------:R-:W-:Y:S01]  /*35b0*/  HFMA2.MMA R76, -RZ, RZ, 0, 4.76837158203125e-07 ;  /* 0x00000008ff4c7435 */ /* 0x000fe200000001ff */
[----:B------:R-:W-:Y:S01]  /*35c0*/  IMAD.MOV.U32 R79, RZ, RZ, R72 ;  /* 0x000000ffff4f7224 */ /* 0x000fe200078e0048 */
[----:B------:R-:W-:-:S09]  /*35d0*/  MOV R74, R75 ;  /* 0x0000004b004a7202 */ /* 0x000fd20000000f00 */
[----:B------:R-:W-:Y:S05]  /*35e0*/  WARPSYNC.COLLECTIVE R78, `(.L_x_3156) ;  /* 0x000000004e087348 */ /* 0x000fea0003c00000 */
[----:B------:R0:W1:Y:S02]  /*35f0*/  SHFL.DOWN P3, R75, R79, R76, R77 ;  /* 0x0800004c4f4b7389 */ /* 0x000064000006004d */
[----:B01----:R-:W-:Y:S01]  /*3600*/  ENDCOLLECTIVE ;  /* 0x000000000000791b */ /* 0x003fe20003800000 */
.L_x_3156:
[----:B------:R-:W-:-:S04]  /*3610*/  FADD.FTZ R151, R73, R74 ;  /* 0x0000004a49977221 */ /* 0x000fc80000010000 */
[----:B------:R-:W-:Y:S02]  /*3620*/  IMAD.MOV.U32 R79, RZ, RZ, R151 ;  /* 0x000000ffff4f7224 */ /* 0x000fe400078e0097 */
[----:B------:R-:W-:-:S07]  /*3630*/  FADD.FTZ R123, R72, R75 ;  /* 0x0000004b487b7221 */ /* 0x000fce0000010000 */
[----:B------:R-:W-:Y:S05]  /*3640*/  WARPSYNC.COLLECTIVE R78, `(.L_x_3157) ;  /* 0x000000004e087348 */ /* 0x000fea0003c00000 */
[----:B------:R0:W1:Y:S02]  /*3650*/  SHFL.DOWN P3, R75, R79, R76, R77 ;  /* 0x0800004c4f4b7389 */ /* 0x000064000006004d */
[----:B01----:R-:W-:Y:S01]  /*3660*/  ENDCOLLECTIVE ;  /* 0x000000000000791b */ /* 0x003fe20003800000 */
.L_x_3157:
[----:B------:R-:W-:Y:S01]  /*3670*/  HFMA2.MMA R76, -RZ, RZ, 0, 2.384185791015625e-07 ;  /* 0x00000004ff4c7435 */ /* 0x000fe200000001ff */
[----:B------:R-:W-:Y:S01]  /*3680*/  IMAD.MOV.U32 R79, RZ, RZ, R123 ;  /* 0x000000ffff4f7224 */ /* 0x000fe200078e007b */
[----:B------:R-:W-:-:S09]  /*3690*/  MOV R74, R75 ;  /* 0x0000004b004a7202 */ /* 0x000fd20000000f00 */
[----:B------:R-:W-:Y:S05]  /*36a0*/  WARPSYNC.COLLECTIVE R78, `(.L_x_3158) ;  /* 0x000000004e087348 */ /* 0x000fea0003c00000 */
[----:B------:R0:W1:Y:S02]  /*36b0*/  SHFL.DOWN P3, R75, R79, R76, R77 ;  /* 0x0800004c4f4b7389 */ /* 0x000064000006004d */
[----:B01----:R-:W-:Y:S01]  /*36c0*/  ENDCOLLECTIVE ;  /* 0x000000000000791b */ /* 0x003fe20003800000 */
.L_x_3158:
[----:B------:R-:W-:-:S04]  /*36d0*/  FADD.FTZ R152, R151, R74 ;  /* 0x0000004a97987221 */ /* 0x000fc80000010000 */
[----:B------:R-:W-:Y:S02]  /*36e0*/  IMAD.MOV.U32 R79, RZ, RZ, R152 ;  /* 0x000000ffff4f7224 */ /* 0x000fe400078e0098 */
[----:B------:R-:W-:-:S07]  /*36f0*/  FADD.FTZ R124, R123, R75 ;  /* 0x0000004b7b7c7221 */ /* 0x000fce0000010000 */
[----:B------:R-:W-:Y:S05]  /*3700*/  WARPSYNC.COLLECTIVE R78, `(.L_x_3159) ;  /* 0x000000004e087348 */ /* 0x000fea0003c00000 */
[----:B------:R0:W1:Y:S02]  /*3710*/  SHFL.DOWN P3, R75, R79, R76, R77 ;  /* 0x0800004c4f4b7389 */ /* 0x000064000006004d */
[----:B01----:R-:W-:Y:S01]  /*3720*/  ENDCOLLECTIVE ;  /* 0x000000000000791b */ /* 0x003fe20003800000 */
.L_x_3159:
[----:B------:R-:W-:Y:S01]  /*3730*/  HFMA2.MMA R76, -RZ, RZ, 0, 1.1920928955078125e-07 ;  /* 0x00000002ff4c7435 */ /* 0x000fe200000001ff */
[----:B------:R-:W-:Y:S01]  /*3740*/  IMAD.MOV.U32 R79, RZ, RZ, R124 ;  /* 0x000000ffff4f7224 */ /* 0x000fe200078e007c */
[----:B------:R-:W-:-:S09]  /*3750*/  MOV R153, R75 ;  /* 0x0000004b00997202 */ /* 0x000fd20000000f00 */
[----:B------:R-:W-:Y:S05]  /*3760*/  WARPSYNC.COLLECTIVE R78, `(.L_x_3160) ;  /* 0x000000004e087348 */ /* 0x000fea0003c00000 */
[----:B------:R0:W1:Y:S02]  /*3770*/  SHFL.DOWN P3, R75, R79, R76, R77 ;  /* 0x0800004c4f4b7389 */ /* 0x000064000006004d */
[----:B01----:R-:W-:Y:S01]  /*3780*/  ENDCOLLECTIVE ;  /* 0x000000000000791b */ /* 0x003fe20003800000 */
.L_x_3160:
[----:B------:R-:W-:-:S04]  /*3790*/  FADD.FTZ R153, R152, R153 ;  /* 0x0000009998997221 */ /* 0x000fc80000010000 */
[----:B------:R-:W-:Y:S02]  /*37a0*/  IMAD.MOV.U32 R79, RZ, RZ, R153 ;  /* 0x000000ffff4f7224 */ /* 0x000fe400078e0099 */
[----:B------:R-:W-:-:S07]  /*37b0*/  FADD.FTZ R74, R124, R75 ;  /* 0x0000004b7c4a7221 */ /* 0x000fce0000010000 */
[----:B------:R-:W-:Y:S05]  /*37c0*/  WARPSYNC.COLLECTIVE R78, `(.L_x_3161) ;  /* 0x000000004e087348 */ /* 0x000fea0003c00000 */
[----:B------:R0:W1:Y:S02]  /*37d0*/  SHFL.DOWN P3, R75, R79, R76, R77 ;  /* 0x0800004c4f4b7389 */ /* 0x000064000006004d */
[----:B01----:R-:W-:Y:S01]  /*37e0*/  ENDCOLLECTIVE ;  /* 0x000000000000791b */ /* 0x003fe20003800000 */
.L_x_3161:
[----:B------:R-:W-:Y:S01]  /*37f0*/  HFMA2.MMA R76, -RZ, RZ, 0, 5.9604644775390625e-08 ;  /* 0x00000001ff4c7435 */ /* 0x000fe200000001ff */
[----:B------:R-:W-:Y:S01]  /*3800*/  IMAD.MOV.U32 R79, RZ, RZ, R74 ;  /* 0x000000ffff4f7224 */ /* 0x000fe200078e004a */
[----:B------:R-:W-:-:S09]  /*3810*/  MOV R73, R75 ;  /* 0x0000004b00497202 */ /* 0x000fd20000000f00 */
[----:B------:R-:W-:Y:S05]  /*3820*/  WARPSYNC.COLLECTIVE R78, `(.L_x_3162) ;  /* 0x000000004e087348 */ /* 0x000fea0003c00000 */
[----:B------:R0:W1:Y:S02]  /*3830*/  SHFL.DOWN P3, R75, R79, R76, R77 ;  /* 0x0800004c4f4b7389 */ /* 0x000064000006004d */
[----:B01----:R-:W-:Y:S01]  /*3840*/  ENDCOLLECTIVE ;  /* 0x000000000000791b */ /* 0x003fe20003800000 */
.L_x_3162:
[----:B------:R-:W-:-:S05]  /*3850*/  FADD.FTZ R73, R153, R73 ;  /* 0x0000004999497221 */ /* 0x000fca0000010000 */
[----:B------:R-:W-:Y:S01]  /*3860*/  MOV R79, R73 ;  /* 0x00000049004f7202 */ /* 0x000fe20000000f00 */
[----:B------:R-:W-:-:S07]  /*3870*/  IMAD.MOV.U32 R72, RZ, RZ, R75 ;  /* 0x000000ffff487224 */ /* 0x000fce00078e004b */
[----:B------:R-:W-:Y:S05]  /*3880*/  WARPSYNC.COLLECTIVE R78, `(.L_x_3163) ;  /* 0x000000004e087348 */ /* 0x000fea0003c00000 */
[----:B------:R0:W1:Y:S02]  /*3890*/  SHFL.DOWN P3, R75, R79, R76, R77 ;  /* 0x0800004c4f4b7389 */ /* 0x000064000006004d */
[----:B01----:R-:W-:Y:S01]  /*38a0*/  ENDCOLLECTIVE ;  /* 0x000000000000791b */ /* 0x003fe20003800000 */
.L_x_3163:
[----:B------:R-:W-:Y:S05]  /*38b0*/  BRA `(.L_x_3164) ;  /* 0xffffffdc00f47947 */ /* 0x000fea000383ffff */
.L_x_3165:
        /* <DEDUP_REMOVED lines=12> */
.L_x_3972:


//--------------------- .text._ZN10layer_norm31ln_parallel_residual_bwd_kernelINS_13Kernel_traitsI6__halfffffjLj2560ELj1ELj1ELj4ELj16ENS_18Kernel_traits_baseILj2560ES2_ffffjLj128EEEEELb0ELb0ELb0EEEvNS_9BwdParamsE --------------------------
	.section	.text._ZN10layer_norm31ln_parallel_residual_bwd_kernelINS_13Kernel_traitsI6__halfffffjLj2560ELj1ELj1ELj4ELj16ENS_18Kernel_traits_baseILj2560ES2_ffffjLj128EEEEELb0ELb0ELb0EEEvNS_9BwdParamsE,"ax",@progbits
	.align	128
        .global         _ZN10layer_norm31ln_parallel_residual_bwd_kernelINS_13Kernel_traitsI6__halfffffjLj2560ELj1ELj1ELj4ELj16ENS_18Kernel_traits_baseILj2560ES2_ffffjLj128EEEEELb0ELb0ELb0EEEvNS_9BwdParamsE
        .type           _ZN10layer_norm31ln_parallel_residual_bwd_kernelINS_13Kernel_traitsI6__halfffffjLj2560ELj1ELj1ELj4ELj16ENS_18Kernel_traits_baseILj2560ES2_ffffjLj128EEEEELb0ELb0ELb0EEEvNS_9BwdParamsE,@function
        .size           _ZN10layer_norm31ln_parallel_residual_bwd_kernelINS_13Kernel_traitsI6__halfffffjLj2560ELj1ELj1ELj4ELj16ENS_18Kernel_traits_baseILj2560ES2_ffffjLj128EEEEELb0ELb0ELb0EEEvNS_9BwdParamsE,(.L_x_3973 - _ZN10layer_norm31ln_parallel_residual_bwd_kernelINS_13Kernel_traitsI6__halfffffjLj2560ELj1ELj1ELj4ELj16ENS_18Kernel_traits_baseILj2560ES2_ffffjLj128EEEEELb0ELb0ELb0EEEvNS_9BwdParamsE)
        .other          _ZN10layer_norm31ln_parallel_residual_bwd_kernelINS_13Kernel_traitsI6__halfffffjLj2560ELj1ELj1ELj4ELj16ENS_18Kernel_traits_baseILj2560ES2_ffffjLj128EEEEELb0ELb0ELb0EEEvNS_9BwdParamsE,@"STO_CUDA_ENTRY STV_DEFAULT"
_ZN10layer_norm31ln_parallel_residual_bwd_kernelINS_13Kernel_traitsI6__halfffffjLj2560ELj1ELj1ELj4ELj16ENS_18Kernel_traits_baseILj2560ES2_ffffjLj128EEEEELb0ELb0ELb0EEEvNS_9BwdParamsE:
.text._ZN10layer_norm31ln_parallel_residual_bwd_kernelINS_13Kernel_traitsI6__halfffffjLj2560ELj1ELj1ELj4ELj16ENS_18Kernel_traits_baseILj2560ES2_ffffjLj128EEEEELb0ELb0ELb0EEEvNS_9BwdParamsE:
        /* <DEDUP_REMOVED lines=31> */
[----:B------:R-:W5:Y:S02]  /*01f0*/  @P0 LDG.E.64 R4, desc[UR4][R2.64] ;  /* 0x0000000402040981 */ /* 0x000f64000c1e1b00 */
[----:B------:R-:W0:Y:S01]  /*0200*/  @P2 LDC.64 R34, c[0x0][0x260] ;  /* 0x00009800ff222b82 */ /* 0x000e220000000a00 */
[C---:B-1----:R-:W-:Y:S01]  /*0210*/  @P0 IMAD.WIDE.U32 R6, R49.reuse, 0x8, R6 ;  /* 0x0000000831060825 */ /* 0x042fe200078e0006 */
[----:B------:R-:W-:-:S04]  /*0220*/  @P0 LOP3.LUT R49, R49, 0x80, RZ, 0xfc, !PT ;  /* 0x0000008031310812 */ /* 0x000fc800078efcff */
[----:B------:R-:W5:Y:S02]  /*0230*/  @P0 LDG.E.64 R8, desc[UR4][R6.64] ;  /* 0x0000000406080981 */ /* 0x000f64000c1e1b00 */
[----:B------:R-:W1:Y:S01]  /*0240*/  @P2 LDC.64 R36, c[0x0][0x268] ;  /* 0x00009a00ff242b82 */ /* 0x000e620000000a00 */
[----:B--2---:R-:W-:-:S05]  /*0250*/  @P1 IMAD.WIDE.U32 R30, R49, 0x8, R22 ;  /* 0x00000008311e1825 */ /* 0x004fca00078e0016 */
[----:B------:R-:W5:Y:S02]  /*0260*/  @P1 LDG.E.64 R10, desc[UR4][R30.64] ;  /* 0x000000041e0a1981 */ /* 0x000f64000c1e1b00 */
[----:B------:R-:W2:Y:S01]  /*0270*/  @P3 LDC.64 R38, c[0x0][0x260] ;  /* 0x00009800ff263b82 */ /* 0x000ea20000000a00 */
[C---:B---3--:R-:W-:Y:S01]  /*0280*/  @P1 IMAD.WIDE.U32 R32, R49.reuse, 0x8, R26 ;  /* 0x0000000831201825 */ /* 0x048fe200078e001a */
[----:B------:R-:W-:-:S04]  /*0290*/  @P1 IADD3 R49, R49, 0x80, RZ ;  /* 0x0000008031311810 */ /* 0x000fc80007ffe0ff */
[----:B------:R-:W5:Y:S01]  /*02a0*/  @P1 LDG.E.64 R12, desc[UR4][R32.64] ;  /* 0x00000004200c1981 */ /* 0x000f62000c1e1b00 */
[C---:B0-----:R-:W-:Y:S01]  /*02b0*/  @P2 IMAD.WIDE.U32 R34, R49.reuse, 0x8, R34 ;  /* 0x0000000831222825 */ /* 0x041fe200078e0022 */
[----:B------:R-:W0:Y:S04]  /*02c0*/  @P3 LDC.64 R40, c[0x0][0x268] ;  /* 0x00009a00ff283b82 */ /* 0x000e280000000a00 */
[----:B------:R-:W5:Y:S01]  /*02d0*/  @P2 LDG.E.64 R14, desc[UR4][R34.64] ;  /* 0x00000004220e2981 */ /* 0x000f62000c1e1b00 */
[C---:B-1----:R-:W-:Y:S01]  /*02e0*/  @P2 IMAD.WIDE.U32 R36, R49.reuse, 0x8, R36 ;  /* 0x0000000831242825 */ /* 0x042fe200078e0024 */
[----:B------:R-:W-:Y:S02]  /*02f0*/  @P2 IADD3 R49, R49, 0x80, RZ ;  /* 0x0000008031312810 */ /* 0x000fe40007ffe0ff */
[----:B------:R-:W1:Y:S02]  /*0300*/  @P4 LDC.64 R44, c[0x0][0x260] ;  /* 0x00009800ff2c4b82 */ /* 0x000e640000000a00 */
[----:B------:R-:W5:Y:S01]  /*0310*/  @P2 LDG.E.64 R16, desc[UR4][R36.64] ;  /* 0x0000000424102981 */ /* 0x000f62000c1e1b00 */
[----:B--2---:R-:W-:-:S05]  /*0320*/  @P3 IMAD.WIDE.U32 R38, R49, 0x8, R38 ;  /* 0x0000000831263825 */ /* 0x004fca00078e0026 */
[----:B------:R-:W2:Y:S01]  /*0330*/  @P4 LDC.64 R46, c[0x0][0x268] ;  /* 0x00009a00ff2e4b82 */ /* 0x000ea20000000a00 */
[----:B------:R-:W5:Y:S01]  /*0340*/  @P3 LDG.E.64 R18, desc[UR4][R38.64] ;  /* 0x0000000426123981 */ /* 0x000f62000c1e1b00 */
[C---:B0-----:R-:W-:Y:S01]  /*0350*/  @P3 IMAD.WIDE.U32 R42, R49.reuse, 0x8, R40 ;  /* 0x00000008312a3825 */ /* 0x041fe200078e0028 */
[----:B------:R-:W-:Y:S02]  /*0360*/  @P3 IADD3 R49, R49, 0x80, RZ ;  /* 0x0000008031313810 */ /* 0x000fe40007ffe0ff */
[----:B------:R-:W-:Y:S02]  /*0370*/  CS2R R40, SRZ ;  /* 0x0000000000287805 */ /* 0x000fe4000001ff00 */
[----:B------:R-:W-:Y:S02]  /*0380*/  CS2R R116, SRZ ;  /* 0x0000000000747805 */ /* 0x000fe4000001ff00 */
[----:B------:R-:W-:Y:S01]  /*0390*/  CS2R R118, SRZ ;  /* 0x0000000000767805 */ /* 0x000fe2000001ff00 */
[----:B------:R0:W5:Y:S01]  /*03a0*/  @P3 LDG.E.64 R20, desc[UR4][R42.64] ;  /* 0x000000042a143981 */ /* 0x000162000c1e1b00 */
[----:B-1----:R-:W-:-:S05]  /*03b0*/  @P4 IMAD.WIDE.U32 R22, R49, 0x8, R44 ;  /* 0x0000000831164825 */ /* 0x002fca00078e002c */
[----:B------:R1:W5:Y:S01]  /*03c0*/  @P4 LDG.E.64 R24, desc[UR4][R22.64] ;  /* 0x0000000416184981 */ /* 0x000362000c1e1b00 */
[----:B--2---:R-:W-:-:S05]  /*03d0*/  @P4 IMAD.WIDE.U32 R26, R49, 0x8, R46 ;  /* 0x00000008311a4825 */ /* 0x004fca00078e002e */
[----:B------:R1:W5:Y:S01]  /*03e0*/  @P4 LDG.E.64 R28, desc[UR4][R26.64] ;  /* 0x000000041a1c4981 */ /* 0x000362000c1e1b00 */
[----:B------:R-:W-:Y:S01]  /*03f0*/  ISETP.GE.AND P4, PT, R163, UR7, PT ;  /* 0x00000007a3007c0c */ /* 0x000fe2000bf86270 */
[----:B------:R-:W-:Y:S01]  /*0400*/  ULDC.64 UR6, c[0x0][0x300] ;  /* 0x0000c00000067ab9 */ /* 0x000fe20000000a00 */
[----:B0-----:R-:W-:Y:S02]  /*0410*/  CS2R R42, SRZ ;  /* 0x00000000002a7805 */ /* 0x001fe4000001ff00 */
        /* <DEDUP_REMOVED lines=36> */
[----:B-1----:R-:W-:Y:S06]  /*0660*/  @P4 BRA `(.L_x_3166) ;  /* 0x0000002800944947 */ /* 0x002fec0003800000 */
        /* <DEDUP_REMOVED lines=35> */
[----:B------:R-:W-:Y:S02]  /*08a0*/  SHF.R.U32.HI R22, RZ, 0x10, R15 ;  /* 0x00000010ff167819 */ /* 0x000fe4000001160f */
[----:B------:R-:W-:Y:S01]  /*08b0*/  MOV R3, R16 ;  /* 0x0000001000037202 */ /* 0x000fe20000000f00 */
[----:B------:R-:W-:Y:S01]  /*08c0*/  HADD2.F32 R23, -RZ, R23.H0_H0 ;  /* 0x20000017ff177230 */ /* 0x000fe20000004100 */
[----:B------:R-:W-:Y:S01]  /*08d0*/  SHF.R.U64 R108, R16, 0x10, R17 ;  /* 0x00000010106c7819 */ /* 0x000fe20000001211 */
[----:B------:R-:W-:Y:S01]  /*08e0*/  HADD2.F32 R22, -RZ, R22.H0_H0 ;  /* 0x20000016ff167230 */ /* 0x000fe20000004100 */
[----:B------:R-:W-:-:S02]  /*08f0*/  MOV R4, R17 ;  /* 0x0000001100047202 */ /* 0x000fc40000000f00 */
[----:B------:R-:W-:Y:S02]  /*0900*/  SHF.R.U32.HI R39, RZ, 0x10, R17 ;  /* 0x00000010ff277819 */ /* 0x000fe40000011611 */
        /* <DEDUP_REMOVED lines=41> */
.L_x_3188:
[----:B01234-:R-:W0:Y:S08]  /*0ba0*/  LDC.64 R146, c[0x0][0x250] ;  /* 0x00009400ff927b82 */ /* 0x01fe300000000a00 */
[----:B------:R-:W1:Y:S01]  /*0bb0*/  LDC.64 R144, c[0x0][0x258] ;  /* 0x00009600ff907b82 */ /* 0x000e620000000a00 */
[----:B0-----:R-:W-:-:S05]  /*0bc0*/  IMAD.WIDE R146, R163, 0x4, R146 ;  /* 0x00000004a3927825 */ /* 0x001fca00078e0292 */
[----:B-----5:R0:W5:Y:S01]  /*0bd0*/  LDG.E R204, desc[UR4][R146.64] ;  /* 0x0000000492cc7981 */ /* 0x020162000c1e1900 */
        /* <DEDUP_REMOVED lines=18> */
[----:B------:R-:W3:Y:S01]  /*0d00*/  LDG.E.128 R148, desc[UR4][R148.64] ;  /* 0x0000000494947981 */ /* 0x000ee2000c1e1d00 */
[----:B-1----:R-:W-:-:S06]  /*0d10*/  IMAD.WIDE.U32 R152, R0, 0x10, R152 ;  /* 0x0000001000987825 */ /* 0x002fcc00078e0098 */
[----:B------:R-:W4:Y:S01]  /*0d20*/  LDG.E.128 R152, desc[UR4][R152.64] ;  /* 0x0000000498987981 */ /* 0x000f22000c1e1d00 */
        /* <DEDUP_REMOVED lines=12> */
[C---:B------:R-:W-:Y:S01]  /*0df0*/  FMUL.FTZ R186, R168.reuse, R145 ;  /* 0x00000091a8ba7220 */ /* 0x040fe20000410000 */
[C---:B------:R-:W-:Y:S01]  /*0e00*/  FMUL.FTZ R179, R168.reuse, R179 ;  /* 0x000000b3a8b37220 */ /* 0x040fe20000410000 */
[C---:B0-----:R-:W-:Y:S01]  /*0e10*/  FMUL.FTZ R203, R168.reuse, R213 ;  /* 0x000000d5a8cb7220 */ /* 0x041fe20000410000 */
[----:B------:R-:W-:Y:S01]  /*0e20*/  FMUL.FTZ R200, R168, R147 ;  /* 0x00000093a8c87220 */ /* 0x000fe20000410000 */
[----:B---3--:R-:W-:Y:S01]  /*0e30*/  FMUL.FTZ R144, R157, R148 ;  /* 0x000000949d907220 */ /* 0x008fe20000410000 */
[----:B------:R-:W-:Y:S01]  /*0e40*/  FMUL.FTZ R189, R156, R149 ;  /* 0x000000959cbd7220 */ /* 0x000fe20000410000 */
[----:B------:R-:W-:Y:S01]  /*0e50*/  FMUL.FTZ R145, R34, R151 ;  /* 0x0000009722917220 */ /* 0x000fe20000410000 */
[----:B------:R-:W-:Y:S01]  /*0e60*/  FMUL.FTZ R202, R35, R150 ;  /* 0x0000009623ca7220 */ /* 0x000fe20000410000 */
[----:B----4-:R-:W-:Y:S01]  /*0e70*/  FFMA.FTZ R177, R161, R152, R144 ;  /* 0x00000098a1b17223 */ /* 0x010fe20000010090 */
[----:B------:R-:W-:Y:S01]  /*0e80*/  FFMA.FTZ R189, R160, R153, R189 ;  /* 0x00000099a0bd7223 */ /* 0x000fe200000100bd */
[----:B------:R-:W-:-:S02]  /*0e90*/  FFMA.FTZ R213, R158, R155, R145 ;  /* 0x0000009b9ed57223 */ /* 0x000fc40000010091 */
[----:B------:R-:W-:Y:S01]  /*0ea0*/  FADD.FTZ R144, RZ, R177 ;  /* 0x000000b1ff907221 */ /* 0x000fe20000010000 */
[----:B------:R-:W-:Y:S01]  /*0eb0*/  FFMA.FTZ R145, R179, R177, RZ ;  /* 0x000000b1b3917223 */ /* 0x000fe200000100ff */
[----:B------:R-:W-:Y:S02]  /*0ec0*/  FFMA.FTZ R202, R159, R154, R202 ;  /* 0x0000009a9fca7223 */ /* 0x000fe400000100ca */
        /* <DEDUP_REMOVED lines=22> */
.L_x_3168:
[----:B------:R-:W-:Y:S05]  /*1030*/  BSYNC B0 ;  /* 0x0000000000007941 */ /* 0x000fea0003800000 */
.L_x_3167:
        /* <DEDUP_REMOVED lines=23> */
[C---:B------:R-:W-:Y:S01]  /*11b0*/  FMUL.FTZ R169, R168.reuse, R169 ;  /* 0x000000a9a8a97220 */ /* 0x040fe20000410000 */
[C---:B------:R-:W-:Y:S01]  /*11c0*/  FMUL.FTZ R172, R168.reuse, R145 ;  /* 0x00000091a8ac7220 */ /* 0x040fe20000410000 */
[----:B------:R-:W-:Y:S01]  /*11d0*/  FMUL.FTZ R201, R168, R201 ;  /* 0x000000c9a8c97220 */ /* 0x000fe20000410000 */
[----:B---3--:R-:W-:Y:S01]  /*11e0*/  FMUL.FTZ R170, R29, R148 ;  /* 0x000000941daa7220 */ /* 0x008fe20000410000 */
[----:B------:R-:W-:Y:S01]  /*11f0*/  FMUL.FTZ R144, R27, R150 ;  /* 0x000000961b907220 */ /* 0x000fe20000410000 */
[----:B------:R-:W-:Y:S02]  /*1200*/  FMUL.FTZ R187, R28, R149 ;  /* 0x000000951cbb7220 */ /* 0x000fe40000410000 */
[----:B----4-:R-:W-:Y:S01]  /*1210*/  FFMA.FTZ R170, R33, R152, R170 ;  /* 0x0000009821aa7223 */ /* 0x010fe200000100aa */
[----:B0-----:R-:W-:Y:S01]  /*1220*/  FFMA.FTZ R199, R31, R154, R144 ;  /* 0x0000009a1fc77223 */ /* 0x001fe20000010090 */
[----:B------:R-:W-:-:S02]  /*1230*/  FFMA.FTZ R187, R32, R153, R187 ;  /* 0x0000009920bb7223 */ /* 0x000fc400000100bb */
[----:B------:R-:W-:Y:S01]  /*1240*/  FADD.FTZ R144, R215, R170 ;  /* 0x000000aad7907221 */ /* 0x000fe20000010000 */
[----:B------:R-:W-:Y:S01]  /*1250*/  FFMA.FTZ R145, R169, R170, R210 ;  /* 0x000000aaa9917223 */ /* 0x000fe200000100d2 */
[----:B------:R-:W-:Y:S02]  /*1260*/  FMUL.FTZ R211, R26, R151 ;  /* 0x000000971ad37220 */ /* 0x000fe40000410000 */
        /* <DEDUP_REMOVED lines=24> */
.L_x_3170:
[----:B------:R-:W-:Y:S05]  /*13f0*/  BSYNC B0 ;  /* 0x0000000000007941 */ /* 0x000fea0003800000 */
.L_x_3169:
        /* <DEDUP_REMOVED lines=34> */
[----:B------:R-:W-:Y:S01]  /*1620*/  FADD.FTZ R144, R215, R174 ;  /* 0x000000aed7907221 */ /* 0x000fe20000010000 */
[----:B------:R-:W-:Y:S01]  /*1630*/  FFMA.FTZ R145, R171, R174, R210 ;  /* 0x000000aeab917223 */ /* 0x000fe200000100d2 */
        /* <DEDUP_REMOVED lines=23> */
.L_x_3172:
[----:B------:R-:W-:Y:S05]  /*17b0*/  BSYNC B0 ;  /* 0x0000000000007941 */ /* 0x000fea0003800000 */
.L_x_3171:
        /* <DEDUP_REMOVED lines=59> */
.L_x_3174:
[----:B------:R-:W-:Y:S05]  /*1b70*/  BSYNC B0 ;  /* 0x0000000000007941 */ /* 0x000fea0003800000 */
.L_x_3173:
[----:B------:R-:W-:Y:S01]  /*1b80*/  ISETP.NE.AND P4, PT, R167, RZ, PT ;  /* 0x000000ffa700720c */ /* 0x000fe20003f85270 */
[----:B------:R-:W-:-:S12]  /*1b90*/  BSSY B0, `(.L_x_3175) ;  /* 0x000003a000007945 */ /* 0x000fd80003800000 */
        /* <DEDUP_REMOVED lines=18> */
[C---:B------:R-:W-:Y:S01]  /*1cc0*/  FADD.FTZ R175, -R204.reuse, R144 ;  /* 0x00000090ccaf7221 */ /* 0x040fe20000010100 */
[----:B------:R-:W-:Y:S02]  /*1cd0*/  FADD.FTZ R205, -R204, R146 ;  /* 0x00000092cccd7221 */ /* 0x000fe40000010100 */
[C---:B------:R-:W-:Y:S01]  /*1ce0*/  FMUL.FTZ R184, R168.reuse, R145 ;  /* 0x00000091a8b87220 */ /* 0x040fe20000410000 */
[----:B------:R-:W-:Y:S01]  /*1cf0*/  FMUL.FTZ R175, R168, R175 ;  /* 0x000000afa8af7220 */ /* 0x000fe20000410000 */
[----:B------:R-:W-:Y:S01]  /*1d00*/  FADD.FTZ R147, -R204, R147 ;  /* 0x00000093cc937221 */ /* 0x000fe20000010100 */
[----:B0-----:R-:W-:Y:S01]  /*1d10*/  FMUL.FTZ R191, R168, R205 ;  /* 0x000000cda8bf7220 */ /* 0x001fe20000410000 */
        /* <DEDUP_REMOVED lines=9> */
[----:B------:R-:W-:Y:S01]  /*1db0*/  FMUL.FTZ R188, R168, R147 ;  /* 0x00000093a8bc7220 */ /* 0x000fe20000410000 */
        /* <DEDUP_REMOVED lines=23> */
.L_x_3176:
[----:B------:R-:W-:Y:S05]  /*1f30*/  BSYNC B0 ;  /* 0x0000000000007941 */ /* 0x000fea0003800000 */
.L_x_3175:
        /* <DEDUP_REMOVED lines=25> */
.L_x_3207:
        /* <DEDUP_REMOVED lines=42> */
[----:B------:R-:W-:-:S04]  /*2370*/  @P5 LEA R150, P6, R0, UR6, 0x4 ;  /* 0x0000000600965c11 */ /* 0x000fc8000f8c20ff */
[----:B------:R-:W-:Y:S02]  /*2380*/  @P5 LEA.HI.X R151, R0, UR7, RZ, 0x4, P6 ;  /* 0x0000000700975c11 */ /* 0x000fe4000b0f24ff */
[----:B------:R-:W-:-:S04]  /*2390*/  ISETP.NE.U32.AND P6, PT, RZ, UR8, PT ;  /* 0x00000008ff007c0c */ /* 0x000fc8000bfc5070 */
[----:B------:R-:W-:-:S13]  /*23a0*/  ISETP.NE.AND.EX P6, PT, RZ, UR9, PT, P6 ;  /* 0x00000009ff007c0c */ /* 0x000fda000bfc5360 */
[----:B------:R-:W-:Y:S01]  /*23b0*/  @P6 FADD.FTZ R144, R108, R144 ;  /* 0x000000906c906221 */ /* 0x000fe20000010000 */
[----:B------:R-:W-:Y:S01]  /*23c0*/  @P6 FADD.FTZ R145, R109, R145 ;  /* 0x000000916d916221 */ /* 0x000fe20000010000 */
[----:B------:R-:W-:Y:S01]  /*23d0*/  @P6 FADD.FTZ R146, R110, R146 ;  /* 0x000000926e926221 */ /* 0x000fe20000010000 */
[----:B------:R-:W-:Y:S01]  /*23e0*/  @P6 FADD.FTZ R147, R111, R147 ;  /* 0x000000936f936221 */ /* 0x000fe20000010000 */
[----:B------:R-:W-:-:S04]  /*23f0*/  ISETP.NE.U32.AND P6, PT, RZ, UR14, PT ;  /* 0x0000000eff007c0c */ /* 0x000fc8000bfc5070 */
[----:B------:R-:W-:-:S04]  /*2400*/  ISETP.NE.AND.EX P6, PT, RZ, UR15, PT, P6 ;  /* 0x0000000fff007c0c */ /* 0x000fc8000bfc5360 */
[----:B------:R-:W-:Y:S02]  /*2410*/  SEL R136, R144, R136, P6 ;  /* 0x0000008890887207 */ /* 0x000fe40003000000 */
[----:B------:R-:W-:Y:S02]  /*2420*/  SEL R137, R145, R137, P6 ;  /* 0x0000008991897207 */ /* 0x000fe40003000000 */
[----:B------:R-:W-:Y:S02]  /*2430*/  SEL R138, R146, R138, P6 ;  /* 0x0000008a928a7207 */ /* 0x000fe40003000000 */
[----:B------:R-:W-:-:S03]  /*2440*/  SEL R139, R147, R139, P6 ;  /* 0x0000008b938b7207 */ /* 0x000fc60003000000 */
[----:B------:R-:W0:Y:S02]  /*2450*/  @P6 LDC.64 R148, c[0x0][0x308] ;  /* 0x0000c200ff946b82 */ /* 0x000e240000000a00 */
[----:B0-----:R-:W-:-:S06]  /*2460*/  @P6 IMAD.WIDE.U32 R152, R0, 0x10, R148 ;  /* 0x0000001000986825 */ /* 0x001fcc00078e0094 */
[----:B------:R-:W0:Y:S01]  /*2470*/  LDC.64 R148, c[0x0][0x2f8] ;  /* 0x0000be00ff947b82 */ /* 0x000e220000000a00 */
[----:B------:R1:W-:Y:S01]  /*2480*/  @P6 STG.E.128 desc[UR4][R152.64], R136 ;  /* 0x0000008898006986 */ /* 0x0003e2000c101d04 */
[----:B------:R-:W-:-:S04]  /*2490*/  ISETP.NE.U32.AND P6, PT, RZ, UR6, PT ;  /* 0x00000006ff007c0c */ /* 0x000fc8000bfc5070 */
[----:B------:R-:W-:-:S04]  /*24a0*/  ISETP.NE.AND.EX P6, PT, RZ, UR7, PT, P6 ;  /* 0x00000007ff007c0c */ /* 0x000fc8000bfc5360 */
[----:B------:R-:W-:Y:S02]  /*24b0*/  SEL R140, R144, R140, P6 ;  /* 0x0000008c908c7207 */ /* 0x000fe40003000000 */
[----:B------:R-:W-:Y:S02]  /*24c0*/  SEL R141, R145, R141, P6 ;  /* 0x0000008d918d7207 */ /* 0x000fe40003000000 */
[----:B------:R-:W-:Y:S02]  /*24d0*/  SEL R142, R146, R142, P6 ;  /* 0x0000008e928e7207 */ /* 0x000fe40003000000 */
[----:B------:R-:W-:Y:S01]  /*24e0*/  SEL R143, R147, R143, P6 ;  /* 0x0000008f938f7207 */ /* 0x000fe20003000000 */
[C---:B0-----:R-:W-:Y:S01]  /*24f0*/  IMAD.WIDE.U32 R148, R0.reuse, 0x10, R148 ;  /* 0x0000001000947825 */ /* 0x041fe200078e0094 */
[----:B------:R-:W-:-:S04]  /*2500*/  IADD3 R0, R0, 0x80, RZ ;  /* 0x0000008000007810 */ /* 0x000fc80007ffe0ff */
[----:B------:R1:W-:Y:S04]  /*2510*/  STG.E.128 desc[UR4][R148.64], R144 ;  /* 0x0000009094007986 */ /* 0x0003e8000c101d04 */
[----:B------:R1:W-:Y:S02]  /*2520*/  @P5 STG.E.128 desc[UR4][R150.64], R140 ;  /* 0x0000008c96005986 */ /* 0x0003e4000c101d04 */
.L_x_3179:
[----:B------:R-:W-:Y:S05]  /*2530*/  BSYNC B0 ;  /* 0x0000000000007941 */ /* 0x000fea0003800000 */
.L_x_3178:
[----:B------:R-:W-:Y:S04]  /*2540*/  BSSY B0, `(.L_x_3180) ;  /* 0x000002c000007945 */ /* 0x000fe80003800000 */
[----:B------:R-:W-:Y:S05]  /*2550*/  @!P1 BRA `(.L_x_3181) ;  /* 0x0000000000a89947 */ /* 0x000fea0003800000 */
[----:B------:R-:W-:Y:S01]  /*2560*/  ISETP.NE.U32.AND P5, PT, RZ, UR6, PT ;  /* 0x00000006ff007c0c */ /* 0x000fe2000bfa5070 */
[-CC-:B-1----:R-:W-:Y:S01]  /*2570*/  FFMA.FTZ R145, R169, R154.reuse, R155.reuse ;  /* 0x0000009aa9917223 */ /* 0x182fe2000001009b */
        /* <DEDUP_REMOVED lines=13> */
[----:B------:R-:W-:-:S04]  /*2650*/  @P5 LEA R150, P6, R0, UR6, 0x4 ;  /* 0x0000000600965c11 */ /* 0x000fc8000f8c20ff */
[----:B------:R-:W-:Y:S02]  /*2660*/  @P5 LEA.HI.X R151, R0, UR7, RZ, 0x4, P6 ;  /* 0x0000000700975c11 */ /* 0x000fe4000b0f24ff */
[----:B------:R-:W-:-:S04]  /*2670*/  ISETP.NE.U32.AND P6, PT, RZ, UR8, PT ;  /* 0x00000008ff007c0c */ /* 0x000fc8000bfc5070 */
[----:B------:R-:W-:Y:S01]  /*2680*/  ISETP.NE.AND.EX P6, PT, RZ, UR9, PT, P6 ;  /* 0x00000009ff007c0c */ /* 0x000fe2000bfc5360 */
[----:B0-----:R-:W-:-:S12]  /*2690*/  IMAD.WIDE.U32 R148, R0, 0x10, R148 ;  /* 0x0000001000947825 */ /* 0x001fd800078e0094 */
        /* <DEDUP_REMOVED lines=11> */
[C---:B0-----:R-:W-:Y:S01]  /*2750*/  @P6 IMAD.WIDE.U32 R152, R0.reuse, 0x10, R152 ;  /* 0x0000001000986825 */ /* 0x041fe200078e0098 */
[----:B------:R-:W-:-:S04]  /*2760*/  IADD3 R0, R0, 0x80, RZ ;  /* 0x0000008000007810 */ /* 0x000fc80007ffe0ff */
[----:B------:R0:W-:Y:S01]  /*2770*/  @P6 STG.E.128 desc[UR4][R152.64], R136 ;  /* 0x0000008898006986 */ /* 0x0001e2000c101d04 */
[----:B------:R-:W-:-:S03]  /*2780*/  ISETP.NE.U32.AND P6, PT, RZ, UR6, PT ;  /* 0x00000006ff007c0c */ /* 0x000fc6000bfc5070 */
[----:B------:R0:W-:Y:S01]  /*2790*/  STG.E.128 desc[UR4][R148.64], R144 ;  /* 0x0000009094007986 */ /* 0x0001e2000c101d04 */
[----:B------:R-:W-:-:S04]  /*27a0*/  ISETP.NE.AND.EX P6, PT, RZ, UR7, PT, P6 ;  /* 0x00000007ff007c0c */ /* 0x000fc8000bfc5360 */
[----:B------:R-:W-:Y:S02]  /*27b0*/  SEL R140, R144, R140, P6 ;  /* 0x0000008c908c7207 */ /* 0x000fe40003000000 */
[----:B------:R-:W-:Y:S02]  /*27c0*/  SEL R141, R145, R141, P6 ;  /* 0x0000008d918d7207 */ /* 0x000fe40003000000 */
[----:B------:R-:W-:Y:S02]  /*27d0*/  SEL R142, R146, R142, P6 ;  /* 0x0000008e928e7207 */ /* 0x000fe40003000000 */
[----:B------:R-:W-:-:S05]  /*27e0*/  SEL R143, R147, R143, P6 ;  /* 0x0000008f938f7207 */ /* 0x000fca0003000000 */
[----:B------:R0:W-:Y:S02]  /*27f0*/  @P5 STG.E.128 desc[UR4][R150.64], R140 ;  /* 0x0000008c96005986 */ /* 0x0001e4000c101d04 */
.L_x_3181:
[----:B------:R-:W-:Y:S05]  /*2800*/  BSYNC B0 ;  /* 0x0000000000007941 */ /* 0x000fea0003800000 */
.L_x_3180:
        /* <DEDUP_REMOVED lines=44> */
.L_x_3183:
[----:B------:R-:W-:Y:S05]  /*2ad0*/  BSYNC B0 ;  /* 0x0000000000007941 */ /* 0x000fea0003800000 */
.L_x_3182:
        /* <DEDUP_REMOVED lines=44> */
.L_x_3185:
[----:B------:R-:W-:Y:S05]  /*2da0*/  BSYNC B0 ;  /* 0x0000000000007941 */ /* 0x000fea0003800000 */
.L_x_3184:
[----:B------:R-:W-:Y:S01]  /*2db0*/  ISETP.NE.AND P5, PT, R167, RZ, PT ;  /* 0x000000ffa700720c */ /* 0x000fe20003fa5270 */
[----:B------:R-:W-:-:S12]  /*2dc0*/  BSSY B0, `(.L_x_3186) ;  /* 0x000002b000007945 */ /* 0x000fd80003800000 */
[----:B------:R-:W-:Y:S05]  /*2dd0*/  @!P5 BRA `(.L_x_3187) ;  /* 0x0000000000a4d947 */ /* 0x000fea0003800000 */
[----:B------:R-:W-:Y:S01]  /*2de0*/  ISETP.NE.U32.AND P5, PT, RZ, UR6, PT ;  /* 0x00000006ff007c0c */ /* 0x000fe2000bfa5070 */
[-CC-:B0123--:R-:W-:Y:S01]  /*2df0*/  FFMA.FTZ R145, R175, R154.reuse, R155.reuse ;  /* 0x0000009aaf917223 */ /* 0x18ffe2000001009b */
        /* <DEDUP_REMOVED lines=36> */
[----:B0-----:R-:W-:-:S05]  /*3040*/  IMAD.WIDE.U32 R150, R0, 0x10, R150 ;  /* 0x0000001000967825 */ /* 0x001fca00078e0096 */
[----:B------:R4:W-:Y:S04]  /*3050*/  STG.E.128 desc[UR4][R150.64], R144 ;  /* 0x0000009096007986 */ /* 0x0009e8000c101d04 */
[----:B------:R4:W-:Y:S02]  /*3060*/  @P5 STG.E.128 desc[UR4][R148.64], R140 ;  /* 0x0000008c94005986 */ /* 0x0009e4000c101d04 */
.L_x_3187:
[----:B------:R-:W-:Y:S05]  /*3070*/  BSYNC B0 ;  /* 0x0000000000007941 */ /* 0x000fea0003800000 */
.L_x_3186:
[----:B------:R-:W-:Y:S02]  /*3080*/  IADD3 R163, R163, UR16, RZ ;  /* 0x00000010a3a37c10 */ /* 0x000fe4000fffe0ff */
[----:B------:R-:W-:Y:S02]  /*3090*/  SEL R206, RZ, 0x1, P4 ;  /* 0x00000001ffce7807 */ /* 0x000fe40002000000 */
[----:B------:R-:W-:-:S13]  /*30a0*/  ISETP.GE.AND P5, PT, R163, UR17, PT ;  /* 0x00000011a3007c0c */ /* 0x000fda000bfa6270 */
[----:B------:R-:W-:Y:S05]  /*30b0*/  @!P5 BRA `(.L_x_3188) ;  /* 0xffffffd800b8d947 */ /* 0x000fea000383ffff */
.L_x_3166:
[----:B------:R-:W0:Y:S01]  /*30c0*/  S2R R0, SR_TID.X ;  /* 0x0000000000007919 */ /* 0x000e220000002100 */
[----:B------:R-:W0:Y:S01]  /*30d0*/  S2UR UR13, SR_CTAID.X ;  /* 0x00000000000d79c3 */ /* 0x000e220000002500 */
[----:B------:R-:W-:Y:S01]  /*30e0*/  BSSY B0, `(.L_x_3189) ;  /* 0x0000013000007945 */ /* 0x000fe20003800000 */
[C---:B0-----:R-:W-:Y:S02]  /*30f0*/  LEA.HI R3, R0.reuse, UR13, RZ, 0x19 ;  /* 0x0000000d00037c11 */ /* 0x041fe4000f8fc8ff */
[----:B-----5:R-:W-:-:S03]  /*3100*/  LOP3.LUT R11, R0, 0x7f, RZ, 0xc0, !PT ;  /* 0x0000007f000b7812 */ /* 0x020fc600078ec0ff */
[----:B------:R-:W-:-:S05]  /*3110*/  IMAD R166, R3, R166, RZ ;  /* 0x000000a603a67224 */ /* 0x000fca00078e02ff */
[----:B------:R-:W-:Y:S01]  /*3120*/  LEA.HI R11, R166, R11, RZ, 0x1e ;  /* 0x0000000ba60b7211 */ /* 0x000fe200078ff0ff */
[----:B------:R-:W-:Y:S06]  /*3130*/  @!P0 BRA `(.L_x_3190) ;  /* 0x0000000000348947 */ /* 0x000fec0003800000 */
[----:B------:R-:W0:Y:S08]  /*3140*/  LDC.64 R2, c[0x0][0x2d0] ;  /* 0x0000b400ff027b82 */ /* 0x000e300000000a00 */
[----:B------:R-:W5:Y:S08]  /*3150*/  LDC.64 R4, c[0x0][0x2d8] ;  /* 0x0000b600ff047b82 */ /* 0x000f700000000a00 */
[----:B------:R-:W1:Y:S08]  /*3160*/  LDC.64 R6, c[0x0][0x2e0] ;  /* 0x0000b800ff067b82 */ /* 0x000e700000000a00 */
[----:B------:R-:W2:Y:S01]  /*3170*/  LDC.64 R8, c[0x0][0x2e8] ;  /* 0x0000ba00ff087b82 */ /* 0x000ea20000000a00 */
[----:B0-----:R-:W-:-:S05]  /*3180*/  IMAD.WIDE.U32 R2, R11, 0x10, R2 ;  /* 0x000000100b027825 */ /* 0x001fca00078e0002 */
[----:B------:R0:W-:Y:S01]  /*3190*/  STG.E.128 desc[UR4][R2.64], R56 ;  /* 0x0000003802007986 */ /* 0x0001e2000c101d04 */
[----:B-----5:R-:W-:-:S05]  /*31a0*/  IMAD.WIDE.U32 R4, R11, 0x10, R4 ;  /* 0x000000100b047825 */ /* 0x020fca00078e0004 */
[----:B------:R0:W-:Y:S01]  /*31b0*/  STG.E.128 desc[UR4][R4.64], R40 ;  /* 0x0000002804007986 */ /* 0x0001e2000c101d04 */
[----:B-1----:R-:W-:-:S05]  /*31c0*/  IMAD.WIDE.U32 R6, R11, 0x10, R6 ;  /* 0x000000100b067825 */ /* 0x002fca00078e0006 */
[----:B------:R0:W-:Y:S01]  /*31d0*/  STG.E.128 desc[UR4][R6.64], R88 ;  /* 0x0000005806007986 */ /* 0x0001e2000c101d04 */
[C---:B--2---:R-:W-:Y:S01]  /*31e0*/  IMAD.WIDE.U32 R8, R11.reuse, 0x10, R8 ;  /* 0x000000100b087825 */ /* 0x044fe200078e0008 */
[----:B------:R-:W-:-:S04]  /*31f0*/  IADD3 R11, R11, 0x80, RZ ;  /* 0x000000800b0b7810 */ /* 0x000fc80007ffe0ff */
[----:B------:R0:W-:Y:S03]  /*3200*/  STG.E.128 desc[UR4][R8.64], R72 ;  /* 0x0000004808007986 */ /* 0x0001e6000c101d04 */
.L_x_3190:
[----:B------:R-:W-:Y:S05]  /*3210*/  BSYNC B0 ;  /* 0x0000000000007941 */ /* 0x000fea0003800000 */
.L_x_3189:
[----:B------:R-:W-:Y:S04]  /*3220*/  BSSY B0, `(.L_x_3191) ;  /* 0x000000f000007945 */ /* 0x000fe80003800000 */
[----:B------:R-:W-:Y:S05]  /*3230*/  @!P1 BRA `(.L_x_3192) ;  /* 0x0000000000349947 */ /* 0x000fea0003800000 */
[----:B0-----:R-:W0:Y:S08]  /*3240*/  LDC.64 R2, c[0x0][0x2d0] ;  /* 0x0000b400ff027b82 */ /* 0x001e300000000a00 */
        /* <DEDUP_REMOVED lines=12> */
.L_x_3192:
[----:B------:R-:W-:Y:S05]  /*3310*/  BSYNC B0 ;  /* 0x0000000000007941 */ /* 0x000fea0003800000 */
.L_x_3191:
        /* <DEDUP_REMOVED lines=15> */
.L_x_3194:
[----:B------:R-:W-:Y:S05]  /*3410*/  BSYNC B0 ;  /* 0x0000000000007941 */ /* 0x000fea0003800000 */
.L_x_3193:
        /* <DEDUP_REMOVED lines=15> */
.L_x_3196:
[----:B------:R-:W-:Y:S05]  /*3510*/  BSYNC B0 ;  /* 0x0000000000007941 */ /* 0x000fea0003800000 */
.L_x_3195:
[----:B------:R-:W-:-:S13]  /*3520*/  ISETP.NE.AND P0, PT, R167, RZ, PT ;  /* 0x000000ffa700720c */ /* 0x000fda0003f05270 */
[----:B------:R-:W-:Y:S05]  /*3530*/  @!P0 EXIT ;  /* 0x000000000000894d */ /* 0x000fea0003800000 */
[----:B0-----:R-:W0:Y:S08]  /*3540*/  LDC.64 R2, c[0x0][0x2d0] ;  /* 0x0000b400ff027b82 */ /* 0x001e300000000a00 */
[----:B------:R-:W5:Y:S08]  /*3550*/  LDC.64 R4, c[0x0][0x2d8] ;  /* 0x0000b600ff047b82 */ /* 0x000f700000000a00 */
[----:B------:R-:W1:Y:S08]  /*3560*/  LDC.64 R6, c[0x0][0x2e0] ;  /* 0x0000b800ff067b82 */ /* 0x000e700000000a00 */
[----:B------:R-:W2:Y:S01]  /*3570*/  LDC.64 R8, c[0x0][0x2e8] ;  /* 0x0000ba00ff087b82 */ /* 0x000ea20000000a00 */
[----:B0-----:R-:W-:-:S05]  /*3580*/  IMAD.WIDE.U32 R2, R11, 0x10, R2 ;  /* 0x000000100b027825 */ /* 0x001fca00078e0002 */
[----:B------:R-:W-:Y:S01]  /*3590*/  STG.E.128 desc[UR4][R2.64], R68 ;  /* 0x0000004402007986 */ /* 0x000fe2000c101d04 */
[----:B-----5:R-:W-:-:S05]  /*35a0*/  IMAD.WIDE.U32 R4, R11, 0x10, R4 ;  /* 0x000000100b047825 */ /* 0x020fca00078e0004 */
[----:B------:R-:W-:Y:S01]  /*35b0*/  STG.E.128 desc[UR4][R4.64], R52 ;  /* 0x0000003404007986 */ /* 0x000fe2000c101d04 */
[----:B-1----:R-:W-:-:S05]  /*35c0*/  IMAD.WIDE.U32 R6, R11, 0x10, R6 ;  /* 0x000000100b067825 */ /* 0x002fca00078e0006 */
[----:B------:R-:W-:Y:S01]  /*35d0*/  STG.E.128 desc[UR4][R6.64], R104 ;  /* 0x0000006806007986 */ /* 0x000fe2000c101d04 */
[----:B--2---:R-:W-:-:S05]  /*35e0*/  IMAD.WIDE.U32 R8, R11, 0x10, R8 ;  /* 0x000000100b087825 */ /* 0x004fca00078e0008 */
[----:B------:R-:W-:Y:S01]  /*35f0*/  STG.E.128 desc[UR4][R8.64], R84 ;  /* 0x0000005408007986 */ /* 0x000fe2000c101d04 */
[----:B------:R-:W-:Y:S05]  /*3600*/  EXIT ;  /* 0x000000000000794d */ /* 0x000fea0003800000 */
.L_x_3177:
[----:B-----5:R-:W-:Y:S01]  /*3610*/  HFMA2.MMA R204, -RZ, RZ, 0, 9.5367431640625e-07 ;  /* 0x00000010ffcc7435 */ /* 0x020fe200000001ff */
[----:B------:R-:W-:Y:S02]  /*3620*/  MOV R217, R215 ;  /* 0x000000d700d97202 */ /* 0x000fe40000000f00 */
[----:B------:R-:W-:Y:S02]  /*3630*/  MOV R219, 0x1f ;  /* 0x0000001f00db7802 */ /* 0x000fe40000000f00 */
[----:B------:R-:W-:-:S07]  /*3640*/  MOV R154, 0xffffffff ;  /* 0xffffffff009a7802 */ /* 0x000fce0000000f00 */
[----:B------:R-:W-:Y:S05]  /*3650*/  WARPSYNC.COLLECTIVE R154, `(.L_x_3197) ;  /* 0x000000009a087348 */ /* 0x000fea0003c00000 */
[----:B------:R0:W1:Y:S02]  /*3660*/  SHFL.DOWN P6, R155, R217, R204, R219 ;  /* 0x080000ccd99b7389 */ /* 0x00006400000c00db */
[----:B01----:R-:W-:Y:S01]  /*3670*/  ENDCOLLECTIVE ;  /* 0x000000000000791b */ /* 0x003fe20003800000 */
.L_x_3197:
[----:B------:R-:W-:Y:S02]  /*3680*/  MOV R217, R210 ;  /* 0x000000d200d97202 */ /* 0x000fe40000000f00 */
[----:B------:R-:W-:-:S07]  /*3690*/  MOV R146, R155 ;  /* 0x0000009b00927202 */ /* 0x000fce0000000f00 */
[----:B------:R-:W-:Y:S05]  /*36a0*/  WARPSYNC.COLLECTIVE R154, `(.L_x_3198) ;  /* 0x000000009a087348 */ /* 0x000fea0003c00000 */
[----:B------:R0:W1:Y:S02]  /*36b0*/  SHFL.DOWN P6, R155, R217, R204, R219 ;  /* 0x080000ccd99b7389 */ /* 0x00006400000c00db */
[----:B01----:R-:W-:Y:S01]  /*36c0*/  ENDCOLLECTIVE ;  /* 0x000000000000791b */ /* 0x003fe20003800000 */
.L_x_3198:
[----:B------:R-:W-:Y:S01]  /*36d0*/  FADD.FTZ R146, R146, R215 ;  /* 0x000000d792927221 */ /* 0x000fe20000010000 */
[----:B------:R-:W-:-:S04]  /*36e0*/  HFMA2.MMA R204, -RZ, RZ, 0, 4.76837158203125e-07 ;  /* 0x00000008ffcc7435 */ /* 0x000fc800000001ff */
[----:B------:R-:W-:Y:S02]  /*36f0*/  MOV R217, R146 ;  /* 0x0000009200d97202 */ /* 0x000fe40000000f00 */
[----:B------:R-:W-:-:S07]  /*3700*/  MOV R147, R155 ;  /* 0x0000009b00937202 */ /* 0x000fce0000000f00 */
[----:B------:R-:W-:Y:S05]  /*3710*/  WARPSYNC.COLLECTIVE R154, `(.L_x_3199) ;  /* 0x000000009a087348 */ /* 0x000fea0003c00000 */
[----:B------:R0:W1:Y:S02]  /*3720*/  SHFL.DOWN P6, R155, R217, R204, R219 ;  /* 0x080000ccd99b7389 */ /* 0x00006400000c00db */
[----:B01----:R-:W-:Y:S01]  /*3730*/  ENDCOLLECTIVE ;  /* 0x000000000000791b */ /* 0x003fe20003800000 */
.L_x_3199:
[----:B------:R-:W-:-:S05]  /*3740*/  FADD.FTZ R147, R147, R210 ;  /* 0x000000d293937221 */ /* 0x000fca0000010000 */
[----:B------:R-:W-:Y:S02]  /*3750*/  MOV R217, R147 ;  /* 0x0000009300d97202 */ /* 0x000fe40000000f00 */
[----:B------:R-:W-:-:S07]  /*3760*/  MOV R149, R155 ;  /* 0x0000009b00957202 */ /* 0x000fce0000000f00 */
[----:B------:R-:W-:Y:S05]  /*3770*/  WARPSYNC.COLLECTIVE R154, `(.L_x_3200) ;  /* 0x000000009a087348 */ /* 0x000fea0003c00000 */
[----:B------:R0:W1:Y:S02]  /*3780*/  SHFL.DOWN P6, R155, R217, R204, R219 ;  /* 0x080000ccd99b7389 */ /* 0x00006400000c00db */
[----:B01----:R-:W-:Y:S01]  /*3790*/  ENDCOLLECTIVE ;  /* 0x000000000000791b */ /* 0x003fe20003800000 */
.L_x_3200:
[----:B------:R-:W-:Y:S01]  /*37a0*/  FADD.FTZ R149, R146, R149 ;  /* 0x0000009592957221 */ /* 0x000fe20000010000 */
[----:B------:R-:W-:-:S04]  /*37b0*/  HFMA2.MMA R204, -RZ, RZ, 0, 2.384185791015625e-07 ;  /* 0x00000004ffcc7435 */ /* 0x000fc800000001ff */
[----:B------:R-:W-:Y:S02]  /*37c0*/  MOV R217, R149 ;  /* 0x0000009500d97202 */ /* 0x000fe40000000f00 */
[----:B------:R-:W-:-:S07]  /*37d0*/  MOV R148, R155 ;  /* 0x0000009b00947202 */ /* 0x000fce0000000f00 */
[----:B------:R-:W-:Y:S05]  /*37e0*/  WARPSYNC.COLLECTIVE R154, `(.L_x_3201) ;  /* 0x000000009a087348 */ /* 0x000fea0003c00000 */
[----:B------:R0:W1:Y:S02]  /*37f0*/  SHFL.DOWN P6, R155, R217, R204, R219 ;  /* 0x080000ccd99b7389 */ /* 0x00006400000c00db */
[----:B01----:R-:W-:Y:S01]  /*3800*/  ENDCOLLECTIVE ;  /* 0x000000000000791b */ /* 0x003fe20003800000 */
.L_x_3201:
[----:B------:R-:W-:-:S05]  /*3810*/  FADD.FTZ R148, R147, R148 ;  /* 0x0000009493947221 */ /* 0x000fca0000010000 */
[----:B------:R-:W-:Y:S02]  /*3820*/  MOV R217, R148 ;  /* 0x0000009400d97202 */ /* 0x000fe40000000f00 */
[----:B------:R-:W-:-:S07]  /*3830*/  MOV R150, R155 ;  /* 0x0000009b00967202 */ /* 0x000fce0000000f00 */
[----:B------:R-:W-:Y:S05]  /*3840*/  WARPSYNC.COLLECTIVE R154, `(.L_x_3202) ;  /* 0x000000009a087348 */ /* 0x000fea0003c00000 */
[----:B------:R0:W1:Y:S02]  /*3850*/  SHFL.DOWN P6, R155, R217, R204, R219 ;  /* 0x080000ccd99b7389 */ /* 0x00006400000c00db */
[----:B01----:R-:W-:Y:S01]  /*3860*/  ENDCOLLECTIVE ;  /* 0x000000000000791b */ /* 0x003fe20003800000 */
.L_x_3202:
[----:B------:R-:W-:Y:S01]  /*3870*/  FADD.FTZ R150, R149, R150 ;  /* 0x0000009695967221 */ /* 0x000fe20000010000 */
[----:B------:R-:W-:-:S04]  /*3880*/  HFMA2.MMA R204, -RZ, RZ, 0, 1.1920928955078125e-07 ;  /* 0x00000002ffcc7435 */ /* 0x000fc800000001ff */
[----:B------:R-:W-:Y:S02]  /*3890*/  MOV R217, R150 ;  /* 0x0000009600d97202 */ /* 0x000fe40000000f00 */
[----:B------:R-:W-:-:S07]  /*38a0*/  MOV R151, R155 ;  /* 0x0000009b00977202 */ /* 0x000fce0000000f00 */
[----:B------:R-:W-:Y:S05]  /*38b0*/  WARPSYNC.COLLECTIVE R154, `(.L_x_3203) ;  /* 0x000000009a087348 */ /* 0x000fea0003c00000 */
[----:B------:R0:W1:Y:S02]  /*38c0*/  SHFL.DOWN P6, R155, R217, R204, R219 ;  /* 0x080000ccd99b7389 */ /* 0x00006400000c00db */
[----:B01----:R-:W-:Y:S01]  /*38d0*/  ENDCOLLECTIVE ;  /* 0x000000000000791b */ /* 0x003fe20003800000 */
.L_x_3203:
[----:B------:R-:W-:-:S05]  /*38e0*/  FADD.FTZ R151, R148, R151 ;  /* 0x0000009794977221 */ /* 0x000fca0000010000 */
[----:B------:R-:W-:Y:S02]  /*38f0*/  MOV R217, R151 ;  /* 0x0000009700d97202 */ /* 0x000fe40000000f00 */
[----:B------:R-:W-:-:S07]  /*3900*/  MOV R153, R155 ;  /* 0x0000009b00997202 */ /* 0x000fce0000000f00 */
[----:B------:R-:W-:Y:S05]  /*3910*/  WARPSYNC.COLLECTIVE R154, `(.L_x_3204) ;  /* 0x000000009a087348 */ /* 0x000fea0003c00000 */
[----:B------:R0:W1:Y:S02]  /*3920*/  SHFL.DOWN P6, R155, R217, R204, R219 ;  /* 0x080000ccd99b7389 */ /* 0x00006400000c00db */
[----:B01----:R-:W-:Y:S01]  /*3930*/  ENDCOLLECTIVE ;  /* 0x000000000000791b */ /* 0x003fe20003800000 */
.L_x_3204:
[----:B------:R-:W-:Y:S01]  /*3940*/  FADD.FTZ R153, R150, R153 ;  /* 0x0000009996997221 */ /* 0x000fe20000010000 */
[----:B------:R-:W-:-:S04]  /*3950*/  HFMA2.MMA R204, -RZ, RZ, 0, 5.9604644775390625e-08 ;  /* 0x00000001ffcc7435 */ /* 0x000fc800000001ff */
[----:B------:R-:W-:Y:S02]  /*3960*/  MOV R217, R153 ;  /* 0x0000009900d97202 */ /* 0x000fe40000000f00 */
[----:B------:R-:W-:-:S07]  /*3970*/  MOV R152, R155 ;  /* 0x0000009b00987202 */ /* 0x000fce0000000f00 */
[----:B------:R-:W-:Y:S05]  /*3980*/  WARPSYNC.COLLECTIVE R154, `(.L_x_3205) ;  /* 0x000000009a087348 */ /* 0x000fea0003c00000 */
[----:B------:R0:W1:Y:S02]  /*3990*/  SHFL.DOWN P6, R155, R217, R204, R219 ;  /* 0x080000ccd99b7389 */ /* 0x00006400000c00db */
[----:B01----:R-:W-:Y:S01]  /*39a0*/  ENDCOLLECTIVE ;  /* 0x000000000000791b */ /* 0x003fe20003800000 */
.L_x_3205:
[----:B------:R-:W-:-:S05]  /*39b0*/  FADD.FTZ R146, R151, R152 ;  /* 0x0000009897927221 */ /* 0x000fca0000010000 */
[----:B------:R-:W-:Y:S02]  /*39c0*/  MOV R217, R146 ;  /* 0x0000009200d97202 */ /* 0x000fe40000000f00 */
[----:B------:R-:W-:-:S07]  /*39d0*/  MOV R152, R155 ;  /* 0x0000009b00987202 */ /* 0x000fce0000000f00 */
[----:B------:R-:W-:Y:S05]  /*39e0*/  WARPSYNC.COLLECTIVE R154, `(.L_x_3206) ;  /* 0x000000009a087348 */ /* 0x000fea0003c00000 */
[----:B------:R0:W1:Y:S02]  /*39f0*/  SHFL.DOWN P6, R155, R217, R204, R219 ;  /* 0x080000ccd99b7389 */ /* 0x00006400000c00db */
[----:B01----:R-:W-:Y:S01]  /*3a00*/  ENDCOLLECTIVE ;  /* 0x000000000000791b */ /* 0x003fe20003800000 */
.L_x_3206:
[----:B------:R-:W-:Y:S01]  /*3a10*/  MOV R147, R155 ;  /* 0x0000009b00937202 */ /* 0x000fe20000000f00 */
[----:B------:R-:W-:Y:S06]  /*3a20*/  BRA `(.L_x_3207) ;  /* 0xffffffe400a87947 */ /* 0x000fec000383ffff */
.L_x_3208:
        /* <DEDUP_REMOVED lines=13> */
.L_x_3973:


//--------------------- .text._ZN10layer_norm31ln_parallel_residual_bwd_kernelINS_13Kernel_traitsI6__halfffffjLj2560ELj1ELj1ELj4ELj16ENS_18Kernel_traits_baseILj2560ES2_ffffjLj128EEEEELb0ELb0ELb1EEEvNS_9BwdParamsE --------------------------
	.section	.text._ZN10layer_norm31ln_parallel_residual_bwd_kernelINS_13Kernel_traitsI6__halfffffjLj2560ELj1ELj1ELj4ELj16ENS_18Kernel_traits_baseILj2560ES2_ffffjLj128EEEEELb0ELb0ELb1EEEvNS_9BwdParamsE,"ax",@progbits
	.align	128
        .global         _ZN10layer_norm31ln_parallel_residual_bwd_kernelINS_13Kernel_traitsI6__halfffffjLj2560ELj1ELj1ELj4ELj16ENS_18Kernel_traits_baseILj2560ES2_ffffjLj128EEEEELb0ELb0ELb1EEEvNS_9BwdParamsE
        .type           _ZN10layer_norm31ln_parallel_residual_bwd_kernelINS_13Kernel_traitsI6__halfffffjLj2560ELj1ELj1ELj4ELj16ENS_18Kernel_traits_baseILj2560ES2_ffffjLj128EEEEELb0ELb0ELb1EEEvNS_9BwdParamsE,@function
        .size           _ZN10layer_norm31ln_parallel_residual_bwd_kernelINS_13Kernel_traitsI6__halfffffjLj2560ELj1ELj1ELj4ELj16ENS_18Kernel_traits_baseILj2560ES2_ffffjLj128EEEEELb0ELb0ELb1EEEvNS_9BwdParamsE,(.L_x_3974 - _ZN10layer_norm31ln_parallel_residual_bwd_kernelINS_13Kernel_traitsI6__halfffffjLj2560ELj1ELj1ELj4ELj16ENS_18Kernel_traits_baseILj2560ES2_ffffjLj128EEEEELb0ELb0ELb1EEEvNS_9BwdParamsE)
        .other          _ZN10layer_norm31ln_parallel_residual_bwd_kernelINS_13Kernel_traitsI6__halfffffjLj2560ELj1ELj1ELj4ELj16ENS_18Kernel_traits_baseILj2560ES2_ffffjLj128EEEEELb0ELb0ELb1EEEvNS_9BwdParamsE,@"STO_CUDA_ENTRY STV_DEFAULT"
_ZN10layer_norm31ln_parallel_residual_bwd_kernelINS_13Kernel_traitsI6__halfffffjLj2560ELj1ELj1ELj4ELj16ENS_18Kernel_traits_baseILj2560ES2_ffffjLj128EEEEELb0ELb0ELb1EEEvNS_9BwdParamsE:
.text._ZN10layer_norm31ln_parallel_residual_bwd_kernelINS_13Kernel_traitsI6__halfffffjLj2560ELj1ELj1ELj4ELj16ENS_18Kernel_traits_baseILj2560ES2_ffffjLj128EEEEELb0ELb0ELb1EEEvNS_9BwdParamsE:
        /* <DEDUP_REMOVED lines=56> */
.L_x_3209:
        /* <DEDUP_REMOVED lines=20> */
[----:B------:R-:W-:-:S02]  /*04c0*/  HFMA2.MMA R228, -RZ, RZ, 0, 5.9604644775390625e-08 ;  /* 0x00000001ffe47435 */ /* 0x000fc400000001ff */
[----:B------:R-:W-:Y:S01]  /*04d0*/  HFMA2.MMA R0, -RZ, RZ, 0, 0 ;  /* 0x00000000ff007435 */ /* 0x000fe200000001ff */
[----:B------:R-:W-:Y:S02]  /*04e0*/  ISETP.NE.AND.EX P0, PT, RZ, UR5, PT, P0 ;  /* 0x00000005ff007c0c */ /* 0x000fe4000bf05300 */
        /* <DEDUP_REMOVED lines=29> */
[----:B0-----:R-:W-:Y:S02]  /*06c0*/  CS2R R4, SRZ ;  /* 0x0000000000047805 */ /* 0x001fe4000001ff00 */
[----:B------:R-:W-:Y:S02]  /*06d0*/  CS2R R2, SRZ ;  /* 0x0000000000027805 */ /* 0x000fe4000001ff00 */
[----:B------:R-:W-:Y:S02]  /*06e0*/  CS2R R144, SRZ ;  /* 0x0000000000907805 */ /* 0x000fe4000001ff00 */
[----:B------:R-:W-:Y:S02]  /*06f0*/  CS2R R152, SRZ ;  /* 0x0000000000987805 */ /* 0x000fe4000001ff00 */
[----:B------:R-:W-:Y:S02]  /*0700*/  CS2R R160, SRZ ;  /* 0x0000000000a07805 */ /* 0x000fe4000001ff00 */
[----:B------:R-:W-:-:S02]  /*0710*/  MOV R189, RZ ;  /* 0x000000ff00bd7202 */ /* 0x000fc40000000f00 */
[----:B------:R-:W-:Y:S02]  /*0720*/  LOP3.LUT R170, R136, 0x7f, RZ, 0xc0, !PT ;  /* 0x0000007f88aa7812 */ /* 0x000fe400078ec0ff */
[--C-:B--2---:R-:W-:Y:S01]  /*0730*/  SHF.R.U64 R210, R204, 0x10, R205.reuse ;  /* 0x00000010ccd27819 */ /* 0x104fe200000012cd */
[----:B------:R-:W-:Y:S01]  /*0740*/  HADD2.F32 R209, -RZ, R204.H0_H0 ;  /* 0x200000ccffd17230 */ /* 0x000fe20000004100 */
[----:B------:R-:W-:Y:S02]  /*0750*/  SHF.R.U32.HI R206, RZ, 0x10, R205 ;  /* 0x00000010ffce7819 */ /* 0x000fe400000116cd */
[--C-:B---3--:R-:W-:Y:S01]  /*0760*/  SHF.R.U64 R202, R196, 0x10, R197.reuse ;  /* 0x00000010c4ca7819 */ /* 0x108fe200000012c5 */
[----:B------:R-:W-:Y:S01]  /*0770*/  HADD2.F32 R201, -RZ, R196.H0_H0 ;  /* 0x200000c4ffc97230 */ /* 0x000fe20000004100 */
[----:B------:R-:W-:Y:S02]  /*0780*/  SHF.R.U32.HI R198, RZ, 0x10, R197 ;  /* 0x00000010ffc67819 */ /* 0x000fe400000116c5 */
[--C-:B----4-:R-:W-:Y:S01]  /*0790*/  SHF.R.U64 R172, R176, 0x10, R177.reuse ;  /* 0x00000010b0ac7819 */ /* 0x110fe200000012b1 */
[----:B------:R-:W-:Y:S01]  /*07a0*/  HADD2.F32 R193, -RZ, R176.H0_H0 ;  /* 0x200000b0ffc17230 */ /* 0x000fe20000004100 */
[----:B------:R-:W-:-:S02]  /*07b0*/  SHF.R.U32.HI R174, RZ, 0x10, R177 ;  /* 0x00000010ffae7819 */ /* 0x000fc400000116b1 */
[--C-:B-----5:R-:W-:Y:S01]  /*07c0*/  SHF.R.U64 R200, R194, 0x10, R195.reuse ;  /* 0x00000010c2c87819 */ /* 0x120fe200000012c3 */
[----:B------:R-:W-:Y:S01]  /*07d0*/  HADD2.F32 R199, -RZ, R194.H0_H0 ;  /* 0x200000c2ffc77230 */ /* 0x000fe20000004100 */
        /* <DEDUP_REMOVED lines=12> */
[----:B------:R-:W-:Y:S01]  /*08a0*/  SHF.R.U32.HI R194, RZ, 0x10, R15 ;  /* 0x00000010ffc27819 */ /* 0x000fe2000001160f */
[----:B------:R-:W-:Y:S01]  /*08b0*/  HADD2.F32 R171, -RZ, R168.H0_H0 ;  /* 0x200000a8ffab7230 */ /* 0x000fe20000004100 */
[----:B------:R-:W-:Y:S01]  /*08c0*/  HFMA2.MMA R168, -RZ, RZ, 0, 0 ;  /* 0x00000000ffa87435 */ /* 0x000fe200000001ff */
[----:B------:R-:W-:Y:S02]  /*08d0*/  HADD2.F32 R175, -RZ, R10.H0_H0 ;  /* 0x2000000affaf7230 */ /* 0x000fe40000004100 */
[----:B------:R-:W-:Y:S01]  /*08e0*/  HADD2.F32 R173, -RZ, R11.H0_H0 ;  /* 0x2000000bffad7230 */ /* 0x000fe20000004100 */
[----:B------:R-:W-:Y:S01]  /*08f0*/  CS2R R10, SRZ ;  /* 0x00000000000a7805 */ /* 0x000fe2000001ff00 */
[----:B------:R-:W-:Y:S02]  /*0900*/  HADD2.F32 R207, -RZ, R6.H0_H0 ;  /* 0x20000006ffcf7230 */ /* 0x000fe40000004100 */
[----:B------:R-:W-:Y:S01]  /*0910*/  HADD2.F32 R203, -RZ, R7.H0_H0 ;  /* 0x20000007ffcb7230 */ /* 0x000fe20000004100 */
[----:B------:R-:W-:Y:S01]  /*0920*/  CS2R R6, SRZ ;  /* 0x0000000000067805 */ /* 0x000fe2000001ff00 */
[----:B------:R-:W-:-:S02]  /*0930*/  HADD2.F32 R191, -RZ, R8.H0_H0 ;  /* 0x20000008ffbf7230 */ /* 0x000fc40000004100 */
[----:B------:R-:W-:Y:S01]  /*0940*/  HADD2.F32 R179, -RZ, R9.H0_H0 ;  /* 0x20000009ffb37230 */ /* 0x000fe20000004100 */
[----:B------:R-:W-:Y:S01]  /*0950*/  CS2R R8, SRZ ;  /* 0x0000000000087805 */ /* 0x000fe2000001ff00 */
[----:B------:R-:W-:Y:S02]  /*0960*/  HADD2.F32 R181, -RZ, R12.H0_H0 ;  /* 0x2000000cffb57230 */ /* 0x000fe40000004100 */
[----:B------:R-:W-:Y:S01]  /*0970*/  HADD2.F32 R183, -RZ, R13.H0_H0 ;  /* 0x2000000dffb77230 */ /* 0x000fe20000004100 */
[----:B------:R-:W-:Y:S01]  /*0980*/  CS2R R12, SRZ ;  /* 0x00000000000c7805 */ /* 0x000fe2000001ff00 */
[----:B------:R-:W-:Y:S02]  /*0990*/  HADD2.F32 R185, -RZ, R14.H0_H0 ;  /* 0x2000000effb97230 */ /* 0x000fe40000004100 */
        /* <DEDUP_REMOVED lines=26> */
[----:B------:R-:W-:-:S07]  /*0b40*/  HADD2.F32 R194, -RZ, R194.H0_H0 ;  /* 0x200000c2ffc27230 */ /* 0x000fce0000004100 */
.L_x_3218:
[----:B-1----:R-:W0:Y:S01]  /*0b50*/  LDC.64 R86, c[0x0][0x250] ;  /* 0x00009400ff567b82 */ /* 0x002e220000000a00 */
[----:B------:R-:W-:-:S05]  /*0b60*/  IMAD R72, R211, UR8, RZ ;  /* 0x00000008d3487c24 */ /* 0x000fca000f8e02ff */
[----:B------:R-:W-:Y:S02]  /*0b70*/  SHF.R.S32.HI R73, RZ, 0x1f, R72 ;  /* 0x0000001fff497819 */ /* 0x000fe40000011448 */
[----:B------:R-:W1:Y:S02]  /*0b80*/  LDC.64 R120, c[0x0][0x238] ;  /* 0x00008e00ff787b82 */ /* 0x000e640000000a00 */
[----:B------:R-:W-:-:S04]  /*0b90*/  LEA.HI R73, R73, R72, RZ, 0x2 ;  /* 0x0000004849497211 */ /* 0x000fc800078f10ff */
[----:B------:R-:W-:Y:S02]  /*0ba0*/  LEA.HI.SX32 R223, R73, R170, 0x1e ;  /* 0x000000aa49df7211 */ /* 0x000fe400078ff2ff */
[----:B------:R-:W2:Y:S08]  /*0bb0*/  LDC.64 R128, c[0x0][0x2c0] ;  /* 0x0000b000ff807b82 */ /* 0x000eb00000000a00 */
[----:B------:R-:W3:Y:S01]  /*0bc0*/  LDC.64 R98, c[0x0][0x258] ;  /* 0x00009600ff627b82 */ /* 0x000ee20000000a00 */
[----:B0-----:R-:W-:-:S07]  /*0bd0*/  IMAD.WIDE R86, R211, 0x4, R86 ;  /* 0x00000004d3567825 */ /* 0x001fce00078e0256 */
[----:B------:R-:W0:Y:S01]  /*0be0*/  LDC.64 R124, c[0x0][0x2b8] ;  /* 0x0000ae00ff7c7b82 */ /* 0x000e220000000a00 */
[C---:B-1----:R-:W-:Y:S01]  /*0bf0*/  IMAD.WIDE.U32 R72, R223.reuse, 0x10, R120 ;  /* 0x00000010df487825 */ /* 0x042fe200078e0078 */
[----:B------:R-:W4:Y:S01]  /*0c00*/  LDG.E R229, desc[UR6][R86.64] ;  /* 0x0000000656e57981 */ /* 0x000f22000c1e1900 */
[----:B------:R-:W-:-:S04]  /*0c10*/  IADD3 R222, R223, 0x80, RZ ;  /* 0x00000080dfde7810 */ /* 0x000fc80007ffe0ff */
[----:B------:R-:W4:Y:S01]  /*0c20*/  LDG.E.128 R72, desc[UR6][R72.64] ;  /* 0x0000000648487981 */ /* 0x000f22000c1e1d00 */
[--C-:B--2---:R-:W-:Y:S01]  /*0c30*/  IMAD.WIDE.U32 R80, R223, 0x10, R128.reuse ;  /* 0x00000010df507825 */ /* 0x104fe200078e0080 */
[----:B------:R-:W1:Y:S03]  /*0c40*/  @P0 LDC.64 R224, c[0x0][0x2c8] ;  /* 0x0000b200ffe00b82 */ /* 0x000e660000000a00 */
[C---:B------:R-:W-:Y:S02]  /*0c50*/  IMAD.WIDE.U32 R92, R222.reuse, 0x10, R128 ;  /* 0x00000010de5c7825 */ /* 0x040fe400078e0080 */
[----:B------:R-:W2:Y:S02]  /*0c60*/  LDG.E.128 R80, desc[UR6][R80.64] ;  /* 0x0000000650507981 */ /* 0x000ea4000c1e1d00 */
[----:B---3--:R-:W-:Y:S01]  /*0c70*/  IMAD.WIDE R98, R211, 0x4, R98 ;  /* 0x00000004d3627825 */ /* 0x008fe200078e0262 */
[----:B------:R-:W-:Y:S01]  /*0c80*/  IADD3 R215, R223, 0x100, RZ ;  /* 0x00000100dfd77810 */ /* 0x000fe20007ffe0ff */
[----:B------:R-:W3:Y:S01]  /*0c90*/  LDG.E.128 R92, desc[UR6][R92.64] ;  /* 0x000000065c5c7981 */ /* 0x000ee2000c1e1d00 */
[----:B------:R-:W1:Y:S01]  /*0ca0*/  @P0 LDC.64 R216, c[0x0][0x2c8] ;  /* 0x0000b200ffd80b82 */ /* 0x000e620000000a00 */
[----:B------:R-:W-:-:S02]  /*0cb0*/  IMAD.WIDE.U32 R84, R222, 0x10, R120 ;  /* 0x00000010de547825 */ /* 0x000fc400078e0078 */
[----:B------:R-:W3:Y:S02]  /*0cc0*/  LDG.E R214, desc[UR6][R98.64] ;  /* 0x0000000662d67981 */ /* 0x000ee4000c1e1900 */
[C-C-:B0-----:R-:W-:Y:S01]  /*0cd0*/  IMAD.WIDE.U32 R76, R223.reuse, 0x10, R124.reuse ;  /* 0x00000010df4c7825 */ /* 0x141fe200078e007c */
[----:B------:R-:W-:Y:S01]  /*0ce0*/  IADD3 R213, R223, 0x180, RZ ;  /* 0x00000180dfd57810 */ /* 0x000fe20007ffe0ff */
[----:B------:R-:W3:Y:S01]  /*0cf0*/  LDG.E.128 R84, desc[UR6][R84.64] ;  /* 0x0000000654547981 */ /* 0x000ee2000c1e1d00 */
[----:B------:R-:W0:Y:S01]  /*0d00*/  @P0 LDC.64 R226, c[0x0][0x2c8] ;  /* 0x0000b200ffe20b82 */ /* 0x000e220000000a00 */
[----:B------:R-:W-:Y:S02]  /*0d10*/  IMAD.WIDE.U32 R88, R222, 0x10, R124 ;  /* 0x00000010de587825 */ /* 0x000fe400078e007c */
[----:B------:R-:W3:Y:S02]  /*0d20*/  LDG.E.128 R76, desc[UR6][R76.64] ;  /* 0x000000064c4c7981 */ /* 0x000ee4000c1e1d00 */
[----:B------:R-:W-:-:S02]  /*0d30*/  IMAD.WIDE.U32 R96, R215, 0x10, R120 ;  /* 0x00000010d7607825 */ /* 0x000fc400078e0078 */
[----:B------:R-:W3:Y:S01]  /*0d40*/  LDG.E.128 R88, desc[UR6][R88.64] ;  /* 0x0000000658587981 */ /* 0x000ee2000c1e1d00 */
[----:B------:R-:W0:Y:S01]  /*0d50*/  @P0 LDC.64 R220, c[0x0][0x2c8] ;  /* 0x0000b200ffdc0b82 */ /* 0x000e220000000a00 */
[----:B------:R-:W-:Y:S02]  /*0d60*/  IMAD.WIDE.U32 R104, R215, 0x10, R128 ;  /* 0x00000010d7687825 */ /* 0x000fe400078e0080 */
[----:B------:R-:W3:Y:S02]  /*0d70*/  LDG.E.128 R96, desc[UR6][R96.64] ;  /* 0x0000000660607981 */ /* 0x000ee4000c1e1d00 */
[----:B------:R-:W-:Y:S02]  /*0d80*/  IMAD.WIDE.U32 R108, R213, 0x10, R120 ;  /* 0x00000010d56c7825 */ /* 0x000fe400078e0078 */
[----:B------:R-:W3:Y:S01]  /*0d90*/  LDG.E.128 R104, desc[UR6][R104.64] ;  /* 0x0000000668687981 */ /* 0x000ee2000c1e1d00 */
[----:B------:R-:W0:Y:S01]  /*0da0*/  @P0 LDC.64 R218, c[0x0][0x2c8] ;  /* 0x0000b200ffda0b82 */ /* 0x000e220000000a00 */
[----:B------:R-:W-:-:S02]  /*0db0*/  IMAD.WIDE.U32 R100, R215, 0x10, R124 ;  /* 0x00000010d7647825 */ /* 0x000fc400078e007c */
[----:B------:R-:W3:Y:S02]  /*0dc0*/  LDG.E.128 R108, desc[UR6][R108.64] ;  /* 0x000000066c6c7981 */ /* 0x000ee4000c1e1d00 */
[C---:B------:R-:W-:Y:S02]  /*0dd0*/  IMAD.WIDE.U32 R116, R213.reuse, 0x10, R128 ;  /* 0x00000010d5747825 */ /* 0x040fe400078e0080 */
[----:B------:R-:W3:Y:S02]  /*0de0*/  LDG.E.128 R100, desc[UR6][R100.64] ;  /* 0x0000000664647981 */ /* 0x000ee4000c1e1d00 */
[----:B------:R-:W-:Y:S02]  /*0df0*/  IMAD.WIDE.U32 R112, R213, 0x10, R124 ;  /* 0x00000010d5707825 */ /* 0x000fe400078e007c */
[----:B------:R-:W3:Y:S04]  /*0e00*/  LDG.E.128 R116, desc[UR6][R116.64] ;  /* 0x0000000674747981 */ /* 0x000ee8000c1e1d00 */
[----:B------:R-:W3:Y:S01]  /*0e10*/  LDG.E.128 R112, desc[UR6][R112.64] ;  /* 0x0000000670707981 */ /* 0x000ee2000c1e1d00 */
[----:B------:R-:W-:-:S05]  /*0e20*/  IADD3 R212, R223, 0x200, RZ ;  /* 0x00000200dfd47810 */ /* 0x000fca0007ffe0ff */
[----:B------:R-:W-:-:S04]  /*0e30*/  IMAD.WIDE.U32 R120, R212, 0x10, R120 ;  /* 0x00000010d4787825 */ /* 0x000fc800078e0078 */
[C---:B------:R-:W-:Y:S02]  /*0e40*/  IMAD.WIDE.U32 R128, R212.reuse, 0x10, R128 ;  /* 0x00000010d4807825 */ /* 0x040fe400078e0080 */
[----:B------:R-:W3:Y:S02]  /*0e50*/  LDG.E.128 R120, desc[UR6][R120.64] ;  /* 0x0000000678787981 */ /* 0x000ee4000c1e1d00 */
[----:B------:R-:W-:Y:S02]  /*0e60*/  IMAD.WIDE.U32 R124, R212, 0x10, R124 ;  /* 0x00000010d47c7825 */ /* 0x000fe400078e007c */
[----:B------:R-:W3:Y:S04]  /*0e70*/  LDG.E.128 R128, desc[UR6][R128.64] ;  /* 0x0000000680807981 */ /* 0x000ee8000c1e1d00 */
[----:B------:R-:W3:Y:S01]  /*0e80*/  LDG.E.128 R124, desc[UR6][R124.64] ;  /* 0x000000067c7c7981 */ /* 0x000ee2000c1e1d00 */
[----:B------:R-:W-:Y:S01]  /*0e90*/  ISETP.NE.AND P3, PT, RZ, UR9, PT ;  /* 0x00000009ff007c0c */ /* 0x000fe2000bf65270 */
[----:B-1----:R-:W-:-:S04]  /*0ea0*/  @P0 IMAD.WIDE.U32 R224, R222, 0x10, R224 ;  /* 0x00000010dee00825 */ /* 0x002fc800078e00e0 */
[----:B------:R-:W-:Y:S01]  /*0eb0*/  @P0 IMAD.WIDE.U32 R216, R212, 0x10, R216 ;  /* 0x00000010d4d80825 */ /* 0x000fe200078e00d8 */
[----:B------:R3:W5:Y:S03]  /*0ec0*/  @P0 LDG.E.128 R48, desc[UR6][R224.64] ;  /* 0x00000006e0300981 */ /* 0x000766000c1e1d00 */
[----:B0-----:R-:W-:Y:S01]  /*0ed0*/  @P0 IMAD.WIDE.U32 R226, R223, 0x10, R226 ;  /* 0x00000010dfe20825 */ /* 0x001fe200078e00e2 */
[----:B------:R0:W5:Y:S03]  /*0ee0*/  @P0 LDG.E.128 R60, desc[UR6][R216.64] ;  /* 0x00000006d83c0981 */ /* 0x000166000c1e1d00 */
[----:B------:R-:W-:Y:S01]  /*0ef0*/  @P0 IMAD.WIDE.U32 R220, R215, 0x10, R220 ;  /* 0x00000010d7dc0825 */ /* 0x000fe200078e00dc */
[----:B------:R1:W5:Y:S04]  /*0f00*/  @P0 LDG.E.128 R44, desc[UR6][R226.64] ;  /* 0x00000006e22c0981 */ /* 0x000368000c1e1d00 */
[----:B------:R1:W5:Y:S01]  /*0f10*/  @P0 LDG.E.128 R52, desc[UR6][R220.64] ;  /* 0x00000006dc340981 */ /* 0x000362000c1e1d00 */
[----:B------:R-:W-:-:S05]  /*0f20*/  @P0 IMAD.WIDE.U32 R218, R213, 0x10, R218 ;  /* 0x00000010d5da0825 */ /* 0x000fca00078e00da */
[----:B------:R1:W5:Y:S01]  /*0f30*/  @P0 LDG.E.128 R56, desc[UR6][R218.64] ;  /* 0x00000006da380981 */ /* 0x000362000c1e1d00 */
[----:B------:R-:W-:Y:S02]  /*0f40*/  LOP3.LUT P1, RZ, R228, 0xff, RZ, 0xc0, !PT ;  /* 0x000000ffe4ff7812 */ /* 0x000fe4000782c0ff */
[----:B------:R-:W-:Y:S01]  /*0f50*/  IADD3 R211, R211, UR10, RZ ;  /* 0x0000000ad3d37c10 */ /* 0x000fe2000fffe0ff */
[----:B------:R-:W-:-:S03]  /*0f60*/  UMOV UR4, 0xffffffff ;  /* 0xffffffff00047882 */ /* 0x000fc60000000000 */
[----:B------:R-:W-:Y:S02]  /*0f70*/  ISETP.GE.AND P4, PT, R211, UR11, PT ;  /* 0x0000000bd3007c0c */ /* 0x000fe4000bf86270 */
[----:B------:R-:W-:Y:S02]  /*0f80*/  LOP3.LUT P2, RZ, R136, 0x1f, RZ, 0xc0, !PT ;  /* 0x0000001f88ff7812 */ /* 0x000fe4000784c0ff */
[----:B----4-:R-:W-:-:S05]  /*0f90*/  FSEL R232, R229, RZ, !P3 ;  /* 0x000000ffe5e87208 */ /* 0x010fca0005800000 */
[C---:B------:R-:W-:Y:S01]  /*0fa0*/  FADD.FTZ R233, -R232.reuse, R75 ;  /* 0x0000004be8e97221 */ /* 0x040fe20000010100 */
[C---:B------:R-:W-:Y:S01]  /*0fb0*/  FADD.FTZ R73, -R232.reuse, R73 ;  /* 0x00000049e8497221 */ /* 0x040fe20000010100 */
[C---:B------:R-:W-:Y:S01]  /*0fc0*/  FADD.FTZ R229, -R232.reuse, R72 ;  /* 0x00000048e8e57221 */ /* 0x040fe20000010100 */
[----:B------:R-:W-:Y:S01]  /*0fd0*/  FADD.FTZ R231, -R232, R74 ;  /* 0x0000004ae8e77221 */ /* 0x000fe20000010100 */
[----:B--2---:R-:W-:Y:S01]  /*0fe0*/  FMUL.FTZ R72, R207, R80 ;  /* 0x00000050cf487220 */ /* 0x004fe20000410000 */
[----:B------:R-:W-:Y:S01]  /*0ff0*/  FADD.FTZ R154, R83, R154 ;  /* 0x0000009a539a7221 */ /* 0x000fe20000010000 */
[----:B------:R-:W-:Y:S01]  /*1000*/  FMUL.FTZ R75, R208, R81 ;  /* 0x00000051d04b7220 */ /* 0x000fe20000410000 */
[----:B------:R-:W-:Y:S01]  /*1010*/  FADD.FTZ R162, R81, R162 ;  /* 0x000000a251a27221 */ /* 0x000fe20000010000 */
[C---:B---3--:R-:W-:Y:S01]  /*1020*/  FMUL.FTZ R224, R214.reuse, R233 ;  /* 0x000000e9d6e07220 */ /* 0x048fe20000410000 */
[C---:B0-----:R-:W-:Y:S01]  /*1030*/  FMUL.FTZ R217, R214.reuse, R73 ;  /* 0x00000049d6d97220 */ /* 0x041fe20000410000 */
[----:B-1----:R-:W-:Y:S01]  /*1040*/  FMUL.FTZ R226, R214, R231 ;  /* 0x000000e7d6e27220 */ /* 0x002fe20000410000 */
[----:B------:R-:W-:Y:S01]  /*1050*/  FMUL.FTZ R73, R200, R93 ;  /* 0x0000005dc8497220 */ /* 0x000fe20000410000 */
[----:B------:R-:W-:Y:S01]  /*1060*/  FMUL.FTZ R231, R204, R83 ;  /* 0x00000053cce77220 */ /* 0x000fe20000410000 */
[----:B------:R-:W-:Y:S01]  /*1070*/  FFMA.FTZ R156, R83, R224, R156 ;  /* 0x000000e0539c7223 */ /* 0x000fe2000001009c */
[C---:B------:R-:W-:Y:S01]  /*1080*/  FADD.FTZ R233, -R232.reuse, R84 ;  /* 0x00000054e8e97221 */ /* 0x040fe20000010100 */
[----:B------:R-:W-:Y:S01]  /*1090*/  FFMA.FTZ R227, R209, R76, R72 ;  /* 0x0000004cd1e37223 */ /* 0x000fe20000010048 */
[----:B------:R-:W-:Y:S01]  /*10a0*/  FMUL.FTZ R72, R203, R82 ;  /* 0x00000052cb487220 */ /* 0x000fe20000410000 */
[----:B------:R-:W-:Y:S01]  /*10b0*/  FFMA.FTZ R164, R81, R217, R164 ;  /* 0x000000d951a47223 */ /* 0x000fe200000100a4 */
[C---:B------:R-:W-:Y:S01]  /*10c0*/  FADD.FTZ R83, -R232.reuse, R87 ;  /* 0x00000057e8537221 */ /* 0x040fe20000010100 */
[----:B------:R-:W-:Y:S01]  /*10d0*/  FADD.FTZ R81, -R232, R86 ;  /* 0x00000056e8517221 */ /* 0x000fe20000010100 */
[----:B------:R-:W-:Y:S01]  /*10e0*/  FMUL.FTZ R220, R214, R229 ;  /* 0x000000e5d6dc7220 */ /* 0x000fe20000410000 */
[----:B------:R-:W-:Y:S01]  /*10f0*/  FFMA.FTZ R86, R202, R89, R73 ;  /* 0x00000059ca567223 */ /* 0x000fe20000010049 */
[----:B------:R-:W-:Y:S01]  /*1100*/  FFMA.FTZ R229, R205, R78, R72 ;  /* 0x0000004ecde57223 */ /* 0x000fe20000010048 */
[----:B------:R-:W-:Y:S01]  /*1110*/  FMUL.FTZ R233, R214, R233 ;  /* 0x000000e9d6e97220 */ /* 0x000fe20000410000 */
[----:B------:R-:W-:Y:S01]  /*1120*/  FMUL.FTZ R73, R196, R95 ;  /* 0x0000005fc4497220 */ /* 0x000fe20000410000 */
[----:B------:R-:W-:Y:S01]  /*1130*/  FMUL.FTZ R72, R199, R92 ;  /* 0x0000005cc7487220 */ /* 0x000fe20000410000 */
[----:B------:R-:W-:Y:S01]  /*1140*/  FMUL.FTZ R83, R214, R83 ;  /* 0x00000053d6537220 */ /* 0x000fe20000410000 */
[----:B------:R-:W-:Y:S01]  /*1150*/  FADD.FTZ R85, -R232, R85 ;  /* 0x00000055e8557221 */ /* 0x000fe20000010100 */
[C---:B------:R-:W-:Y:S01]  /*1160*/  FADD.FTZ R155, R82.reuse, R155 ;  /* 0x0000009b529b7221 */ /* 0x040fe20000010000 */
[----:B------:R-:W-:Y:S01]  /*1170*/  FFMA.FTZ R157, R82, R226, R157 ;  /* 0x000000e2529d7223 */ /* 0x000fe2000001009d */
[C---:B------:R-:W-:Y:S01]  /*1180*/  FADD.FTZ R151, R88.reuse, R151 ;  /* 0x0000009758977221 */ /* 0x040fe20000010000 */
[----:B------:R-:W-:Y:S01]  /*1190*/  FFMA.FTZ R153, R88, R233, R153 ;  /* 0x000000e958997223 */ /* 0x000fe20000010099 */
[----:B------:R-:W-:Y:S01]  /*11a0*/  FFMA.FTZ R82, R198, R91, R73 ;  /* 0x0000005bc6527223 */ /* 0x000fe20000010049 */
[----:B------:R-:W-:Y:S01]  /*11b0*/  FFMA.FTZ R88, R201, R88, R72 ;  /* 0x00000058c9587223 */ /* 0x000fe20000010048 */
[C---:B------:R-:W-:Y:S01]  /*11c0*/  FADD.FTZ R142, R91.reuse, R142 ;  /* 0x0000008e5b8e7221 */ /* 0x040fe20000010000 */
[----:B------:R-:W-:Y:S01]  /*11d0*/  FFMA.FTZ R144, R91, R83, R144 ;  /* 0x000000535b907223 */ /* 0x000fe20000010090 */
[----:B------:R-:W-:Y:S01]  /*11e0*/  FADD.FTZ R73, -R232, R98 ;  /* 0x00000062e8497221 */ /* 0x000fe20000010100 */
[----:B------:R-:W-:Y:S01]  /*11f0*/  FMUL.FTZ R87, R214, R85 ;  /* 0x00000055d6577220 */ /* 0x000fe20000410000 */
[----:B------:R-:W-:Y:S01]  /*1200*/  FMUL.FTZ R72, R179, R106 ;  /* 0x0000006ab3487220 */ /* 0x000fe20000410000 */
[----:B------:R-:W-:Y:S01]  /*1210*/  FADD.FTZ R91, -R232, R108 ;  /* 0x0000006ce85b7221 */ /* 0x000fe20000010100 */
[C---:B------:R-:W-:Y:S01]  /*1220*/  FADD.FTZ R163, R80.reuse, R163 ;  /* 0x000000a350a37221 */ /* 0x040fe20000010000 */
[----:B------:R-:W-:Y:S01]  /*1230*/  FFMA.FTZ R165, R80, R220, R165 ;  /* 0x000000dc50a57223 */ /* 0x000fe200000100a5 */
[C---:B------:R-:W-:Y:S01]  /*1240*/  FMUL.FTZ R81, R214.reuse, R81 ;  /* 0x00000051d6517220 */ /* 0x040fe20000410000 */
[----:B------:R-:W-:Y:S01]  /*1250*/  FMUL.FTZ R80, R195, R94 ;  /* 0x0000005ec3507220 */ /* 0x000fe20000410000 */
[----:B------:R-:W-:Y:S01]  /*1260*/  FMUL.FTZ R218, R214, R73 ;  /* 0x00000049d6da7220 */ /* 0x000fe20000410000 */
[C---:B------:R-:W-:Y:S01]  /*1270*/  FADD.FTZ R146, R93.reuse, R146 ;  /* 0x000000925d927221 */ /* 0x040fe20000010000 */
[----:B------:R-:W-:Y:S01]  /*1280*/  FFMA.FTZ R148, R93, R87, R148 ;  /* 0x000000575d947223 */ /* 0x000fe20000010094 */
[----:B------:R-:W-:Y:S01]  /*1290*/  FMUL.FTZ R73, R186, R107 ;  /* 0x0000006bba497220 */ /* 0x000fe20000410000 */
[----:B------:R-:W-:Y:S01]  /*12a0*/  FFMA.FTZ R225, R177, R102, R72 ;  /* 0x00000066b1e17223 */ /* 0x000fe20000010048 */
[----:B------:R-:W-:Y:S01]  /*12b0*/  FADD.FTZ R109, -R232, R109 ;  /* 0x0000006de86d7221 */ /* 0x000fe20000010100 */
[----:B------:R-:W-:Y:S01]  /*12c0*/  FMUL.FTZ R91, R214, R91 ;  /* 0x0000005bd65b7220 */ /* 0x000fe20000410000 */
[----:B------:R-:W-:Y:S01]  /*12d0*/  FADD.FTZ R93, -R232, R110 ;  /* 0x0000006ee85d7221 */ /* 0x000fe20000010100 */
[----:B------:R-:W-:Y:S01]  /*12e0*/  FMUL.FTZ R72, R181, R116 ;  /* 0x00000074b5487220 */ /* 0x000fe20000410000 */
[C---:B------:R-:W-:Y:S01]  /*12f0*/  FADD.FTZ R143, R90.reuse, R143 ;  /* 0x0000008f5a8f7221 */ /* 0x040fe20000010000 */
[----:B------:R-:W-:Y:S01]  /*1300*/  FFMA.FTZ R145, R90, R81, R145 ;  /* 0x000000515a917223 */ /* 0x000fe20000010091 */
[----:B------:R-:W-:Y:S01]  /*1310*/  FFMA.FTZ R80, R197, R90, R80 ;  /* 0x0000005ac5507223 */ /* 0x000fe20000010050 */
[C---:B------:R-:W-:Y:S01]  /*1320*/  FADD.FTZ R17, R102.reuse, R17 ;  /* 0x0000001166117221 */ /* 0x040fe20000010000 */
[----:B------:R-:W-:Y:S01]  /*1330*/  FFMA.FTZ R5, R102, R218, R5 ;  /* 0x000000da66057223 */ /* 0x000fe20000010005 */
[----:B------:R-:W-:Y:S01]  /*1340*/  FFMA.FTZ R102, R174, R103, R73 ;  /* 0x00000067ae667223 */ /* 0x000fe20000010049 */
[----:B------:R-:W-:Y:S01]  /*1350*/  FADD.FTZ R19, R112, R19 ;  /* 0x0000001370137221 */ /* 0x000fe20000010000 */
[----:B------:R-:W-:Y:S01]  /*1360*/  FMUL.FTZ R90, R214, R109 ;  /* 0x0000006dd65a7220 */ /* 0x000fe20000410000 */
[----:B------:R-:W-:Y:S01]  /*1370*/  FFMA.FTZ R7, R112, R91, R7 ;  /* 0x0000005b70077223 */ /* 0x000fe20000010007 */
[----:B------:R-:W-:Y:S01]  /*1380*/  FADD.FTZ R111, -R232, R111 ;  /* 0x0000006fe86f7221 */ /* 0x000fe20000010100 */
[----:B------:R-:W-:Y:S01]  /*1390*/  FMUL.FTZ R73, R188, R117 ;  /* 0x00000075bc497220 */ /* 0x000fe20000410000 */
[----:B------:R-:W-:Y:S01]  /*13a0*/  FFMA.FTZ R112, R175, R112, R72 ;  /* 0x00000070af707223 */ /* 0x000fe20000010048 */
[----:B------:R-:W-:Y:S01]  /*13b0*/  FMUL.FTZ R93, R214, R93 ;  /* 0x0000005dd65d7220 */ /* 0x000fe20000410000 */
[----:B------:R-:W-:Y:S01]  /*13c0*/  FMUL.FTZ R72, R183, R118 ;  /* 0x00000076b7487220 */ /* 0x000fe20000410000 */
[C---:B------:R-:W-:Y:S01]  /*13d0*/  FADD.FTZ R147, R92.reuse, R147 ;  /* 0x000000935c937221 */ /* 0x040fe20000010000 */
[----:B------:R-:W-:Y:S01]  /*13e0*/  FFMA.FTZ R149, R92, R233, R149 ;  /* 0x000000e95c957223 */ /* 0x000fe20000010095 */
[C---:B------:R-:W-:Y:S01]  /*13f0*/  FADD.FTZ R16, R113.reuse, R16 ;  /* 0x0000001071107221 */ /* 0x040fe20000010000 */
[----:B------:R-:W-:Y:S01]  /*1400*/  FFMA.FTZ R4, R113, R90, R4 ;  /* 0x0000005a71047223 */ /* 0x000fe20000010004 */
[----:B------:R-:W-:Y:S01]  /*1410*/  FFMA.FTZ R113, R176, R113, R73 ;  /* 0x00000071b0717223 */ /* 0x000fe20000010049 */
[----:B------:R-:W-:Y:S01]  /*1420*/  FADD.FTZ R21, R114, R21 ;  /* 0x0000001572157221 */ /* 0x000fe20000010000 */
[----:B------:R-:W-:Y:S01]  /*1430*/  FMUL.FTZ R92, R214, R111 ;  /* 0x0000006fd65c7220 */ /* 0x000fe20000410000 */
[----:B------:R-:W-:Y:S01]  /*1440*/  FFMA.FTZ R9, R114, R93, R9 ;  /* 0x0000005d72097223 */ /* 0x000fe20000010009 */
[----:B------:R-:W-:Y:S01]  /*1450*/  FMUL.FTZ R73, R190, R119 ;  /* 0x00000077be497220 */ /* 0x000fe20000410000 */
[----:B------:R-:W-:Y:S01]  /*1460*/  FFMA.FTZ R114, R173, R114, R72 ;  /* 0x00000072ad727223 */ /* 0x000fe20000010048 */
[----:B------:R-:W-:Y:S01]  /*1470*/  FFMA.FTZ R228, R210, R77, R75 ;  /* 0x0000004dd2e47223 */ /* 0x000fe2000001004b */
[----:B------:R-:W-:Y:S01]  /*1480*/  FFMA.FTZ R72, R220, R227, RZ ;  /* 0x000000e3dc487223 */ /* 0x000fe200000100ff */
[----:B------:R-:W-:Y:S01]  /*1490*/  FADD.FTZ R75, RZ, R227 ;  /* 0x000000e3ff4b7221 */ /* 0x000fe20000010000 */
[C---:B------:R-:W-:Y:S01]  /*14a0*/  FADD.FTZ R18, R115.reuse, R18 ;  /* 0x0000001273127221 */ /* 0x040fe20000010000 */
[----:B------:R-:W-:Y:S01]  /*14b0*/  FFMA.FTZ R6, R115, R92, R6 ;  /* 0x0000005c73067223 */ /* 0x000fe20000010006 */
[----:B------:R-:W-:Y:S01]  /*14c0*/  FFMA.FTZ R115, R178, R115, R73 ;  /* 0x00000073b2737223 */ /* 0x000fe20000010049 */
[----:B------:R-:W-:Y:S01]  /*14d0*/  FFMA.FTZ R73, R217, R228, R72 ;  /* 0x000000e4d9497223 */ /* 0x000fe20000010048 */
[----:B------:R-:W-:Y:S01]  /*14e0*/  FADD.FTZ R72, R228, R75 ;  /* 0x0000004be4487221 */ /* 0x000fe20000010000 */
[----:B------:R-:W-:-:S02]  /*14f0*/  FFMA.FTZ R231, R206, R79, R231 ;  /* 0x0000004fcee77223 */ /* 0x000fc400000100e7 */
[----:B------:R-:W-:Y:S01]  /*1500*/  FFMA.FTZ R73, R226, R229, R73 ;  /* 0x000000e5e2497223 */ /* 0x000fe20000010049 */
[----:B------:R-:W-:-:S03]  /*1510*/  FADD.FTZ R72, R229, R72 ;  /* 0x00000048e5487221 */ /* 0x000fc60000010000 */
[----:B------:R-:W-:Y:S01]  /*1520*/  FFMA.FTZ R74, R224, R231, R73 ;  /* 0x000000e7e04a7223 */ /* 0x000fe20000010049 */
[----:B------:R-:W-:-:S03]  /*1530*/  FADD.FTZ R73, R231, R72 ;  /* 0x00000048e7497221 */ /* 0x000fc60000010000 */
[----:B------:R-:W-:Y:S01]  /*1540*/  FFMA.FTZ R72, R233, R88, R74 ;  /* 0x00000058e9487223 */ /* 0x000fe2000001004a */
[----:B------:R-:W-:-:S03]  /*1550*/  FADD.FTZ R73, R88, R73 ;  /* 0x0000004958497221 */ /* 0x000fc60000010000 */
[----:B------:R-:W-:Y:S01]  /*1560*/  FFMA.FTZ R72, R87, R86, R72 ;  /* 0x0000005657487223 */ /* 0x000fe20000010048 */
[----:B------:R-:W-:Y:S01]  /*1570*/  FADD.FTZ R73, R86, R73 ;  /* 0x0000004956497221 */ /* 0x000fe20000010000 */
[C---:B------:R-:W-:Y:S01]  /*1580*/  FADD.FTZ R235, -R232.reuse, R96 ;  /* 0x00000060e8eb7221 */ /* 0x040fe20000010100 */
[----:B------:R-:W-:Y:S01]  /*1590*/  FMUL.FTZ R230, R191, R104 ;  /* 0x00000068bfe67220 */ /* 0x000fe20000410000 */
[----:B------:R-:W-:Y:S01]  /*15a0*/  FADD.FTZ R75, -R232, R120 ;  /* 0x00000078e84b7221 */ /* 0x000fe20000010100 */
[----:B------:R-:W-:Y:S01]  /*15b0*/  FFMA.FTZ R72, R81, R80, R72 ;  /* 0x0000005051487223 */ /* 0x000fe20000010048 */
[----:B------:R-:W-:Y:S01]  /*15c0*/  FADD.FTZ R73, R80, R73 ;  /* 0x0000004950497221 */ /* 0x000fe20000010000 */
[C---:B------:R-:W-:Y:S01]  /*15d0*/  FADD.FTZ R139, R94.reuse, R139 ;  /* 0x0000008b5e8b7221 */ /* 0x040fe20000010000 */
[----:B------:R-:W-:Y:S01]  /*15e0*/  FFMA.FTZ R141, R94, R81, R141 ;  /* 0x000000515e8d7223 */ /* 0x000fe2000001008d */
[----:B------:R-:W-:Y:S01]  /*15f0*/  FADD.FTZ R97, -R232, R97 ;  /* 0x00000061e8617221 */ /* 0x000fe20000010100 */
[----:B------:R-:W-:Y:S01]  /*1600*/  FMUL.FTZ R235, R214, R235 ;  /* 0x000000ebd6eb7220 */ /* 0x000fe20000410000 */
[----:B------:R-:W-:Y:S01]  /*1610*/  FMUL.FTZ R219, R184, R105 ;  /* 0x00000069b8db7220 */ /* 0x000fe20000410000 */
[----:B------:R-:W-:Y:S01]  /*1620*/  FFMA.FTZ R230, R193, R100, R230 ;  /* 0x00000064c1e67223 */ /* 0x000fe200000100e6 */
[----:B------:R-:W-:Y:S01]  /*1630*/  FMUL.FTZ R94, R214, R75 ;  /* 0x0000004bd65e7220 */ /* 0x000fe20000410000 */
[----:B------:R-:W-:Y:S01]  /*1640*/  FFMA.FTZ R72, R83, R82, R72 ;  /* 0x0000005253487223 */ /* 0x000fe20000010048 */
[----:B------:R-:W-:Y:S01]  /*1650*/  FADD.FTZ R75, R82, R73 ;  /* 0x00000049524b7221 */ /* 0x000fe20000010000 */
[----:B------:R-:W-:Y:S01]  /*1660*/  FMUL.FTZ R216, R214, R97 ;  /* 0x00000061d6d87220 */ /* 0x000fe20000410000 */
[----:B------:R-:W-:Y:S01]  /*1670*/  FFMA.FTZ R219, R172, R101, R219 ;  /* 0x00000065acdb7223 */ /* 0x000fe200000100db */
[----:B------:R-:W-:Y:S01]  /*1680*/  FMUL.FTZ R74, R185, R128 ;  /* 0x00000080b94a7220 */ /* 0x000fe20000410000 */
[----:B------:R-:W-:Y:S01]  /*1690*/  FFMA.FTZ R73, R235, R230, R72 ;  /* 0x000000e6eb497223 */ /* 0x000fe20000010048 */
[----:B------:R-:W-:Y:S01]  /*16a0*/  FADD.FTZ R72, R230, R75 ;  /* 0x0000004be6487221 */ /* 0x000fe20000010000 */
[----:B------:R-:W-:Y:S01]  /*16b0*/  FADD.FTZ R99, -R232, R99 ;  /* 0x00000063e8637221 */ /* 0x000fe20000010100 */
[----:B------:R-:W-:Y:S01]  /*16c0*/  FFMA.FTZ R97, R171, R124, R74 ;  /* 0x0000007cab617223 */ /* 0x000fe2000001004a */
[----:B------:R-:W-:Y:S01]  /*16d0*/  FFMA.FTZ R73, R216, R219, R73 ;  /* 0x000000dbd8497223 */ /* 0x000fe20000010049 */
[----:B------:R-:W-:Y:S01]  /*16e0*/  FADD.FTZ R74, R219, R72 ;  /* 0x00000048db4a7221 */ /* 0x000fe20000010000 */
[----:B------:R-:W-:-:S02]  /*16f0*/  FMUL.FTZ R221, R214, R99 ;  /* 0x00000063d6dd7220 */ /* 0x000fc40000410000 */
[----:B------:R-:W-:Y:S01]  /*1700*/  FFMA.FTZ R72, R218, R225, R73 ;  /* 0x000000e1da487223 */ /* 0x000fe20000010049 */
[----:B------:R-:W-:-:S03]  /*1710*/  FADD.FTZ R73, R225, R74 ;  /* 0x0000004ae1497221 */ /* 0x000fc60000010000 */
[----:B------:R-:W-:Y:S01]  /*1720*/  FFMA.FTZ R72, R221, R102, R72 ;  /* 0x00000066dd487223 */ /* 0x000fe20000010048 */
[----:B------:R-:W-:-:S03]  /*1730*/  FADD.FTZ R75, R102, R73 ;  /* 0x00000049664b7221 */ /* 0x000fc60000010000 */
[----:B------:R-:W-:Y:S01]  /*1740*/  FFMA.FTZ R73, R91, R112, R72 ;  /* 0x000000705b497223 */ /* 0x000fe20000010048 */
[----:B------:R-:W-:Y:S01]  /*1750*/  FADD.FTZ R74, R112, R75 ;  /* 0x0000004b704a7221 */ /* 0x000fe20000010000 */
[----:B------:R-:W-:Y:S02]  /*1760*/  FADD.FTZ R123, -R232, R123 ;  /* 0x0000007be87b7221 */ /* 0x000fe40000010100 */
[----:B------:R-:W-:Y:S01]  /*1770*/  FFMA.FTZ R72, R90, R113, R73 ;  /* 0x000000715a487223 */ /* 0x000fe20000010049 */
[----:B------:R-:W-:Y:S01]  /*1780*/  FADD.FTZ R73, R113, R74 ;  /* 0x0000004a71497221 */ /* 0x000fe20000010000 */
[----:B------:R-:W-:Y:S01]  /*1790*/  FADD.FTZ R74, R128, R31 ;  /* 0x0000001f804a7221 */ /* 0x000fe20000010000 */
[C---:B------:R-:W-:Y:S01]  /*17a0*/  FADD.FTZ R15, R100.reuse, R15 ;  /* 0x0000000f640f7221 */ /* 0x040fe20000010000 */
[----:B------:R-:W-:Y:S01]  /*17b0*/  FFMA.FTZ R31, R93, R114, R72 ;  /* 0x000000725d1f7223 */ /* 0x000fe20000010048 */
[----:B------:R-:W-:Y:S01]  /*17c0*/  FFMA.FTZ R3, R100, R235, R3 ;  /* 0x000000eb64037223 */ /* 0x000fe20000010003 */
[----:B------:R-:W-:Y:S01]  /*17d0*/  FADD.FTZ R72, R114, R73 ;  /* 0x0000004972487221 */ /* 0x000fe20000010000 */
[----:B------:R-:W-:Y:S01]  /*17e0*/  FMUL.FTZ R100, R214, R123 ;  /* 0x0000007bd6647220 */ /* 0x000fe20000410000 */
[C---:B------:R-:W-:Y:S01]  /*17f0*/  FADD.FTZ R166, R77.reuse, R166 ;  /* 0x000000a64da67221 */ /* 0x040fe20000010000 */
[----:B------:R-:W-:Y:S01]  /*1800*/  FFMA.FTZ R168, R77, R217, R168 ;  /* 0x000000d94da87223 */ /* 0x000fe200000100a8 */
[C---:B------:R-:W-:Y:S01]  /*1810*/  FADD.FTZ R138, R95.reuse, R138 ;  /* 0x0000008a5f8a7221 */ /* 0x040fe20000010000 */
[----:B------:R-:W-:Y:S01]  /*1820*/  FFMA.FTZ R140, R95, R83, R140 ;  /* 0x000000535f8c7223 */ /* 0x000fe2000001008c */
[----:B------:R-:W-:Y:S01]  /*1830*/  FMUL.FTZ R75, R194, R131 ;  /* 0x00000083c24b7220 */ /* 0x000fe20000410000 */
[----:B------:R-:W-:Y:S01]  /*1840*/  FADD.FTZ R95, -R232, R121 ;  /* 0x00000079e85f7221 */ /* 0x000fe20000010100 */
[----:B------:R-:W-:Y:S01]  /*1850*/  FMUL.FTZ R77, R192, R129 ;  /* 0x00000081c04d7220 */ /* 0x000fe20000410000 */
[----:B------:R-:W-:Y:S01]  /*1860*/  FFMA.FTZ R31, R92, R115, R31 ;  /* 0x000000735c1f7223 */ /* 0x000fe2000001001f */
[----:B------:R-:W-:Y:S01]  /*1870*/  FADD.FTZ R72, R115, R72 ;  /* 0x0000004873487221 */ /* 0x000fe20000010000 */
[C---:B------:R-:W-:Y:S01]  /*1880*/  FADD.FTZ R22, R127.reuse, R22 ;  /* 0x000000167f167221 */ /* 0x040fe20000010000 */
[----:B------:R-:W-:Y:S01]  /*1890*/  FFMA.FTZ R10, R127, R100, R10 ;  /* 0x000000647f0a7223 */ /* 0x000fe2000001000a */
[----:B------:R-:W-:Y:S01]  /*18a0*/  FFMA.FTZ R127, R182, R127, R75 ;  /* 0x0000007fb67f7223 */ /* 0x000fe2000001004b */
[----:B------:R-:W-:Y:S01]  /*18b0*/  FADD.FTZ R73, R129, R28 ;  /* 0x0000001c81497221 */ /* 0x000fe20000010000 */
[C---:B------:R-:W-:Y:S01]  /*18c0*/  FADD.FTZ R167, R76.reuse, R167 ;  /* 0x000000a74ca77221 */ /* 0x040fe20000010000 */
[----:B------:R-:W-:Y:S01]  /*18d0*/  FFMA.FTZ R189, R76, R220, R189 ;  /* 0x000000dc4cbd7223 */ /* 0x000fe200000100bd */
[C---:B------:R-:W-:Y:S01]  /*18e0*/  FADD.FTZ R158, R79.reuse, R158 ;  /* 0x0000009e4f9e7221 */ /* 0x040fe20000010000 */
[----:B------:R-:W-:Y:S01]  /*18f0*/  FFMA.FTZ R160, R79, R224, R160 ;  /* 0x000000e04fa07223 */ /* 0x000fe200000100a0 */
[----:B------:R-:W-:Y:S01]  /*1900*/  FMUL.FTZ R95, R214, R95 ;  /* 0x0000005fd65f7220 */ /* 0x000fe20000410000 */
[----:B------:R-:W-:Y:S01]  /*1910*/  FFMA.FTZ R98, R180, R125, R77 ;  /* 0x0000007db4627223 */ /* 0x000fe2000001004d */
[----:B------:R-:W-:Y:S01]  /*1920*/  FADD.FTZ R75, R130, R29 ;  /* 0x0000001d824b7221 */ /* 0x000fe20000010000 */
[----:B------:R-:W-:Y:S01]  /*1930*/  FFMA.FTZ R28, R94, R97, R31 ;  /* 0x000000615e1c7223 */ /* 0x000fe2000001001f */
[----:B------:R-:W-:Y:S01]  /*1940*/  FADD.FTZ R79, -R232, R122 ;  /* 0x0000007ae84f7221 */ /* 0x000fe20000010100 */
[----:B------:R-:W-:Y:S01]  /*1950*/  FMUL.FTZ R76, R187, R130 ;  /* 0x00000082bb4c7220 */ /* 0x000fe20000410000 */
[----:B------:R-:W-:Y:S01]  /*1960*/  FADD.FTZ R29, R97, R72 ;  /* 0x00000048611d7221 */ /* 0x000fe20000010000 */
[----:B------:R-:W-:Y:S01]  /*1970*/  FFMA.FTZ R31, R95, R98, R28 ;  /* 0x000000625f1f7223 */ /* 0x000fe2000001001c */
[----:B------:R-:W-:Y:S01]  /*1980*/  FMUL.FTZ R96, R214, R79 ;  /* 0x0000004fd6607220 */ /* 0x000fe20000410000 */
[----:B------:R-:W-:Y:S01]  /*1990*/  FFMA.FTZ R99, R169, R126, R76 ;  /* 0x0000007ea9637223 */ /* 0x000fe2000001004c */
[----:B------:R-:W-:-:S03]  /*19a0*/  FADD.FTZ R28, R29, R98 ;  /* 0x000000621d1c7221 */ /* 0x000fc60000010000 */
[----:B------:R-:W-:Y:S01]  /*19b0*/  FFMA.FTZ R31, R96, R99, R31 ;  /* 0x00000063601f7223 */ /* 0x000fe2000001001f */
[----:B------:R-:W-:Y:S01]  /*19c0*/  FADD.FTZ R28, R28, R99 ;  /* 0x000000631c1c7221 */ /* 0x000fe20000010000 */
[C---:B------:R-:W-:Y:S01]  /*19d0*/  FADD.FTZ R12, R101.reuse, R12 ;  /* 0x0000000c650c7221 */ /* 0x040fe20000010000 */
[----:B------:R-:W-:Y:S01]  /*19e0*/  FFMA.FTZ R0, R101, R216, R0 ;  /* 0x000000d865007223 */ /* 0x000fe20000010000 */
        /* <DEDUP_REMOVED lines=25> */
[-C--:B------:R-:W-:Y:S01]  /*1b80*/  FFMA.FTZ R8, R125, R95.reuse, R8 ;  /* 0x0000005f7d087223 */ /* 0x080fe20000010008 */
[C---:B------:R-:W-:Y:S01]  /*1b90*/  FADD.FTZ R25, R126.reuse, R25 ;  /* 0x000000197e197221 */ /* 0x040fe20000010000 */
[----:B------:R-:W-:Y:S01]  /*1ba0*/  FFMA.FTZ R13, R126, R96, R13 ;  /* 0x000000607e0d7223 */ /* 0x000fe2000001000d */
[----:B------:R-:W-:Y:S01]  /*1bb0*/  FFMA.FTZ R43, R128, R94, R43 ;  /* 0x0000005e802b7223 */ /* 0x000fe2000001002b */
[----:B------:R-:W-:Y:S01]  /*1bc0*/  FFMA.FTZ R40, R129, R95, R40 ;  /* 0x0000005f81287223 */ /* 0x000fe20000010028 */
[----:B------:R-:W-:Y:S01]  /*1bd0*/  FFMA.FTZ R41, R130, R96, R41 ;  /* 0x0000006082297223 */ /* 0x000fe20000010029 */
[----:B------:R-:W-:Y:S01]  /*1be0*/  P2R R101, PR, RZ, 0x10 ;  /* 0x00000010ff657803 */ /* 0x000fe20000000000 */
[C---:B------:R-:W-:Y:S01]  /*1bf0*/  FADD.FTZ R26, R131.reuse, R26 ;  /* 0x0000001a831a7221 */ /* 0x040fe20000010000 */
[----:B------:R-:W-:Y:S01]  /*1c00*/  FFMA.FTZ R38, R131, R100, R38 ;  /* 0x0000006483267223 */ /* 0x000fe20000010026 */
[----:B------:R-:W-:Y:S01]  /*1c10*/  FFMA.FTZ R31, R100, R127, R31 ;  /* 0x0000007f641f7223 */ /* 0x000fe2000001001f */
[----:B------:R-:W-:Y:S01]  /*1c20*/  FADD.FTZ R28, R28, R127 ;  /* 0x0000007f1c1c7221 */ /* 0x000fe20000010000 */
        /* <DEDUP_REMOVED lines=20> */
[----:B------:R-:W-:-:S03]  /*1d70*/  MOV R31, R74 ;  /* 0x0000004a001f7202 */ /* 0x000fc60000000f00 */
[----:B------:R0:W2:Y:S04]  /*1d80*/  SHFL.DOWN PT, R104, R85, 0x1, 0x1f ;  /* 0x08201f0055687f89 */ /* 0x0000a800000e0000 */
.L_x_3229:
[----:B-1----:R-:W-:Y:S01]  /*1d90*/  FADD.FTZ R72, R84, R89 ;  /* 0x0000005954487221 */ /* 0x002fe20000010000 */
[----:B--2---:R-:W-:Y:S01]  /*1da0*/  FADD.FTZ R73, R85, R104 ;  /* 0x0000006855497221 */ /* 0x004fe20000010000 */
[----:B------:R-:W-:Y:S06]  /*1db0*/  @P2 BRA `(.L_x_3212) ;  /* 0x0000000000242947 */ /* 0x000fec0003800000 */
        /* <DEDUP_REMOVED lines=9> */
.L_x_3212:
        /* <DEDUP_REMOVED lines=9> */
[----:B------:R-:W-:-:S04]  /*1ee0*/  ISETP.NE.U32.AND P4, PT, RZ, UR14, PT ;  /* 0x0000000eff007c0c */ /* 0x000fc8000bf85070 */
[----:B------:R-:W-:-:S04]  /*1ef0*/  ISETP.NE.AND.EX P6, PT, RZ, UR15, PT, P4 ;  /* 0x0000000fff007c0c */ /* 0x000fc8000bfc5340 */
[----:B------:R-:W-:Y:S01]  /*1f00*/  P2R R105, PR, RZ, 0x40 ;  /* 0x00000040ff697803 */ /* 0x000fe20000000000 */
        /* <DEDUP_REMOVED lines=11> */
[----:B------:R-:W-:Y:S01]  /*1fc0*/  FADD.FTZ R72, R79, R72 ;  /* 0x000000484f487221 */ /* 0x000fe20000010000 */
[----:B------:R-:W0:Y:S02]  /*1fd0*/  LDC.64 R84, c[0x0][0x2f8] ;  /* 0x0000be00ff547b82 */ /* 0x000e240000000a00 */
[----:B------:R-:W-:Y:S01]  /*1fe0*/  FMUL.FTZ R78, R78, UR12 ;  /* 0x0000000c4e4e7c20 */ /* 0x000fe20008410000 */
[----:B------:R-:W-:-:S04]  /*1ff0*/  FMUL.FTZ R103, R72, UR12 ;  /* 0x0000000c48677c20 */ /* 0x000fc80008410000 */
[----:B------:R-:W-:Y:S02]  /*2000*/  FSEL R104, R78, RZ, !P3 ;  /* 0x000000ff4e687208 */ /* 0x000fe40005800000 */
[----:B------:R-:W-:-:S03]  /*2010*/  ISETP.NE.U32.AND P3, PT, RZ, UR18, PT ;  /* 0x00000012ff007c0c */ /* 0x000fc6000bf65070 */
[-CC-:B------:R-:W-:Y:S01]  /*2020*/  FFMA.FTZ R87, R87, R103.reuse, R104.reuse ;  /* 0x0000006757577223 */ /* 0x180fe20000010068 */
[-CC-:B------:R-:W-:Y:S01]  /*2030*/  FFMA.FTZ R233, R233, R103.reuse, R104.reuse ;  /* 0x00000067e9e97223 */ /* 0x180fe20000010068 */
[----:B------:R-:W-:Y:S01]  /*2040*/  ISETP.NE.AND.EX P3, PT, RZ, UR19, PT, P3 ;  /* 0x00000013ff007c0c */ /* 0x000fe2000bf65330 */
[-CC-:B------:R-:W-:Y:S01]  /*2050*/  FFMA.FTZ R220, R220, R103.reuse, R104.reuse ;  /* 0x00000067dcdc7223 */ /* 0x180fe20000010068 */
[----:B------:R-:W-:Y:S01]  /*2060*/  FADD.FTZ R107, R86, -R87 ;  /* 0x80000057566b7221 */ /* 0x000fe20000010000 */
[----:B------:R-:W-:Y:S01]  /*2070*/  FADD.FTZ R233, R88, -R233 ;  /* 0x800000e958e97221 */ /* 0x000fe20000010000 */
[----:B------:R-:W1:Y:S01]  /*2080*/  @P2 LDC.64 R86, c[0x0][0x300] ;  /* 0x0000c000ff562b82 */ /* 0x000e620000000a00 */
[-CC-:B------:R-:W-:Y:S01]  /*2090*/  FFMA.FTZ R217, R217, R103.reuse, R104.reuse ;  /* 0x00000067d9d97223 */ /* 0x180fe20000010068 */
[-CC-:B------:R-:W-:Y:S01]  /*20a0*/  FFMA.FTZ R226, R226, R103.reuse, R104.reuse ;  /* 0x00000067e2e27223 */ /* 0x180fe20000010068 */
[-C--:B------:R-:W-:Y:S01]  /*20b0*/  FFMA.FTZ R224, R224, R103.reuse, R104 ;  /* 0x00000067e0e07223 */ /* 0x080fe20000010068 */
[----:B------:R-:W-:Y:S01]  /*20c0*/  FADD.FTZ R227, R227, -R220 ;  /* 0x800000dce3e37221 */ /* 0x000fe20000010000 */
[----:B------:R-:W-:Y:S01]  /*20d0*/  FADD.FTZ R217, R228, -R217 ;  /* 0x800000d9e4d97221 */ /* 0x000fe20000010000 */
[----:B------:R-:W-:Y:S01]  /*20e0*/  FADD.FTZ R229, R229, -R226 ;  /* 0x800000e2e5e57221 */ /* 0x000fe20000010000 */
[----:B------:R-:W-:Y:S01]  /*20f0*/  FADD.FTZ R75, R231, -R224 ;  /* 0x800000e0e74b7221 */ /* 0x000fe20000010000 */
[----:B------:R-:W2:Y:S01]  /*2100*/  @P2 LDC.64 R88, c[0x0][0x300] ;  /* 0x0000c000ff582b82 */ /* 0x000ea20000000a00 */
[-CC-:B------:R-:W-:Y:S01]  /*2110*/  FFMA.FTZ R81, R81, R103.reuse, R104.reuse ;  /* 0x0000006751517223 */ /* 0x180fe20000010068 */
[-CC-:B------:R-:W-:Y:S01]  /*2120*/  FFMA.FTZ R83, R83, R103.reuse, R104.reuse ;  /* 0x0000006753537223 */ /* 0x180fe20000010068 */
[----:B------:R-:W-:Y:S01]  /*2130*/  FFMA.FTZ R235, R235, R103, R104 ;  /* 0x00000067ebeb7223 */ /* 0x000fe20000010068 */
[C---:B------:R-:W-:Y:S01]  /*2140*/  FMUL.FTZ R72, R214.reuse, R227 ;  /* 0x000000e3d6487220 */ /* 0x040fe20000410000 */
[C---:B------:R-:W-:Y:S01]  /*2150*/  FMUL.FTZ R73, R214.reuse, R217 ;  /* 0x000000d9d6497220 */ /* 0x040fe20000410000 */
[C---:B------:R-:W-:Y:S01]  /*2160*/  FMUL.FTZ R74, R214.reuse, R229 ;  /* 0x000000e5d64a7220 */ /* 0x040fe20000410000 */
[----:B------:R-:W-:Y:S01]  /*2170*/  FMUL.FTZ R75, R214, R75 ;  /* 0x0000004bd64b7220 */ /* 0x000fe20000410000 */
[----:B------:R-:W-:Y:S01]  /*2180*/  FADD.FTZ R109, R80, -R81 ;  /* 0x80000051506d7221 */ /* 0x000fe20000010000 */
[----:B------:R-:W-:Y:S01]  /*2190*/  FADD.FTZ R111, R82, -R83 ;  /* 0x80000053526f7221 */ /* 0x000fe20000010000 */
[----:B------:R-:W-:Y:S01]  /*21a0*/  FADD.FTZ R235, R230, -R235 ;  /* 0x800000ebe6eb7221 */ /* 0x000fe20000010000 */
[----:B0-----:R-:W-:-:S04]  /*21b0*/  IMAD.WIDE.U32 R80, R223, 0x10, R84 ;  /* 0x00000010df507825 */ /* 0x001fc800078e0054 */
[----:B-----5:R-:W-:Y:S01]  /*21c0*/  @P3 FADD.FTZ R72, R44, R72 ;  /* 0x000000482c483221 */ /* 0x020fe20000010000 */
[----:B------:R-:W-:Y:S01]  /*21d0*/  @P3 FADD.FTZ R73, R45, R73 ;  /* 0x000000492d493221 */ /* 0x000fe20000010000 */
[----:B------:R-:W-:Y:S01]  /*21e0*/  @P3 FADD.FTZ R74, R46, R74 ;  /* 0x0000004a2e4a3221 */ /* 0x000fe20000010000 */
[----:B------:R-:W-:Y:S01]  /*21f0*/  @P3 FADD.FTZ R75, R47, R75 ;  /* 0x0000004b2f4b3221 */ /* 0x000fe20000010000 */
[----:B------:R-:W-:Y:S06]  /*2200*/  @!P6 BRA `(.L_x_3213) ;  /* 0x000000000024e947 */ /* 0x000fec0003800000 */
[----:B------:R-:W0:Y:S01]  /*2210*/  LDC.64 R82, c[0x0][0x308] ;  /* 0x0000c200ff527b82 */ /* 0x000e220000000a00 */
[----:B------:R-:W-:-:S04]  /*2220*/  ISETP.NE.U32.AND P4, PT, RZ, UR14, PT ;  /* 0x0000000eff007c0c */ /* 0x000fc8000bf85070 */
[----:B------:R-:W-:-:S04]  /*2230*/  ISETP.NE.AND.EX P4, PT, RZ, UR15, PT, P4 ;  /* 0x0000000fff007c0c */ /* 0x000fc8000bf85340 */
[----:B------:R-:W-:Y:S02]  /*2240*/  SEL R79, R75, R67, P4 ;  /* 0x000000434b4f7207 */ /* 0x000fe40002000000 */
[----:B------:R-:W-:Y:S02]  /*2250*/  SEL R78, R74, R66, P4 ;  /* 0x000000424a4e7207 */ /* 0x000fe40002000000 */
[----:B------:R-:W-:Y:S02]  /*2260*/  SEL R77, R73, R65, P4 ;  /* 0x00000041494d7207 */ /* 0x000fe40002000000 */
[----:B------:R-:W-:Y:S01]  /*2270*/  SEL R76, R72, R64, P4 ;  /* 0x00000040484c7207 */ /* 0x000fe20002000000 */
[----:B0-----:R-:W-:-:S05]  /*2280*/  IMAD.WIDE.U32 R82, R223, 0x10, R82 ;  /* 0x00000010df527825 */ /* 0x001fca00078e0052 */
[----:B------:R0:W-:Y:S02]  /*2290*/  STG.E.128 desc[UR6][R82.64], R76 ;  /* 0x0000004c52007986 */ /* 0x0001e4000c101d06 */
.L_x_3213:
[----:B------:R3:W-:Y:S01]  /*22a0*/  STG.E.128 desc[UR6][R80.64], R72 ;  /* 0x0000004850007986 */ /* 0x0007e2000c101d06 */
[----:B------:R-:W-:Y:S05]  /*22b0*/  @!P2 BRA `(.L_x_3214) ;  /* 0x000000000024a947 */ /* 0x000fea0003800000 */
[----:B0-----:R-:W0:Y:S01]  /*22c0*/  LDC.64 R76, c[0x0][0x300] ;  /* 0x0000c000ff4c7b82 */ /* 0x001e220000000a00 */
[----:B------:R-:W-:-:S04]  /*22d0*/  ISETP.NE.U32.AND P4, PT, RZ, UR16, PT ;  /* 0x00000010ff007c0c */ /* 0x000fc8000bf85070 */
[----:B------:R-:W-:-:S04]  /*22e0*/  ISETP.NE.AND.EX P4, PT, RZ, UR17, PT, P4 ;  /* 0x00000011ff007c0c */ /* 0x000fc8000bf85340 */
[----:B---3--:R-:W-:Y:S02]  /*22f0*/  SEL R75, R75, R71, P4 ;  /* 0x000000474b4b7207 */ /* 0x008fe40002000000 */
[----:B------:R-:W-:Y:S02]  /*2300*/  SEL R74, R74, R70, P4 ;  /* 0x000000464a4a7207 */ /* 0x000fe40002000000 */
[----:B------:R-:W-:Y:S02]  /*2310*/  SEL R73, R73, R69, P4 ;  /* 0x0000004549497207 */ /* 0x000fe40002000000 */
[----:B------:R-:W-:Y:S01]  /*2320*/  SEL R72, R72, R68, P4 ;  /* 0x0000004448487207 */ /* 0x000fe20002000000 */
[----:B0-----:R-:W-:-:S05]  /*2330*/  IMAD.WIDE.U32 R76, R223, 0x10, R76 ;  /* 0x00000010df4c7825 */ /* 0x001fca00078e004c */
[----:B------:R4:W-:Y:S02]  /*2340*/  STG.E.128 desc[UR6][R76.64], R72 ;  /* 0x000000484c007986 */ /* 0x0009e4000c101d06 */
.L_x_3214:
[-CC-:B------:R-:W-:Y:S01]  /*2350*/  FFMA.FTZ R216, R216, R103.reuse, R104.reuse ;  /* 0x00000067d8d87223 */ /* 0x180fe20000010068 */
[-CC-:B------:R-:W-:Y:S01]  /*2360*/  FFMA.FTZ R218, R218, R103.reuse, R104.reuse ;  /* 0x00000067dada7223 */ /* 0x180fe20000010068 */
[----:B------:R-:W-:Y:S01]  /*2370*/  FFMA.FTZ R221, R221, R103, R104 ;  /* 0x00000067dddd7223 */ /* 0x000fe20000010068 */
[----:B------:R-:W-:Y:S01]  /*2380*/  ISETP.NE.U32.AND P4, PT, RZ, UR14, PT ;  /* 0x0000000eff007c0c */ /* 0x000fe2000bf85070 */
[C---:B---3--:R-:W-:Y:S01]  /*2390*/  FMUL.FTZ R80, R214.reuse, R233 ;  /* 0x000000e9d6507220 */ /* 0x048fe20000410000 */
[C---:B------:R-:W-:Y:S01]  /*23a0*/  FMUL.FTZ R81, R214.reuse, R107 ;  /* 0x0000006bd6517220 */ /* 0x040fe20000410000 */
[C---:B0-----:R-:W-:Y:S01]  /*23b0*/  FMUL.FTZ R82, R214.reuse, R109 ;  /* 0x0000006dd6527220 */ /* 0x041fe20000410000 */
[----:B------:R-:W-:Y:S01]  /*23c0*/  FMUL.FTZ R83, R214, R111 ;  /* 0x0000006fd6537220 */ /* 0x000fe20000410000 */
[----:B------:R-:W-:Y:S01]  /*23d0*/  FADD.FTZ R219, R219, -R216 ;  /* 0x800000d8dbdb7221 */ /* 0x000fe20000010000 */
[----:B------:R-:W-:Y:S01]  /*23e0*/  FADD.FTZ R225, R225, -R218 ;  /* 0x800000dae1e17221 */ /* 0x000fe20000010000 */
[----:B------:R-:W-:Y:S01]  /*23f0*/  FADD.FTZ R221, R102, -R221 ;  /* 0x800000dd66dd7221 */ /* 0x000fe20000010000 */
[----:B------:R-:W-:Y:S01]  /*2400*/  ISETP.NE.AND.EX P4, PT, RZ, UR15, PT, P4 ;  /* 0x0000000fff007c0c */ /* 0x000fe2000bf85340 */
[----:B------:R-:W-:-:S04]  /*2410*/  IMAD.WIDE.U32 R78, R222, 0x10, R84 ;  /* 0x00000010de4e7825 */ /* 0x000fc800078e0054 */
[----:B------:R-:W-:Y:S01]  /*2420*/  @P3 FADD.FTZ R80, R48, R80 ;  /* 0x0000005030503221 */ /* 0x000fe20000010000 */
[----:B------:R-:W-:Y:S01]  /*2430*/  @P3 FADD.FTZ R81, R49, R81 ;  /* 0x0000005131513221 */ /* 0x000fe20000010000 */
[----:B------:R-:W-:Y:S01]  /*2440*/  @P3 FADD.FTZ R82, R50, R82 ;  /* 0x0000005232523221 */ /* 0x000fe20000010000 */
[----:B------:R-:W-:Y:S01]  /*2450*/  @P3 FADD.FTZ R83, R51, R83 ;  /* 0x0000005333533221 */ /* 0x000fe20000010000 */
[----:B------:R-:W-:Y:S06]  /*2460*/  @!P6 BRA `(.L_x_3215) ;  /* 0x00000000001ce947 */ /* 0x000fec0003800000 */
[----:B----4-:R-:W0:Y:S01]  /*2470*/  LDC.64 R76, c[0x0][0x308] ;  /* 0x0000c200ff4c7b82 */ /* 0x010e220000000a00 */
[----:B------:R-:W-:Y:S02]  /*2480*/  SEL R75, R83, R67, P4 ;  /* 0x00000043534b7207 */ /* 0x000fe40002000000 */
[----:B------:R-:W-:Y:S02]  /*2490*/  SEL R74, R82, R66, P4 ;  /* 0x00000042524a7207 */ /* 0x000fe40002000000 */
[----:B------:R-:W-:Y:S02]  /*24a0*/  SEL R73, R81, R65, P4 ;  /* 0x0000004151497207 */ /* 0x000fe40002000000 */
[----:B------:R-:W-:Y:S01]  /*24b0*/  SEL R72, R80, R64, P4 ;  /* 0x0000004050487207 */ /* 0x000fe20002000000 */
[----:B0-----:R-:W-:-:S05]  /*24c0*/  IMAD.WIDE.U32 R76, R222, 0x10, R76 ;  /* 0x00000010de4c7825 */ /* 0x001fca00078e004c */
[----:B------:R0:W-:Y:S02]  /*24d0*/  STG.E.128 desc[UR6][R76.64], R72 ;  /* 0x000000484c007986 */ /* 0x0001e4000c101d06 */
.L_x_3215:
[----:B------:R-:W-:Y:S01]  /*24e0*/  ISETP.NE.U32.AND P5, PT, RZ, UR16, PT ;  /* 0x00000010ff007c0c */ /* 0x000fe2000bfa5070 */
[----:B------:R3:W-:Y:S01]  /*24f0*/  STG.E.128 desc[UR6][R78.64], R80 ;  /* 0x000000504e007986 */ /* 0x0007e2000c101d06 */
[----:B--2---:R-:W-:-:S04]  /*2500*/  @P2 IMAD.WIDE.U32 R222, R222, 0x10, R88 ;  /* 0x00000010dede2825 */ /* 0x004fc800078e0058 */
[C---:B0---4-:R-:W-:Y:S01]  /*2510*/  FMUL.FTZ R72, R214.reuse, R235 ;  /* 0x000000ebd6487220 */ /* 0x051fe20000410000 */
[----:B------:R-:W-:Y:S01]  /*2520*/  ISETP.NE.AND.EX P5, PT, RZ, UR17, PT, P5 ;  /* 0x00000011ff007c0c */ /* 0x000fe2000bfa5350 */
[C---:B------:R-:W-:Y:S01]  /*2530*/  FMUL.FTZ R73, R214.reuse, R219 ;  /* 0x000000dbd6497220 */ /* 0x040fe20000410000 */
[C---:B------:R-:W-:Y:S01]  /*2540*/  FMUL.FTZ R74, R214.reuse, R225 ;  /* 0x000000e1d64a7220 */ /* 0x040fe20000410000 */
[----:B------:R-:W-:Y:S01]  /*2550*/  FMUL.FTZ R75, R214, R221 ;  /* 0x000000ddd64b7220 */ /* 0x000fe20000410000 */
[----:B------:R-:W-:Y:S01]  /*2560*/  @P3 FADD.FTZ R72, R52, R72 ;  /* 0x0000004834483221 */ /* 0x000fe20000010000 */
[----:B------:R-:W-:Y:S01]  /*2570*/  @P3 FADD.FTZ R73, R53, R73 ;  /* 0x0000004935493221 */ /* 0x000fe20000010000 */
[----:B------:R-:W-:Y:S01]  /*2580*/  @P3 FADD.FTZ R74, R54, R74 ;  /* 0x0000004a364a3221 */ /* 0x000fe20000010000 */
[----:B------:R-:W-:Y:S01]  /*2590*/  @P3 FADD.FTZ R75, R55, R75 ;  /* 0x0000004b374b3221 */ /* 0x000fe20000010000 */
[----:B------:R-:W-:Y:S01]  /*25a0*/  IMAD.WIDE.U32 R88, R215, 0x10, R84 ;  /* 0x00000010d7587825 */ /* 0x000fe200078e0054 */
[----:B------:R-:W-:-:S02]  /*25b0*/  SEL R76, R72, R68, P5 ;  /* 0x00000044484c7207 */ /* 0x000fc40002800000 */
[-C--:B------:R-:W-:Y:S01]  /*25c0*/  SEL R77, R73, R69.reuse, P5 ;  /* 0x00000045494d7207 */ /* 0x080fe20002800000 */
[----:B-1----:R-:W-:Y:S01]  /*25d0*/  @P2 IMAD.WIDE.U32 R86, R215, 0x10, R86 ;  /* 0x00000010d7562825 */ /* 0x002fe200078e0056 */
[----:B---3--:R-:W-:Y:S02]  /*25e0*/  SEL R80, R80, R68, P5 ;  /* 0x0000004450507207 */ /* 0x008fe40002800000 */
[----:B------:R-:W-:Y:S02]  /*25f0*/  SEL R81, R81, R69, P5 ;  /* 0x0000004551517207 */ /* 0x000fe40002800000 */
[----:B------:R-:W-:Y:S02]  /*2600*/  SEL R82, R82, R70, P5 ;  /* 0x0000004652527207 */ /* 0x000fe40002800000 */
[-C--:B------:R-:W-:Y:S02]  /*2610*/  SEL R83, R83, R71.reuse, P5 ;  /* 0x0000004753537207 */ /* 0x080fe40002800000 */
[----:B------:R-:W-:-:S02]  /*2620*/  SEL R79, R75, R71, P5 ;  /* 0x000000474b4f7207 */ /* 0x000fc40002800000 */
[----:B------:R-:W-:Y:S01]  /*2630*/  SEL R78, R74, R70, P5 ;  /* 0x000000464a4e7207 */ /* 0x000fe20002800000 */
[----:B------:R0:W-:Y:S01]  /*2640*/  @P2 STG.E.128 desc[UR6][R222.64], R80 ;  /* 0x00000050de002986 */ /* 0x0001e2000c101d06 */
[----:B------:R-:W-:Y:S05]  /*2650*/  @!P6 BRA `(.L_x_3216) ;  /* 0x00000000001ce947 */ /* 0x000fea0003800000 */
[----:B0-----:R-:W0:Y:S01]  /*2660*/  LDC.64 R80, c[0x0][0x308] ;  /* 0x0000c200ff507b82 */ /* 0x001e220000000a00 */
[----:B------:R-:W-:Y:S02]  /*2670*/  SEL R83, R75, R67, P4 ;  /* 0x000000434b537207 */ /* 0x000fe40002000000 */
[----:B------:R-:W-:Y:S01]  /*2680*/  SEL R82, R74, R66, P4 ;  /* 0x000000424a527207 */ /* 0x000fe20002000000 */
[----:B0-----:R-:W-:Y:S01]  /*2690*/  IMAD.WIDE.U32 R106, R215, 0x10, R80 ;  /* 0x00000010d76a7825 */ /* 0x001fe200078e0050 */
[----:B------:R-:W-:Y:S02]  /*26a0*/  SEL R81, R73, R65, P4 ;  /* 0x0000004149517207 */ /* 0x000fe40002000000 */
[----:B------:R-:W-:-:S05]  /*26b0*/  SEL R80, R72, R64, P4 ;  /* 0x0000004048507207 */ /* 0x000fca0002000000 */
[----:B------:R1:W-:Y:S02]  /*26c0*/  STG.E.128 desc[UR6][R106.64], R80 ;  /* 0x000000506a007986 */ /* 0x0003e4000c101d06 */
.L_x_3216:
[----:B------:R2:W-:Y:S01]  /*26d0*/  STG.E.128 desc[UR6][R88.64], R72 ;  /* 0x0000004858007986 */ /* 0x0005e2000c101d06 */
[-CC-:B------:R-:W-:Y:S01]  /*26e0*/  FFMA.FTZ R91, R91, R103.reuse, R104.reuse ;  /* 0x000000675b5b7223 */ /* 0x180fe20000010068 */
[-CC-:B------:R-:W-:Y:S01]  /*26f0*/  FFMA.FTZ R90, R90, R103.reuse, R104.reuse ;  /* 0x000000675a5a7223 */ /* 0x180fe20000010068 */
[-CC-:B------:R-:W-:Y:S01]  /*2700*/  FFMA.FTZ R93, R93, R103.reuse, R104.reuse ;  /* 0x000000675d5d7223 */ /* 0x180fe20000010068 */
[----:B------:R2:W-:Y:S01]  /*2710*/  @P2 STG.E.128 desc[UR6][R86.64], R76 ;  /* 0x0000004c56002986 */ /* 0x0005e2000c101d06 */
[----:B------:R-:W-:Y:S01]  /*2720*/  FFMA.FTZ R92, R92, R103, R104 ;  /* 0x000000675c5c7223 */ /* 0x000fe20000010068 */
[----:B------:R-:W-:Y:S01]  /*2730*/  FADD.FTZ R91, R112, -R91 ;  /* 0x8000005b705b7221 */ /* 0x000fe20000010000 */
[----:B01----:R-:W-:Y:S01]  /*2740*/  FADD.FTZ R81, R113, -R90 ;  /* 0x8000005a71517221 */ /* 0x003fe20000010000 */
        /* <DEDUP_REMOVED lines=10> */
[----:B------:R-:W-:Y:S06]  /*27f0*/  @!P6 BRA `(.L_x_3217) ;  /* 0x00000000001ce947 */ /* 0x000fec0003800000 */
[----:B--2---:R-:W0:Y:S01]  /*2800*/  LDC.64 R76, c[0x0][0x308] ;  /* 0x0000c200ff4c7b82 */ /* 0x004e220000000a00 */
[----:B------:R-:W-:Y:S02]  /*2810*/  SEL R75, R83, R67, P4 ;  /* 0x00000043534b7207 */ /* 0x000fe40002000000 */
[----:B------:R-:W-:Y:S02]  /*2820*/  SEL R74, R82, R66, P4 ;  /* 0x00000042524a7207 */ /* 0x000fe40002000000 */
[----:B------:R-:W-:Y:S02]  /*2830*/  SEL R73, R81, R65, P4 ;  /* 0x0000004151497207 */ /* 0x000fe40002000000 */
[----:B------:R-:W-:Y:S01]  /*2840*/  SEL R72, R80, R64, P4 ;  /* 0x0000004050487207 */ /* 0x000fe20002000000 */
[----:B0-----:R-:W-:-:S05]  /*2850*/  IMAD.WIDE.U32 R76, R213, 0x10, R76 ;  /* 0x00000010d54c7825 */ /* 0x001fca00078e004c */
[----:B------:R0:W-:Y:S02]  /*2860*/  STG.E.128 desc[UR6][R76.64], R72 ;  /* 0x000000484c007986 */ /* 0x0001e4000c101d06 */
.L_x_3217:
[-CC-:B------:R-:W-:Y:S01]  /*2870*/  FFMA.FTZ R94, R94, R103.reuse, R104.reuse ;  /* 0x000000675e5e7223 */ /* 0x180fe20000010068 */
[-CC-:B------:R-:W-:Y:S01]  /*2880*/  FFMA.FTZ R95, R95, R103.reuse, R104.reuse ;  /* 0x000000675f5f7223 */ /* 0x180fe20000010068 */
[-CC-:B------:R-:W-:Y:S01]  /*2890*/  FFMA.FTZ R96, R96, R103.reuse, R104.reuse ;  /* 0x0000006760607223 */ /* 0x180fe20000010068 */
[----:B------:R-:W-:Y:S01]  /*28a0*/  FFMA.FTZ R100, R100, R103, R104 ;  /* 0x0000006764647223 */ /* 0x000fe20000010068 */
[----:B------:R-:W-:Y:S01]  /*28b0*/  FADD.FTZ R97, R97, -R94 ;  /* 0x8000005e61617221 */ /* 0x000fe20000010000 */
[----:B------:R-:W-:Y:S01]  /*28c0*/  FADD.FTZ R95, R98, -R95 ;  /* 0x8000005f625f7221 */ /* 0x000fe20000010000 */
[----:B------:R-:W-:Y:S01]  /*28d0*/  FADD.FTZ R99, R99, -R96 ;  /* 0x8000006063637221 */ /* 0x000fe20000010000 */
[----:B0-2---:R-:W-:Y:S01]  /*28e0*/  FADD.FTZ R75, R127, -R100 ;  /* 0x800000647f4b7221 */ /* 0x005fe20000010000 */
        /* <DEDUP_REMOVED lines=8> */
[----:B------:R-:W-:Y:S01]  /*2970*/  ISETP.NE.AND P3, PT, R105, RZ, PT ;  /* 0x000000ff6900720c */ /* 0x000fe20003f65270 */
[----:B------:R-:W0:Y:S01]  /*2980*/  @P2 LDC.64 R86, c[0x0][0x300] ;  /* 0x0000c000ff562b82 */ /* 0x000e220000000a00 */
[----:B------:R-:W-:Y:S01]  /*2990*/  IMAD.WIDE.U32 R88, R213, 0x10, R84 ;  /* 0x00000010d5587825 */ /* 0x000fe200078e0054 */
[----:B------:R-:W-:-:S02]  /*29a0*/  SEL R64, R72, R64, P4 ;  /* 0x0000004048407207 */ /* 0x000fc40002000000 */
[----:B------:R-:W-:Y:S01]  /*29b0*/  SEL R65, R73, R65, P4 ;  /* 0x0000004149417207 */ /* 0x000fe20002000000 */
[----:B------:R-:W-:Y:S01]  /*29c0*/  IMAD.WIDE.U32 R84, R212, 0x10, R84 ;  /* 0x00000010d4547825 */ /* 0x000fe200078e0054 */
[----:B------:R-:W-:Y:S01]  /*29d0*/  SEL R66, R74, R66, P4 ;  /* 0x000000424a427207 */ /* 0x000fe20002000000 */
[----:B------:R1:W-:Y:S01]  /*29e0*/  STG.E.128 desc[UR6][R88.64], R80 ;  /* 0x0000005058007986 */ /* 0x0003e2000c101d06 */
[----:B------:R-:W2:Y:S01]  /*29f0*/  @P2 LDC.64 R76, c[0x0][0x300] ;  /* 0x0000c000ff4c2b82 */ /* 0x000ea20000000a00 */
[----:B------:R-:W-:Y:S02]  /*2a00*/  SEL R67, R75, R67, P4 ;  /* 0x000000434b437207 */ /* 0x000fe40002000000 */
[----:B------:R-:W-:Y:S02]  /*2a10*/  ISETP.NE.AND P6, PT, R101, RZ, PT ;  /* 0x000000ff6500720c */ /* 0x000fe40003fc5270 */
[----:B------:R-:W-:-:S03]  /*2a20*/  SEL R228, RZ, 0x1, P1 ;  /* 0x00000001ffe47807 */ /* 0x000fc60000800000 */
[----:B------:R-:W3:Y:S01]  /*2a30*/  @P3 LDC.64 R78, c[0x0][0x308] ;  /* 0x0000c200ff4e3b82 */ /* 0x000ee20000000a00 */
[----:B0-----:R-:W-:-:S04]  /*2a40*/  @P2 IMAD.WIDE.U32 R86, R213, 0x10, R86 ;  /* 0x00000010d5562825 */ /* 0x001fc800078e0056 */
[----:B---3--:R-:W-:Y:S01]  /*2a50*/  @P3 IMAD.WIDE.U32 R90, R212, 0x10, R78 ;  /* 0x00000010d45a3825 */ /* 0x008fe200078e004e */
[----:B------:R-:W-:Y:S02]  /*2a60*/  SEL R79, R83, R71, P5 ;  /* 0x00000047534f7207 */ /* 0x000fe40002800000 */
[----:B------:R-:W-:Y:S01]  /*2a70*/  SEL R78, R82, R70, P5 ;  /* 0x00000046524e7207 */ /* 0x000fe20002800000 */
[----:B--2---:R-:W-:Y:S01]  /*2a80*/  @P2 IMAD.WIDE.U32 R212, R212, 0x10, R76 ;  /* 0x00000010d4d42825 */ /* 0x004fe200078e004c */
[-C--:B------:R-:W-:Y:S02]  /*2a90*/  SEL R77, R81, R69.reuse, P5 ;  /* 0x00000045514d7207 */ /* 0x080fe40002800000 */
[-C--:B------:R-:W-:Y:S02]  /*2aa0*/  SEL R76, R80, R68.reuse, P5 ;  /* 0x00000044504c7207 */ /* 0x080fe40002800000 */
[----:B------:R-:W-:Y:S02]  /*2ab0*/  SEL R68, R72, R68, P5 ;  /* 0x0000004448447207 */ /* 0x000fe40002800000 */
[----:B------:R-:W-:Y:S01]  /*2ac0*/  SEL R69, R73, R69, P5 ;  /* 0x0000004549457207 */ /* 0x000fe20002800000 */
[----:B------:R1:W-:Y:S01]  /*2ad0*/  @P2 STG.E.128 desc[UR6][R86.64], R76 ;  /* 0x0000004c56002986 */ /* 0x0003e2000c101d06 */
[----:B------:R-:W-:-:S02]  /*2ae0*/  SEL R70, R74, R70, P5 ;  /* 0x000000464a467207 */ /* 0x000fc40002800000 */
[----:B------:R-:W-:Y:S01]  /*2af0*/  SEL R71, R75, R71, P5 ;  /* 0x000000474b477207 */ /* 0x000fe20002800000 */
[----:B------:R1:W-:Y:S04]  /*2b00*/  @P3 STG.E.128 desc[UR6][R90.64], R64 ;  /* 0x000000405a003986 */ /* 0x0003e8000c101d06 */
[----:B------:R1:W-:Y:S04]  /*2b10*/  STG.E.128 desc[UR6][R84.64], R72 ;  /* 0x0000004854007986 */ /* 0x0003e8000c101d06 */
[----:B------:R1:W-:Y:S01]  /*2b20*/  @P2 STG.E.128 desc[UR6][R212.64], R68 ;  /* 0x00000044d4002986 */ /* 0x0003e2000c101d06 */
[----:B------:R-:W-:Y:S05]  /*2b30*/  @!P6 BRA `(.L_x_3218) ;  /* 0xffffffe00004e947 */ /* 0x000fea000383ffff */
[----:B-1----:R-:W-:Y:S02]  /*2b40*/  MOV R82, R17 ;  /* 0x0000001100527202 */ /* 0x002fe40000000f00 */
        /* <DEDUP_REMOVED lines=79> */
.L_x_3210:
        /* <DEDUP_REMOVED lines=35> */
.L_x_3211:
[----:B------:R-:W-:Y:S01]  /*3270*/  HFMA2.MMA R105, -RZ, RZ, 0, 9.5367431640625e-07 ;  /* 0x00000010ff697435 */ /* 0x000fe200000001ff */
[----:B------:R-:W-:Y:S02]  /*3280*/  MOV R106, R28 ;  /* 0x0000001c006a7202 */ /* 0x000fe40000000f00 */
[----:B------:R-:W-:Y:S02]  /*3290*/  MOV R108, 0x1f ;  /* 0x0000001f006c7802 */ /* 0x000fe40000000f00 */
[----:B------:R-:W-:-:S07]  /*32a0*/  MOV R103, 0xffffffff ;  /* 0xffffffff00677802 */ /* 0x000fce0000000f00 */
[----:B-----5:R-:W-:Y:S05]  /*32b0*/  WARPSYNC.COLLECTIVE R103, `(.L_x_3219) ;  /* 0x0000000067087348 */ /* 0x020fea0003c00000 */
[----:B------:R0:W1:Y:S02]  /*32c0*/  SHFL.DOWN P4, R104, R106, R105, R108 ;  /* 0x080000696a687389 */ /* 0x000064000008006c */
[----:B01---5:R-:W-:Y:S01]  /*32d0*/  ENDCOLLECTIVE ;  /* 0x000000000000791b */ /* 0x023fe20003800000 */
.L_x_3219:
[----:B------:R-:W-:Y:S02]  /*32e0*/  MOV R106, R31 ;  /* 0x0000001f006a7202 */ /* 0x000fe40000000f00 */
[----:B------:R-:W-:-:S07]  /*32f0*/  MOV R29, R104 ;  /* 0x00000068001d7202 */ /* 0x000fce0000000f00 */
[----:B------:R-:W-:Y:S05]  /*3300*/  WARPSYNC.COLLECTIVE R103, `(.L_x_3220) ;  /* 0x0000000067087348 */ /* 0x000fea0003c00000 */
[----:B------:R0:W1:Y:S02]  /*3310*/  SHFL.DOWN P4, R104, R106, R105, R108 ;  /* 0x080000696a687389 */ /* 0x000064000008006c */
[----:B01----:R-:W-:Y:S01]  /*3320*/  ENDCOLLECTIVE ;  /* 0x000000000000791b */ /* 0x003fe20003800000 */
.L_x_3220:
[----:B------:R-:W-:Y:S01]  /*3330*/  FADD.FTZ R29, R28, R29 ;  /* 0x0000001d1c1d7221 */ /* 0x000fe20000010000 */
[----:B------:R-:W-:-:S04]  /*3340*/  HFMA2.MMA R105, -RZ, RZ, 0, 4.76837158203125e-07 ;  /* 0x00000008ff697435 */ /* 0x000fc800000001ff */
[----:B------:R-:W-:Y:S02]  /*3350*/  MOV R106, R29 ;  /* 0x0000001d006a7202 */ /* 0x000fe40000000f00 */
[----:B------:R-:W-:-:S07]  /*3360*/  MOV R72, R104 ;  /* 0x0000006800487202 */ /* 0x000fce0000000f00 */
[----:B------:R-:W-:Y:S05]  /*3370*/  WARPSYNC.COLLECTIVE R103, `(.L_x_3221) ;  /* 0x0000000067087348 */ /* 0x000fea0003c00000 */
[----:B------:R0:W1:Y:S02]  /*3380*/  SHFL.DOWN P4, R104, R106, R105, R108 ;  /* 0x080000696a687389 */ /* 0x000064000008006c */
[----:B01----:R-:W-:Y:S01]  /*3390*/  ENDCOLLECTIVE ;  /* 0x000000000000791b */ /* 0x003fe20003800000 */
.L_x_3221:
[----:B------:R-:W-:-:S05]  /*33a0*/  FADD.FTZ R72, R31, R72 ;  /* 0x000000481f487221 */ /* 0x000fca0000010000 */
[----:B------:R-:W-:Y:S02]  /*33b0*/  MOV R106, R72 ;  /* 0x00000048006a7202 */ /* 0x000fe40000000f00 */
[----:B------:R-:W-:-:S07]  /*33c0*/  MOV R76, R104 ;  /* 0x00000068004c7202 */ /* 0x000fce0000000f00 */
[----:B------:R-:W-:Y:S05]  /*33d0*/  WARPSYNC.COLLECTIVE R103, `(.L_x_3222) ;  /* 0x0000000067087348 */ /* 0x000fea0003c00000 */
[----:B------:R0:W1:Y:S02]  /*33e0*/  SHFL.DOWN P4, R104, R106, R105, R108 ;  /* 0x080000696a687389 */ /* 0x000064000008006c */
[----:B01----:R-:W-:Y:S01]  /*33f0*/  ENDCOLLECTIVE ;  /* 0x000000000000791b */ /* 0x003fe20003800000 */
.L_x_3222:
        /* <DEDUP_REMOVED lines=8> */
.L_x_3223:
[----:B------:R-:W-:-:S05]  /*3480*/  FADD.FTZ R77, R72, R77 ;  /* 0x0000004d484d7221 */ /* 0x000fca0000010000 */
[----:B------:R-:W-:Y:S02]  /*3490*/  MOV R106, R77 ;  /* 0x0000004d006a7202 */ /* 0x000fe40000000f00 */
[----:B------:R-:W-:-:S07]  /*34a0*/  MOV R79, R104 ;  /* 0x00000068004f7202 */ /* 0x000fce0000000f00 */
[----:B------:R-:W-:Y:S05]  /*34b0*/  WARPSYNC.COLLECTIVE R103, `(.L_x_3224) ;  /* 0x0000000067087348 */ /* 0x000fea0003c00000 */
[----:B------:R0:W1:Y:S02]  /*34c0*/  SHFL.DOWN P4, R104, R106, R105, R108 ;  /* 0x080000696a687389 */ /* 0x000064000008006c */
[----:B01----:R-:W-:Y:S01]  /*34d0*/  ENDCOLLECTIVE ;  /* 0x000000000000791b */ /* 0x003fe20003800000 */
.L_x_3224:
[----:B------:R-:W-:Y:S01]  /*34e0*/  FADD.FTZ R79, R76, R79 ;  /* 0x0000004f4c4f7221 */ /* 0x000fe20000010000 */
[----:B------:R-:W-:-:S04]  /*34f0*/  HFMA2.MMA R105, -RZ, RZ, 0, 1.1920928955078125e-07 ;  /* 0x00000002ff697435 */ /* 0x000fc800000001ff */
[----:B------:R-:W-:Y:S02]  /*3500*/  MOV R106, R79 ;  /* 0x0000004f006a7202 */ /* 0x000fe40000000f00 */
[----:B------:R-:W-:-:S07]  /*3510*/  MOV R78, R104 ;  /* 0x00000068004e7202 */ /* 0x000fce0000000f00 */
[----:B------:R-:W-:Y:S05]  /*3520*/  WARPSYNC.COLLECTIVE R103, `(.L_x_3225) ;  /* 0x0000000067087348 */ /* 0x000fea0003c00000 */
[----:B------:R0:W1:Y:S02]  /*3530*/  SHFL.DOWN P4, R104, R106, R105, R108 ;  /* 0x080000696a687389 */ /* 0x000064000008006c */
[----:B01----:R-:W-:Y:S01]  /*3540*/  ENDCOLLECTIVE ;  /* 0x000000000000791b */ /* 0x003fe20003800000 */
.L_x_3225:
[----:B------:R-:W-:-:S05]  /*3550*/  FADD.FTZ R78, R77, R78 ;  /* 0x0000004e4d4e7221 */ /* 0x000fca0000010000 */
[----:B------:R-:W-:Y:S02]  /*3560*/  MOV R106, R78 ;  /* 0x0000004e006a7202 */ /* 0x000fe40000000f00 */
[----:B------:R-:W-:-:S07]  /*3570*/  MOV R28, R104 ;  /* 0x00000068001c7202 */ /* 0x000fce0000000f00 */
[----:B------:R-:W-:Y:S05]  /*3580*/  WARPSYNC.COLLECTIVE R103, `(.L_x_3226) ;  /* 0x0000000067087348 */ /* 0x000fea0003c00000 */
[----:B------:R0:W1:Y:S02]  /*3590*/  SHFL.DOWN P4, R104, R106, R105, R108 ;  /* 0x080000696a687389 */ /* 0x000064000008006c */
[----:B01----:R-:W-:Y:S01]  /*35a0*/  ENDCOLLECTIVE ;  /* 0x000000000000791b */ /* 0x003fe20003800000 */
.L_x_3226:
        /* <DEDUP_REMOVED lines=8> */
.L_x_3227:
[----:B------:R-:W-:Y:S01]  /*3630*/  FADD.FTZ R85, R78, R31 ;  /* 0x0000001f4e557221 */ /* 0x000fe20000010000 */
[----:B------:R-:W-:-:S04]  /*3640*/  MOV R31, R74 ;  /* 0x0000004a001f7202 */ /* 0x000fc80000000f00 */
[----:B------:R-:W-:Y:S02]  /*3650*/  MOV R106, R85 ;  /* 0x00000055006a7202 */ /* 0x000fe40000000f00 */
[----:B------:R-:W-:-:S07]  /*3660*/  MOV R89, R104 ;  /* 0x0000006800597202 */ /* 0x000fce0000000f00 */
[----:B------:R-:W-:Y:S05]  /*3670*/  WARPSYNC.COLLECTIVE R103, `(.L_x_3228) ;  /* 0x0000000067087348 */ /* 0x000fea0003c00000 */
[----:B------:R0:W1:Y:S02]  /*3680*/  SHFL.DOWN P4, R104, R106, R105, R108 ;  /* 0x080000696a687389 */ /* 0x000064000008006c */
[----:B01----:R-:W-:Y:S01]  /*3690*/  ENDCOLLECTIVE ;  /* 0x000000000000791b */ /* 0x003fe20003800000 */
.L_x_3228:
[----:B------:R-:W-:Y:S05]  /*36a0*/  BRA `(.L_x_3229) ;  /* 0xffffffe400b87947 */ /* 0x000fea000383ffff */
.L_x_3230:
        /* <DEDUP_REMOVED lines=13> */
.L_x_3974:


//--------------------- .text._ZN10layer_norm31ln_parallel_residual_bwd_kernelINS_13Kernel_traitsI6__halfffffjLj2560ELj1ELj1ELj4ELj16ENS_18Kernel_traits_baseILj2560ES2_ffffjLj128EEEEELb0ELb1ELb0EEEvNS_9BwdParamsE --------------------------
	.section	.text._ZN10layer_norm31ln_parallel_residual_bwd_kernelINS_13Kernel_traitsI6__halfffffjLj2560ELj1ELj1ELj4ELj16ENS_18Kernel_traits_baseILj2560ES2_ffffjLj128EEEEELb0ELb1ELb0EEEvNS_9BwdParamsE,"ax",@progbits
	.align	128
        .global         _ZN10layer_norm31ln_parallel_residual_bwd_kernelINS_13Kernel_traitsI6__halfffffjLj2560ELj1ELj1ELj4ELj16ENS_18Kernel_traits_baseILj2560ES2_ffffjLj128EEEEELb0ELb1ELb0EEEvNS_9BwdParamsE
        .type           _ZN10layer_norm31ln_parallel_residual_bwd_kernelINS_13Kernel_traitsI6__halfffffjLj2560ELj1ELj1ELj4ELj16ENS_18Kernel_traits_baseILj2560ES2_ffffjLj128EEEEELb0ELb1ELb0EEEvNS_9BwdParamsE,@function
        .size           _ZN10layer_norm31ln_parallel_residual_bwd_kernelINS_13Kernel_traitsI6__halfffffjLj2560ELj1ELj1ELj4ELj16ENS_18Kernel_traits_baseILj2560ES2_ffffjLj128EEEEELb0ELb1ELb0EEEvNS_9BwdParamsE,(.L_x_3975 - _ZN10layer_norm31ln_parallel_residual_bwd_kernelINS_13Kernel_traitsI6__halfffffjLj2560ELj1ELj1ELj4ELj16ENS_18Kernel_traits_baseILj2560ES2_ffffjLj128EEEEELb0ELb1ELb0EEEvNS_9BwdParamsE)
        .other          _ZN10layer_norm31ln_parallel_residual_bwd_kernelINS_13Kernel_traitsI6__halfffffjLj2560ELj1ELj1ELj4ELj16ENS_18Kernel_traits_baseILj2560ES2_ffffjLj128EEEEELb0ELb1ELb0EEEvNS_9BwdParamsE,@"STO_CUDA_ENTRY STV_DEFAULT"
_ZN10layer_norm31ln_parallel_residual_bwd_kernelINS_13Kernel_traitsI6__halfffffjLj2560ELj1ELj1ELj4ELj16ENS_18Kernel_traits_baseILj2560ES2_ffffjLj128EEEEELb0ELb1ELb0EEEvNS_9BwdParamsE:
.text._ZN10layer_norm31ln_parallel_residual_bwd_kernelINS_13Kernel_traitsI6__halfffffjLj2560ELj1ELj1ELj4ELj16ENS_18Kernel_traits_baseILj2560ES2_ffffjLj128EEEEELb0ELb1ELb0EEEvNS_9BwdParamsE:
        /* <DEDUP_REMOVED lines=26> */
[----:B------:R-:W-:Y:S02]  /*01a0*/  CS2R R28, SRZ ;  /* 0x00000000001c7805 */ /* 0x000fe4000001ff00 */
[----:B------:R-:W-:Y:S02]  /*01b0*/  P2R R2, PR, RZ, 0x10 ;  /* 0x00000010ff027803 */ /* 0x000fe40000000000 */
[----:B------:R-:W-:Y:S01]  /*01c0*/  P2R R103, PR, RZ, 0x8 ;  /* 0x00000008ff677803 */ /* 0x000fe20000000000 */
[----:B------:R-:W0:Y:S08]  /*01d0*/  @P4 LDC.64 R4, c[0x0][0x260] ;  /* 0x00009800ff044b82 */ /* 0x000e300000000a00 */
[----:B------:R-:W2:Y:S08]  /*01e0*/  @P0 LDC.64 R14, c[0x0][0x260] ;  /* 0x00009800ff0e0b82 */ /* 0x000eb00000000a00 */
[----:B------:R-:W3:Y:S01]  /*01f0*/  @P1 LDC.64 R20, c[0x0][0x260] ;  /* 0x00009800ff141b82 */ /* 0x000ee20000000a00 */
[C---:B0-----:R-:W-:Y:S01]  /*0200*/  @P4 IMAD.WIDE.U32 R4, R3.reuse, 0x8, R4 ;  /* 0x0000000803044825 */ /* 0x041fe200078e0004 */
[----:B------:R-:W-:-:S06]  /*0210*/  @P4 LOP3.LUT R3, R3, 0x80, RZ, 0xfc, !PT ;  /* 0x0000008003034812 */ /* 0x000fcc00078efcff */
[----:B------:R-:W0:Y:S01]  /*0220*/  @P2 LDC.64 R22, c[0x0][0x260] ;  /* 0x00009800ff162b82 */ /* 0x000e220000000a00 */
[----:B------:R-:W5:Y:S01]  /*0230*/  @P4 LDG.E.64 R6, desc[UR4][R4.64] ;  /* 0x0000000404064981 */ /* 0x000f62000c1e1b00 */
[C---:B--2---:R-:W-:Y:S01]  /*0240*/  @P0 IMAD.WIDE.U32 R18, R3.reuse, 0x8, R14 ;  /* 0x0000000803120825 */ /* 0x044fe200078e000e */
[----:B------:R-:W-:-:S05]  /*0250*/  @P0 IADD3 R3, R3, 0x80, RZ ;  /* 0x0000008003030810 */ /* 0x000fca0007ffe0ff */
[----:B------:R-:W2:Y:S01]  /*0260*/  @P3 LDC.64 R24, c[0x0][0x260] ;  /* 0x00009800ff183b82 */ /* 0x000ea20000000a00 */
[----:B------:R-:W5:Y:S01]  /*0270*/  @P0 LDG.E.64 R8, desc[UR4][R18.64] ;  /* 0x0000000412080981 */ /* 0x000f62000c1e1b00 */
[C---:B---3--:R-:W-:Y:S01]  /*0280*/  @P1 IMAD.WIDE.U32 R20, R3.reuse, 0x8, R20 ;  /* 0x0000000803141825 */ /* 0x048fe200078e0014 */
[----:B------:R-:W-:-:S04]  /*0290*/  @P1 IADD3 R3, R3, 0x80, RZ ;  /* 0x0000008003031810 */ /* 0x000fc80007ffe0ff */
[----:B------:R-:W5:Y:S01]  /*02a0*/  @P1 LDG.E.64 R10, desc[UR4][R20.64] ;  /* 0x00000004140a1981 */ /* 0x000f62000c1e1b00 */
[C---:B0-----:R-:W-:Y:S01]  /*02b0*/  @P2 IMAD.WIDE.U32 R22, R3.reuse, 0x8, R22 ;  /* 0x0000000803162825 */ /* 0x041fe200078e0016 */
[----:B------:R-:W-:-:S04]  /*02c0*/  @P2 IADD3 R3, R3, 0x80, RZ ;  /* 0x0000008003032810 */ /* 0x000fc80007ffe0ff */
[----:B------:R1:W5:Y:S01]  /*02d0*/  @P2 LDG.E.64 R12, desc[UR4][R22.64] ;  /* 0x00000004160c2981 */ /* 0x000362000c1e1b00 */
[----:B--2---:R-:W-:-:S05]  /*02e0*/  @P3 IMAD.WIDE.U32 R14, R3, 0x8, R24 ;  /* 0x00000008030e3825 */ /* 0x004fca00078e0018 */
[----:B------:R0:W5:Y:S01]  /*02f0*/  @P3 LDG.E.64 R16, desc[UR4][R14.64] ;  /* 0x000000040e103981 */ /* 0x000162000c1e1b00 */
        /* <DEDUP_REMOVED lines=36> */
[----:B------:R-:W-:Y:S01]  /*0540*/  SHF.R.U32.HI R27, RZ, 0x10, R9 ;  /* 0x00000010ff1b7819 */ /* 0x000fe20000011609 */
[----:B------:R-:W-:Y:S01]  /*0550*/  HADD2.F32 R18, -RZ, R18.H0_H0 ;  /* 0x20000012ff127230 */ /* 0x000fe20000004100 */
[----:B------:R-:W-:Y:S01]  /*0560*/  MOV R3, R10 ;  /* 0x0000000a00037202 */ /* 0x000fe20000000f00 */
[----:B------:R-:W-:Y:S01]  /*0570*/  HADD2.F32 R15, -RZ, R15.H0_H0 ;  /* 0x2000000fff0f7230 */ /* 0x000fe20000004100 */
        /* <DEDUP_REMOVED lines=27> */
.L_x_3253:
[----:B------:R-:W0:Y:S01]  /*0730*/  LDC.64 R92, c[0x0][0x250] ;  /* 0x00009400ff5c7b82 */ /* 0x000e220000000a00 */
        /* <DEDUP_REMOVED lines=22> */
[----:B------:R-:W3:Y:S01]  /*08a0*/  LDG.E.128 R96, desc[UR4][R96.64] ;  /* 0x0000000460607981 */ /* 0x000ee2000c1e1d00 */
[----:B------:R-:W-:-:S04]  /*08b0*/  ISETP.NE.U32.AND P3, PT, RZ, UR8, PT ;  /* 0x00000008ff007c0c */ /* 0x000fc8000bf65070 */
[----:B------:R-:W-:-:S13]  /*08c0*/  ISETP.NE.AND.EX P3, PT, RZ, UR9, PT, P3 ;  /* 0x00000009ff007c0c */ /* 0x000fda000bf65330 */
[----:B------:R-:W-:-:S04]  /*08d0*/  @P3 LEA R148, P4, R0, UR8, 0x4 ;  /* 0x0000000800943c11 */ /* 0x000fc8000f8820ff */
[----:B------:R-:W-:-:S05]  /*08e0*/  @P3 LEA.HI.X R149, R0, UR9, RZ, 0x4, P4 ;  /* 0x0000000900953c11 */ /* 0x000fca000a0f24ff */
[----:B------:R0:W5:Y:S01]  /*08f0*/  @P3 LDG.E.128 R64, desc[UR4][R148.64] ;  /* 0x0000000494403981 */ /* 0x000162000c1e1d00 */
[C---:B--2---:R-:W-:Y:S01]  /*0900*/  FADD.FTZ R113, -R126.reuse, R92 ;  /* 0x0000005c7e717221 */ /* 0x044fe20000010100 */
[C---:B------:R-:W-:Y:S01]  /*0910*/  FADD.FTZ R133, -R126.reuse, R93 ;  /* 0x0000005d7e857221 */ /* 0x040fe20000010100 */
[C---:B------:R-:W-:Y:S01]  /*0920*/  FADD.FTZ R141, -R126.reuse, R94 ;  /* 0x0000005e7e8d7221 */ /* 0x040fe20000010100 */
[----:B------:R-:W-:Y:S01]  /*0930*/  FADD.FTZ R143, -R126, R95 ;  /* 0x0000005f7e8f7221 */ /* 0x000fe20000010100 */
[C---:B-----5:R-:W-:Y:S01]  /*0940*/  FMUL.FTZ R113, R104.reuse, R113 ;  /* 0x0000007168717220 */ /* 0x060fe20000410000 */
[C---:B------:R-:W-:Y:S01]  /*0950*/  FMUL.FTZ R114, R104.reuse, R133 ;  /* 0x0000008568727220 */ /* 0x040fe20000410000 */
[C---:B------:R-:W-:Y:S01]  /*0960*/  FMUL.FTZ R133, R104.reuse, R141 ;  /* 0x0000008d68857220 */ /* 0x040fe20000410000 */
[----:B0-----:R-:W-:Y:S01]  /*0970*/  FMUL.FTZ R148, R104, R143 ;  /* 0x0000008f68947220 */ /* 0x001fe20000410000 */
[----:B------:R-:W-:Y:S01]  /*0980*/  IADD3 R143, R0, 0x80, RZ ;  /* 0x00000080008f7810 */ /* 0x000fe20007ffe0ff */
[----:B---3--:R-:W-:Y:S01]  /*0990*/  FMUL.FTZ R124, R21, R96 ;  /* 0x00000060157c7220 */ /* 0x008fe20000410000 */
[----:B------:R-:W-:Y:S01]  /*09a0*/  FMUL.FTZ R135, R22, R97 ;  /* 0x0000006116877220 */ /* 0x000fe20000410000 */
[----:B------:R-:W-:Y:S01]  /*09b0*/  FMUL.FTZ R150, R19, R98 ;  /* 0x0000006213967220 */ /* 0x000fe20000410000 */
[----:B------:R-:W-:Y:S01]  /*09c0*/  FMUL.FTZ R141, R20, R99 ;  /* 0x00000063148d7220 */ /* 0x000fe20000410000 */
[----:B------:R-:W-:Y:S01]  /*09d0*/  FADD.FTZ R92, RZ, R124 ;  /* 0x0000007cff5c7221 */ /* 0x000fe20000010000 */
[----:B------:R-:W-:Y:S01]  /*09e0*/  FFMA.FTZ R93, R113, R124, RZ ;  /* 0x0000007c715d7223 */ /* 0x000fe200000100ff */
        /* <DEDUP_REMOVED lines=14> */
.L_x_3233:
[----:B------:R-:W-:Y:S05]  /*0ad0*/  BSYNC B0 ;  /* 0x0000000000007941 */ /* 0x000fea0003800000 */
.L_x_3232:
[----:B------:R-:W-:Y:S04]  /*0ae0*/  BSSY B0, `(.L_x_3234) ;  /* 0x000002a000007945 */ /* 0x000fe80003800000 */
[----:B------:R-:W-:Y:S05]  /*0af0*/  @!P0 BRA `(.L_x_3235) ;  /* 0x0000000000a08947 */ /* 0x000fea0003800000 */
        /* <DEDUP_REMOVED lines=11> */
[----:B------:R-:W-:Y:S01]  /*0bb0*/  IADD3 R143, R143, 0x80, RZ ;  /* 0x000000808f8f7810 */ /* 0x000fe20007ffe0ff */
[C---:B--2---:R-:W-:Y:S01]  /*0bc0*/  FADD.FTZ R105, -R126.reuse, R92 ;  /* 0x0000005c7e697221 */ /* 0x044fe20000010100 */
[C---:B------:R-:W-:Y:S01]  /*0bd0*/  FADD.FTZ R129, -R126.reuse, R93 ;  /* 0x0000005d7e817221 */ /* 0x040fe20000010100 */
[C---:B------:R-:W-:Y:S01]  /*0be0*/  FADD.FTZ R139, -R126.reuse, R94 ;  /* 0x0000005e7e8b7221 */ /* 0x040fe20000010100 */
[----:B------:R-:W-:Y:S01]  /*0bf0*/  FADD.FTZ R149, -R126, R95 ;  /* 0x0000005f7e957221 */ /* 0x000fe20000010100 */
[C---:B-----5:R-:W-:Y:S01]  /*0c00*/  FMUL.FTZ R105, R104.reuse, R105 ;  /* 0x0000006968697220 */ /* 0x060fe20000410000 */
[C---:B------:R-:W-:Y:S01]  /*0c10*/  FMUL.FTZ R112, R104.reuse, R129 ;  /* 0x0000008168707220 */ /* 0x040fe20000410000 */
[C---:B------:R-:W-:Y:S01]  /*0c20*/  FMUL.FTZ R129, R104.reuse, R139 ;  /* 0x0000008b68817220 */ /* 0x040fe20000410000 */
[----:B------:R-:W-:Y:S01]  /*0c30*/  FMUL.FTZ R144, R104, R149 ;  /* 0x0000009568907220 */ /* 0x000fe20000410000 */
[----:B---3--:R-:W-:Y:S01]  /*0c40*/  FMUL.FTZ R122, R17, R96 ;  /* 0x00000060117a7220 */ /* 0x008fe20000410000 */
[----:B------:R-:W-:Y:S01]  /*0c50*/  FMUL.FTZ R131, R18, R97 ;  /* 0x0000006112837220 */ /* 0x000fe20000410000 */
[----:B0-----:R-:W-:Y:S01]  /*0c60*/  FMUL.FTZ R146, R15, R98 ;  /* 0x000000620f927220 */ /* 0x001fe20000410000 */
        /* <DEDUP_REMOVED lines=17> */
.L_x_3235:
[----:B------:R-:W-:Y:S05]  /*0d80*/  BSYNC B0 ;  /* 0x0000000000007941 */ /* 0x000fea0003800000 */
.L_x_3234:
[----:B------:R-:W-:Y:S04]  /*0d90*/  BSSY B0, `(.L_x_3236) ;  /* 0x000002a000007945 */ /* 0x000fe80003800000 */
[----:B------:R-:W-:Y:S05]  /*0da0*/  @!P1 BRA `(.L_x_3237) ;  /* 0x0000000000a09947 */ /* 0x000fea0003800000 */
[----:B------:R-:W0:Y:S01]  /*0db0*/  LDC.64 R96, c[0x0][0x2b8] ;  /* 0x0000ae00ff607b82 */ /* 0x000e220000000a00 */
[----:B------:R-:W-:-:S04]  /*0dc0*/  LEA R92, P3, R143, UR10, 0x4 ;  /* 0x0000000a8f5c7c11 */ /* 0x000fc8000f8620ff */
[----:B------:R-:W-:Y:S02]  /*0dd0*/  LEA.HI.X R93, R143, UR11, RZ, 0x4, P3 ;  /* 0x0000000b8f5d7c11 */ /* 0x000fe400098f24ff */
[----:B------:R-:W-:-:S04]  /*0de0*/  ISETP.NE.U32.AND P3, PT, RZ, UR8, PT ;  /* 0x00000008ff007c0c */ /* 0x000fc8000bf65070 */
[----:B------:R-:W2:Y:S01]  /*0df0*/  LDG.E.128 R92, desc[UR4][R92.64] ;  /* 0x000000045c5c7981 */ /* 0x000ea2000c1e1d00 */
[----:B------:R-:W-:Y:S01]  /*0e00*/  ISETP.NE.AND.EX P3, PT, RZ, UR9, PT, P3 ;  /* 0x00000009ff007c0c */ /* 0x000fe2000bf65330 */
[----:B0-----:R-:W-:-:S06]  /*0e10*/  IMAD.WIDE.U32 R96, R143, 0x10, R96 ;  /* 0x000000108f607825 */ /* 0x001fcc00078e0060 */
[----:B------:R-:W3:Y:S06]  /*0e20*/  LDG.E.128 R96, desc[UR4][R96.64] ;  /* 0x0000000460607981 */ /* 0x000eec000c1e1d00 */
        /* <DEDUP_REMOVED lines=32> */
.L_x_3237:
[----:B------:R-:W-:Y:S05]  /*1030*/  BSYNC B0 ;  /* 0x0000000000007941 */ /* 0x000fea0003800000 */
.L_x_3236:
        /* <DEDUP_REMOVED lines=42> */
.L_x_3239:
[----:B------:R-:W-:Y:S05]  /*12e0*/  BSYNC B0 ;  /* 0x0000000000007941 */ /* 0x000fea0003800000 */
.L_x_3238:
[----:B------:R-:W-:Y:S01]  /*12f0*/  ISETP.NE.AND P3, PT, R103, RZ, PT ;  /* 0x000000ff6700720c */ /* 0x000fe20003f65270 */
[----:B------:R-:W-:-:S12]  /*1300*/  BSSY B0, `(.L_x_3240) ;  /* 0x0000029000007945 */ /* 0x000fd80003800000 */
        /* <DEDUP_REMOVED lines=40> */
.L_x_3241:
[----:B------:R-:W-:Y:S05]  /*1590*/  BSYNC B0 ;  /* 0x0000000000007941 */ /* 0x000fea0003800000 */
.L_x_3240:
        /* <DEDUP_REMOVED lines=25> */
.L_x_3264:
        /* <DEDUP_REMOVED lines=72> */
.L_x_3244:
[----:B------:R-:W-:Y:S05]  /*1bb0*/  BSYNC B0 ;  /* 0x0000000000007941 */ /* 0x000fea0003800000 */
.L_x_3243:
        /* <DEDUP_REMOVED lines=44> */
.L_x_3246:
[----:B------:R-:W-:Y:S05]  /*1e80*/  BSYNC B0 ;  /* 0x0000000000007941 */ /* 0x000fea0003800000 */
.L_x_3245:
        /* <DEDUP_REMOVED lines=44> */
.L_x_3248:
[----:B------:R-:W-:Y:S05]  /*2150*/  BSYNC B0 ;  /* 0x0000000000007941 */ /* 0x000fea0003800000 */
.L_x_3247:
        /* <DEDUP_REMOVED lines=44> */
.L_x_3250:
[----:B------:R-:W-:Y:S05]  /*2420*/  BSYNC B0 ;  /* 0x0000000000007941 */ /* 0x000fea0003800000 */
.L_x_3249:
        /* <DEDUP_REMOVED lines=44> */
.L_x_3252:
[----:B------:R-:W-:Y:S05]  /*26f0*/  BSYNC B0 ;  /* 0x0000000000007941 */ /* 0x000fea0003800000 */
.L_x_3251:
[----:B------:R-:W-:Y:S02]  /*2700*/  IADD3 R23, R23, UR18, RZ ;  /* 0x0000001217177c10 */ /* 0x000fe4000fffe0ff */
[----:B01234-:R-:W-:Y:S02]  /*2710*/  SEL R127, RZ, 0x1, P4 ;  /* 0x00000001ff7f7807 */ /* 0x01ffe40002000000 */
[----:B------:R-:W-:-:S13]  /*2720*/  ISETP.GE.AND P4, PT, R23, UR19, PT ;  /* 0x0000001317007c0c */ /* 0x000fda000bf86270 */
[----:B------:R-:W-:Y:S05]  /*2730*/  @!P4 BRA `(.L_x_3253) ;  /* 0xffffffdc00fcc947 */ /* 0x000fea000383ffff */
.L_x_3231:
[----:B------:R-:W0:Y:S01]  /*2740*/  S2R R0, SR_TID.X ;  /* 0x0000000000007919 */ /* 0x000e220000002100 */
[----:B------:R-:W0:Y:S01]  /*2750*/  S2UR UR6, SR_CTAID.X ;  /* 0x00000000000679c3 */ /* 0x000e220000002500 */
[----:B------:R-:W-:Y:S02]  /*2760*/  ISETP.NE.AND P5, PT, R2, RZ, PT ;  /* 0x000000ff0200720c */ /* 0x000fe40003fa5270 */
[----:B------:R-:W-:-:S05]  /*2770*/  ISETP.NE.AND P4, PT, R103, RZ, PT ;  /* 0x000000ff6700720c */ /* 0x000fca0003f85270 */
[----:B-----5:R-:W1:Y:S08]  /*2780*/  @P0 LDC.64 R6, c[0x0][0x2d0] ;  /* 0x0000b400ff060b82 */ /* 0x020e700000000a00 */
[----:B------:R-:W2:Y:S08]  /*2790*/  @P5 LDC.64 R2, c[0x0][0x2d0] ;  /* 0x0000b400ff025b82 */ /* 0x000eb00000000a00 */
[----:B------:R-:W3:Y:S01]  /*27a0*/  @P5 LDC.64 R4, c[0x0][0x2d8] ;  /* 0x0000b600ff045b82 */ /* 0x000ee20000000a00 */
[----:B0-----:R-:W-:-:S07]  /*27b0*/  LEA.HI R11, R0, UR6, RZ, 0x19 ;  /* 0x00000006000b7c11 */ /* 0x001fce000f8fc8ff */
[----:B------:R-:W0:Y:S01]  /*27c0*/  @P0 LDC.64 R8, c[0x0][0x2d8] ;  /* 0x0000b600ff080b82 */ /* 0x000e220000000a00 */
[----:B------:R-:W-:Y:S01]  /*27d0*/  LOP3.LUT R19, R0, 0x7f, RZ, 0xc0, !PT ;  /* 0x0000007f00137812 */ /* 0x000fe200078ec0ff */
[----:B------:R-:W-:-:S06]  /*27e0*/  IMAD R102, R11, R102, RZ ;  /* 0x000000660b667224 */ /* 0x000fcc00078e02ff */
[----:B------:R-:W4:Y:S01]  /*27f0*/  @P1 LDC.64 R10, c[0x0][0x2d0] ;  /* 0x0000b400ff0a1b82 */ /* 0x000f220000000a00 */
[----:B------:R-:W-:-:S05]  /*2800*/  LEA.HI R19, R102, R19, RZ, 0x1e ;  /* 0x0000001366137211 */ /* 0x000fca00078ff0ff */
[C---:B--2---:R-:W-:Y:S02]  /*2810*/  @P5 IMAD.WIDE.U32 R2, R19.reuse, 0x10, R2 ;  /* 0x0000001013025825 */ /* 0x044fe400078e0002 */
[----:B------:R-:W2:Y:S02]  /*2820*/  @P1 LDC.64 R12, c[0x0][0x2d8] ;  /* 0x0000b600ff0c1b82 */ /* 0x000ea40000000a00 */
[C---:B---3--:R-:W-:Y:S01]  /*2830*/  @P5 IMAD.WIDE.U32 R4, R19.reuse, 0x10, R4 ;  /* 0x0000001013045825 */ /* 0x048fe200078e0004 */
[----:B------:R-:W-:Y:S01]  /*2840*/  @P5 IADD3 R19, R19, 0x80, RZ ;  /* 0x0000008013135810 */ /* 0x000fe20007ffe0ff */
[----:B------:R3:W-:Y:S04]  /*2850*/  @P5 STG.E.128 desc[UR4][R2.64], R44 ;  /* 0x0000002c02005986 */ /* 0x0007e8000c101d04 */
[----:B------:R-:W3:Y:S01]  /*2860*/  @P2 LDC.64 R14, c[0x0][0x2d0] ;  /* 0x0000b400ff0e2b82 */ /* 0x000ee20000000a00 */
[C---:B-1----:R-:W-:Y:S01]  /*2870*/  @P0 IMAD.WIDE.U32 R6, R19.reuse, 0x10, R6 ;  /* 0x0000001013060825 */ /* 0x042fe200078e0006 */
[----:B------:R1:W-:Y:S03]  /*2880*/  @P5 STG.E.128 desc[UR4][R4.64], R28 ;  /* 0x0000001c04005986 */ /* 0x0003e6000c101d04 */
[C---:B0-----:R-:W-:Y:S01]  /*2890*/  @P0 IMAD.WIDE.U32 R8, R19.reuse, 0x10, R8 ;  /* 0x0000001013080825 */ /* 0x041fe200078e0008 */
[----:B------:R-:W-:Y:S01]  /*28a0*/  @P0 IADD3 R19, R19, 0x80, RZ ;  /* 0x0000008013130810 */ /* 0x000fe20007ffe0ff */
[----:B------:R1:W-:Y:S01]  /*28b0*/  @P0 STG.E.128 desc[UR4][R6.64], R60 ;  /* 0x0000003c06000986 */ /* 0x0003e2000c101d04 */
[----:B------:R-:W0:Y:S03]  /*28c0*/  @P2 LDC.64 R16, c[0x0][0x2d8] ;  /* 0x0000b600ff102b82 */ /* 0x000e260000000a00 */
[C---:B----4-:R-:W-:Y:S01]  /*28d0*/  @P1 IMAD.WIDE.U32 R10, R19.reuse, 0x10, R10 ;  /* 0x00000010130a1825 */ /* 0x050fe200078e000a */
[----:B------:R1:W-:Y:S03]  /*28e0*/  @P0 STG.E.128 desc[UR4][R8.64], R68 ;  /* 0x0000004408000986 */ /* 0x0003e6000c101d04 */
[C---:B--2---:R-:W-:Y:S01]  /*28f0*/  @P1 IMAD.WIDE.U32 R12, R19.reuse, 0x10, R12 ;  /* 0x00000010130c1825 */ /* 0x044fe200078e000c */
[----:B------:R-:W-:Y:S01]  /*2900*/  @P1 IADD3 R19, R19, 0x80, RZ ;  /* 0x0000008013131810 */ /* 0x000fe20007ffe0ff */
[----:B------:R1:W-:Y:S04]  /*2910*/  @P1 STG.E.128 desc[UR4][R10.64], R48 ;  /* 0x000000300a001986 */ /* 0x0003e8000c101d04 */
[----:B------:R1:W-:Y:S01]  /*2920*/  @P1 STG.E.128 desc[UR4][R12.64], R32 ;  /* 0x000000200c001986 */ /* 0x0003e2000c101d04 */
[----:B---3--:R-:W-:-:S05]  /*2930*/  @P2 IMAD.WIDE.U32 R14, R19, 0x10, R14 ;  /* 0x00000010130e2825 */ /* 0x008fca00078e000e */
        /* <DEDUP_REMOVED lines=12> */
.L_x_3242:
[----:B------:R-:W-:Y:S01]  /*2a00*/  HFMA2.MMA R149, -RZ, RZ, 0, 9.5367431640625e-07 ;  /* 0x00000010ff957435 */ /* 0x000fe200000001ff */
[----:B------:R-:W-:Y:S02]  /*2a10*/  MOV R154, R145 ;  /* 0x00000091009a7202 */ /* 0x000fe40000000f00 */
[----:B------:R-:W-:Y:S02]  /*2a20*/  MOV R156, 0x1f ;  /* 0x0000001f009c7802 */ /* 0x000fe40000000f00 */
[----:B------:R-:W-:-:S07]  /*2a30*/  MOV R143, 0xffffffff ;  /* 0xffffffff008f7802 */ /* 0x000fce0000000f00 */
[----:B-----5:R-:W-:Y:S05]  /*2a40*/  WARPSYNC.COLLECTIVE R143, `(.L_x_3254) ;  /* 0x000000008f087348 */ /* 0x020fea0003c00000 */
[----:B------:R0:W1:Y:S02]  /*2a50*/  SHFL.DOWN P5, R147, R154, R149, R156 ;  /* 0x080000959a937389 */ /* 0x00006400000a009c */
[----:B01---5:R-:W-:Y:S01]  /*2a60*/  ENDCOLLECTIVE ;  /* 0x000000000000791b */ /* 0x023fe20003800000 */
.L_x_3254:
[----:B------:R-:W-:Y:S02]  /*2a70*/  MOV R154, R152 ;  /* 0x00000098009a7202 */ /* 0x000fe40000000f00 */
[----:B------:R-:W-:-:S07]  /*2a80*/  MOV R94, R147 ;  /* 0x00000093005e7202 */ /* 0x000fce0000000f00 */
[----:B------:R-:W-:Y:S05]  /*2a90*/  WARPSYNC.COLLECTIVE R143, `(.L_x_3255) ;  /* 0x000000008f087348 */ /* 0x000fea0003c00000 */
[----:B------:R0:W1:Y:S02]  /*2aa0*/  SHFL.DOWN P5, R147, R154, R149, R156 ;  /* 0x080000959a937389 */ /* 0x00006400000a009c */
[----:B01----:R-:W-:Y:S01]  /*2ab0*/  ENDCOLLECTIVE ;  /* 0x000000000000791b */ /* 0x003fe20003800000 */
.L_x_3255:
[----:B------:R-:W-:Y:S01]  /*2ac0*/  FADD.FTZ R94, R94, R145 ;  /* 0x000000915e5e7221 */ /* 0x000fe20000010000 */
[----:B------:R-:W-:-:S04]  /*2ad0*/  HFMA2.MMA R149, -RZ, RZ, 0, 4.76837158203125e-07 ;  /* 0x00000008ff957435 */ /* 0x000fc800000001ff */
[----:B------:R-:W-:Y:S02]  /*2ae0*/  MOV R154, R94 ;  /* 0x0000005e009a7202 */ /* 0x000fe40000000f00 */
[----:B------:R-:W-:-:S07]  /*2af0*/  MOV R95, R147 ;  /* 0x00000093005f7202 */ /* 0x000fce0000000f00 */
[----:B------:R-:W-:Y:S05]  /*2b00*/  WARPSYNC.COLLECTIVE R143, `(.L_x_3256) ;  /* 0x000000008f087348 */ /* 0x000fea0003c00000 */
[----:B------:R0:W1:Y:S02]  /*2b10*/  SHFL.DOWN P5, R147, R154, R149, R156 ;  /* 0x080000959a937389 */ /* 0x00006400000a009c */
[----:B01----:R-:W-:Y:S01]  /*2b20*/  ENDCOLLECTIVE ;  /* 0x000000000000791b */ /* 0x003fe20003800000 */
.L_x_3256:
[----:B------:R-:W-:-:S05]  /*2b30*/  FADD.FTZ R95, R95, R152 ;  /* 0x000000985f5f7221 */ /* 0x000fca0000010000 */
[----:B------:R-:W-:Y:S02]  /*2b40*/  MOV R154, R95 ;  /* 0x0000005f009a7202 */ /* 0x000fe40000000f00 */
[----:B------:R-:W-:-:S07]  /*2b50*/  MOV R97, R147 ;  /* 0x0000009300617202 */ /* 0x000fce0000000f00 */
[----:B------:R-:W-:Y:S05]  /*2b60*/  WARPSYNC.COLLECTIVE R143, `(.L_x_3257) ;  /* 0x000000008f087348 */ /* 0x000fea0003c00000 */
[----:B------:R0:W1:Y:S02]  /*2b70*/  SHFL.DOWN P5, R147, R154, R149, R156 ;  /* 0x080000959a937389 */ /* 0x00006400000a009c */
[----:B01----:R-:W-:Y:S01]  /*2b80*/  ENDCOLLECTIVE ;  /* 0x000000000000791b */ /* 0x003fe20003800000 */
.L_x_3257:
[----:B------:R-:W-:Y:S01]  /*2b90*/  FADD.FTZ R97, R94, R97 ;  /* 0x000000615e617221 */ /* 0x000fe20000010000 */
[----:B------:R-:W-:-:S04]  /*2ba0*/  HFMA2.MMA R149, -RZ, RZ, 0, 2.384185791015625e-07 ;  /* 0x00000004ff957435 */ /* 0x000fc800000001ff */
[----:B------:R-:W-:Y:S02]  /*2bb0*/  MOV R154, R97 ;  /* 0x00000061009a7202 */ /* 0x000fe40000000f00 */
[----:B------:R-:W-:-:S07]  /*2bc0*/  MOV R96, R147 ;  /* 0x0000009300607202 */ /* 0x000fce0000000f00 */
[----:B------:R-:W-:Y:S05]  /*2bd0*/  WARPSYNC.COLLECTIVE R143, `(.L_x_3258) ;  /* 0x000000008f087348 */ /* 0x000fea0003c00000 */
[----:B------:R0:W1:Y:S02]  /*2be0*/  SHFL.DOWN P5, R147, R154, R149, R156 ;  /* 0x080000959a937389 */ /* 0x00006400000a009c */
[----:B01----:R-:W-:Y:S01]  /*2bf0*/  ENDCOLLECTIVE ;  /* 0x000000000000791b */ /* 0x003fe20003800000 */
.L_x_3258:
[----:B------:R-:W-:-:S05]  /*2c00*/  FADD.FTZ R96, R95, R96 ;  /* 0x000000605f607221 */ /* 0x000fca0000010000 */
[----:B------:R-:W-:Y:S02]  /*2c10*/  MOV R154, R96 ;  /* 0x00000060009a7202 */ /* 0x000fe40000000f00 */
[----:B------:R-:W-:-:S07]  /*2c20*/  MOV R98, R147 ;  /* 0x0000009300627202 */ /* 0x000fce0000000f00 */
[----:B------:R-:W-:Y:S05]  /*2c30*/  WARPSYNC.COLLECTIVE R143, `(.L_x_3259) ;  /* 0x000000008f087348 */ /* 0x000fea0003c00000 */
[----:B------:R0:W1:Y:S02]  /*2c40*/  SHFL.DOWN P5, R147, R154, R149, R156 ;  /* 0x080000959a937389 */ /* 0x00006400000a009c */
[----:B01----:R-:W-:Y:S01]  /*2c50*/  ENDCOLLECTIVE ;  /* 0x000000000000791b */ /* 0x003fe20003800000 */
.L_x_3259:
[----:B------:R-:W-:Y:S01]  /*2c60*/  FADD.FTZ R98, R97, R98 ;  /* 0x0000006261627221 */ /* 0x000fe20000010000 */
[----:B------:R-:W-:-:S04]  /*2c70*/  HFMA2.MMA R149, -RZ, RZ, 0, 1.1920928955078125e-07 ;  /* 0x00000002ff957435 */ /* 0x000fc800000001ff */
[----:B------:R-:W-:Y:S02]  /*2c80*/  MOV R154, R98 ;  /* 0x00000062009a7202 */ /* 0x000fe40000000f00 */
[----:B------:R-:W-:-:S07]  /*2c90*/  MOV R99, R147 ;  /* 0x0000009300637202 */ /* 0x000fce0000000f00 */
[----:B------:R-:W-:Y:S05]  /*2ca0*/  WARPSYNC.COLLECTIVE R143, `(.L_x_3260) ;  /* 0x000000008f087348 */ /* 0x000fea0003c00000 */
[----:B------:R0:W1:Y:S02]  /*2cb0*/  SHFL.DOWN P5, R147, R154, R149, R156 ;  /* 0x080000959a937389 */ /* 0x00006400000a009c */
[----:B01----:R-:W-:Y:S01]  /*2cc0*/  ENDCOLLECTIVE ;  /* 0x000000000000791b */ /* 0x003fe20003800000 */
.L_x_3260:
[----:B------:R-:W-:-:S05]  /*2cd0*/  FADD.FTZ R99, R96, R99 ;  /* 0x0000006360637221 */ /* 0x000fca0000010000 */
[----:B------:R-:W-:Y:S02]  /*2ce0*/  MOV R154, R99 ;  /* 0x00000063009a7202 */ /* 0x000fe40000000f00 */
[----:B------:R-:W-:-:S07]  /*2cf0*/  MOV R127, R147 ;  /* 0x00000093007f7202 */ /* 0x000fce0000000f00 */
[----:B------:R-:W-:Y:S05]  /*2d00*/  WARPSYNC.COLLECTIVE R143, `(.L_x_3261) ;  /* 0x000000008f087348 */ /* 0x000fea0003c00000 */
[----:B------:R0:W1:Y:S02]  /*2d10*/  SHFL.DOWN P5, R147, R154, R149, R156 ;  /* 0x080000959a937389 */ /* 0x00006400000a009c */
[----:B01----:R-:W-:Y:S01]  /*2d20*/  ENDCOLLECTIVE ;  /* 0x000000000000791b */ /* 0x003fe20003800000 */
.L_x_3261:
[----:B------:R-:W-:Y:S01]  /*2d30*/  FADD.FTZ R127, R98, R127 ;  /* 0x0000007f627f7221 */ /* 0x000fe20000010000 */
[----:B------:R-:W-:-:S04]  /*2d40*/  HFMA2.MMA R149, -RZ, RZ, 0, 5.9604644775390625e-08 ;  /* 0x00000001ff957435 */ /* 0x000fc800000001ff */
[----:B------:R-:W-:Y:S02]  /*2d50*/  MOV R154, R127 ;  /* 0x0000007f009a7202 */ /* 0x000fe40000000f00 */
[----:B------:R-:W-:-:S07]  /*2d60*/  MOV R126, R147 ;  /* 0x00000093007e7202 */ /* 0x000fce0000000f00 */
[----:B------:R-:W-:Y:S05]  /*2d70*/  WARPSYNC.COLLECTIVE R143, `(.L_x_3262) ;  /* 0x000000008f087348 */ /* 0x000fea0003c00000 */
[----:B------:R0:W1:Y:S02]  /*2d80*/  SHFL.DOWN P5, R147, R154, R149, R156 ;  /* 0x080000959a937389 */ /* 0x00006400000a009c */
[----:B01----:R-:W-:Y:S01]  /*2d90*/  ENDCOLLECTIVE ;  /* 0x000000000000791b */ /* 0x003fe20003800000 */
.L_x_3262:
[----:B------:R-:W-:-:S05]  /*2da0*/  FADD.FTZ R94, R99, R126 ;  /* 0x0000007e635e7221 */ /* 0x000fca0000010000 */
[----:B------:R-:W-:Y:S02]  /*2db0*/  MOV R154, R94 ;  /* 0x0000005e009a7202 */ /* 0x000fe40000000f00 */
[----:B------:R-:W-:-:S07]  /*2dc0*/  MOV R126, R147 ;  /* 0x00000093007e7202 */ /* 0x000fce0000000f00 */
[----:B------:R-:W-:Y:S05]  /*2dd0*/  WARPSYNC.COLLECTIVE R143, `(.L_x_3263) ;  /* 0x000000008f087348 */ /* 0x000fea0003c00000 */
[----:B------:R0:W1:Y:S02]  /*2de0*/  SHFL.DOWN P5, R147, R154, R149, R156 ;  /* 0x080000959a937389 */ /* 0x00006400000a009c */
[----:B01----:R-:W-:Y:S01]  /*2df0*/  ENDCOLLECTIVE ;  /* 0x000000000000791b */ /* 0x003fe20003800000 */
.L_x_3263:
[----:B------:R-:W-:Y:S01]  /*2e00*/  MOV R95, R147 ;  /* 0x00000093005f7202 */ /* 0x000fe20000000f00 */
[----:B------:R-:W-:Y:S06]  /*2e10*/  BRA `(.L_x_3264) ;  /* 0xffffffe800447947 */ /* 0x000fec000383ffff */
.L_x_3265:
        /* <DEDUP_REMOVED lines=14> */
.L_x_3975:


//--------------------- .text._ZN10layer_norm31ln_parallel_residual_bwd_kernelINS_13Kernel_traitsI6__halfffffjLj2560ELj1ELj1ELj4ELj16ENS_18Kernel_traits_baseILj2560ES2_ffffjLj128EEEEELb0ELb1ELb1EEEvNS_9BwdParamsE --------------------------
	.section	.text._ZN10layer_norm31ln_parallel_residual_bwd_kernelINS_13Kernel_traitsI6__halfffffjLj2560ELj1ELj1ELj4ELj16ENS_18Kernel_traits_baseILj2560ES2_ffffjLj128EEEEELb0ELb1ELb1EEEvNS_9BwdParamsE,"ax",@progbits
	.align	128
        .global         _ZN10layer_norm31ln_parallel_residual_bwd_kernelINS_13Kernel_traitsI6__halfffffjLj2560ELj1ELj1ELj4ELj16ENS_18Kernel_traits_baseILj2560ES2_ffffjLj128EEEEELb0ELb1ELb1EEEvNS_9BwdParamsE
        .type           _ZN10layer_norm31ln_parallel_residual_bwd_kernelINS_13Kernel_traitsI6__halfffffjLj2560ELj1ELj1ELj4ELj16ENS_18Kernel_traits_baseILj2560ES2_ffffjLj128EEEEELb0ELb1ELb1EEEvNS_9BwdParamsE,@function
        .size           _ZN10layer_norm31ln_parallel_residual_bwd_kernelINS_13Kernel_traitsI6__halfffffjLj2560ELj1ELj1ELj4ELj16ENS_18Kernel_traits_baseILj2560ES2_ffffjLj128EEEEELb0ELb1ELb1EEEvNS_9BwdParamsE,(.L_x_3976 - _ZN10layer_norm31ln_parallel_residual_bwd_kernelINS_13Kernel_traitsI6__halfffffjLj2560ELj1ELj1ELj4ELj16ENS_18Kernel_traits_baseILj2560ES2_ffffjLj128EEEEELb0ELb1ELb1EEEvNS_9BwdParamsE)
        .other          _ZN10layer_norm31ln_parallel_residual_bwd_kernelINS_13Kernel_traitsI6__halfffffjLj2560ELj1ELj1ELj4ELj16ENS_18Kernel_traits_baseILj2560ES2_ffffjLj128EEEEELb0ELb1ELb1EEEvNS_9BwdParamsE,@"STO_CUDA_ENTRY STV_DEFAULT"
_ZN10layer_norm31ln_parallel_residual_bwd_kernelINS_13Kernel_traitsI6__halfffffjLj2560ELj1ELj1ELj4ELj16ENS_18Kernel_traits_baseILj2560ES2_ffffjLj128EEEEELb0ELb1ELb1EEEvNS_9BwdParamsE:
.text._ZN10layer_norm31ln_parallel_residual_bwd_kernelINS_13Kernel_traitsI6__halfffffjLj2560ELj1ELj1ELj4ELj16ENS_18Kernel_traits_baseILj2560ES2_ffffjLj128EEEEELb0ELb1ELb1EEEvNS_9BwdParamsE:
[----:B------:R-:W-:Y:S01]  /*0000*/  LDC R1, c[0x0][0x28] ;  /* 0x00000a00ff017b82 */ /* 0x000fe20000000800 */
[----:B------:R-:W0:Y:S07]  /*0010*/  S2R R0, SR_TID.X ;  /* 0x0000000000007919 */ /* 0x000e2e0000002100 */
[----:B------:R-:W0:Y:S01]  /*0020*/  S2UR UR4, SR_CTAID.X ;  /* 0x00000000000479c3 */ /* 0x000e220000002500 */
        /* <DEDUP_REMOVED lines=34> */
.L_x_3266:
        /* <DEDUP_REMOVED lines=20> */
[----:B------:R-:W-:Y:S02]  /*0390*/  PLOP3.LUT P1, PT, PT, PT, UP0, 0x80, 0x0 ;  /* 0x000000000000781c */ /* 0x000fe40003f2f008 */
[----:B0-----:R-:W-:Y:S02]  /*03a0*/  CS2R R2, SRZ ;  /* 0x0000000000027805 */ /* 0x001fe4000001ff00 */
        /* <DEDUP_REMOVED lines=12> */
[----:B------:R-:W-:-:S02]  /*0470*/  P2R R68, PR, RZ, 0x2 ;  /* 0x00000002ff447803 */ /* 0x000fc40000000000 */
        /* <DEDUP_REMOVED lines=24> */
[----:B------:R-:W-:Y:S01]  /*0600*/  CS2R R12, SRZ ;  /* 0x00000000000c7805 */ /* 0x000fe2000001ff00 */
        /* <DEDUP_REMOVED lines=9> */
[----:B------:R-:W-:-:S07]  /*06a0*/  HADD2.F32 R114, -RZ, R114.H0_H0 ;  /* 0x20000072ff727230 */ /* 0x000fce0000004100 */
.L_x_3274:
[----:B0-----:R-:W0:Y:S01]  /*06b0*/  LDC.64 R66, c[0x0][0x250] ;  /* 0x00009400ff427b82 */ /* 0x001e220000000a00 */
[----:B------:R-:W-:Y:S01]  /*06c0*/  IMAD R56, R134, UR8, RZ ;  /* 0x0000000886387c24 */ /* 0x000fe2000f8e02ff */
[----:B------:R-:W-:-:S04]  /*06d0*/  ISETP.NE.AND P3, PT, R68, RZ, PT ;  /* 0x000000ff4400720c */ /* 0x000fc80003f65270 */
[----:B------:R-:W-:Y:S02]  /*06e0*/  SHF.R.S32.HI R57, RZ, 0x1f, R56 ;  /* 0x0000001fff397819 */ /* 0x000fe40000011438 */
[----:B------:R-:W1:Y:S02]  /*06f0*/  LDC.64 R72, c[0x0][0x258] ;  /* 0x00009600ff487b82 */ /* 0x000e640000000a00 */
[----:B------:R-:W-:-:S04]  /*0700*/  LEA.HI R56, R57, R56, RZ, 0x2 ;  /* 0x0000003839387211 */ /* 0x000fc800078f10ff */
[----:B------:R-:W-:Y:S02]  /*0710*/  LEA.HI.SX32 R95, R56, R111, 0x1e ;  /* 0x0000006f385f7211 */ /* 0x000fe400078ff2ff */
[----:B------:R-:W2:Y:S02]  /*0720*/  LDC.64 R92, c[0x0][0x2b8] ;  /* 0x0000ae00ff5c7b82 */ /* 0x000ea40000000a00 */
[C---:B------:R-:W-:Y:S02]  /*0730*/  SHF.L.U32 R145, R95.reuse, 0x4, RZ ;  /* 0x000000045f917819 */ /* 0x040fe400000006ff */
[----:B------:R-:W-:Y:S02]  /*0740*/  IADD3 R151, R95, 0x80, RZ ;  /* 0x000000805f977810 */ /* 0x000fe40007ffe0ff */
[----:B------:R-:W-:Y:S01]  /*0750*/  SHF.R.U32.HI R144, RZ, 0x1c, R95 ;  /* 0x0000001cff907819 */ /* 0x000fe2000001165f */
[----:B0-----:R-:W-:Y:S01]  /*0760*/  IMAD.WIDE R66, R134, 0x4, R66 ;  /* 0x0000000486427825 */ /* 0x001fe200078e0242 */
[----:B------:R-:W-:Y:S01]  /*0770*/  IADD3 R56, P1, R145, UR12, RZ ;  /* 0x0000000c91387c10 */ /* 0x000fe2000ff3e0ff */
[----:B------:R-:W0:Y:S01]  /*0780*/  LDC.64 R112, c[0x0][0x2c8] ;  /* 0x0000b200ff707b82 */ /* 0x000e220000000a00 */
[----:B------:R-:W-:-:S02]  /*0790*/  SHF.L.U32 R143, R151, 0x4, RZ ;  /* 0x00000004978f7819 */ /* 0x000fc400000006ff */
[----:B------:R-:W-:Y:S01]  /*07a0*/  IADD3.X R57, R144, UR13, RZ, P1, !PT ;  /* 0x0000000d90397c10 */ /* 0x000fe20008ffe4ff */
[----:B------:R-:W3:Y:S01]  /*07b0*/  LDG.E R167, desc[UR4][R66.64] ;  /* 0x0000000442a77981 */ /* 0x000ee2000c1e1900 */
[----:B------:R-:W-:Y:S01]  /*07c0*/  SHF.R.U32.HI R142, RZ, 0x1c, R151 ;  /* 0x0000001cff8e7819 */ /* 0x000fe20000011697 */
[----:B-1----:R-:W-:Y:S01]  /*07d0*/  IMAD.WIDE R72, R134, 0x4, R72 ;  /* 0x0000000486487825 */ /* 0x002fe200078e0248 */
[----:B------:R-:W-:Y:S02]  /*07e0*/  IADD3 R64, P1, R143, UR12, RZ ;  /* 0x0000000c8f407c10 */ /* 0x000fe4000ff3e0ff */
[----:B------:R-:W-:Y:S01]  /*07f0*/  IADD3 R147, R95, 0x100, RZ ;  /* 0x000001005f937810 */ /* 0x000fe20007ffe0ff */
[----:B------:R-:W4:Y:S01]  /*0800*/  LDG.E.128 R56, desc[UR4][R56.64] ;  /* 0x0000000438387981 */ /* 0x000f22000c1e1d00 */
[----:B------:R-:W-:Y:S02]  /*0810*/  IADD3.X R65, R142, UR13, RZ, P1, !PT ;  /* 0x0000000d8e417c10 */ /* 0x000fe40008ffe4ff */
[----:B------:R-:W-:Y:S01]  /*0820*/  SHF.L.U32 R141, R147, 0x4, RZ ;  /* 0x00000004938d7819 */ /* 0x000fe200000006ff */
[----:B------:R1:W4:Y:S01]  /*0830*/  LDG.E R138, desc[UR4][R72.64] ;  /* 0x00000004488a7981 */ /* 0x000322000c1e1900 */
[----:B------:R-:W-:Y:S01]  /*0840*/  SHF.R.U32.HI R140, RZ, 0x1c, R147 ;  /* 0x0000001cff8c7819 */ /* 0x000fe20000011693 */
[----:B--2---:R-:W-:-:S02]  /*0850*/  IMAD.WIDE.U32 R60, R95, 0x10, R92 ;  /* 0x000000105f3c7825 */ /* 0x004fc400078e005c */
[----:B------:R-:W2:Y:S01]  /*0860*/  LDG.E.128 R64, desc[UR4][R64.64] ;  /* 0x0000000440407981 */ /* 0x000ea2000c1e1d00 */
[----:B------:R-:W-:-:S03]  /*0870*/  IADD3 R149, R95, 0x180, RZ ;  /* 0x000001805f957810 */ /* 0x000fc60007ffe0ff */
[----:B------:R-:W2:Y:S01]  /*0880*/  LDG.E.128 R60, desc[UR4][R60.64] ;  /* 0x000000043c3c7981 */ /* 0x000ea2000c1e1d00 */
[----:B-1----:R-:W-:-:S04]  /*0890*/  IADD3 R72, P1, R141, UR12, RZ ;  /* 0x0000000c8d487c10 */ /* 0x002fc8000ff3e0ff */
[----:B------:R-:W-:Y:S02]  /*08a0*/  IADD3.X R73, R140, UR13, RZ, P1, !PT ;  /* 0x0000000d8c497c10 */ /* 0x000fe40008ffe4ff */
[----:B------:R-:W-:-:S04]  /*08b0*/  SHF.L.U32 R137, R149, 0x4, RZ ;  /* 0x0000000495897819 */ /* 0x000fc800000006ff */
[----:B------:R-:W2:Y:S01]  /*08c0*/  LDG.E.128 R72, desc[UR4][R72.64] ;  /* 0x0000000448487981 */ /* 0x000ea2000c1e1d00 */
[----:B------:R-:W-:Y:S02]  /*08d0*/  SHF.R.U32.HI R136, RZ, 0x1c, R149 ;  /* 0x0000001cff887819 */ /* 0x000fe40000011695 */
[----:B------:R-:W-:Y:S01]  /*08e0*/  IADD3 R80, P1, R137, UR12, RZ ;  /* 0x0000000c89507c10 */ /* 0x000fe2000ff3e0ff */
[----:B------:R-:W-:-:S03]  /*08f0*/  IMAD.WIDE.U32 R76, R147, 0x10, R92 ;  /* 0x00000010934c7825 */ /* 0x000fc600078e005c */
[----:B------:R-:W-:Y:S01]  /*0900*/  IADD3.X R81, R136, UR13, RZ, P1, !PT ;  /* 0x0000000d88517c10 */ /* 0x000fe20008ffe4ff */
[--C-:B------:R-:W-:Y:S02]  /*0910*/  IMAD.WIDE.U32 R68, R151, 0x10, R92.reuse ;  /* 0x0000001097447825 */ /* 0x100fe400078e005c */
[----:B------:R-:W2:Y:S04]  /*0920*/  LDG.E.128 R76, desc[UR4][R76.64] ;  /* 0x000000044c4c7981 */ /* 0x000ea8000c1e1d00 */
[----:B------:R-:W2:Y:S04]  /*0930*/  LDG.E.128 R80, desc[UR4][R80.64] ;  /* 0x0000000450507981 */ /* 0x000ea8000c1e1d00 */
[----:B------:R-:W2:Y:S01]  /*0940*/  LDG.E.128 R68, desc[UR4][R68.64] ;  /* 0x0000000444447981 */ /* 0x000ea2000c1e1d00 */
[----:B------:R-:W-:Y:S01]  /*0950*/  IMAD.WIDE.U32 R84, R149, 0x10, R92 ;  /* 0x0000001095547825 */ /* 0x000fe200078e005c */
[----:B------:R-:W-:-:S04]  /*0960*/  IADD3 R157, R95, 0x200, RZ ;  /* 0x000002005f9d7810 */ /* 0x000fc80007ffe0ff */
[----:B------:R-:W-:Y:S01]  /*0970*/  SHF.L.U32 R110, R157, 0x4, RZ ;  /* 0x000000049d6e7819 */ /* 0x000fe200000006ff */
[----:B------:R-:W2:Y:S01]  /*0980*/  LDG.E.128 R84, desc[UR4][R84.64] ;  /* 0x0000000454547981 */ /* 0x000ea2000c1e1d00 */
[----:B------:R-:W-:Y:S02]  /*0990*/  SHF.R.U32.HI R109, RZ, 0x1c, R157 ;  /* 0x0000001cff6d7819 */ /* 0x000fe4000001169d */
[----:B------:R-:W-:-:S04]  /*09a0*/  IADD3 R88, P1, R110, UR12, RZ ;  /* 0x0000000c6e587c10 */ /* 0x000fc8000ff3e0ff */
[----:B------:R-:W-:Y:S01]  /*09b0*/  IADD3.X R89, R109, UR13, RZ, P1, !PT ;  /* 0x0000000d6d597c10 */ /* 0x000fe20008ffe4ff */
[----:B------:R-:W-:Y:S01]  /*09c0*/  IMAD.WIDE.U32 R92, R157, 0x10, R92 ;  /* 0x000000109d5c7825 */ /* 0x000fe200078e005c */
[----:B0-----:R-:W-:-:S04]  /*09d0*/  @P0 LEA R154, P1, R95, R112, 0x4 ;  /* 0x000000705f9a0211 */ /* 0x001fc800078220ff */
[----:B------:R-:W2:Y:S01]  /*09e0*/  LDG.E.128 R88, desc[UR4][R88.64] ;  /* 0x0000000458587981 */ /* 0x000ea2000c1e1d00 */
[----:B------:R-:W-:-:S03]  /*09f0*/  @P0 LEA.HI.X R155, R95, R113, RZ, 0x4, P1 ;  /* 0x000000715f9b0211 */ /* 0x000fc600008f24ff */
[----:B------:R-:W2:Y:S01]  /*0a00*/  LDG.E.128 R92, desc[UR4][R92.64] ;  /* 0x000000045c5c7981 */ /* 0x000ea2000c1e1d00 */
[-C--:B------:R-:W-:Y:S02]  /*0a10*/  @P0 LEA R152, P1, R151, R112.reuse, 0x4 ;  /* 0x0000007097980211 */ /* 0x080fe400078220ff */
[-C--:B------:R-:W-:Y:S01]  /*0a20*/  @P0 LEA R148, P2, R157, R112.reuse, 0x4 ;  /* 0x000000709d940211 */ /* 0x080fe200078420ff */
[----:B------:R-:W5:Y:S01]  /*0a30*/  @P0 LDG.E.128 R28, desc[UR4][R154.64] ;  /* 0x000000049a1c0981 */ /* 0x000f62000c1e1d00 */
[----:B------:R-:W-:Y:S02]  /*0a40*/  @P0 LEA.HI.X R153, R151, R113, RZ, 0x4, P1 ;  /* 0x0000007197990211 */ /* 0x000fe400008f24ff */
[----:B------:R-:W-:-:S03]  /*0a50*/  @P0 LEA R146, P1, R147, R112, 0x4 ;  /* 0x0000007093920211 */ /* 0x000fc600078220ff */
[----:B------:R-:W5:Y:S01]  /*0a60*/  @P0 LDG.E.128 R32, desc[UR4][R152.64] ;  /* 0x0000000498200981 */ /* 0x000f62000c1e1d00 */
[----:B------:R-:W-:Y:S02]  /*0a70*/  @P0 LEA.HI.X R147, R147, R113, RZ, 0x4, P1 ;  /* 0x0000007193930211 */ /* 0x000fe400008f24ff */
[----:B------:R-:W-:-:S03]  /*0a80*/  @P0 LEA R150, P1, R149, R112, 0x4 ;  /* 0x0000007095960211 */ /* 0x000fc600078220ff */
[----:B------:R0:W5:Y:S01]  /*0a90*/  @P0 LDG.E.128 R36, desc[UR4][R146.64] ;  /* 0x0000000492240981 */ /* 0x000162000c1e1d00 */
[-C--:B------:R-:W-:Y:S02]  /*0aa0*/  @P0 LEA.HI.X R151, R149, R113.reuse, RZ, 0x4, P1 ;  /* 0x0000007195970211 */ /* 0x080fe400008f24ff */
[----:B------:R-:W-:-:S03]  /*0ab0*/  @P0 LEA.HI.X R149, R157, R113, RZ, 0x4, P2 ;  /* 0x000000719d950211 */ /* 0x000fc600010f24ff */
[----:B------:R1:W5:Y:S04]  /*0ac0*/  @P0 LDG.E.128 R40, desc[UR4][R150.64] ;  /* 0x0000000496280981 */ /* 0x000368000c1e1d00 */
[----:B------:R1:W5:Y:S01]  /*0ad0*/  @P0 LDG.E.128 R44, desc[UR4][R148.64] ;  /* 0x00000004942c0981 */ /* 0x000362000c1e1d00 */
[----:B------:R-:W-:Y:S02]  /*0ae0*/  LOP3.LUT P2, RZ, R139, 0xff, RZ, 0xc0, !PT ;  /* 0x000000ff8bff7812 */ /* 0x000fe4000784c0ff */
[----:B------:R-:W-:Y:S01]  /*0af0*/  IADD3 R134, R134, UR10, RZ ;  /* 0x0000000a86867c10 */ /* 0x000fe2000fffe0ff */
[----:B------:R-:W-:Y:S01]  /*0b00*/  UMOV UR6, 0xffffffff ;  /* 0xffffffff00067882 */ /* 0x000fe20000000000 */
[----:B------:R-:W-:Y:S02]  /*0b10*/  P2R R139, PR, RZ, 0x4 ;  /* 0x00000004ff8b7803 */ /* 0x000fe40000000000 */
[----:B------:R-:W-:-:S02]  /*0b20*/  LOP3.LUT P1, RZ, R0, 0x1f, RZ, 0xc0, !PT ;  /* 0x0000001f00ff7812 */ /* 0x000fc4000782c0ff */
[----:B---3--:R-:W-:-:S05]  /*0b30*/  FSEL R167, R167, RZ, !P3 ;  /* 0x000000ffa7a77208 */ /* 0x008fca0005800000 */
[C---:B----4-:R-:W-:Y:S01]  /*0b40*/  FADD.FTZ R57, -R167.reuse, R57 ;  /* 0x00000039a7397221 */ /* 0x050fe20000010100 */
[----:B------:R-:W-:-:S03]  /*0b50*/  FADD.FTZ R59, -R167, R59 ;  /* 0x0000003ba73b7221 */ /* 0x000fc60000010100 */
[C---:B0-----:R-:W-:Y:S01]  /*0b60*/  FMUL.FTZ R147, R138.reuse, R57 ;  /* 0x000000398a937220 */ /* 0x041fe20000410000 */
[----:B------:R-:W-:Y:S01]  /*0b70*/  FMUL.FTZ R156, R138, R59 ;  /* 0x0000003b8a9c7220 */ /* 0x000fe20000410000 */
[C---:B--2---:R-:W-:Y:S01]  /*0b80*/  FADD.FTZ R57, -R167.reuse, R64 ;  /* 0x00000040a7397221 */ /* 0x044fe20000010100 */
[----:B------:R-:W-:-:S03]  /*0b90*/  FADD.FTZ R59, -R167, R66 ;  /* 0x00000042a73b7221 */ /* 0x000fc60000010100 */
[C---:B------:R-:W-:Y:S01]  /*0ba0*/  FMUL.FTZ R66, R138.reuse, R57 ;  /* 0x000000398a427220 */ /* 0x040fe20000410000 */
[C---:B------:R-:W-:Y:S01]  /*0bb0*/  FADD.FTZ R57, -R167.reuse, R67 ;  /* 0x00000043a7397221 */ /* 0x040fe20000010100 */
[----:B------:R-:W-:Y:S01]  /*0bc0*/  FADD.FTZ R153, -R167, R56 ;  /* 0x00000038a7997221 */ /* 0x000fe20000010100 */
[----:B-1----:R-:W-:Y:S02]  /*0bd0*/  FMUL.FTZ R151, R135, R60 ;  /* 0x0000003c87977220 */ /* 0x002fe40000410000 */
[C---:B------:R-:W-:Y:S01]  /*0be0*/  FMUL.FTZ R152, R138.reuse, R57 ;  /* 0x000000398a987220 */ /* 0x040fe20000410000 */
[----:B------:R-:W-:Y:S01]  /*0bf0*/  FMUL.FTZ R146, R138, R153 ;  /* 0x000000998a927220 */ /* 0x000fe20000410000 */
[C---:B------:R-:W-:Y:S01]  /*0c00*/  FADD.FTZ R155, -R167.reuse, R58 ;  /* 0x0000003aa79b7221 */ /* 0x040fe20000010100 */
[----:B------:R-:W-:Y:S01]  /*0c10*/  FADD.FTZ R57, -R167, R72 ;  /* 0x00000048a7397221 */ /* 0x000fe20000010100 */
[----:B------:R-:W-:Y:S01]  /*0c20*/  FMUL.FTZ R158, R132, R61 ;  /* 0x0000003d849e7220 */ /* 0x000fe20000410000 */
[----:B------:R-:W-:-:S02]  /*0c30*/  FFMA.FTZ R56, R146, R151, RZ ;  /* 0x0000009792387223 */ /* 0x000fc400000100ff */
[C---:B------:R-:W-:Y:S01]  /*0c40*/  FMUL.FTZ R160, R138.reuse, R57 ;  /* 0x000000398aa07220 */ /* 0x040fe20000410000 */
[----:B------:R-:W-:Y:S01]  /*0c50*/  FADD.FTZ R57, RZ, R151 ;  /* 0x00000097ff397221 */ /* 0x000fe20000010000 */
[C---:B------:R-:W-:Y:S01]  /*0c60*/  FMUL.FTZ R148, R138.reuse, R59 ;  /* 0x0000003b8a947220 */ /* 0x040fe20000410000 */
[C---:B------:R-:W-:Y:S01]  /*0c70*/  FMUL.FTZ R150, R138.reuse, R155 ;  /* 0x0000009b8a967220 */ /* 0x040fe20000410000 */
[----:B------:R-:W-:Y:S01]  /*0c80*/  FADD.FTZ R59, -R167, R74 ;  /* 0x0000004aa73b7221 */ /* 0x000fe20000010100 */
[----:B------:R-:W-:Y:S01]  /*0c90*/  FMUL.FTZ R155, R133, R62 ;  /* 0x0000003e859b7220 */ /* 0x000fe20000410000 */
[----:B------:R-:W-:Y:S01]  /*0ca0*/  FADD.FTZ R58, R57, R158 ;  /* 0x0000009e393a7221 */ /* 0x000fe20000010000 */
[----:B------:R-:W-:Y:S01]  /*0cb0*/  FFMA.FTZ R57, R147, R158, R56 ;  /* 0x0000009e93397223 */ /* 0x000fe20000010038 */
[----:B------:R-:W-:Y:S01]  /*0cc0*/  FMUL.FTZ R164, R138, R59 ;  /* 0x0000003b8aa47220 */ /* 0x000fe20000410000 */
[----:B------:R-:W-:Y:S01]  /*0cd0*/  FMUL.FTZ R159, R130, R63 ;  /* 0x0000003f829f7220 */ /* 0x000fe20000410000 */
[----:B------:R-:W-:Y:S01]  /*0ce0*/  FADD.FTZ R59, -R167, R82 ;  /* 0x00000052a73b7221 */ /* 0x000fe20000010100 */
[----:B------:R-:W-:Y:S01]  /*0cf0*/  FADD.FTZ R58, R58, R155 ;  /* 0x0000009b3a3a7221 */ /* 0x000fe20000010000 */
[----:B------:R-:W-:Y:S01]  /*0d00*/  FFMA.FTZ R57, R150, R155, R57 ;  /* 0x0000009b96397223 */ /* 0x000fe20000010039 */
[C---:B------:R-:W-:Y:S01]  /*0d10*/  FADD.FTZ R11, R76.reuse, R11 ;  /* 0x0000000b4c0b7221 */ /* 0x040fe20000010000 */
[----:B------:R-:W-:Y:S01]  /*0d20*/  FFMA.FTZ R97, R76, R160, R97 ;  /* 0x000000a04c617223 */ /* 0x000fe20000010061 */
[----:B------:R-:W-:Y:S01]  /*0d30*/  FMUL.FTZ R161, R127, R76 ;  /* 0x0000004c7fa17220 */ /* 0x000fe20000410000 */
[----:B------:R-:W-:Y:S01]  /*0d40*/  FMUL.FTZ R149, R131, R68 ;  /* 0x0000004483957220 */ /* 0x000fe20000410000 */
        /* <DEDUP_REMOVED lines=8> */
[----:B------:R-:W-:Y:S01]  /*0dd0*/  FMUL.FTZ R153, R129, R70 ;  /* 0x0000004681997220 */ /* 0x000fe20000410000 */
[----:B------:R-:W-:-:S02]  /*0de0*/  FADD.FTZ R58, R57, R154 ;  /* 0x0000009a393a7221 */ /* 0x000fc40000010000 */
[----:B------:R-:W-:Y:S01]  /*0df0*/  FFMA.FTZ R57, R67, R154, R56 ;  /* 0x0000009a43397223 */ /* 0x000fe20000010038 */
[----:B------:R-:W-:Y:S01]  /*0e00*/  FMUL.FTZ R157, R126, R71 ;  /* 0x000000477e9d7220 */ /* 0x000fe20000410000 */
[----:B------:R-:W-:Y:S02]  /*0e10*/  FADD.FTZ R58, R58, R153 ;  /* 0x000000993a3a7221 */ /* 0x000fe40000010000 */
[----:B------:R-:W-:Y:S01]  /*0e20*/  FFMA.FTZ R57, R148, R153, R57 ;  /* 0x0000009994397223 */ /* 0x000fe20000010039 */
[----:B------:R-:W-:Y:S01]  /*0e30*/  FADD.FTZ R73, -R167, R73 ;  /* 0x00000049a7497221 */ /* 0x000fe20000010100 */
[----:B------:R-:W-:Y:S02]  /*0e40*/  FADD.FTZ R56, R58, R157 ;  /* 0x0000009d3a387221 */ /* 0x000fe40000010000 */
[----:B------:R-:W-:Y:S01]  /*0e50*/  FFMA.FTZ R57, R152, R157, R57 ;  /* 0x0000009d98397223 */ /* 0x000fe20000010039 */
[----:B------:R-:W-:Y:S01]  /*0e60*/  FMUL.FTZ R165, R124, R77 ;  /* 0x0000004d7ca57220 */ /* 0x000fe20000410000 */
[----:B------:R-:W-:Y:S01]  /*0e70*/  FADD.FTZ R56, R56, R161 ;  /* 0x000000a138387221 */ /* 0x000fe20000010000 */
[----:B------:R-:W-:Y:S01]  /*0e80*/  FMUL.FTZ R162, R138, R73 ;  /* 0x000000498aa27220 */ /* 0x000fe20000410000 */
[----:B------:R-:W-:Y:S01]  /*0e90*/  FFMA.FTZ R59, R160, R161, R57 ;  /* 0x000000a1a03b7223 */ /* 0x000fe20000010039 */
[C---:B------:R-:W-:Y:S01]  /*0ea0*/  FADD.FTZ R16, R69.reuse, R16 ;  /* 0x0000001045107221 */ /* 0x040fe20000010000 */
[----:B------:R-:W-:Y:S01]  /*0eb0*/  FFMA.FTZ R104, R69, R67, R104 ;  /* 0x0000004345687223 */ /* 0x000fe20000010068 */
[C---:B------:R-:W-:Y:S01]  /*0ec0*/  FADD.FTZ R20, R61.reuse, R20 ;  /* 0x000000143d147221 */ /* 0x040fe20000010000 */
[----:B------:R-:W-:Y:S01]  /*0ed0*/  FFMA.FTZ R108, R61, R147, R108 ;  /* 0x000000933d6c7223 */ /* 0x000fe2000001006c */
[----:B------:R-:W-:Y:S01]  /*0ee0*/  FADD.FTZ R69, -R167, R80 ;  /* 0x00000050a7457221 */ /* 0x000fe20000010100 */
[----:B------:R-:W-:Y:S01]  /*0ef0*/  FMUL.FTZ R166, R125, R78 ;  /* 0x0000004e7da67220 */ /* 0x000fe20000410000 */
[----:B------:R-:W-:Y:S01]  /*0f00*/  FADD.FTZ R61, R56, R165 ;  /* 0x000000a5383d7221 */ /* 0x000fe20000010000 */
[C---:B------:R-:W-:Y:S01]  /*0f10*/  FADD.FTZ R75, -R167.reuse, R75 ;  /* 0x0000004ba74b7221 */ /* 0x040fe20000010100 */
[----:B------:R-:W-:Y:S01]  /*0f20*/  FFMA.FTZ R59, R162, R165, R59 ;  /* 0x000000a5a23b7223 */ /* 0x000fe2000001003b */
[----:B------:R-:W-:Y:S01]  /*0f30*/  FADD.FTZ R81, -R167, R81 ;  /* 0x00000051a7517221 */ /* 0x000fe20000010100 */
[----:B------:R-:W-:Y:S01]  /*0f40*/  FMUL.FTZ R69, R138, R69 ;  /* 0x000000458a457220 */ /* 0x000fe20000410000 */
[----:B------:R-:W-:Y:S01]  /*0f50*/  FMUL.FTZ R168, R122, R79 ;  /* 0x0000004f7aa87220 */ /* 0x000fe20000410000 */
[----:B------:R-:W-:Y:S01]  /*0f60*/  FADD.FTZ R61, R61, R166 ;  /* 0x000000a63d3d7221 */ /* 0x000fe20000010000 */
[----:B------:R-:W-:Y:S01]  /*0f70*/  FMUL.FTZ R163, R138, R75 ;  /* 0x0000004b8aa37220 */ /* 0x000fe20000410000 */
[----:B------:R-:W-:Y:S01]  /*0f80*/  FFMA.FTZ R58, R164, R166, R59 ;  /* 0x000000a6a43a7223 */ /* 0x000fe2000001003b */
[C---:B------:R-:W-:Y:S01]  /*0f90*/  FADD.FTZ R7, R84.reuse, R7 ;  /* 0x0000000754077221 */ /* 0x040fe20000010000 */
[----:B------:R-:W-:Y:S01]  /*0fa0*/  FFMA.FTZ R25, R84, R69, R25 ;  /* 0x0000004554197223 */ /* 0x000fe20000010019 */
[----:B------:R-:W-:Y:S01]  /*0fb0*/  FMUL.FTZ R74, R138, R81 ;  /* 0x000000518a4a7220 */ /* 0x000fe20000410000 */
[C---:B------:R-:W-:Y:S01]  /*0fc0*/  FADD.FTZ R107, R60.reuse, R107 ;  /* 0x0000006b3c6b7221 */ /* 0x040fe20000010000 */
[----:B------:R-:W-:Y:S01]  /*0fd0*/  FFMA.FTZ R115, R60, R146, R115 ;  /* 0x000000923c737223 */ /* 0x000fe20000010073 */
[----:B------:R-:W-:Y:S01]  /*0fe0*/  FMUL.FTZ R84, R123, R84 ;  /* 0x000000547b547220 */ /* 0x000fe20000410000 */
[----:B------:R-:W-:Y:S01]  /*0ff0*/  FADD.FTZ R61, R61, R168 ;  /* 0x000000a83d3d7221 */ /* 0x000fe20000010000 */
[----:B------:R-:W-:Y:S01]  /*1000*/  FFMA.FTZ R60, R163, R168, R58 ;  /* 0x000000a8a33c7223 */ /* 0x000fe2000001003a */
        /* <DEDUP_REMOVED lines=9> */
[C---:B------:R-:W-:Y:S01]  /*10a0*/  FADD.FTZ R79, -R167.reuse, R83 ;  /* 0x00000053a74f7221 */ /* 0x040fe20000010100 */
[----:B------:R-:W-:Y:S01]  /*10b0*/  FFMA.FTZ R59, R74, R85, R59 ;  /* 0x000000554a3b7223 */ /* 0x000fe2000001003b */
[----:B------:R-:W-:Y:S01]  /*10c0*/  FADD.FTZ R89, -R167, R89 ;  /* 0x00000059a7597221 */ /* 0x000fe20000010100 */
[C---:B------:R-:W-:Y:S01]  /*10d0*/  FADD.FTZ R18, R63.reuse, R18 ;  /* 0x000000123f127221 */ /* 0x040fe20000010000 */
[----:B------:R-:W-:Y:S01]  /*10e0*/  FFMA.FTZ R106, R63, R156, R106 ;  /* 0x0000009c3f6a7223 */ /* 0x000fe2000001006a */
[----:B------:R-:W-:Y:S01]  /*10f0*/  FMUL.FTZ R80, R118, R87 ;  /* 0x0000005776507220 */ /* 0x000fe20000410000 */
[----:B------:R-:W-:Y:S01]  /*1100*/  FADD.FTZ R61, R58, R81 ;  /* 0x000000513a3d7221 */ /* 0x000fe20000010000 */
[----:B------:R-:W-:Y:S01]  /*1110*/  FMUL.FTZ R79, R138, R79 ;  /* 0x0000004f8a4f7220 */ /* 0x000fe20000410000 */
[C---:B------:R-:W-:Y:S01]  /*1120*/  FADD.FTZ R63, -R167.reuse, R88 ;  /* 0x00000058a73f7221 */ /* 0x040fe20000010100 */
[----:B------:R-:W-:Y:S01]  /*1130*/  FFMA.FTZ R58, R76, R81, R59 ;  /* 0x000000514c3a7223 */ /* 0x000fe2000001003b */
[----:B------:R-:W-:Y:S01]  /*1140*/  FMUL.FTZ R72, R138, R89 ;  /* 0x000000598a487220 */ /* 0x000fe20000410000 */
[C---:B------:R-:W-:Y:S01]  /*1150*/  FADD.FTZ R13, R70.reuse, R13 ;  /* 0x0000000d460d7221 */ /* 0x040fe20000010000 */
[----:B------:R-:W-:Y:S01]  /*1160*/  FFMA.FTZ R99, R70, R148, R99 ;  /* 0x0000009446637223 */ /* 0x000fe20000010063 */
[----:B------:R-:W-:Y:S01]  /*1170*/  FADD.FTZ R75, -R167, R90 ;  /* 0x0000005aa74b7221 */ /* 0x000fe20000010100 */
[----:B------:R-:W-:Y:S01]  /*1180*/  FMUL.FTZ R73, R119, R92 ;  /* 0x0000005c77497220 */ /* 0x000fe20000410000 */
[----:B------:R-:W-:Y:S01]  /*1190*/  FADD.FTZ R60, R61, R80 ;  /* 0x000000503d3c7221 */ /* 0x000fe20000010000 */
[----:B------:R-:W-:Y:S01]  /*11a0*/  FMUL.FTZ R70, R138, R63 ;  /* 0x0000003f8a467220 */ /* 0x000fe20000410000 */
[----:B------:R-:W-:Y:S01]  /*11b0*/  FFMA.FTZ R59, R79, R80, R58 ;  /* 0x000000504f3b7223 */ /* 0x000fe2000001003a */
[C---:B------:R-:W-:Y:S01]  /*11c0*/  FADD.FTZ R4, R93.reuse, R4 ;  /* 0x000000045d047221 */ /* 0x040fe20000010000 */
[----:B------:R-:W-:Y:S01]  /*11d0*/  FFMA.FTZ R24, R93, R72, R24 ;  /* 0x000000485d187223 */ /* 0x000fe20000010018 */
[----:B------:R-:W-:Y:S01]  /*11e0*/  FMUL.FTZ R93, R116, R93 ;  /* 0x0000005d745d7220 */ /* 0x000fe20000410000 */
[----:B------:R-:W-:Y:S01]  /*11f0*/  FMUL.FTZ R75, R138, R75 ;  /* 0x0000004b8a4b7220 */ /* 0x000fe20000410000 */
[----:B------:R-:W-:Y:S01]  /*1200*/  FADD.FTZ R58, R60, R73 ;  /* 0x000000493c3a7221 */ /* 0x000fe20000010000 */
[----:B------:R-:W-:Y:S01]  /*1210*/  FFMA.FTZ R59, R70, R73, R59 ;  /* 0x00000049463b7223 */ /* 0x000fe2000001003b */
[C---:B------:R-:W-:Y:S01]  /*1220*/  FADD.FTZ R105, R94.reuse, R105 ;  /* 0x000000695e697221 */ /* 0x040fe20000010000 */
[----:B------:R-:W-:Y:S01]  /*1230*/  FFMA.FTZ R19, R94, R75, R19 ;  /* 0x0000004b5e137223 */ /* 0x000fe20000010013 */
[----:B------:R-:W-:Y:S01]  /*1240*/  FADD.FTZ R61, R58, R93 ;  /* 0x0000005d3a3d7221 */ /* 0x000fe20000010000 */
[----:B------:R-:W-:Y:S01]  /*1250*/  FADD.FTZ R91, -R167, R91 ;  /* 0x0000005ba75b7221 */ /* 0x000fe20000010100 */
[----:B------:R-:W-:Y:S01]  /*1260*/  SHF.R.U32.HI R57, RZ, 0x5, R0 ;  /* 0x00000005ff397819 */ /* 0x000fe20000011600 */
[----:B------:R-:W-:Y:S01]  /*1270*/  FMUL.FTZ R94, R117, R94 ;  /* 0x0000005e755e7220 */ /* 0x000fe20000410000 */
[----:B------:R-:W-:Y:S01]  /*1280*/  FFMA.FTZ R58, R72, R93, R59 ;  /* 0x0000005d483a7223 */ /* 0x000fe2000001003b */
[C---:B------:R-:W-:Y:S01]  /*1290*/  FADD.FTZ R12, R77.reuse, R12 ;  /* 0x0000000c4d0c7221 */ /* 0x040fe20000010000 */
[----:B------:R-:W-:Y:S01]  /*12a0*/  FFMA.FTZ R100, R77, R162, R100 ;  /* 0x000000a24d647223 */ /* 0x000fe20000010064 */
[C---:B------:R-:W-:Y:S01]  /*12b0*/  FADD.FTZ R9, R78.reuse, R9 ;  /* 0x000000094e097221 */ /* 0x040fe20000010000 */
[----:B------:R-:W-:Y:S01]  /*12c0*/  FFMA.FTZ R27, R78, R164, R27 ;  /* 0x000000a44e1b7223 */ /* 0x000fe2000001001b */
[----:B------:R-:W-:Y:S01]  /*12d0*/  LOP3.LUT R56, R57, 0x7fffffc, RZ, 0xc0, !PT ;  /* 0x07fffffc39387812 */ /* 0x000fe200078ec0ff */
[----:B------:R-:W-:Y:S01]  /*12e0*/  FMUL.FTZ R78, R138, R91 ;  /* 0x0000005b8a4e7220 */ /* 0x000fe20000410000 */
[----:B------:R-:W-:Y:S01]  /*12f0*/  ISETP.GE.AND P3, PT, R134, UR11, PT ;  /* 0x0000000b86007c0c */ /* 0x000fe2000bf66270 */
[----:B------:R-:W-:Y:S01]  /*1300*/  FMUL.FTZ R77, R114, R95 ;  /* 0x0000005f724d7220 */ /* 0x000fe20000410000 */
[----:B------:R-:W-:Y:S01]  /*1310*/  FADD.FTZ R60, R61, R94 ;  /* 0x0000005e3d3c7221 */ /* 0x000fe20000010000 */
        /* <DEDUP_REMOVED lines=11> */
[----:B------:R-:W-:Y:S01]  /*13d0*/  P2R R71, PR, RZ, 0x8 ;  /* 0x00000008ff477803 */ /* 0x000fe20000000000 */
[C---:B------:R-:W-:Y:S01]  /*13e0*/  FADD.FTZ R3, R92.reuse, R3 ;  /* 0x000000035c037221 */ /* 0x040fe20000010000 */
[----:B------:R-:W-:Y:S01]  /*13f0*/  FFMA.FTZ R21, R92, R70, R21 ;  /* 0x000000465c157223 */ /* 0x000fe20000010015 */
[C---:B------:R-:W-:Y:S01]  /*1400*/  FADD.FTZ R2, R95.reuse, R2 ;  /* 0x000000025f027221 */ /* 0x040fe20000010000 */
        /* <DEDUP_REMOVED lines=23> */
.L_x_3285:
[----:B------:R-:W3:Y:S01]  /*1580*/  S2R R61, SR_CgaCtaId ;  /* 0x00000000003d7919 */ /* 0x000ee20000008800 */
[----:B------:R-:W-:Y:S01]  /*1590*/  @!P1 LOP3.LUT R57, R57, 0x3, RZ, 0xc0, !PT ;  /* 0x0000000339399812 */ /* 0x000fe200078ec0ff */
[----:B------:R-:W-:Y:S01]  /*15a0*/  UISETP.NE.AND UP0, UPT, UR20, URZ, UPT ;  /* 0x0000003f1400728c */ /* 0x000fe2000bf05270 */
[----:B------:R-:W-:Y:S01]  /*15b0*/  MOV R60, 0x400 ;  /* 0x00000400003c7802 */ /* 0x000fe20000000f00 */
[----:B01----:R-:W-:Y:S01]  /*15c0*/  FADD.FTZ R64, R64, R59 ;  /* 0x0000003b40407221 */ /* 0x003fe20000010000 */
[----:B------:R-:W-:Y:S01]  /*15d0*/  @!P1 IADD3 R57, R56, R57, RZ ;  /* 0x0000003938399210 */ /* 0x000fe20007ffe0ff */
[----:B--2---:R-:W-:Y:S02]  /*15e0*/  FADD.FTZ R65, R58, R65 ;  /* 0x000000413a417221 */ /* 0x004fe40000010000 */
[----:B------:R-:W-:Y:S01]  /*15f0*/  PLOP3.LUT P2, PT, PT, PT, UP0, 0x80, 0x0 ;  /* 0x000000000000781c */ /* 0x000fe20003f4f008 */
[----:B------:R-:W-:Y:S05]  /*1600*/  WARPSYNC.ALL ;  /* 0x0000000000007948 */ /* 0x000fea0003800000 */
[----:B---3--:R-:W-:-:S04]  /*1610*/  LEA R60, R61, R60, 0x18 ;  /* 0x0000003c3d3c7211 */ /* 0x008fc800078ec0ff */
[-C--:B------:R-:W-:Y:S02]  /*1620*/  @!P1 LEA R68, R57, R60.reuse, 0x3 ;  /* 0x0000003c39449211 */ /* 0x080fe400078e18ff */
[----:B------:R-:W-:-:S03]  /*1630*/  LEA R82, R56, R60, 0x3 ;  /* 0x0000003c38527211 */ /* 0x000fc600078e18ff */
[----:B------:R0:W-:Y:S01]  /*1640*/  @!P1 STS.64 [R68+0x2800], R64 ;  /* 0x0028004044009388 */ /* 0x0001e20000000a00 */
[----:B------:R-:W-:Y:S01]  /*1650*/  BAR.SYNC.DEFER_BLOCKING 0x0 ;  /* 0x0000000000007b1d */ /* 0x000fe20000010000 */
[----:B------:R-:W-:Y:S02]  /*1660*/  ISETP.NE.U32.AND P1, PT, R112, RZ, PT ;  /* 0x000000ff7000720c */ /* 0x000fe40003f25070 */
[----:B------:R-:W-:Y:S02]  /*1670*/  IADD3 R112, P3, R143, UR18, RZ ;  /* 0x000000128f707c10 */ /* 0x000fe4000ff7e0ff */
[----:B------:R-:W-:Y:S02]  /*1680*/  ISETP.NE.AND.EX P1, PT, R113, RZ, PT, P1 ;  /* 0x000000ff7100720c */ /* 0x000fe40003f25310 */
[----:B------:R-:W-:Y:S02]  /*1690*/  IADD3.X R113, R142, UR19, RZ, P3, !PT ;  /* 0x000000138e717c10 */ /* 0x000fe40009ffe4ff */
[----:B0-----:R-:W-:-:S02]  /*16a0*/  P2R R68, PR, RZ, 0x4 ;  /* 0x00000004ff447803 */ /* 0x001fc40000000000 */
[----:B------:R-:W-:-:S04]  /*16b0*/  IADD3 R86, P3, R141, UR18, RZ ;  /* 0x000000128d567c10 */ /* 0x000fc8000ff7e0ff */
[----:B------:R-:W-:Y:S01]  /*16c0*/  IADD3.X R87, R140, UR19, RZ, P3, !PT ;  /* 0x000000138c577c10 */ /* 0x000fe20009ffe4ff */
        /* <DEDUP_REMOVED lines=13> */
[----:B------:R-:W-:-:S03]  /*17a0*/  IADD3 R64, P2, R145, UR18, RZ ;  /* 0x0000001291407c10 */ /* 0x000fc6000ff5e0ff */
[-CC-:B------:R-:W-:Y:S01]  /*17b0*/  FFMA.FTZ R146, R146, R82.reuse, R83.reuse ;  /* 0x0000005292927223 */ /* 0x180fe20000010053 */
[----:B------:R-:W-:Y:S01]  /*17c0*/  IADD3.X R65, R144, UR19, RZ, P2, !PT ;  /* 0x0000001390417c10 */ /* 0x000fe200097fe4ff */
[-CC-:B------:R-:W-:Y:S01]  /*17d0*/  FFMA.FTZ R147, R147, R82.reuse, R83.reuse ;  /* 0x0000005293937223 */ /* 0x180fe20000010053 */
[----:B------:R-:W-:Y:S01]  /*17e0*/  ISETP.NE.U32.AND P2, PT, RZ, UR14, PT ;  /* 0x0000000eff007c0c */ /* 0x000fe2000bf45070 */
[-CC-:B------:R-:W-:Y:S01]  /*17f0*/  FFMA.FTZ R150, R150, R82.reuse, R83.reuse ;  /* 0x0000005296967223 */ /* 0x180fe20000010053 */
[----:B------:R-:W-:Y:S01]  /*1800*/  FFMA.FTZ R156, R156, R82, R83 ;  /* 0x000000529c9c7223 */ /* 0x000fe20000010053 */
[----:B------:R-:W-:Y:S01]  /*1810*/  FADD.FTZ R151, R151, -R146 ;  /* 0x8000009297977221 */ /* 0x000fe20000010000 */
[----:B------:R-:W-:Y:S01]  /*1820*/  ISETP.NE.AND.EX P2, PT, RZ, UR15, PT, P2 ;  /* 0x0000000fff007c0c */ /* 0x000fe2000bf45320 */
[----:B------:R-:W-:Y:S01]  /*1830*/  FADD.FTZ R147, R158, -R147 ;  /* 0x800000939e937221 */ /* 0x000fe20000010000 */
[----:B------:R-:W-:Y:S01]  /*1840*/  FADD.FTZ R155, R155, -R150 ;  /* 0x800000969b9b7221 */ /* 0x000fe20000010000 */
[----:B------:R-:W-:Y:S01]  /*1850*/  FADD.FTZ R59, R159, -R156 ;  /* 0x8000009c9f3b7221 */ /* 0x000fe20000010000 */
[C---:B------:R-:W-:Y:S01]  /*1860*/  FMUL.FTZ R56, R138.reuse, R151 ;  /* 0x000000978a387220 */ /* 0x040fe20000410000 */
[C---:B------:R-:W-:Y:S01]  /*1870*/  FMUL.FTZ R57, R138.reuse, R147 ;  /* 0x000000938a397220 */ /* 0x040fe20000410000 */
[C---:B------:R-:W-:Y:S01]  /*1880*/  FMUL.FTZ R58, R138.reuse, R155 ;  /* 0x0000009b8a3a7220 */ /* 0x040fe20000410000 */
[----:B------:R-:W-:Y:S01]  /*1890*/  FMUL.FTZ R59, R138, R59 ;  /* 0x0000003b8a3b7220 */ /* 0x000fe20000410000 */
[----:B-----5:R-:W-:Y:S01]  /*18a0*/  @P1 FADD.FTZ R56, R28, R56 ;  /* 0x000000381c381221 */ /* 0x020fe20000010000 */
[----:B------:R-:W-:Y:S01]  /*18b0*/  @P1 FADD.FTZ R57, R29, R57 ;  /* 0x000000391d391221 */ /* 0x000fe20000010000 */
[----:B------:R-:W-:Y:S01]  /*18c0*/  @P1 FADD.FTZ R58, R30, R58 ;  /* 0x0000003a1e3a1221 */ /* 0x000fe20000010000 */
[----:B------:R-:W-:-:S02]  /*18d0*/  @P1 FADD.FTZ R59, R31, R59 ;  /* 0x0000003b1f3b1221 */ /* 0x000fc40000010000 */
[----:B------:R-:W-:Y:S05]  /*18e0*/  @!P2 BRA `(.L_x_3269) ;  /* 0x000000000024a947 */ /* 0x000fea0003800000 */
[----:B------:R-:W-:-:S04]  /*18f0*/  IADD3 R88, P3, R145, UR14, RZ ;  /* 0x0000000e91587c10 */ /* 0x000fc8000ff7e0ff */
[----:B------:R-:W-:Y:S02]  /*1900*/  IADD3.X R89, R144, UR15, RZ, P3, !PT ;  /* 0x0000000f90597c10 */ /* 0x000fe40009ffe4ff */
[----:B------:R-:W-:-:S04]  /*1910*/  ISETP.NE.U32.AND P3, PT, RZ, UR14, PT ;  /* 0x0000000eff007c0c */ /* 0x000fc8000bf65070 */
[----:B------:R-:W-:-:S04]  /*1920*/  ISETP.NE.AND.EX P3, PT, RZ, UR15, PT, P3 ;  /* 0x0000000fff007c0c */ /* 0x000fc8000bf65330 */
[----:B------:R-:W-:Y:S02]  /*1930*/  SEL R63, R59, R51, P3 ;  /* 0x000000333b3f7207 */ /* 0x000fe40001800000 */
[----:B------:R-:W-:Y:S02]  /*1940*/  SEL R62, R58, R50, P3 ;  /* 0x000000323a3e7207 */ /* 0x000fe40001800000 */
[----:B------:R-:W-:Y:S02]  /*1950*/  SEL R61, R57, R49, P3 ;  /* 0x00000031393d7207 */ /* 0x000fe40001800000 */
[----:B------:R-:W-:-:S05]  /*1960*/  SEL R60, R56, R48, P3 ;  /* 0x00000030383c7207 */ /* 0x000fca0001800000 */
[----:B------:R0:W-:Y:S02]  /*1970*/  STG.E.128 desc[UR4][R88.64], R60 ;  /* 0x0000003c58007986 */ /* 0x0001e4000c101d04 */
.L_x_3269:
[----:B------:R-:W-:Y:S01]  /*1980*/  ISETP.NE.U32.AND P3, PT, RZ, UR16, PT ;  /* 0x00000010ff007c0c */ /* 0x000fe2000bf65070 */
[----:B------:R1:W-:Y:S01]  /*1990*/  STG.E.128 desc[UR4][R64.64], R56 ;  /* 0x0000003840007986 */ /* 0x0003e2000c101d04 */
[-CC-:B------:R-:W-:Y:S01]  /*19a0*/  FFMA.FTZ R66, R66, R82.reuse, R83.reuse ;  /* 0x0000005242427223 */ /* 0x180fe20000010053 */
[-CC-:B0-----:R-:W-:Y:S01]  /*19b0*/  FFMA.FTZ R63, R67, R82.reuse, R83.reuse ;  /* 0x00000052433f7223 */ /* 0x181fe20000010053 */
[----:B------:R-:W-:Y:S01]  /*19c0*/  ISETP.NE.AND.EX P3, PT, RZ, UR17, PT, P3 ;  /* 0x00000011ff007c0c */ /* 0x000fe2000bf65330 */
[-CC-:B------:R-:W-:Y:S01]  /*19d0*/  FFMA.FTZ R148, R148, R82.reuse, R83.reuse ;  /* 0x0000005294947223 */ /* 0x180fe20000010053 */
[-CC-:B------:R-:W-:Y:S01]  /*19e0*/  FFMA.FTZ R152, R152, R82.reuse, R83.reuse ;  /* 0x0000005298987223 */ /* 0x180fe20000010053 */
        /* <DEDUP_REMOVED lines=8> */
[----:B------:R-:W-:Y:S01]  /*1a70*/  FADD.FTZ R161, R161, -R160 ;  /* 0x800000a0a1a17221 */ /* 0x000fe20000010000 */
[----:B------:R-:W-:Y:S01]  /*1a80*/  FADD.FTZ R165, R165, -R162 ;  /* 0x800000a2a5a57221 */ /* 0x000fe20000010000 */
[----:B------:R-:W-:Y:S01]  /*1a90*/  @P3 IADD3 R90, P4, R143, UR16, RZ ;  /* 0x000000108f5a3c10 */ /* 0x000fe2000ff9e0ff */
[----:B------:R-:W-:Y:S01]  /*1aa0*/  FADD.FTZ R95, R166, -R61 ;  /* 0x8000003da65f7221 */ /* 0x000fe20000010000 */
[----:B------:R-:W-:-:S02]  /*1ab0*/  FADD.FTZ R163, R168, -R163 ;  /* 0x800000a3a8a37221 */ /* 0x000fc40000010000 */
[----:B------:R-:W-:Y:S02]  /*1ac0*/  @P3 IADD3.X R91, R142, UR17, RZ, P4, !PT ;  /* 0x000000118e5b3c10 */ /* 0x000fe4000a7fe4ff */
[----:B------:R-:W-:-:S04]  /*1ad0*/  @P3 IADD3 R88, P4, R141, UR16, RZ ;  /* 0x000000108d583c10 */ /* 0x000fc8000ff9e0ff */
[----:B------:R-:W-:Y:S01]  /*1ae0*/  @P3 IADD3.X R89, R140, UR17, RZ, P4, !PT ;  /* 0x000000118c593c10 */ /* 0x000fe2000a7fe4ff */
[----:B-1----:R-:W-:Y:S08]  /*1af0*/  @!P3 BRA `(.L_x_3270) ;  /* 0x000000000024b947 */ /* 0x002ff00003800000 */
        /* <DEDUP_REMOVED lines=9> */
.L_x_3270:
[----:B------:R-:W-:Y:S01]  /*1b90*/  ISETP.NE.U32.AND P4, PT, RZ, UR14, PT ;  /* 0x0000000eff007c0c */ /* 0x000fe2000bf85070 */
[C---:B------:R-:W-:Y:S01]  /*1ba0*/  FMUL.FTZ R64, R138.reuse, R149 ;  /* 0x000000958a407220 */ /* 0x040fe20000410000 */
[C---:B------:R-:W-:Y:S01]  /*1bb0*/  FMUL.FTZ R65, R138.reuse, R63 ;  /* 0x0000003f8a417220 */ /* 0x040fe20000410000 */
[C---:B------:R-:W-:Y:S01]  /*1bc0*/  FMUL.FTZ R66, R138.reuse, R153 ;  /* 0x000000998a427220 */ /* 0x040fe20000410000 */
[----:B------:R-:W-:Y:S01]  /*1bd0*/  FMUL.FTZ R67, R138, R67 ;  /* 0x000000438a437220 */ /* 0x000fe20000410000 */
[----:B------:R-:W-:Y:S01]  /*1be0*/  ISETP.NE.AND.EX P4, PT, RZ, UR15, PT, P4 ;  /* 0x0000000fff007c0c */ /* 0x000fe2000bf85340 */
[----:B------:R-:W-:Y:S01]  /*1bf0*/  @P1 FADD.FTZ R64, R32, R64 ;  /* 0x0000004020401221 */ /* 0x000fe20000010000 */
[----:B------:R-:W-:Y:S01]  /*1c00*/  @P1 FADD.FTZ R65, R33, R65 ;  /* 0x0000004121411221 */ /* 0x000fe20000010000 */
[----:B------:R-:W-:Y:S01]  /*1c10*/  @P1 FADD.FTZ R66, R34, R66 ;  /* 0x0000004222421221 */ /* 0x000fe20000010000 */
[----:B------:R-:W-:Y:S01]  /*1c20*/  @P1 FADD.FTZ R67, R35, R67 ;  /* 0x0000004323431221 */ /* 0x000fe20000010000 */
[----:B------:R-:W-:Y:S08]  /*1c30*/  @!P2 BRA `(.L_x_3271) ;  /* 0x00000000001ca947 */ /* 0x000ff00003800000 */
[----:B0-----:R-:W-:Y:S02]  /*1c40*/  IADD3 R60, P5, R143, UR14, RZ ;  /* 0x0000000e8f3c7c10 */ /* 0x001fe4000ffbe0ff */
[----:B------:R-:W-:Y:S02]  /*1c50*/  SEL R59, R67, R51, P4 ;  /* 0x00000033433b7207 */ /* 0x000fe40002000000 */
[----:B------:R-:W-:Y:S02]  /*1c60*/  IADD3.X R61, R142, UR15, RZ, P5, !PT ;  /* 0x0000000f8e3d7c10 */ /* 0x000fe4000affe4ff */
[----:B------:R-:W-:Y:S02]  /*1c70*/  SEL R58, R66, R50, P4 ;  /* 0x00000032423a7207 */ /* 0x000fe40002000000 */
[----:B------:R-:W-:Y:S02]  /*1c80*/  SEL R57, R65, R49, P4 ;  /* 0x0000003141397207 */ /* 0x000fe40002000000 */
[----:B------:R-:W-:-:S05]  /*1c90*/  SEL R56, R64, R48, P4 ;  /* 0x0000003040387207 */ /* 0x000fca0002000000 */
[----:B------:R1:W-:Y:S02]  /*1ca0*/  STG.E.128 desc[UR4][R60.64], R56 ;  /* 0x000000383c007986 */ /* 0x0003e4000c101d04 */
.L_x_3271:
[----:B------:R-:W-:Y:S01]  /*1cb0*/  ISETP.NE.U32.AND P5, PT, RZ, UR16, PT ;  /* 0x00000010ff007c0c */ /* 0x000fe2000bfa5070 */
[----:B------:R2:W-:Y:S01]  /*1cc0*/  STG.E.128 desc[UR4][R112.64], R64 ;  /* 0x0000004070007986 */ /* 0x0005e2000c101d04 */
[C---:B01----:R-:W-:Y:S01]  /*1cd0*/  FMUL.FTZ R56, R138.reuse, R161 ;  /* 0x000000a18a387220 */ /* 0x043fe20000410000 */
[C---:B------:R-:W-:Y:S01]  /*1ce0*/  FMUL.FTZ R57, R138.reuse, R165 ;  /* 0x000000a58a397220 */ /* 0x040fe20000410000 */
[----:B------:R-:W-:Y:S01]  /*1cf0*/  ISETP.NE.AND.EX P5, PT, RZ, UR17, PT, P5 ;  /* 0x00000011ff007c0c */ /* 0x000fe2000bfa5350 */
[C---:B------:R-:W-:Y:S01]  /*1d00*/  FMUL.FTZ R58, R138.reuse, R95 ;  /* 0x0000005f8a3a7220 */ /* 0x040fe20000410000 */
[----:B------:R-:W-:Y:S01]  /*1d10*/  FMUL.FTZ R59, R138, R163 ;  /* 0x000000a38a3b7220 */ /* 0x000fe20000410000 */
[----:B------:R-:W-:Y:S01]  /*1d20*/  @P1 FADD.FTZ R56, R36, R56 ;  /* 0x0000003824381221 */ /* 0x000fe20000010000 */
[----:B------:R-:W-:Y:S01]  /*1d30*/  @P1 FADD.FTZ R57, R37, R57 ;  /* 0x0000003925391221 */ /* 0x000fe20000010000 */
[----:B------:R-:W-:Y:S01]  /*1d40*/  @P1 FADD.FTZ R58, R38, R58 ;  /* 0x0000003a263a1221 */ /* 0x000fe20000010000 */
[----:B------:R-:W-:-:S02]  /*1d50*/  @P1 FADD.FTZ R59, R39, R59 ;  /* 0x0000003b273b1221 */ /* 0x000fc40000010000 */
[----:B------:R-:W-:Y:S02]  /*1d60*/  SEL R60, R56, R52, P5 ;  /* 0x00000034383c7207 */ /* 0x000fe40002800000 */
[----:B------:R-:W-:Y:S02]  /*1d70*/  SEL R62, R58, R54, P5 ;  /* 0x000000363a3e7207 */ /* 0x000fe40002800000 */
[----:B------:R-:W-:Y:S02]  /*1d80*/  SEL R63, R59, R55, P5 ;  /* 0x000000373b3f7207 */ /* 0x000fe40002800000 */
[-C--:B------:R-:W-:Y:S02]  /*1d90*/  SEL R61, R57, R53.reuse, P5 ;  /* 0x00000035393d7207 */ /* 0x080fe40002800000 */
[----:B--2---:R-:W-:Y:S02]  /*1da0*/  SEL R64, R64, R52, P5 ;  /* 0x0000003440407207 */ /* 0x004fe40002800000 */
[----:B------:R-:W-:-:S02]  /*1db0*/  SEL R65, R65, R53, P5 ;  /* 0x0000003541417207 */ /* 0x000fc40002800000 */
[----:B------:R-:W-:Y:S02]  /*1dc0*/  SEL R66, R66, R54, P5 ;  /* 0x0000003642427207 */ /* 0x000fe40002800000 */
[----:B------:R-:W-:-:S05]  /*1dd0*/  SEL R67, R67, R55, P5 ;  /* 0x0000003743437207 */ /* 0x000fca0002800000 */
[----:B------:R0:W-:Y:S01]  /*1de0*/  @P3 STG.E.128 desc[UR4][R90.64], R64 ;  /* 0x000000405a003986 */ /* 0x0001e2000c101d04 */
[----:B------:R-:W-:Y:S05]  /*1df0*/  @!P2 BRA `(.L_x_3272) ;  /* 0x00000000001ca947 */ /* 0x000fea0003800000 */
[----:B0-----:R-:W-:Y:S02]  /*1e00*/  IADD3 R90, P6, R141, UR14, RZ ;  /* 0x0000000e8d5a7c10 */ /* 0x001fe4000ffde0ff */
[----:B------:R-:W-:Y:S02]  /*1e10*/  SEL R67, R59, R51, P4 ;  /* 0x000000333b437207 */ /* 0x000fe40002000000 */
[----:B------:R-:W-:Y:S02]  /*1e20*/  IADD3.X R91, R140, UR15, RZ, P6, !PT ;  /* 0x0000000f8c5b7c10 */ /* 0x000fe4000b7fe4ff */
[----:B------:R-:W-:Y:S02]  /*1e30*/  SEL R66, R58, R50, P4 ;  /* 0x000000323a427207 */ /* 0x000fe40002000000 */
[----:B------:R-:W-:Y:S02]  /*1e40*/  SEL R65, R57, R49, P4 ;  /* 0x0000003139417207 */ /* 0x000fe40002000000 */
[----:B------:R-:W-:-:S05]  /*1e50*/  SEL R64, R56, R48, P4 ;  /* 0x0000003038407207 */ /* 0x000fca0002000000 */
[----:B------:R1:W-:Y:S02]  /*1e60*/  STG.E.128 desc[UR4][R90.64], R64 ;  /* 0x000000405a007986 */ /* 0x0003e4000c101d04 */
.L_x_3272:
        /* <DEDUP_REMOVED lines=19> */
[----:B--2---:R-:W-:Y:S02]  /*1fa0*/  IADD3 R60, P6, R137, UR14, RZ ;  /* 0x0000000e893c7c10 */ /* 0x004fe4000ffde0ff */
[----:B------:R-:W-:Y:S02]  /*1fb0*/  SEL R59, R67, R51, P4 ;  /* 0x00000033433b7207 */ /* 0x000fe40002000000 */
[----:B------:R-:W-:Y:S02]  /*1fc0*/  IADD3.X R61, R136, UR15, RZ, P6, !PT ;  /* 0x0000000f883d7c10 */ /* 0x000fe4000b7fe4ff */
[----:B------:R-:W-:Y:S02]  /*1fd0*/  SEL R58, R66, R50, P4 ;  /* 0x00000032423a7207 */ /* 0x000fe40002000000 */
[----:B------:R-:W-:Y:S02]  /*1fe0*/  SEL R57, R65, R49, P4 ;  /* 0x0000003141397207 */ /* 0x000fe40002000000 */
[----:B------:R-:W-:-:S05]  /*1ff0*/  SEL R56, R64, R48, P4 ;  /* 0x0000003040387207 */ /* 0x000fca0002000000 */
[----:B------:R0:W-:Y:S02]  /*2000*/  STG.E.128 desc[UR4][R60.64], R56 ;  /* 0x000000383c007986 */ /* 0x0001e4000c101d04 */
.L_x_3273:
[-CC-:B------:R-:W-:Y:S01]  /*2010*/  FFMA.FTZ R70, R70, R82.reuse, R83.reuse ;  /* 0x0000005246467223 */ /* 0x180fe20000010053 */
[-CC-:B------:R-:W-:Y:S01]  /*2020*/  FFMA.FTZ R72, R72, R82.reuse, R83.reuse ;  /* 0x0000005248487223 */ /* 0x180fe20000010053 */
[-CC-:B------:R-:W-:Y:S01]  /*2030*/  FFMA.FTZ R75, R75, R82.reuse, R83.reuse ;  /* 0x000000524b4b7223 */ /* 0x180fe20000010053 */
[----:B------:R-:W-:Y:S01]  /*2040*/  FFMA.FTZ R78, R78, R82, R83 ;  /* 0x000000524e4e7223 */ /* 0x000fe20000010053 */
[----:B------:R-:W-:Y:S01]  /*2050*/  FADD.FTZ R73, R73, -R70 ;  /* 0x8000004649497221 */ /* 0x000fe20000010000 */
[----:B0-2---:R-:W-:Y:S01]  /*2060*/  FADD.FTZ R57, R93, -R72 ;  /* 0x800000485d397221 */ /* 0x005fe20000010000 */
[----:B------:R-:W-:Y:S01]  /*2070*/  FADD.FTZ R75, R94, -R75 ;  /* 0x8000004b5e4b7221 */ /* 0x000fe20000010000 */
[----:B------:R-:W-:Y:S01]  /*2080*/  FADD.FTZ R59, R77, -R78 ;  /* 0x8000004e4d3b7221 */ /* 0x000fe20000010000 */
[C---:B------:R-:W-:Y:S01]  /*2090*/  FMUL.FTZ R56, R138.reuse, R73 ;  /* 0x000000498a387220 */ /* 0x040fe20000410000 */
[C---:B------:R-:W-:Y:S01]  /*20a0*/  FMUL.FTZ R57, R138.reuse, R57 ;  /* 0x000000398a397220 */ /* 0x040fe20000410000 */
[C---:B------:R-:W-:Y:S01]  /*20b0*/  FMUL.FTZ R58, R138.reuse, R75 ;  /* 0x0000004b8a3a7220 */ /* 0x040fe20000410000 */
[----:B------:R-:W-:Y:S01]  /*20c0*/  FMUL.FTZ R59, R138, R59 ;  /* 0x0000003b8a3b7220 */ /* 0x000fe20000410000 */
[----:B------:R-:W-:Y:S01]  /*20d0*/  IADD3 R80, P6, R137, UR18, RZ ;  /* 0x0000001289507c10 */ /* 0x000fe2000ffde0ff */
[----:B------:R-:W-:Y:S01]  /*20e0*/  @P1 FADD.FTZ R56, R44, R56 ;  /* 0x000000382c381221 */ /* 0x000fe20000010000 */
[----:B------:R-:W-:Y:S01]  /*20f0*/  @P1 FADD.FTZ R57, R45, R57 ;  /* 0x000000392d391221 */ /* 0x000fe20000010000 */
[----:B------:R-:W-:Y:S01]  /*2100*/  @P1 FADD.FTZ R58, R46, R58 ;  /* 0x0000003a2e3a1221 */ /* 0x000fe20000010000 */
[----:B------:R-:W-:Y:S01]  /*2110*/  @P1 FADD.FTZ R59, R47, R59 ;  /* 0x0000003b2f3b1221 */ /* 0x000fe20000010000 */
[----:B------:R-:W-:-:S02]  /*2120*/  @P3 IADD3 R70, P1, R137, UR16, RZ ;  /* 0x0000001089463c10 */ /* 0x000fc4000ff3e0ff */
[C---:B------:R-:W-:Y:S02]  /*2130*/  IADD3.X R81, R136.reuse, UR19, RZ, P6, !PT ;  /* 0x0000001388517c10 */ /* 0x040fe4000b7fe4ff */
[----:B------:R-:W-:Y:S02]  /*2140*/  ISETP.NE.AND P6, PT, R71, RZ, PT ;  /* 0x000000ff4700720c */ /* 0x000fe40003fc5270 */
[----:B------:R-:W-:Y:S01]  /*2150*/  @P3 IADD3.X R71, R136, UR17, RZ, P1, !PT ;  /* 0x0000001188473c10 */ /* 0x000fe20008ffe4ff */
[----:B------:R0:W-:Y:S01]  /*2160*/  STG.E.128 desc[UR4][R80.64], R64 ;  /* 0x0000004050007986 */ /* 0x0001e2000c101d04 */
[----:B------:R-:W-:Y:S02]  /*2170*/  @P2 IADD3 R74, P1, R110, UR14, RZ ;  /* 0x0000000e6e4a2c10 */ /* 0x000fe4000ff3e0ff */
[----:B------:R-:W-:Y:S02]  /*2180*/  SEL R63, R67, R55, P5 ;  /* 0x00000037433f7207 */ /* 0x000fe40002800000 */
[----:B------:R-:W-:-:S02]  /*2190*/  @P2 IADD3.X R75, R109, UR15, RZ, P1, !PT ;  /* 0x0000000f6d4b2c10 */ /* 0x000fc40008ffe4ff */
[----:B------:R-:W-:Y:S02]  /*21a0*/  IADD3 R72, P1, R110, UR18, RZ ;  /* 0x000000126e487c10 */ /* 0x000fe4000ff3e0ff */
[----:B------:R-:W-:Y:S02]  /*21b0*/  SEL R62, R66, R54, P5 ;  /* 0x00000036423e7207 */ /* 0x000fe40002800000 */
[----:B------:R-:W-:Y:S02]  /*21c0*/  IADD3.X R73, R109, UR19, RZ, P1, !PT ;  /* 0x000000136d497c10 */ /* 0x000fe40008ffe4ff */
[----:B------:R-:W-:Y:S02]  /*21d0*/  @P3 IADD3 R76, P1, R110, UR16, RZ ;  /* 0x000000106e4c3c10 */ /* 0x000fe4000ff3e0ff */
[----:B------:R-:W-:Y:S02]  /*21e0*/  SEL R61, R65, R53, P5 ;  /* 0x00000035413d7207 */ /* 0x000fe40002800000 */
[----:B------:R-:W-:-:S02]  /*21f0*/  SEL R60, R64, R52, P5 ;  /* 0x00000034403c7207 */ /* 0x000fc40002800000 */
[----:B------:R-:W-:Y:S02]  /*2200*/  SEL R48, R56, R48, P4 ;  /* 0x0000003038307207 */ /* 0x000fe40002000000 */
[----:B------:R-:W-:Y:S01]  /*2210*/  SEL R49, R57, R49, P4 ;  /* 0x0000003139317207 */ /* 0x000fe20002000000 */
[----:B------:R0:W-:Y:S01]  /*2220*/  @P3 STG.E.128 desc[UR4][R70.64], R60 ;  /* 0x0000003c46003986 */ /* 0x0001e2000c101d04 */
[----:B------:R-:W-:Y:S02]  /*2230*/  SEL R50, R58, R50, P4 ;  /* 0x000000323a327207 */ /* 0x000fe40002000000 */
[----:B------:R-:W-:Y:S02]  /*2240*/  SEL R51, R59, R51, P4 ;  /* 0x000000333b337207 */ /* 0x000fe40002000000 */
[----:B------:R-:W-:Y:S02]  /*2250*/  SEL R52, R56, R52, P5 ;  /* 0x0000003438347207 */ /* 0x000fe40002800000 */
[----:B------:R-:W-:Y:S01]  /*2260*/  SEL R53, R57, R53, P5 ;  /* 0x0000003539357207 */ /* 0x000fe20002800000 */
[----:B------:R0:W-:Y:S01]  /*2270*/  @P2 STG.E.128 desc[UR4][R74.64], R48 ;  /* 0x000000304a002986 */ /* 0x0001e2000c101d04 */
[----:B------:R-:W-:-:S02]  /*2280*/  SEL R54, R58, R54, P5 ;  /* 0x000000363a367207 */ /* 0x000fc40002800000 */
[----:B------:R-:W-:Y:S01]  /*2290*/  SEL R55, R59, R55, P5 ;  /* 0x000000373b377207 */ /* 0x000fe20002800000 */
[----:B------:R0:W-:Y:S01]  /*22a0*/  STG.E.128 desc[UR4][R72.64], R56 ;  /* 0x0000003848007986 */ /* 0x0001e2000c101d04 */
[----:B------:R-:W-:Y:S02]  /*22b0*/  @P3 IADD3.X R77, R109, UR17, RZ, P1, !PT ;  /* 0x000000116d4d3c10 */ /* 0x000fe40008ffe4ff */
[----:B------:R-:W-:-:S03]  /*22c0*/  ISETP.NE.AND P4, PT, R139, RZ, PT ;  /* 0x000000ff8b00720c */ /* 0x000fc60003f85270 */
[----:B------:R0:W-:Y:S01]  /*22d0*/  @P3 STG.E.128 desc[UR4][R76.64], R52 ;  /* 0x000000344c003986 */ /* 0x0001e2000c101d04 */
[----:B------:R-:W-:Y:S01]  /*22e0*/  SEL R139, RZ, 0x1, P4 ;  /* 0x00000001ff8b7807 */ /* 0x000fe20002000000 */
[----:B------:R-:W-:Y:S08]  /*22f0*/  @!P6 BRA `(.L_x_3274) ;  /* 0xffffffe000ece947 */ /* 0x000ff0000383ffff */
[----:B0-----:R-:W-:Y:S02]  /*2300*/  MOV R51, R10 ;  /* 0x0000000a00337202 */ /* 0x001fe40000000f00 */
        /* <DEDUP_REMOVED lines=39> */
.L_x_3267:
[----:B------:R-:W0:Y:S01]  /*2580*/  S2UR UR6, SR_CTAID.X ;  /* 0x00000000000679c3 */ /* 0x000e220000002500 */
[----:B------:R-:W-:-:S07]  /*2590*/  LOP3.LUT R7, R0, 0x7f, RZ, 0xc0, !PT ;  /* 0x0000007f00077812 */ /* 0x000fce00078ec0ff */
[----:B------:R-:W1:Y:S08]  /*25a0*/  LDC.64 R2, c[0x0][0x2d0] ;  /* 0x0000b400ff027b82 */ /* 0x000e700000000a00 */
[----:B------:R-:W2:Y:S01]  /*25b0*/  LDC.64 R4, c[0x0][0x2d8] ;  /* 0x0000b600ff047b82 */ /* 0x000ea20000000a00 */
[----:B0-----:R-:W-:Y:S01]  /*25c0*/  LEA.HI R6, R0, UR6, RZ, 0x19 ;  /* 0x0000000600067c11 */ /* 0x001fe2000f8fc8ff */
[----:B------:R-:W-:-:S04]  /*25d0*/  ULDC UR6, c[0x0][0x218] ;  /* 0x0000860000067ab9 */ /* 0x000fc80000000800 */
[----:B------:R-:W-:-:S05]  /*25e0*/  IMAD R6, R6, UR6, RZ ;  /* 0x0000000606067c24 */ /* 0x000fca000f8e02ff */
[----:B------:R-:W-:-:S05]  /*25f0*/  LEA.HI R7, R6, R7, RZ, 0x1e ;  /* 0x0000000706077211 */ /* 0x000fca00078ff0ff */
[----:B-1----:R-:W-:-:S04]  /*2600*/  IMAD.WIDE.U32 R2, R7, 0x10, R2 ;  /* 0x0000001007027825 */ /* 0x002fc800078e0002 */
[----:B--2---:R-:W-:Y:S01]  /*2610*/  IMAD.WIDE.U32 R4, R7, 0x10, R4 ;  /* 0x0000001007047825 */ /* 0x004fe200078e0004 */
        /* <DEDUP_REMOVED lines=11> */
.L_x_3268:
[----:B------:R-:W-:Y:S01]  /*26d0*/  HFMA2.MMA R87, -RZ, RZ, 0, 9.5367431640625e-07 ;  /* 0x00000010ff577435 */ /* 0x000fe200000001ff */
[----:B------:R-:W-:Y:S02]  /*26e0*/  MOV R86, R60 ;  /* 0x0000003c00567202 */ /* 0x000fe40000000f00 */
[----:B------:R-:W-:Y:S02]  /*26f0*/  MOV R88, 0x1f ;  /* 0x0000001f00587802 */ /* 0x000fe40000000f00 */
[----:B------:R-:W-:-:S07]  /*2700*/  MOV R83, 0xffffffff ;  /* 0xffffffff00537802 */ /* 0x000fce0000000f00 */
[----:B-----5:R-:W-:Y:S05]  /*2710*/  WARPSYNC.COLLECTIVE R83, `(.L_x_3275) ;  /* 0x0000000053087348 */ /* 0x020fea0003c00000 */
[----:B------:R0:W1:Y:S02]  /*2720*/  SHFL.DOWN P2, R65, R86, R87, R88 ;  /* 0x0800005756417389 */ /* 0x0000640000040058 */
[----:B01---5:R-:W-:Y:S01]  /*2730*/  ENDCOLLECTIVE ;  /* 0x000000000000791b */ /* 0x023fe20003800000 */
.L_x_3275:
[----:B------:R-:W-:Y:S02]  /*2740*/  MOV R86, R59 ;  /* 0x0000003b00567202 */ /* 0x000fe40000000f00 */
[----:B------:R-:W-:-:S07]  /*2750*/  MOV R61, R65 ;  /* 0x00000041003d7202 */ /* 0x000fce0000000f00 */
[----:B------:R-:W-:Y:S05]  /*2760*/  WARPSYNC.COLLECTIVE R83, `(.L_x_3276) ;  /* 0x0000000053087348 */ /* 0x000fea0003c00000 */
[----:B------:R0:W1:Y:S02]  /*2770*/  SHFL.DOWN P2, R65, R86, R87, R88 ;  /* 0x0800005756417389 */ /* 0x0000640000040058 */
[----:B01----:R-:W-:Y:S01]  /*2780*/  ENDCOLLECTIVE ;  /* 0x000000000000791b */ /* 0x003fe20003800000 */
.L_x_3276:
[----:B------:R-:W-:Y:S01]  /*2790*/  FADD.FTZ R61, R60, R61 ;  /* 0x0000003d3c3d7221 */ /* 0x000fe20000010000 */
[----:B------:R-:W-:-:S04]  /*27a0*/  HFMA2.MMA R87, -RZ, RZ, 0, 4.76837158203125e-07 ;  /* 0x00000008ff577435 */ /* 0x000fc800000001ff */
[----:B------:R-:W-:Y:S02]  /*27b0*/  MOV R86, R61 ;  /* 0x0000003d00567202 */ /* 0x000fe40000000f00 */
[----:B------:R-:W-:-:S07]  /*27c0*/  MOV R58, R65 ;  /* 0x00000041003a7202 */ /* 0x000fce0000000f00 */
[----:B------:R-:W-:Y:S05]  /*27d0*/  WARPSYNC.COLLECTIVE R83, `(.L_x_3277) ;  /* 0x0000000053087348 */ /* 0x000fea0003c00000 */
[----:B------:R0:W1:Y:S02]  /*27e0*/  SHFL.DOWN P2, R65, R86, R87, R88 ;  /* 0x0800005756417389 */ /* 0x0000640000040058 */
[----:B01----:R-:W-:Y:S01]  /*27f0*/  ENDCOLLECTIVE ;  /* 0x000000000000791b */ /* 0x003fe20003800000 */
.L_x_3277:
[----:B------:R-:W-:-:S05]  /*2800*/  FADD.FTZ R62, R59, R58 ;  /* 0x0000003a3b3e7221 */ /* 0x000fca0000010000 */
[----:B------:R-:W-:Y:S02]  /*2810*/  MOV R86, R62 ;  /* 0x0000003e00567202 */ /* 0x000fe40000000f00 */
[----:B------:R-:W-:-:S07]  /*2820*/  MOV R58, R65 ;  /* 0x00000041003a7202 */ /* 0x000fce0000000f00 */
[----:B------:R-:W-:Y:S05]  /*2830*/  WARPSYNC.COLLECTIVE R83, `(.L_x_3278) ;  /* 0x0000000053087348 */ /* 0x000fea0003c00000 */
[----:B------:R0:W1:Y:S02]  /*2840*/  SHFL.DOWN P2, R65, R86, R87, R88 ;  /* 0x0800005756417389 */ /* 0x0000640000040058 */
[----:B01----:R-:W-:Y:S01]  /*2850*/  ENDCOLLECTIVE ;  /* 0x000000000000791b */ /* 0x003fe20003800000 */
.L_x_3278:
[----:B------:R-:W-:Y:S01]  /*2860*/  FADD.FTZ R68, R61, R58 ;  /* 0x0000003a3d447221 */ /* 0x000fe20000010000 */
[----:B------:R-:W-:-:S04]  /*2870*/  HFMA2.MMA R87, -RZ, RZ, 0, 2.384185791015625e-07 ;  /* 0x00000004ff577435 */ /* 0x000fc800000001ff */
[----:B------:R-:W-:Y:S02]  /*2880*/  MOV R86, R68 ;  /* 0x0000004400567202 */ /* 0x000fe40000000f00 */
[----:B------:R-:W-:-:S07]  /*2890*/  MOV R63, R65 ;  /* 0x00000041003f7202 */ /* 0x000fce0000000f00 */
[----:B------:R-:W-:Y:S05]  /*28a0*/  WARPSYNC.COLLECTIVE R83, `(.L_x_3279) ;  /* 0x0000000053087348 */ /* 0x000fea0003c00000 */
[----:B------:R0:W1:Y:S02]  /*28b0*/  SHFL.DOWN P2, R65, R86, R87, R88 ;  /* 0x0800005756417389 */ /* 0x0000640000040058 */
[----:B01----:R-:W-:Y:S01]  /*28c0*/  ENDCOLLECTIVE ;  /* 0x000000000000791b */ /* 0x003fe20003800000 */
.L_x_3279:
[----:B------:R-:W-:-:S05]  /*28d0*/  FADD.FTZ R63, R62, R63 ;  /* 0x0000003f3e3f7221 */ /* 0x000fca0000010000 */
[----:B------:R-:W-:Y:S01]  /*28e0*/  MOV R86, R63 ;  /* 0x0000003f00567202 */ /* 0x000fe20000000f00 */
[----:B------:R-:W-:-:S07]  /*28f0*/  FADD.FTZ R82, R68, R65 ;  /* 0x0000004144527221 */ /* 0x000fce0000010000 */
[----:B------:R-:W-:Y:S05]  /*2900*/  WARPSYNC.COLLECTIVE R83, `(.L_x_3280) ;  /* 0x0000000053087348 */ /* 0x000fea0003c00000 */
[----:B------:R0:W1:Y:S02]  /*2910*/  SHFL.DOWN P2, R65, R86, R87, R88 ;  /* 0x0800005756417389 */ /* 0x0000640000040058 */
[----:B01----:R-:W-:Y:S01]  /*2920*/  ENDCOLLECTIVE ;  /* 0x000000000000791b */ /* 0x003fe20003800000 */
.L_x_3280:
[----:B------:R-:W-:Y:S01]  /*2930*/  HFMA2.MMA R87, -RZ, RZ, 0, 1.1920928955078125e-07 ;  /* 0x00000002ff577435 */ /* 0x000fe200000001ff */
[----:B------:R-:W-:Y:S02]  /*2940*/  MOV R86, R82 ;  /* 0x0000005200567202 */ /* 0x000fe40000000f00 */
[----:B------:R-:W-:-:S08]  /*2950*/  MOV R58, R65 ;  /* 0x00000041003a7202 */ /* 0x000fd00000000f00 */
[----:B------:R-:W-:Y:S05]  /*2960*/  WARPSYNC.COLLECTIVE R83, `(.L_x_3281) ;  /* 0x0000000053087348 */ /* 0x000fea0003c00000 */
[----:B------:R0:W1:Y:S02]  /*2970*/  SHFL.DOWN P2, R65, R86, R87, R88 ;  /* 0x0800005756417389 */ /* 0x0000640000040058 */
[----:B01----:R-:W-:Y:S01]  /*2980*/  ENDCOLLECTIVE ;  /* 0x000000000000791b */ /* 0x003fe20003800000 */
.L_x_3281:
[----:B------:R-:W-:-:S05]  /*2990*/  FADD.FTZ R60, R63, R58 ;  /* 0x0000003a3f3c7221 */ /* 0x000fca0000010000 */
[----:B------:R-:W-:Y:S02]  /*29a0*/  MOV R86, R60 ;  /* 0x0000003c00567202 */ /* 0x000fe40000000f00 */
[----:B------:R-:W-:-:S07]  /*29b0*/  MOV R59, R65 ;  /* 0x00000041003b7202 */ /* 0x000fce0000000f00 */
[----:B------:R-:W-:Y:S05]  /*29c0*/  WARPSYNC.COLLECTIVE R83, `(.L_x_3282) ;  /* 0x0000000053087348 */ /* 0x000fea0003c00000 */
[----:B------:R0:W1:Y:S02]  /*29d0*/  SHFL.DOWN P2, R65, R86, R87, R88 ;  /* 0x0800005756417389 */ /* 0x0000640000040058 */
[----:B01----:R-:W-:Y:S01]  /*29e0*/  ENDCOLLECTIVE ;  /* 0x000000000000791b */ /* 0x003fe20003800000 */
.L_x_3282:
[----:B------:R-:W-:Y:S01]  /*29f0*/  FADD.FTZ R64, R82, R59 ;  /* 0x0000003b52407221 */ /* 0x000fe20000010000 */
[----:B------:R-:W-:-:S04]  /*2a00*/  HFMA2.MMA R87, -RZ, RZ, 0, 5.9604644775390625e-08 ;  /* 0x00000001ff577435 */ /* 0x000fc800000001ff */
[----:B------:R-:W-:Y:S01]  /*2a10*/  MOV R86, R64 ;  /* 0x0000004000567202 */ /* 0x000fe20000000f00 */
[----:B------:R-:W-:-:S07]  /*2a20*/  FADD.FTZ R58, R60, R65 ;  /* 0x000000413c3a7221 */ /* 0x000fce0000010000 */
[----:B------:R-:W-:Y:S05]  /*2a30*/  WARPSYNC.COLLECTIVE R83, `(.L_x_3283) ;  /* 0x0000000053087348 */ /* 0x000fea0003c00000 */
[----:B------:R0:W1:Y:S02]  /*2a40*/  SHFL.DOWN P2, R65, R86, R87, R88 ;  /* 0x0800005756417389 */ /* 0x0000640000040058 */
[----:B01----:R-:W-:Y:S01]  /*2a50*/  ENDCOLLECTIVE ;  /* 0x000000000000791b */ /* 0x003fe20003800000 */
.L_x_3283:
[----:B------:R-:W-:Y:S02]  /*2a60*/  MOV R86, R58 ;  /* 0x0000003a00567202 */ /* 0x000fe40000000f00 */
[----:B------:R-:W-:-:S07]  /*2a70*/  MOV R59, R65 ;  /* 0x00000041003b7202 */ /* 0x000fce0000000f00 */
[----:B------:R-:W-:Y:S05]  /*2a80*/  WARPSYNC.COLLECTIVE R83, `(.L_x_3284) ;  /* 0x0000000053087348 */ /* 0x000fea0003c00000 */
[----:B------:R0:W1:Y:S02]  /*2a90*/  SHFL.DOWN P2, R65, R86, R87, R88 ;  /* 0x0800005756417389 */ /* 0x0000640000040058 */
[----:B01----:R-:W-:Y:S01]  /*2aa0*/  ENDCOLLECTIVE ;  /* 0x000000000000791b */ /* 0x003fe20003800000 */
.L_x_3284:
[----:B------:R-:W-:Y:S05]  /*2ab0*/  BRA `(.L_x_3285) ;  /* 0xffffffe800b07947 */ /* 0x000fea000383ffff */
.L_x_3286:
        /* <DEDUP_REMOVED lines=12> */
.L_x_3976:


//--------------------- .text._ZN10layer_norm31ln_parallel_residual_bwd_kernelINS_13Kernel_traitsI6__halfffffjLj2560ELj1ELj1ELj4ELj16ENS_18Kernel_traits_baseILj2560ES2_ffffjLj128EEEEELb1ELb0ELb0EEEvNS_9BwdParamsE --------------------------
	.section	.text._ZN10layer_norm31ln_parallel_residual_bwd_kernelINS_13Kernel_traitsI6__halfffffjLj2560ELj1ELj1ELj4ELj16ENS_18Kernel_traits_baseILj2560ES2_ffffjLj128EEEEELb1ELb0ELb0EEEvNS_9BwdParamsE,"ax",@progbits
	.align	128
        .global         _ZN10layer_norm31ln_parallel_residual_bwd_kernelINS_13Kernel_traitsI6__halfffffjLj2560ELj1ELj1ELj4ELj16ENS_18Kernel_traits_baseILj2560ES2_ffffjLj128EEEEELb1ELb0ELb0EEEvNS_9BwdParamsE
        .type           _ZN10layer_norm31ln_parallel_residual_bwd_kernelINS_13Kernel_traitsI6__halfffffjLj2560ELj1ELj1ELj4ELj16ENS_18Kernel_traits_baseILj2560ES2_ffffjLj128EEEEELb1ELb0ELb0EEEvNS_9BwdParamsE,@function
        .size           _ZN10layer_norm31ln_parallel_residual_bwd_kernelINS_13Kernel_traitsI6__halfffffjLj2560ELj1ELj1ELj4ELj16ENS_18Kernel_traits_baseILj2560ES2_ffffjLj128EEEEELb1ELb0ELb0EEEvNS_9BwdParamsE,(.L_x_3977 - _ZN10layer_norm31ln_parallel_residual_bwd_kernelINS_13Kernel_traitsI6__halfffffjLj2560ELj1ELj1ELj4ELj16ENS_18Kernel_traits_baseILj2560ES2_ffffjLj128EEEEELb1ELb0ELb0EEEvNS_9BwdParamsE)
        .other          _ZN10layer_norm31ln_parallel_residual_bwd_kernelINS_13Kernel_traitsI6__halfffffjLj2560ELj1ELj1ELj4ELj16ENS_18Kernel_traits_baseILj2560ES2_ffffjLj128EEEEELb1ELb0ELb0EEEvNS_9BwdParamsE,@"STO_CUDA_ENTRY STV_DEFAULT"
_ZN10layer_norm31ln_parallel_residual_bwd_kernelINS_13Kernel_traitsI6__halfffffjLj2560ELj1ELj1ELj4ELj16ENS_18Kernel_traits_baseILj2560ES2_ffffjLj128EEEEELb1ELb0ELb0EEEvNS_9BwdParamsE:
.text._ZN10layer_norm31ln_parallel_residual_bwd_kernelINS_13Kernel_traitsI6__halfffffjLj2560ELj1ELj1ELj4ELj16ENS_18Kernel_traits_baseILj2560ES2_ffffjLj128EEEEELb1ELb0ELb0EEEvNS_9BwdParamsE:
        /* <DEDUP_REMOVED lines=187> */
[----:B0-----:R-:W-:-:S07]  /*0bb0*/  HADD2.F32 R10, -RZ, R10.H0_H0 ;  /* 0x2000000aff0a7230 */ /* 0x001fce0000004100 */
.L_x_3309:
        /* <DEDUP_REMOVED lines=25> */
[----:B------:R-:W4:Y:S01]  /*0d50*/  LDG.E.128 R148, desc[UR4][R148.64] ;  /* 0x0000000494947981 */ /* 0x000f22000c1e1d00 */
[----:B-1----:R-:W-:-:S06]  /*0d60*/  IMAD.WIDE.U32 R152, R9, 0x10, R152 ;  /* 0x0000001009987825 */ /* 0x002fcc00078e0098 */
[----:B------:R-:W4:Y:S01]  /*0d70*/  LDG.E.128 R152, desc[UR4][R152.64] ;  /* 0x0000000498987981 */ /* 0x000f22000c1e1d00 */
        /* <DEDUP_REMOVED lines=8> */
[----:B------:R-:W5:Y:S01]  /*0e00*/  @P0 LDG.E R8, desc[UR4][R186.64] ;  /* 0x00000004ba080981 */ /* 0x000f62000c1e1900 */
[----:B------:R-:W-:-:S13]  /*0e10*/  ISETP.NE.AND.EX P1, PT, RZ, UR9, PT, P1 ;  /* 0x00000009ff007c0c */ /* 0x000fda000bf25310 */
[----:B------:R-:W-:-:S04]  /*0e20*/  @P1 LEA R214, P0, R9, UR8, 0x4 ;  /* 0x0000000809d61c11 */ /* 0x000fc8000f8020ff */
[----:B------:R-:W-:Y:S02]  /*0e30*/  @P1 LEA.HI.X R215, R9, UR9, RZ, 0x4, P0 ;  /* 0x0000000909d71c11 */ /* 0x000fe400080f24ff */
[----:B------:R-:W-:-:S03]  /*0e40*/  ISETP.NE.AND P0, PT, R170, RZ, PT ;  /* 0x000000ffaa00720c */ /* 0x000fc60003f05270 */
[----:B------:R1:W5:Y:S02]  /*0e50*/  @P1 LDG.E.128 R108, desc[UR4][R214.64] ;  /* 0x00000004d66c1981 */ /* 0x000364000c1e1d00 */
[----:B-----5:R-:W-:Y:S02]  /*0e60*/  FSEL R197, R216, RZ, !P0 ;  /* 0x000000ffd8c57208 */ /* 0x020fe40004000000 */
[----:B------:R-:W-:-:S03]  /*0e70*/  IADD3 R224, R9, 0x80, RZ ;  /* 0x0000008009e07810 */ /* 0x000fc60007ffe0ff */
[--C-:B--2---:R-:W-:Y:S01]  /*0e80*/  FADD.FTZ R205, R144, -R197.reuse ;  /* 0x800000c590cd7221 */ /* 0x104fe20000010000 */
[--C-:B------:R-:W-:Y:S01]  /*0e90*/  FADD.FTZ R145, R145, -R197.reuse ;  /* 0x800000c591917221 */ /* 0x100fe20000010000 */
[--C-:B------:R-:W-:Y:S01]  /*0ea0*/  FADD.FTZ R225, R146, -R197.reuse ;  /* 0x800000c592e17221 */ /* 0x100fe20000010000 */
[----:B------:R-:W-:Y:S02]  /*0eb0*/  FADD.FTZ R227, R147, -R197 ;  /* 0x800000c593e37221 */ /* 0x000fe40000010000 */
[C---:B0-----:R-:W-:Y:S01]  /*0ec0*/  FMUL.FTZ R194, R188.reuse, R145 ;  /* 0x00000091bcc27220 */ /* 0x041fe20000410000 */
[C---:B------:R-:W-:Y:S01]  /*0ed0*/  FMUL.FTZ R197, R188.reuse, R205 ;  /* 0x000000cdbcc57220 */ /* 0x040fe20000410000 */
[----:B-1----:R-:W-:Y:S01]  /*0ee0*/  FMUL.FTZ R215, R188, R225 ;  /* 0x000000e1bcd77220 */ /* 0x002fe20000410000 */
[----:B----4-:R-:W-:Y:S01]  /*0ef0*/  FMUL.FTZ R144, R165, R148 ;  /* 0x00000094a5907220 */ /* 0x010fe20000410000 */
[----:B------:R-:W-:Y:S01]  /*0f00*/  FMUL.FTZ R147, R164, R149 ;  /* 0x00000095a4937220 */ /* 0x000fe20000410000 */
[----:B------:R-:W-:Y:S01]  /*0f10*/  FMUL.FTZ R145, R162, R151 ;  /* 0x00000097a2917220 */ /* 0x000fe20000410000 */
[----:B------:R-:W-:Y:S01]  /*0f20*/  FMUL.FTZ R214, R163, R150 ;  /* 0x00000096a3d67220 */ /* 0x000fe20000410000 */
[----:B------:R-:W-:Y:S01]  /*0f30*/  FFMA.FTZ R195, R169, R152, R144 ;  /* 0x00000098a9c37223 */ /* 0x000fe20000010090 */
[----:B------:R-:W-:Y:S01]  /*0f40*/  FFMA.FTZ R205, R168, R153, R147 ;  /* 0x00000099a8cd7223 */ /* 0x000fe20000010093 */
[----:B------:R-:W-:-:S02]  /*0f50*/  FFMA.FTZ R225, R166, R155, R145 ;  /* 0x0000009ba6e17223 */ /* 0x000fc40000010091 */
[----:B------:R-:W-:Y:S01]  /*0f60*/  FADD.FTZ R144, RZ, R195 ;  /* 0x000000c3ff907221 */ /* 0x000fe20000010000 */
[----:B------:R-:W-:Y:S01]  /*0f70*/  FFMA.FTZ R145, R197, R195, RZ ;  /* 0x000000c3c5917223 */ /* 0x000fe200000100ff */
[----:B------:R-:W-:Y:S02]  /*0f80*/  FFMA.FTZ R214, R167, R154, R214 ;  /* 0x0000009aa7d67223 */ /* 0x000fe400000100d6 */
[----:B------:R-:W-:Y:S01]  /*0f90*/  FADD.FTZ R147, R144, R205 ;  /* 0x000000cd90937221 */ /* 0x000fe20000010000 */
[----:B------:R-:W-:Y:S01]  /*0fa0*/  FFMA.FTZ R144, R194, R205, R145 ;  /* 0x000000cdc2907223 */ /* 0x000fe20000010091 */
[----:B------:R-:W-:Y:S02]  /*0fb0*/  FMUL.FTZ R212, R188, R227 ;  /* 0x000000e3bcd47220 */ /* 0x000fe40000410000 */
        /* <DEDUP_REMOVED lines=20> */
.L_x_3289:
[----:B------:R-:W-:Y:S05]  /*1100*/  BSYNC B0 ;  /* 0x0000000000007941 */ /* 0x000fea0003800000 */
.L_x_3288:
[----:B------:R-:W-:Y:S04]  /*1110*/  BSSY B0, `(.L_x_3290) ;  /* 0x0000046000007945 */ /* 0x000fe80003800000 */
[----:B------:R-:W-:Y:S05]  /*1120*/  @!P4 BRA `(.L_x_3291) ;  /* 0x000000040010c947 */ /* 0x000fea0003800000 */
[----:B------:R-:W-:Y:S01]  /*1130*/  ISETP.NE.U32.AND P0, PT, RZ, UR14, PT ;  /* 0x0000000eff007c0c */ /* 0x000fe2000bf05070 */
[----:B------:R-:W0:Y:S01]  /*1140*/  LDC.64 R148, c[0x0][0x2c0] ;  /* 0x0000b000ff947b82 */ /* 0x000e220000000a00 */
[----:B------:R-:W-:Y:S02]  /*1150*/  LEA R144, P1, R224, UR10, 0x4 ;  /* 0x0000000ae0907c11 */ /* 0x000fe4000f8220ff */
[----:B------:R-:W-:-:S05]  /*1160*/  ISETP.NE.AND.EX P0, PT, RZ, UR15, PT, P0 ;  /* 0x0000000fff007c0c */ /* 0x000fca000bf05300 */
[----:B------:R-:W1:Y:S01]  /*1170*/  LDC.64 R152, c[0x0][0x2b8] ;  /* 0x0000ae00ff987b82 */ /* 0x000e620000000a00 */
[C---:B------:R-:W-:Y:S02]  /*1180*/  SHF.L.U32 R5, R224.reuse, 0x2, RZ ;  /* 0x00000002e0057819 */ /* 0x040fe400000006ff */
[----:B------:R-:W-:-:S05]  /*1190*/  LEA.HI.X R145, R224, UR11, RZ, 0x4, P1 ;  /* 0x0000000be0917c11 */ /* 0x000fca00088f24ff */
[----:B------:R-:W2:Y:S01]  /*11a0*/  @P0 LDC.64 R186, c[0x0][0x248] ;  /* 0x00009200ffba0b82 */ /* 0x000ea20000000a00 */
[----:B------:R-:W-:Y:S01]  /*11b0*/  SHF.L.U64.HI R190, R224, 0x2, RZ ;  /* 0x00000002e0be7819 */ /* 0x000fe200000102ff */
[----:B------:R-:W3:Y:S01]  /*11c0*/  LDG.E.128 R144, desc[UR4][R144.64] ;  /* 0x0000000490907981 */ /* 0x000ee2000c1e1d00 */
[----:B------:R-:W-:-:S04]  /*11d0*/  IADD3 R226, P1, R5, UR12, RZ ;  /* 0x0000000c05e27c10 */ /* 0x000fc8000ff3e0ff */
[----:B------:R-:W-:Y:S01]  /*11e0*/  IADD3.X R227, R190, UR13, RZ, P1, !PT ;  /* 0x0000000dbee37c10 */ /* 0x000fe20008ffe4ff */
[----:B0-----:R-:W-:-:S06]  /*11f0*/  IMAD.WIDE.U32 R148, R224, 0x10, R148 ;  /* 0x00000010e0947825 */ /* 0x001fcc00078e0094 */
[----:B------:R-:W4:Y:S01]  /*1200*/  LDG.E.128 R148, desc[UR4][R148.64] ;  /* 0x0000000494947981 */ /* 0x000f22000c1e1d00 */
[----:B-1----:R-:W-:-:S06]  /*1210*/  IMAD.WIDE.U32 R152, R224, 0x10, R152 ;  /* 0x00000010e0987825 */ /* 0x002fcc00078e0098 */
[----:B------:R-:W4:Y:S01]  /*1220*/  LDG.E.128 R152, desc[UR4][R152.64] ;  /* 0x0000000498987981 */ /* 0x000f22000c1e1d00 */
[----:B--2---:R-:W-:-:S03]  /*1230*/  @P0 IADD3 R186, P1, R5, R186, RZ ;  /* 0x000000ba05ba0210 */ /* 0x004fc60007f3e0ff */
[----:B------:R0:W5:Y:S01]  /*1240*/  LDG.E R5, desc[UR4][R226.64] ;  /* 0x00000004e2057981 */ /* 0x000162000c1e1900 */
[----:B------:R-:W-:Y:S02]  /*1250*/  @P0 IADD3.X R187, R190, R187, RZ, P1, !PT ;  /* 0x000000bbbebb0210 */ /* 0x000fe40000ffe4ff */
[----:B------:R-:W-:-:S03]  /*1260*/  ISETP.NE.U32.AND P1, PT, RZ, UR8, PT ;  /* 0x00000008ff007c0c */ /* 0x000fc6000bf25070 */
[----:B------:R0:W5:Y:S01]  /*1270*/  @P0 LDG.E R6, desc[UR4][R186.64] ;  /* 0x00000004ba060981 */ /* 0x000162000c1e1900 */
[----:B------:R-:W-:-:S13]  /*1280*/  ISETP.NE.AND.EX P1, PT, RZ, UR9, PT, P1 ;  /* 0x00000009ff007c0c */ /* 0x000fda000bf25310 */
[----:B------:R-:W-:-:S04]  /*1290*/  @P1 LEA R228, P0, R224, UR8, 0x4 ;  /* 0x00000008e0e41c11 */ /* 0x000fc8000f8020ff */
[----:B------:R-:W-:-:S05]  /*12a0*/  @P1 LEA.HI.X R229, R224, UR9, RZ, 0x4, P0 ;  /* 0x00000009e0e51c11 */ /* 0x000fca00080f24ff */
[----:B------:R0:W5:Y:S01]  /*12b0*/  @P1 LDG.E.128 R36, desc[UR4][R228.64] ;  /* 0x00000004e4241981 */ /* 0x000162000c1e1d00 */
[----:B------:R-:W-:-:S04]  /*12c0*/  ISETP.NE.AND P0, PT, R170, RZ, PT ;  /* 0x000000ffaa00720c */ /* 0x000fc80003f05270 */
[----:B-----5:R-:W-:Y:S02]  /*12d0*/  FSEL R190, R216, RZ, !P0 ;  /* 0x000000ffd8be7208 */ /* 0x020fe40004000000 */
[----:B------:R-:W-:-:S03]  /*12e0*/  IADD3 R224, R224, 0x80, RZ ;  /* 0x00000080e0e07810 */ /* 0x000fc60007ffe0ff */
[C---:B---3--:R-:W-:Y:S01]  /*12f0*/  FADD.FTZ R193, -R190.reuse, R144 ;  /* 0x00000090bec17221 */ /* 0x048fe20000010100 */
[C---:B------:R-:W-:Y:S01]  /*1300*/  FADD.FTZ R145, -R190.reuse, R145 ;  /* 0x00000091be917221 */ /* 0x040fe20000010100 */
[----:B------:R-:W-:Y:S02]  /*1310*/  FADD.FTZ R213, -R190, R146 ;  /* 0x00000092bed57221 */ /* 0x000fe40000010100 */
[----:B------:R-:W-:Y:S01]  /*1320*/  FMUL.FTZ R193, R188, R193 ;  /* 0x000000c1bcc17220 */ /* 0x000fe20000410000 */
[----:B------:R-:W-:Y:S01]  /*1330*/  FADD.FTZ R147, -R190, R147 ;  /* 0x00000093be937221 */ /* 0x000fe20000010100 */
[----:B----4-:R-:W-:Y:S01]  /*1340*/  FMUL.FTZ R192, R157, R148 ;  /* 0x000000949dc07220 */ /* 0x010fe20000410000 */
[----:B------:R-:W-:Y:S01]  /*1350*/  FMUL.FTZ R203, R156, R149 ;  /* 0x000000959ccb7220 */ /* 0x000fe20000410000 */
[----:B------:R-:W-:Y:S01]  /*1360*/  FMUL.FTZ R190, R188, R145 ;  /* 0x00000091bcbe7220 */ /* 0x000fe20000410000 */
[----:B------:R-:W-:Y:S01]  /*1370*/  FMUL.FTZ R210, R35, R150 ;  /* 0x0000009623d27220 */ /* 0x000fe20000410000 */
[----:B------:R-:W-:Y:S01]  /*1380*/  FFMA.FTZ R192, R161, R152, R192 ;  /* 0x00000098a1c07223 */ /* 0x000fe200000100c0 */
[----:B------:R-:W-:-:S03]  /*1390*/  FFMA.FTZ R203, R160, R153, R203 ;  /* 0x00000099a0cb7223 */ /* 0x000fc600000100cb */
[----:B------:R-:W-:Y:S01]  /*13a0*/  FADD.FTZ R222, R222, R192 ;  /* 0x000000c0dede7221 */ /* 0x000fe20000010000 */
[----:B------:R-:W-:Y:S01]  /*13b0*/  FFMA.FTZ R145, R193, R192, R220 ;  /* 0x000000c0c1917223 */ /* 0x000fe200000100dc */
[----:B------:R-:W-:Y:S01]  /*13c0*/  FMUL.FTZ R208, R188, R147 ;  /* 0x00000093bcd07220 */ /* 0x000fe20000410000 */
        /* <DEDUP_REMOVED lines=26> */
.L_x_3291:
[----:B------:R-:W-:Y:S05]  /*1570*/  BSYNC B0 ;  /* 0x0000000000007941 */ /* 0x000fea0003800000 */
.L_x_3290:
        /* <DEDUP_REMOVED lines=19> */
[----:B------:R-:W5:Y:S01]  /*16b0*/  LDG.E R3, desc[UR4][R186.64] ;  /* 0x00000004ba037981 */ /* 0x000f62000c1e1900 */
        /* <DEDUP_REMOVED lines=12> */
[C---:B------:R-:W-:Y:S01]  /*1780*/  FADD.FTZ R211, -R201.reuse, R146 ;  /* 0x00000092c9d37221 */ /* 0x040fe20000010100 */
[----:B------:R-:W-:Y:S01]  /*1790*/  FADD.FTZ R147, -R201, R147 ;  /* 0x00000093c9937221 */ /* 0x000fe20000010100 */
[C---:B------:R-:W-:Y:S01]  /*17a0*/  FMUL.FTZ R189, R188.reuse, R189 ;  /* 0x000000bdbcbd7220 */ /* 0x040fe20000410000 */
[----:B0-----:R-:W-:Y:S01]  /*17b0*/  FMUL.FTZ R184, R188, R145 ;  /* 0x00000091bcb87220 */ /* 0x001fe20000410000 */
[----:B----4-:R-:W-:Y:S01]  /*17c0*/  FMUL.FTZ R144, R29, R148 ;  /* 0x000000941d907220 */ /* 0x010fe20000410000 */
[----:B------:R-:W-:Y:S01]  /*17d0*/  FMUL.FTZ R201, R28, R149 ;  /* 0x000000951cc97220 */ /* 0x000fe20000410000 */
[----:B------:R-:W-:Y:S02]  /*17e0*/  FMUL.FTZ R206, R27, R150 ;  /* 0x000000961bce7220 */ /* 0x000fe40000410000 */
        /* <DEDUP_REMOVED lines=30> */
[----:B-1----:R-:W-:-:S07]  /*19d0*/  FFMA.FTZ R220, R204, R221, R145 ;  /* 0x000000ddccdc7223 */ /* 0x002fce0000010091 */
.L_x_3293:
[----:B------:R-:W-:Y:S05]  /*19e0*/  BSYNC B0 ;  /* 0x0000000000007941 */ /* 0x000fea0003800000 */
.L_x_3292:
        /* <DEDUP_REMOVED lines=18> */
[----:B--2---:R-:W-:-:S04]  /*1b10*/  @P0 IADD3 R182, P1, R181, R182, RZ ;  /* 0x000000b6b5b60210 */ /* 0x004fc80007f3e0ff */
[----:B------:R-:W-:Y:S02]  /*1b20*/  @P0 IADD3.X R183, R0, R183, RZ, P1, !PT ;  /* 0x000000b700b70210 */ /* 0x000fe40000ffe4ff */
[----:B------:R-:W-:Y:S01]  /*1b30*/  ISETP.NE.U32.AND P1, PT, RZ, UR8, PT ;  /* 0x00000008ff007c0c */ /* 0x000fe2000bf25070 */
[----:B------:R-:W5:Y:S03]  /*1b40*/  LDG.E R0, desc[UR4][R186.64] ;  /* 0x00000004ba007981 */ /* 0x000f66000c1e1900 */
[----:B------:R-:W-:Y:S01]  /*1b50*/  ISETP.NE.AND.EX P1, PT, RZ, UR9, PT, P1 ;  /* 0x00000009ff007c0c */ /* 0x000fe2000bf25310 */
[----:B------:R0:W5:-:S12]  /*1b60*/  @P0 LDG.E R2, desc[UR4][R182.64] ;  /* 0x00000004b6020981 */ /* 0x000158000c1e1900 */
        /* <DEDUP_REMOVED lines=10> */
[C---:B0-----:R-:W-:Y:S01]  /*1c10*/  FMUL.FTZ R183, R188.reuse, R181 ;  /* 0x000000b5bcb77220 */ /* 0x041fe20000410000 */
[----:B------:R-:W-:Y:S01]  /*1c20*/  FMUL.FTZ R182, R188, R145 ;  /* 0x00000091bcb67220 */ /* 0x000fe20000410000 */
        /* <DEDUP_REMOVED lines=34> */
.L_x_3295:
[----:B------:R-:W-:Y:S05]  /*1e50*/  BSYNC B0 ;  /* 0x0000000000007941 */ /* 0x000fea0003800000 */
.L_x_3294:
[----:B------:R-:W-:Y:S01]  /*1e60*/  ISETP.NE.AND P0, PT, R177, RZ, PT ;  /* 0x000000ffb100720c */ /* 0x000fe20003f05270 */
[----:B------:R-:W-:-:S12]  /*1e70*/  BSSY B0, `(.L_x_3296) ;  /* 0x0000045000007945 */ /* 0x000fd80003800000 */
[----:B------:R-:W-:Y:S05]  /*1e80*/  @!P0 BRA `(.L_x_3297) ;  /* 0x00000004000c8947 */ /* 0x000fea0003800000 */
[----:B------:R-:W-:Y:S01]  /*1e90*/  ISETP.NE.U32.AND P0, PT, RZ, UR14, PT ;  /* 0x0000000eff007c0c */ /* 0x000fe2000bf05070 */
[----:B------:R-:W0:Y:S01]  /*1ea0*/  LDC.64 R152, c[0x0][0x2b8] ;  /* 0x0000ae00ff987b82 */ /* 0x000e220000000a00 */
        /* <DEDUP_REMOVED lines=8> */
[----:B------:R2:W5:Y:S01]  /*1f30*/  LDG.E R175, desc[UR4][R178.64] ;  /* 0x00000004b2af7981 */ /* 0x000562000c1e1900 */
[----:B-1----:R-:W-:-:S04]  /*1f40*/  @P0 IADD3 R186, P1, R187, R144, RZ ;  /* 0x00000090bbba0210 */ /* 0x002fc80007f3e0ff */
[----:B------:R-:W-:Y:S02]  /*1f50*/  @P0 IADD3.X R187, R148, R145, RZ, P1, !PT ;  /* 0x0000009194bb0210 */ /* 0x000fe40000ffe4ff */
[----:B------:R-:W1:Y:S01]  /*1f60*/  LDC.64 R148, c[0x0][0x2c0] ;  /* 0x0000b000ff947b82 */ /* 0x000e620000000a00 */
[----:B------:R-:W-:Y:S01]  /*1f70*/  ISETP.NE.U32.AND P1, PT, RZ, UR8, PT ;  /* 0x00000008ff007c0c */ /* 0x000fe2000bf25070 */
[----:B------:R-:W3:Y:S01]  /*1f80*/  LDG.E.128 R144, desc[UR4][R146.64] ;  /* 0x0000000492907981 */ /* 0x000ee2000c1e1d00 */
[C---:B0-----:R-:W-:Y:S02]  /*1f90*/  IMAD.WIDE.U32 R152, R224.reuse, 0x10, R152 ;  /* 0x00000010e0987825 */ /* 0x041fe400078e0098 */
[----:B------:R-:W-:Y:S01]  /*1fa0*/  ISETP.NE.AND.EX P1, PT, RZ, UR9, PT, P1 ;  /* 0x00000009ff007c0c */ /* 0x000fe2000bf25310 */
[----:B------:R0:W5:Y:S04]  /*1fb0*/  @P0 LDG.E R176, desc[UR4][R186.64] ;  /* 0x00000004bab00981 */ /* 0x000168000c1e1900 */
[----:B------:R-:W4:Y:S08]  /*1fc0*/  LDG.E.128 R152, desc[UR4][R152.64] ;  /* 0x0000000498987981 */ /* 0x000f30000c1e1d00 */
[----:B------:R-:W-:-:S04]  /*1fd0*/  @P1 LEA R226, P6, R224, UR8, 0x4 ;  /* 0x00000008e0e21c11 */ /* 0x000fc8000f8c20ff */
[C---:B------:R-:W-:Y:S01]  /*1fe0*/  @P1 LEA.HI.X R227, R224.reuse, UR9, RZ, 0x4, P6 ;  /* 0x00000009e0e31c11 */ /* 0x040fe2000b0f24ff */
[----:B-1----:R-:W-:-:S04]  /*1ff0*/  IMAD.WIDE.U32 R148, R224, 0x10, R148 ;  /* 0x00000010e0947825 */ /* 0x002fc800078e0094 */
[----:B------:R0:W5:Y:S04]  /*2000*/  @P1 LDG.E.128 R132, desc[UR4][R226.64] ;  /* 0x00000004e2841981 */ /* 0x000168000c1e1d00 */
[----:B------:R-:W4:Y:S01]  /*2010*/  LDG.E.128 R148, desc[UR4][R148.64] ;  /* 0x0000000494947981 */ /* 0x000f22000c1e1d00 */
[----:B------:R-:W-:-:S04]  /*2020*/  ISETP.NE.AND P0, PT, R170, RZ, PT ;  /* 0x000000ffaa00720c */ /* 0x000fc80003f05270 */
[----:B-----5:R-:W-:-:S05]  /*2030*/  FSEL R216, R216, RZ, !P0 ;  /* 0x000000ffd8d87208 */ /* 0x020fca0004000000 */
[C---:B---3--:R-:W-:Y:S01]  /*2040*/  FADD.FTZ R145, -R216.reuse, R145 ;  /* 0x00000091d8917221 */ /* 0x048fe20000010100 */
[C---:B------:R-:W-:Y:S01]  /*2050*/  FADD.FTZ R191, -R216.reuse, R144 ;  /* 0x00000090d8bf7221 */ /* 0x040fe20000010100 */
[----:B------:R-:W-:Y:S02]  /*2060*/  FADD.FTZ R217, -R216, R147 ;  /* 0x00000093d8d97221 */ /* 0x000fe40000010100 */
[C---:B------:R-:W-:Y:S01]  /*2070*/  FMUL.FTZ R180, R188.reuse, R145 ;  /* 0x00000091bcb47220 */ /* 0x040fe20000410000 */
[C---:B--2---:R-:W-:Y:S01]  /*2080*/  FMUL.FTZ R179, R188.reuse, R191 ;  /* 0x000000bfbcb37220 */ /* 0x044fe20000410000 */
[----:B------:R-:W-:Y:S01]  /*2090*/  FMUL.FTZ R196, R188, R217 ;  /* 0x000000d9bcc47220 */ /* 0x000fe20000410000 */
[----:B------:R-:W-:-:S04]  /*20a0*/  FADD.FTZ R207, -R216, R146 ;  /* 0x00000092d8cf7221 */ /* 0x000fc80000010100 */
[----:B------:R-:W-:Y:S01]  /*20b0*/  FMUL.FTZ R207, R188, R207 ;  /* 0x000000cfbccf7220 */ /* 0x000fe20000410000 */
[----:B----4-:R-:W-:Y:S01]  /*20c0*/  FMUL.FTZ R144, R13, R148 ;  /* 0x000000940d907220 */ /* 0x010fe20000410000 */
[----:B------:R-:W-:Y:S01]  /*20d0*/  FMUL.FTZ R145, R10, R151 ;  /* 0x000000970a917220 */ /* 0x000fe20000410000 */
[----:B------:R-:W-:Y:S02]  /*20e0*/  FMUL.FTZ R147, R12, R149 ;  /* 0x000000950c937220 */ /* 0x000fe40000410000 */
[----:B------:R-:W-:Y:S01]  /*20f0*/  FFMA.FTZ R178, R17, R152, R144 ;  /* 0x0000009811b27223 */ /* 0x000fe20000010090 */
[----:B------:R-:W-:Y:S01]  /*2100*/  FFMA.FTZ R217, R14, R155, R145 ;  /* 0x0000009b0ed97223 */ /* 0x000fe20000010091 */
[----:B------:R-:W-:Y:S01]  /*2110*/  FFMA.FTZ R191, R16, R153, R147 ;  /* 0x0000009910bf7223 */ /* 0x000fe20000010093 */
[----:B------:R-:W-:Y:S01]  /*2120*/  FMUL.FTZ R198, R11, R150 ;  /* 0x000000960bc67220 */ /* 0x000fe20000410000 */
[----:B------:R-:W-:Y:S01]  /*2130*/  FADD.FTZ R222, R222, R178 ;  /* 0x000000b2dede7221 */ /* 0x000fe20000010000 */
[----:B------:R-:W-:-:S02]  /*2140*/  FFMA.FTZ R145, R179, R178, R220 ;  /* 0x000000b2b3917223 */ /* 0x000fc400000100dc */
        /* <DEDUP_REMOVED lines=23> */
.L_x_3297:
[----:B------:R-:W-:Y:S05]  /*22c0*/  BSYNC B0 ;  /* 0x0000000000007941 */ /* 0x000fea0003800000 */
.L_x_3296:
        /* <DEDUP_REMOVED lines=25> */
.L_x_3328:
        /* <DEDUP_REMOVED lines=46> */
[----:B------:R-:W-:Y:S01]  /*2740*/  ISETP.NE.U32.AND P1, PT, RZ, UR6, PT ;  /* 0x00000006ff007c0c */ /* 0x000fe2000bf25070 */
[----:B------:R-:W-:Y:S01]  /*2750*/  FMUL.FTZ R154, R147, UR17 ;  /* 0x00000011939a7c20 */ /* 0x000fe20008410000 */
[----:B------:R-:W-:Y:S01]  /*2760*/  FMUL.FTZ R155, R146, UR17 ;  /* 0x00000011929b7c20 */ /* 0x000fe20008410000 */
[----:B------:R-:W-:Y:S01]  /*2770*/  FMUL.FTZ R186, R151, UR17 ;  /* 0x0000001197ba7c20 */ /* 0x000fe20008410000 */
[----:B------:R-:W-:-:S04]  /*2780*/  ISETP.NE.AND.EX P1, PT, RZ, UR7, PT, P1 ;  /* 0x00000007ff007c0c */ /* 0x000fc8000bf25310 */
[----:B------:R-:W-:Y:S02]  /*2790*/  SEL R136, R147, R136, P1 ;  /* 0x0000008893887207 */ /* 0x000fe40000800000 */
[----:B------:R-:W-:Y:S02]  /*27a0*/  SEL R137, R146, R137, P1 ;  /* 0x0000008992897207 */ /* 0x000fe40000800000 */
[----:B------:R-:W-:Y:S02]  /*27b0*/  SEL R138, R151, R138, P1 ;  /* 0x0000008a978a7207 */ /* 0x000fe40000800000 */
[C---:B------:R-:W-:Y:S01]  /*27c0*/  SEL R139, R148.reuse, R139, P1 ;  /* 0x0000008b948b7207 */ /* 0x040fe20000800000 */
[----:B------:R-:W-:Y:S02]  /*27d0*/  FMUL.FTZ R148, R148, UR17 ;  /* 0x0000001194947c20 */ /* 0x000fe40008410000 */
[----:B------:R-:W0:Y:S02]  /*27e0*/  @P1 LDC.64 R144, c[0x0][0x308] ;  /* 0x0000c200ff901b82 */ /* 0x000e240000000a00 */
[----:B0-----:R-:W-:-:S05]  /*27f0*/  @P1 IMAD.WIDE.U32 R144, R9, 0x10, R144 ;  /* 0x0000001009901825 */ /* 0x001fca00078e0090 */
[----:B------:R0:W-:Y:S01]  /*2800*/  @P1 STG.E.128 desc[UR4][R144.64], R136 ;  /* 0x0000008890001986 */ /* 0x0001e2000c101d04 */
[----:B------:R-:W-:-:S04]  /*2810*/  LOP3.LUT P1, RZ, R8, 0xff, RZ, 0xc0, !PT ;  /* 0x000000ff08ff7812 */ /* 0x000fc8000782c0ff */
[----:B------:R-:W-:Y:S02]  /*2820*/  SEL R147, R154, RZ, P1 ;  /* 0x000000ff9a937207 */ /* 0x000fe40000800000 */
[----:B------:R-:W-:-:S04]  /*2830*/  LOP3.LUT P1, RZ, R8, 0xff00, RZ, 0xc0, !PT ;  /* 0x0000ff0008ff7812 */ /* 0x000fc8000782c0ff */
[----:B------:R-:W-:Y:S02]  /*2840*/  SEL R146, R155, RZ, P1 ;  /* 0x000000ff9b927207 */ /* 0x000fe40000800000 */
[----:B------:R-:W-:-:S04]  /*2850*/  LOP3.LUT P1, RZ, R8, 0xff0000, RZ, 0xc0, !PT ;  /* 0x00ff000008ff7812 */ /* 0x000fc8000782c0ff */
[----:B------:R-:W-:Y:S02]  /*2860*/  SEL R149, R186, RZ, P1 ;  /* 0x000000ffba957207 */ /* 0x000fe40000800000 */
[----:B------:R-:W-:-:S04]  /*2870*/  LOP3.LUT P1, RZ, R8, 0xff000000, RZ, 0xc0, !PT ;  /* 0xff00000008ff7812 */ /* 0x000fc8000782c0ff */
[----:B0-----:R-:W-:Y:S02]  /*2880*/  SEL R144, R148, RZ, P1 ;  /* 0x000000ff94907207 */ /* 0x001fe40000800000 */
[----:B------:R-:W-:-:S04]  /*2890*/  ISETP.NE.U32.AND P1, PT, RZ, UR14, PT ;  /* 0x0000000eff007c0c */ /* 0x000fc8000bf25070 */
[----:B------:R-:W-:-:S04]  /*28a0*/  ISETP.NE.AND.EX P1, PT, RZ, UR15, PT, P1 ;  /* 0x0000000fff007c0c */ /* 0x000fc8000bf25310 */
[----:B------:R-:W-:Y:S02]  /*28b0*/  SEL R140, R147, R140, P1 ;  /* 0x0000008c938c7207 */ /* 0x000fe40000800000 */
[----:B------:R-:W-:Y:S02]  /*28c0*/  SEL R141, R146, R141, P1 ;  /* 0x0000008d928d7207 */ /* 0x000fe40000800000 */
[----:B------:R-:W-:Y:S02]  /*28d0*/  SEL R142, R149, R142, P1 ;  /* 0x0000008e958e7207 */ /* 0x000fe40000800000 */
[----:B------:R-:W-:Y:S02]  /*28e0*/  SEL R143, R144, R143, P1 ;  /* 0x0000008f908f7207 */ /* 0x000fe40000800000 */
[----:B------:R-:W-:-:S04]  /*28f0*/  ISETP.NE.U32.AND P1, PT, RZ, UR14, PT ;  /* 0x0000000eff007c0c */ /* 0x000fc8000bf25070 */
[----:B------:R-:W-:-:S13]  /*2900*/  ISETP.NE.AND.EX P1, PT, RZ, UR15, PT, P1 ;  /* 0x0000000fff007c0c */ /* 0x000fda000bf25310 */
[----:B------:R-:W-:-:S04]  /*2910*/  @P1 LEA R150, P6, R9, UR14, 0x4 ;  /* 0x0000000e09961c11 */ /* 0x000fc8000f8c20ff */
[----:B------:R-:W-:Y:S02]  /*2920*/  @P1 LEA.HI.X R151, R9, UR15, RZ, 0x4, P6 ;  /* 0x0000000f09971c11 */ /* 0x000fe4000b0f24ff */
[----:B------:R-:W-:-:S04]  /*2930*/  LOP3.LUT P6, RZ, R7, 0xff, RZ, 0xc0, !PT ;  /* 0x000000ff07ff7812 */ /* 0x000fc800078cc0ff */
[----:B------:R-:W-:Y:S02]  /*2940*/  SEL R144, R154, RZ, P6 ;  /* 0x000000ff9a907207 */ /* 0x000fe40003000000 */
[----:B------:R-:W-:-:S04]  /*2950*/  LOP3.LUT P6, RZ, R7, 0xff00, RZ, 0xc0, !PT ;  /* 0x0000ff0007ff7812 */ /* 0x000fc800078cc0ff */
[----:B------:R-:W-:Y:S02]  /*2960*/  SEL R145, R155, RZ, P6 ;  /* 0x000000ff9b917207 */ /* 0x000fe40003000000 */
[----:B------:R-:W-:-:S04]  /*2970*/  LOP3.LUT P6, RZ, R7, 0xff0000, RZ, 0xc0, !PT ;  /* 0x00ff000007ff7812 */ /* 0x000fc800078cc0ff */
[----:B------:R-:W-:Y:S02]  /*2980*/  SEL R146, R186, RZ, P6 ;  /* 0x000000ffba927207 */ /* 0x000fe40003000000 */
[----:B------:R-:W-:-:S04]  /*2990*/  LOP3.LUT P6, RZ, R7, 0xff000000, RZ, 0xc0, !PT ;  /* 0xff00000007ff7812 */ /* 0x000fc800078cc0ff */
[----:B------:R-:W-:Y:S02]  /*29a0*/  SEL R147, R148, RZ, P6 ;  /* 0x000000ff94937207 */ /* 0x000fe40003000000 */
[----:B------:R-:W0:Y:S02]  /*29b0*/  LDC.64 R148, c[0x0][0x2f8] ;  /* 0x0000be00ff947b82 */ /* 0x000e240000000a00 */
[C---:B0-----:R-:W-:Y:S01]  /*29c0*/  IMAD.WIDE.U32 R148, R9.reuse, 0x10, R148 ;  /* 0x0000001009947825 */ /* 0x041fe200078e0094 */
[----:B------:R-:W-:-:S04]  /*29d0*/  IADD3 R9, R9, 0x80, RZ ;  /* 0x0000008009097810 */ /* 0x000fc80007ffe0ff */
[----:B------:R0:W-:Y:S04]  /*29e0*/  STG.E.128 desc[UR4][R148.64], R144 ;  /* 0x0000009094007986 */ /* 0x0001e8000c101d04 */
[----:B------:R0:W-:Y:S02]  /*29f0*/  @P1 STG.E.128 desc[UR4][R150.64], R140 ;  /* 0x0000008c96001986 */ /* 0x0001e4000c101d04 */
.L_x_3300:
[----:B------:R-:W-:Y:S05]  /*2a00*/  BSYNC B0 ;  /* 0x0000000000007941 */ /* 0x000fea0003800000 */
.L_x_3299:
        /* <DEDUP_REMOVED lines=64> */
.L_x_3302:
[----:B------:R-:W-:Y:S05]  /*2e10*/  BSYNC B0 ;  /* 0x0000000000007941 */ /* 0x000fea0003800000 */
.L_x_3301:
        /* <DEDUP_REMOVED lines=64> */
.L_x_3304:
[----:B------:R-:W-:Y:S05]  /*3220*/  BSYNC B0 ;  /* 0x0000000000007941 */ /* 0x000fea0003800000 */
.L_x_3303:
        /* <DEDUP_REMOVED lines=64> */
.L_x_3306:
[----:B------:R-:W-:Y:S05]  /*3630*/  BSYNC B0 ;  /* 0x0000000000007941 */ /* 0x000fea0003800000 */
.L_x_3305:
        /* <DEDUP_REMOVED lines=54> */
[----:B------:R-:W0:Y:S01]  /*39a0*/  LDC.64 R148, c[0x0][0x2f8] ;  /* 0x0000be00ff947b82 */ /* 0x000e220000000a00 */
[----:B------:R-:W-:-:S04]  /*39b0*/  LOP3.LUT P6, RZ, R175, 0xff00, RZ, 0xc0, !PT ;  /* 0x0000ff00afff7812 */ /* 0x000fc800078cc0ff */
[----:B------:R-:W-:Y:S02]  /*39c0*/  SEL R145, R152, RZ, P6 ;  /* 0x000000ff98917207 */ /* 0x000fe40003000000 */
[----:B------:R-:W-:-:S04]  /*39d0*/  LOP3.LUT P6, RZ, R175, 0xff0000, RZ, 0xc0, !PT ;  /* 0x00ff0000afff7812 */ /* 0x000fc800078cc0ff */
[----:B------:R-:W-:Y:S02]  /*39e0*/  SEL R146, R153, RZ, P6 ;  /* 0x000000ff99927207 */ /* 0x000fe40003000000 */
[----:B------:R-:W-:-:S04]  /*39f0*/  LOP3.LUT P6, RZ, R175, 0xff000000, RZ, 0xc0, !PT ;  /* 0xff000000afff7812 */ /* 0x000fc800078cc0ff */
[----:B------:R-:W-:Y:S01]  /*3a00*/  SEL R147, R188, RZ, P6 ;  /* 0x000000ffbc937207 */ /* 0x000fe20003000000 */
[----:B0-----:R-:W-:-:S05]  /*3a10*/  IMAD.WIDE.U32 R148, R9, 0x10, R148 ;  /* 0x0000001009947825 */ /* 0x001fca00078e0094 */
[----:B------:R4:W-:Y:S04]  /*3a20*/  STG.E.128 desc[UR4][R148.64], R144 ;  /* 0x0000009094007986 */ /* 0x0009e8000c101d04 */
[----:B------:R4:W-:Y:S02]  /*3a30*/  @P1 STG.E.128 desc[UR4][R150.64], R140 ;  /* 0x0000008c96001986 */ /* 0x0009e4000c101d04 */
.L_x_3308:
[----:B------:R-:W-:Y:S05]  /*3a40*/  BSYNC B0 ;  /* 0x0000000000007941 */ /* 0x000fea0003800000 */
.L_x_3307:
[----:B------:R-:W-:Y:S02]  /*3a50*/  IADD3 R171, R171, UR18, RZ ;  /* 0x00000012abab7c10 */ /* 0x000fe4000fffe0ff */
[----:B------:R-:W-:Y:S02]  /*3a60*/  SEL R218, RZ, 0x1, P0 ;  /* 0x00000001ffda7807 */ /* 0x000fe40000000000 */
[----:B------:R-:W-:-:S13]  /*3a70*/  ISETP.GE.AND P1, PT, R171, UR19, PT ;  /* 0x00000013ab007c0c */ /* 0x000fda000bf26270 */
[----:B------:R-:W-:Y:S05]  /*3a80*/  @!P1 BRA `(.L_x_3309) ;  /* 0xffffffd0004c9947 */ /* 0x000fea000383ffff */
.L_x_3287:
        /* <DEDUP_REMOVED lines=21> */
.L_x_3311:
[----:B------:R-:W-:Y:S05]  /*3be0*/  BSYNC B0 ;  /* 0x0000000000007941 */ /* 0x000fea0003800000 */
.L_x_3310:
        /* <DEDUP_REMOVED lines=15> */
.L_x_3313:
[----:B------:R-:W-:Y:S05]  /*3ce0*/  BSYNC B0 ;  /* 0x0000000000007941 */ /* 0x000fea0003800000 */
.L_x_3312:
        /* <DEDUP_REMOVED lines=15> */
.L_x_3315:
[----:B------:R-:W-:Y:S05]  /*3de0*/  BSYNC B0 ;  /* 0x0000000000007941 */ /* 0x000fea0003800000 */
.L_x_3314:
        /* <DEDUP_REMOVED lines=15> */
.L_x_3317:
[----:B------:R-:W-:Y:S05]  /*3ee0*/  BSYNC B0 ;  /* 0x0000000000007941 */ /* 0x000fea0003800000 */
.L_x_3316:
        /* <DEDUP_REMOVED lines=15> */
.L_x_3298:
[----:B------:R-:W-:Y:S01]  /*3fe0*/  HFMA2.MMA R187, -RZ, RZ, 0, 9.5367431640625e-07 ;  /* 0x00000010ffbb7435 */ /* 0x000fe200000001ff */
[----:B------:R-:W-:Y:S02]  /*3ff0*/  MOV R186, R222 ;  /* 0x000000de00ba7202 */ /* 0x000fe40000000f00 */
[----:B-----5:R-:W-:Y:S02]  /*4000*/  MOV R216, 0x1f ;  /* 0x0000001f00d87802 */ /* 0x020fe40000000f00 */
[----:B------:R-:W-:-:S07]  /*4010*/  MOV R155, 0xffffffff ;  /* 0xffffffff009b7802 */ /* 0x000fce0000000f00 */
[----:B------:R-:W-:Y:S05]  /*4020*/  WARPSYNC.COLLECTIVE R155, `(.L_x_3318) ;  /* 0x000000009b087348 */ /* 0x000fea0003c00000 */
[----:B------:R0:W1:Y:S02]  /*4030*/  SHFL.DOWN P6, R152, R186, R187, R216 ;  /* 0x080000bbba987389 */ /* 0x00006400000c00d8 */
[----:B01----:R-:W-:Y:S01]  /*4040*/  ENDCOLLECTIVE ;  /* 0x000000000000791b */ /* 0x003fe20003800000 */
.L_x_3318:
[----:B------:R-:W-:Y:S02]  /*4050*/  MOV R186, R220 ;  /* 0x000000dc00ba7202 */ /* 0x000fe40000000f00 */
[----:B------:R-:W-:-:S07]  /*4060*/  MOV R147, R152 ;  /* 0x0000009800937202 */ /* 0x000fce0000000f00 */
[----:B------:R-:W-:Y:S05]  /*4070*/  WARPSYNC.COLLECTIVE R155, `(.L_x_3319) ;  /* 0x000000009b087348 */ /* 0x000fea0003c00000 */
[----:B------:R0:W1:Y:S02]  /*4080*/  SHFL.DOWN P6, R152, R186, R187, R216 ;  /* 0x080000bbba987389 */ /* 0x00006400000c00d8 */
[----:B01----:R-:W-:Y:S01]  /*4090*/  ENDCOLLECTIVE ;  /* 0x000000000000791b */ /* 0x003fe20003800000 */
.L_x_3319:
[----:B------:R-:W-:Y:S01]  /*40a0*/  FADD.FTZ R147, R147, R222 ;  /* 0x000000de93937221 */ /* 0x000fe20000010000 */
[----:B------:R-:W-:-:S04]  /*40b0*/  HFMA2.MMA R187, -RZ, RZ, 0, 4.76837158203125e-07 ;  /* 0x00000008ffbb7435 */ /* 0x000fc800000001ff */
[----:B------:R-:W-:Y:S02]  /*40c0*/  MOV R186, R147 ;  /* 0x0000009300ba7202 */ /* 0x000fe40000000f00 */
[----:B------:R-:W-:-:S07]  /*40d0*/  MOV R149, R152 ;  /* 0x0000009800957202 */ /* 0x000fce0000000f00 */
[----:B------:R-:W-:Y:S05]  /*40e0*/  WARPSYNC.COLLECTIVE R155, `(.L_x_3320) ;  /* 0x000000009b087348 */ /* 0x000fea0003c00000 */
[----:B------:R0:W1:Y:S02]  /*40f0*/  SHFL.DOWN P6, R152, R186, R187, R216 ;  /* 0x080000bbba987389 */ /* 0x00006400000c00d8 */
[----:B01----:R-:W-:Y:S01]  /*4100*/  ENDCOLLECTIVE ;  /* 0x000000000000791b */ /* 0x003fe20003800000 */
.L_x_3320:
[----:B------:R-:W-:-:S05]  /*4110*/  FADD.FTZ R149, R149, R220 ;  /* 0x000000dc95957221 */ /* 0x000fca0000010000 */
[----:B------:R-:W-:Y:S02]  /*4120*/  MOV R186, R149 ;  /* 0x0000009500ba7202 */ /* 0x000fe40000000f00 */
[----:B------:R-:W-:-:S07]  /*4130*/  MOV R146, R152 ;  /* 0x0000009800927202 */ /* 0x000fce0000000f00 */
[----:B------:R-:W-:Y:S05]  /*4140*/  WARPSYNC.COLLECTIVE R155, `(.L_x_3321) ;  /* 0x000000009b087348 */ /* 0x000fea0003c00000 */
[----:B------:R0:W1:Y:S02]  /*4150*/  SHFL.DOWN P6, R152, R186, R187, R216 ;  /* 0x080000bbba987389 */ /* 0x00006400000c00d8 */
[----:B01----:R-:W-:Y:S01]  /*4160*/  ENDCOLLECTIVE ;  /* 0x000000000000791b */ /* 0x003fe20003800000 */
.L_x_3321:
[----:B------:R-:W-:Y:S01]  /*4170*/  FADD.FTZ R146, R147, R146 ;  /* 0x0000009293927221 */ /* 0x000fe20000010000 */
[----:B------:R-:W-:-:S04]  /*4180*/  HFMA2.MMA R187, -RZ, RZ, 0, 2.384185791015625e-07 ;  /* 0x00000004ffbb7435 */ /* 0x000fc800000001ff */
[----:B------:R-:W-:Y:S02]  /*4190*/  MOV R186, R146 ;  /* 0x0000009200ba7202 */ /* 0x000fe40000000f00 */
[----:B------:R-:W-:-:S07]  /*41a0*/  MOV R148, R152 ;  /* 0x0000009800947202 */ /* 0x000fce0000000f00 */
[----:B------:R-:W-:Y:S05]  /*41b0*/  WARPSYNC.COLLECTIVE R155, `(.L_x_3322) ;  /* 0x000000009b087348 */ /* 0x000fea0003c00000 */
[----:B------:R0:W1:Y:S02]  /*41c0*/  SHFL.DOWN P6, R152, R186, R187, R216 ;  /* 0x080000bbba987389 */ /* 0x00006400000c00d8 */
[----:B01----:R-:W-:Y:S01]  /*41d0*/  ENDCOLLECTIVE ;  /* 0x000000000000791b */ /* 0x003fe20003800000 */
.L_x_3322:
[----:B------:R-:W-:-:S05]  /*41e0*/  FADD.FTZ R148, R149, R148 ;  /* 0x0000009495947221 */ /* 0x000fca0000010000 */
[----:B------:R-:W-:Y:S02]  /*41f0*/  MOV R186, R148 ;  /* 0x0000009400ba7202 */ /* 0x000fe40000000f00 */
[----:B------:R-:W-:-:S07]  /*4200*/  MOV R151, R152 ;  /* 0x0000009800977202 */ /* 0x000fce0000000f00 */
[----:B------:R-:W-:Y:S05]  /*4210*/  WARPSYNC.COLLECTIVE R155, `(.L_x_3323) ;  /* 0x000000009b087348 */ /* 0x000fea0003c00000 */
[----:B------:R0:W1:Y:S02]  /*4220*/  SHFL.DOWN P6, R152, R186, R187, R216 ;  /* 0x080000bbba987389 */ /* 0x00006400000c00d8 */
[----:B01----:R-:W-:Y:S01]  /*4230*/  ENDCOLLECTIVE ;  /* 0x000000000000791b */ /* 0x003fe20003800000 */
.L_x_3323:
[----:B------:R-:W-:Y:S01]  /*4240*/  FADD.FTZ R151, R146, R151 ;  /* 0x0000009792977221 */ /* 0x000fe20000010000 */
[----:B------:R-:W-:-:S04]  /*4250*/  HFMA2.MMA R187, -RZ, RZ, 0, 1.1920928955078125e-07 ;  /* 0x00000002ffbb7435 */ /* 0x000fc800000001ff */
[----:B------:R-:W-:Y:S02]  /*4260*/  MOV R186, R151 ;  /* 0x0000009700ba7202 */ /* 0x000fe40000000f00 */
[----:B------:R-:W-:-:S07]  /*4270*/  MOV R153, R152 ;  /* 0x0000009800997202 */ /* 0x000fce0000000f00 */
[----:B------:R-:W-:Y:S05]  /*4280*/  WARPSYNC.COLLECTIVE R155, `(.L_x_3324) ;  /* 0x000000009b087348 */ /* 0x000fea0003c00000 */
[----:B------:R0:W1:Y:S02]  /*4290*/  SHFL.DOWN P6, R152, R186, R187, R216 ;  /* 0x080000bbba987389 */ /* 0x00006400000c00d8 */
[----:B01----:R-:W-:Y:S01]  /*42a0*/  ENDCOLLECTIVE ;  /* 0x000000000000791b */ /* 0x003fe20003800000 */
.L_x_3324:
[----:B------:R-:W-:-:S05]  /*42b0*/  FADD.FTZ R153, R148, R153 ;  /* 0x0000009994997221 */ /* 0x000fca0000010000 */
[----:B------:R-:W-:Y:S02]  /*42c0*/  MOV R186, R153 ;  /* 0x0000009900ba7202 */ /* 0x000fe40000000f00 */
[----:B------:R-:W-:-:S07]  /*42d0*/  MOV R150, R152 ;  /* 0x0000009800967202 */ /* 0x000fce0000000f00 */
[----:B------:R-:W-:Y:S05]  /*42e0*/  WARPSYNC.COLLECTIVE R155, `(.L_x_3325) ;  /* 0x000000009b087348 */ /* 0x000fea0003c00000 */
[----:B------:R0:W1:Y:S02]  /*42f0*/  SHFL.DOWN P6, R152, R186, R187, R216 ;  /* 0x080000bbba987389 */ /* 0x00006400000c00d8 */
[----:B01----:R-:W-:Y:S01]  /*4300*/  ENDCOLLECTIVE ;  /* 0x000000000000791b */ /* 0x003fe20003800000 */
.L_x_3325:
[----:B------:R-:W-:Y:S01]  /*4310*/  FADD.FTZ R150, R151, R150 ;  /* 0x0000009697967221 */ /* 0x000fe20000010000 */
[----:B------:R-:W-:-:S04]  /*4320*/  HFMA2.MMA R187, -RZ, RZ, 0, 5.9604644775390625e-08 ;  /* 0x00000001ffbb7435 */ /* 0x000fc800000001ff */
[----:B------:R-:W-:Y:S01]  /*4330*/  MOV R186, R150 ;  /* 0x0000009600ba7202 */ /* 0x000fe20000000f00 */
[----:B------:R-:W-:-:S07]  /*4340*/  FADD.FTZ R147, R153, R152 ;  /* 0x0000009899937221 */ /* 0x000fce0000010000 */
[----:B------:R-:W-:Y:S05]  /*4350*/  WARPSYNC.COLLECTIVE R155, `(.L_x_3326) ;  /* 0x000000009b087348 */ /* 0x000fea0003c00000 */
[----:B------:R0:W1:Y:S02]  /*4360*/  SHFL.DOWN P6, R152, R186, R187, R216 ;  /* 0x080000bbba987389 */ /* 0x00006400000c00d8 */
[----:B01----:R-:W-:Y:S01]  /*4370*/  ENDCOLLECTIVE ;  /* 0x000000000000791b */ /* 0x003fe20003800000 */
.L_x_3326:
[----:B------:R-:W-:Y:S02]  /*4380*/  MOV R186, R147 ;  /* 0x0000009300ba7202 */ /* 0x000fe40000000f00 */
[----:B------:R-:W-:-:S07]  /*4390*/  MOV R149, R152 ;  /* 0x0000009800957202 */ /* 0x000fce0000000f00 */
[----:B------:R-:W-:Y:S05]  /*43a0*/  WARPSYNC.COLLECTIVE R155, `(.L_x_3327) ;  /* 0x000000009b087348 */ /* 0x000fea0003c00000 */
[----:B------:R0:W1:Y:S02]  /*43b0*/  SHFL.DOWN P6, R152, R186, R187, R216 ;  /* 0x080000bbba987389 */ /* 0x00006400000c00d8 */
[----:B01----:R-:W-:Y:S01]  /*43c0*/  ENDCOLLECTIVE ;  /* 0x000000000000791b */ /* 0x003fe20003800000 */
.L_x_3327:
[----:B------:R-:W-:Y:S01]  /*43d0*/  MOV R154, R152 ;  /* 0x00000098009a7202 */ /* 0x000fe20000000f00 */
[----:B------:R-:W-:Y:S06]  /*43e0*/  BRA `(.L_x_3328) ;  /* 0xffffffe0001c7947 */ /* 0x000fec000383ffff */
.L_x_3329:
        /* <DEDUP_REMOVED lines=9> */
.L_x_3977:


//--------------------- .text._ZN10layer_norm31ln_parallel_residual_bwd_kernelINS_13Kernel_traitsI6__halfffffjLj2560ELj1ELj1ELj4ELj16ENS_18Kernel_traits_baseILj2560ES2_ffffjLj128EEEEELb1ELb0ELb1EEEvNS_9BwdParamsE --------------------------
	.section	.text._ZN10layer_norm31ln_parallel_residual_bwd_kernelINS_13Kernel_traitsI6__halfffffjLj2560ELj1ELj1ELj4ELj16ENS_18Kernel_traits_baseILj2560ES2_ffffjLj128EEEEELb1ELb0ELb1EEEvNS_9BwdParamsE,"ax",@progbits
	.align	128
        .global         _ZN10layer_norm31ln_parallel_residual_bwd_kernelINS_13Kernel_traitsI6__halfffffjLj2560ELj1ELj1ELj4ELj16ENS_18Kernel_traits_baseILj2560ES2_ffffjLj128EEEEELb1ELb0ELb1EEEvNS_9BwdParamsE
        .type           _ZN10layer_norm31ln_parallel_residual_bwd_kernelINS_13Kernel_traitsI6__halfffffjLj2560ELj1ELj1ELj4ELj16ENS_18Kernel_traits_baseILj2560ES2_ffffjLj128EEEEELb1ELb0ELb1EEEvNS_9BwdParamsE,@function
        .size           _ZN10layer_norm31ln_parallel_residual_bwd_kernelINS_13Kernel_traitsI6__halfffffjLj2560ELj1ELj1ELj4ELj16ENS_18Kernel_traits_baseILj2560ES2_ffffjLj128EEEEELb1ELb0ELb1EEEvNS_9BwdParamsE,(.L_x_3978 - _ZN10layer_norm31ln_parallel_residual_bwd_kernelINS_13Kernel_traitsI6__halfffffjLj2560ELj1ELj1ELj4ELj16ENS_18Kernel_traits_baseILj2560ES2_ffffjLj128EEEEELb1ELb0ELb1EEEvNS_9BwdParamsE)
        .other          _ZN10layer_norm31ln_parallel_residual_bwd_kernelINS_13Kernel_traitsI6__halfffffjLj2560ELj1ELj1ELj4ELj16ENS_18Kernel_traits_baseILj2560ES2_ffffjLj128EEEEELb1ELb0ELb1EEEvNS_9BwdParamsE,@"STO_CUDA_ENTRY STV_DEFAULT"
_ZN10layer_norm31ln_parallel_residual_bwd_kernelINS_13Kernel_traitsI6__halfffffjLj2560ELj1ELj1ELj4ELj16ENS_18Kernel_traits_baseILj2560ES2_ffffjLj128EEEEELb1ELb0ELb1EEEvNS_9BwdParamsE:
.text._ZN10layer_norm31ln_parallel_residual_bwd_kernelINS_13Kernel_traitsI6__halfffffjLj2560ELj1ELj1ELj4ELj16ENS_18Kernel_traits_baseILj2560ES2_ffffjLj128EEEEELb1ELb0ELb1EEEvNS_9BwdParamsE:
        /* <DEDUP_REMOVED lines=58> */
.L_x_3330:
        /* <DEDUP_REMOVED lines=21> */
[----:B------:R-:W-:Y:S01]  /*04f0*/  MOV R25, RZ ;  /* 0x000000ff00197202 */ /* 0x000fe20000000f00 */
[----:B------:R-:W-:Y:S01]  /*0500*/  HFMA2.MMA R185, -RZ, RZ, 0, 0 ;  /* 0x00000000ffb97435 */ /* 0x000fe200000001ff */
[----:B------:R-:W-:-:S02]  /*0510*/  ISETP.NE.AND.EX P4, PT, RZ, UR7, PT, P4 ;  /* 0x00000007ff007c0c */ /* 0x000fc4000bf85340 */
[----:B------:R-:W-:Y:S02]  /*0520*/  CS2R R164, SRZ ;  /* 0x0000000000a47805 */ /* 0x000fe4000001ff00 */
[----:B------:R-:W-:Y:S02]  /*0530*/  CS2R R156, SRZ ;  /* 0x00000000009c7805 */ /* 0x000fe4000001ff00 */
[----:B------:R-:W-:Y:S02]  /*0540*/  CS2R R148, SRZ ;  /* 0x0000000000947805 */ /* 0x000fe4000001ff00 */
[----:B------:R-:W-:Y:S02]  /*0550*/  CS2R R138, SRZ ;  /* 0x00000000008a7805 */ /* 0x000fe4000001ff00 */
[----:B0-----:R-:W-:Y:S02]  /*0560*/  CS2R R4, SRZ ;  /* 0x0000000000047805 */ /* 0x001fe4000001ff00 */
[----:B------:R-:W-:Y:S01]  /*0570*/  CS2R R2, SRZ ;  /* 0x0000000000027805 */ /* 0x000fe2000001ff00 */
[----:B------:R-:W-:Y:S01]  /*0580*/  IMAD.MOV.U32 R0, RZ, RZ, RZ ;  /* 0x000000ffff007224 */ /* 0x000fe200078e00ff */
        /* <DEDUP_REMOVED lines=23> */
[----:B------:R-:W-:Y:S02]  /*0700*/  MOV R172, RZ ;  /* 0x000000ff00ac7202 */ /* 0x000fe40000000f00 */
        /* <DEDUP_REMOVED lines=49> */
[----:B------:R-:W-:Y:S01]  /*0a20*/  LOP3.LUT R174, R24, 0x7f, RZ, 0xc0, !PT ;  /* 0x0000007f18ae7812 */ /* 0x000fe200078ec0ff */
        /* <DEDUP_REMOVED lines=20> */
.L_x_3337:
[----:B0-----:R-:W0:Y:S01]  /*0b70*/  LDC.64 R144, c[0x0][0x300] ;  /* 0x0000c000ff907b82 */ /* 0x001e220000000a00 */
[----:B------:R-:W-:-:S05]  /*0b80*/  IMAD R72, R218, UR8, RZ ;  /* 0x00000008da487c24 */ /* 0x000fca000f8e02ff */
[----:B------:R-:W-:Y:S02]  /*0b90*/  SHF.R.S32.HI R73, RZ, 0x1f, R72 ;  /* 0x0000001fff497819 */ /* 0x000fe40000011448 */
[----:B------:R-:W1:Y:S02]  /*0ba0*/  LDC.64 R84, c[0x0][0x250] ;  /* 0x00009400ff547b82 */ /* 0x000e640000000a00 */
[----:B------:R-:W-:-:S04]  /*0bb0*/  LEA.HI R73, R73, R72, RZ, 0x2 ;  /* 0x0000004849497211 */ /* 0x000fc800078f10ff */
[----:B------:R-:W-:Y:S02]  /*0bc0*/  LEA.HI.SX32 R117, R73, R174, 0x1e ;  /* 0x000000ae49757211 */ /* 0x000fe400078ff2ff */
[----:B------:R-:W2:Y:S03]  /*0bd0*/  LDC.64 R86, c[0x0][0x258] ;  /* 0x00009600ff567b82 */ /* 0x000ea60000000a00 */
[----:B------:R-:W-:Y:S01]  /*0be0*/  VIADD R123, R117, 0x80 ;  /* 0x00000080757b7836 */ /* 0x000fe20000000000 */
[----:B0-----:R-:W-:-:S04]  /*0bf0*/  ISETP.NE.U32.AND P3, PT, R144, RZ, PT ;  /* 0x000000ff9000720c */ /* 0x001fc80003f65070 */
[----:B------:R-:W0:Y:S01]  /*0c00*/  LDC.64 R124, c[0x0][0x2c0] ;  /* 0x0000b000ff7c7b82 */ /* 0x000e220000000a00 */
[----:B------:R-:W-:Y:S02]  /*0c10*/  SHF.L.U32 R231, R123, 0x4, RZ ;  /* 0x000000047be77819 */ /* 0x000fe400000006ff */
[----:B------:R-:W-:-:S05]  /*0c20*/  ISETP.NE.AND.EX P3, PT, R145, RZ, PT, P3 ;  /* 0x000000ff9100720c */ /* 0x000fca0003f65330 */
[----:B------:R-:W3:Y:S01]  /*0c30*/  LDC.64 R120, c[0x0][0x2b8] ;  /* 0x0000ae00ff787b82 */ /* 0x000ee20000000a00 */
[----:B------:R-:W-:Y:S01]  /*0c40*/  IADD3 R233, R117, 0x100, RZ ;  /* 0x0000010075e97810 */ /* 0x000fe20007ffe0ff */
[----:B-1----:R-:W-:Y:S01]  /*0c50*/  IMAD.WIDE R84, R218, 0x4, R84 ;  /* 0x00000004da547825 */ /* 0x002fe200078e0254 */
[----:B------:R-:W-:Y:S02]  /*0c60*/  SHF.R.U32.HI R230, RZ, 0x1c, R123 ;  /* 0x0000001cffe67819 */ /* 0x000fe4000001167b */
[----:B------:R-:W-:-:S03]  /*0c70*/  IADD3 R72, P0, R231, UR12, RZ ;  /* 0x0000000ce7487c10 */ /* 0x000fc6000ff1e0ff */
[----:B------:R-:W1:Y:S08]  /*0c80*/  @P3 LDC.64 R98, c[0x0][0x248] ;  /* 0x00009200ff623b82 */ /* 0x000e700000000a00 */
[----:B------:R-:W4:Y:S01]  /*0c90*/  @P3 LDC.64 R96, c[0x0][0x248] ;  /* 0x00009200ff603b82 */ /* 0x000f220000000a00 */
[----:B------:R-:W-:Y:S01]  /*0ca0*/  IMAD.SHL.U32 R229, R233, 0x10, RZ ;  /* 0x00000010e9e57824 */ /* 0x000fe200078e00ff */
[----:B------:R-:W-:Y:S01]  /*0cb0*/  IADD3.X R73, R230, UR13, RZ, P0, !PT ;  /* 0x0000000de6497c10 */ /* 0x000fe200087fe4ff */
[----:B------:R0:W4:Y:S01]  /*0cc0*/  LDG.E R249, desc[UR4][R84.64] ;  /* 0x0000000454f97981 */ /* 0x000122000c1e1900 */
[----:B--2---:R-:W-:-:S04]  /*0cd0*/  IMAD.WIDE R86, R218, 0x4, R86 ;  /* 0x00000004da567825 */ /* 0x004fc800078e0256 */
[----:B------:R-:W2:Y:S01]  /*0ce0*/  @P3 LDC.64 R100, c[0x0][0x248] ;  /* 0x00009200ff643b82 */ /* 0x000ea20000000a00 */
[----:B------:R-:W-:Y:S01]  /*0cf0*/  SHF.R.U32.HI R228, RZ, 0x1c, R233 ;  /* 0x0000001cffe47819 */ /* 0x000fe200000116e9 */
[----:B0-----:R-:W-:Y:S01]  /*0d00*/  IMAD.WIDE.U32 R76, R123, 0x10, R124 ;  /* 0x000000107b4c7825 */ /* 0x001fe200078e007c */
[----:B------:R-:W-:Y:S01]  /*0d10*/  SHF.L.U32 R225, R117, 0x2, RZ ;  /* 0x0000000275e17819 */ /* 0x000fe200000006ff */
[----:B------:R-:W2:Y:S04]  /*0d20*/  LDG.E.128 R72, desc[UR4][R72.64] ;  /* 0x0000000448487981 */ /* 0x000ea8000c1e1d00 */
[----:B------:R-:W0:Y:S01]  /*0d30*/  @P3 LDC.64 R110, c[0x0][0x248] ;  /* 0x00009200ff6e3b82 */ /* 0x000e220000000a00 */
[----:B------:R-:W-:Y:S01]  /*0d40*/  IADD3 R84, P0, R229, UR12, RZ ;  /* 0x0000000ce5547c10 */ /* 0x000fe2000ff1e0ff */
[----:B------:R-:W-:Y:S01]  /*0d50*/  VIADD R238, R117, 0x180 ;  /* 0x0000018075ee7836 */ /* 0x000fe20000000000 */
[----:B------:R-:W-:Y:S01]  /*0d60*/  SHF.R.U32.HI R226, RZ, 0x1e, R117 ;  /* 0x0000001effe27819 */ /* 0x000fe20000011675 */
[----:B---3--:R-:W-:-:S04]  /*0d70*/  IMAD.WIDE.U32 R80, R123, 0x10, R120 ;  /* 0x000000107b507825 */ /* 0x008fc800078e0078 */
[----:B------:R-:W3:Y:S01]  /*0d80*/  @P3 LDC.64 R108, c[0x0][0x248] ;  /* 0x00009200ff6c3b82 */ /* 0x000ee20000000a00 */
[----:B------:R-:W-:Y:S01]  /*0d90*/  IADD3.X R85, R228, UR13, RZ, P0, !PT ;  /* 0x0000000de4557c10 */ /* 0x000fe200087fe4ff */
[----:B------:R-:W3:Y:S01]  /*0da0*/  LDG.E R220, desc[UR4][R86.64] ;  /* 0x0000000456dc7981 */ /* 0x000ee2000c1e1900 */
[----:B-1----:R-:W-:-:S05]  /*0db0*/  @P3 IADD3 R102, P0, R225, R98, RZ ;  /* 0x00000062e1663210 */ /* 0x002fca0007f1e0ff */
[----:B------:R-:W1:Y:S01]  /*0dc0*/  LDC.64 R168, c[0x0][0x2c8] ;  /* 0x0000b200ffa87b82 */ /* 0x000e620000000a00 */
[----:B------:R-:W-:Y:S01]  /*0dd0*/  SHF.L.U32 R237, R123, 0x2, RZ ;  /* 0x000000027bed7819 */ /* 0x000fe200000006ff */
[----:B------:R-:W3:Y:S01]  /*0de0*/  LDG.E.128 R76, desc[UR4][R76.64] ;  /* 0x000000044c4c7981 */ /* 0x000ee2000c1e1d00 */
[----:B------:R-:W-:Y:S01]  /*0df0*/  SHF.L.U32 R223, R238, 0x4, RZ ;  /* 0x00000004eedf7819 */ /* 0x000fe200000006ff */
[----:B------:R-:W-:Y:S01]  /*0e00*/  VIADD R245, R117, 0x200 ;  /* 0x0000020075f57836 */ /* 0x000fe20000000000 */
[----:B------:R-:W-:Y:S01]  /*0e10*/  @P3 IADD3.X R103, R226, R99, RZ, P0, !PT ;  /* 0x00000063e2673210 */ /* 0x000fe200007fe4ff */
[----:B------:R-:W-:Y:S01]  /*0e20*/  IMAD.SHL.U32 R239, R233, 0x4, RZ ;  /* 0x00000004e9ef7824 */ /* 0x000fe200078e00ff */
[----:B------:R-:W-:Y:S01]  /*0e30*/  SHF.R.U32.HI R236, RZ, 0x1e, R123 ;  /* 0x0000001effec7819 */ /* 0x000fe2000001167b */
[----:B------:R-:W3:Y:S01]  /*0e40*/  LDG.E.128 R80, desc[UR4][R80.64] ;  /* 0x0000000450507981 */ /* 0x000ee2000c1e1d00 */
[----:B----4-:R-:W-:Y:S01]  /*0e50*/  @P3 IADD3 R114, P0, R237, R96, RZ ;  /* 0x00000060ed723210 */ /* 0x010fe20007f1e0ff */
[----:B------:R-:W-:Y:S01]  /*0e60*/  IMAD.WIDE.U32 R88, R233, 0x10, R124 ;  /* 0x00000010e9587825 */ /* 0x000fe200078e007c */
[----:B------:R-:W-:Y:S01]  /*0e70*/  SHF.R.U32.HI R224, RZ, 0x1c, R238 ;  /* 0x0000001cffe07819 */ /* 0x000fe200000116ee */
[----:B------:R-:W4:Y:S01]  /*0e80*/  LDG.E.128 R84, desc[UR4][R84.64] ;  /* 0x0000000454547981 */ /* 0x000f22000c1e1d00 */
[----:B------:R-:W-:Y:S01]  /*0e90*/  IADD3 R98, P1, R223, UR12, RZ ;  /* 0x0000000cdf627c10 */ /* 0x000fe2000ff3e0ff */
[----:B------:R-:W-:Y:S01]  /*0ea0*/  IMAD.WIDE.U32 R92, R233, 0x10, R120 ;  /* 0x00000010e95c7825 */ /* 0x000fe200078e0078 */
[----:B------:R-:W-:Y:S01]  /*0eb0*/  @P3 IADD3.X R115, R236, R97, RZ, P0, !PT ;  /* 0x00000061ec733210 */ /* 0x000fe200007fe4ff */
[----:B------:R-:W4:Y:S01]  /*0ec0*/  LDG.E.128 R88, desc[UR4][R88.64] ;  /* 0x0000000458587981 */ /* 0x000f22000c1e1d00 */
[----:B------:R-:W-:-:S02]  /*0ed0*/  SHF.L.U32 R243, R245, 0x2, RZ ;  /* 0x00000002f5f37819 */ /* 0x000fc400000006ff */
[----:B------:R-:W-:Y:S01]  /*0ee0*/  SHF.R.U32.HI R240, RZ, 0x1e, R233 ;  /* 0x0000001efff07819 */ /* 0x000fe200000116e9 */
[----:B------:R-:W4:Y:S01]  /*0ef0*/  LDG.E.128 R92, desc[UR4][R92.64] ;  /* 0x000000045c5c7981 */ /* 0x000f22000c1e1d00 */
[----:B--2---:R-:W-:Y:S02]  /*0f00*/  @P3 IADD3 R112, P0, R239, R100, RZ ;  /* 0x00000064ef703210 */ /* 0x004fe40007f1e0ff */
[----:B------:R-:W-:Y:S02]  /*0f10*/  IADD3.X R99, R224, UR13, RZ, P1, !PT ;  /* 0x0000000de0637c10 */ /* 0x000fe40008ffe4ff */
[C---:B------:R-:W-:Y:S02]  /*0f20*/  SHF.L.U32 R241, R238.reuse, 0x2, RZ ;  /* 0x00000002eef17819 */ /* 0x040fe400000006ff */
[----:B------:R-:W-:Y:S01]  /*0f30*/  SHF.L.U32 R235, R117, 0x4, RZ ;  /* 0x0000000475eb7819 */ /* 0x000fe200000006ff */
[----:B------:R-:W-:Y:S01]  /*0f40*/  IMAD.WIDE.U32 R104, R238, 0x10, R124 ;  /* 0x00000010ee687825 */ /* 0x000fe200078e007c */
[----:B------:R-:W-:Y:S01]  /*0f50*/  SHF.R.U32.HI R244, RZ, 0x1e, R245 ;  /* 0x0000001efff47819 */ /* 0x000fe200000116f5 */
[----:B------:R-:W2:Y:S01]  /*0f60*/  LDG.E.128 R96, desc[UR4][R98.64] ;  /* 0x0000000462607981 */ /* 0x000ea2000c1e1d00 */
[----:B0-----:R-:W-:-:S02]  /*0f70*/  @P3 IADD3 R126, P1, R243, R110, RZ ;  /* 0x0000006ef37e3210 */ /* 0x001fc40007f3e0ff */
[----:B------:R-:W-:Y:S01]  /*0f80*/  @P3 IADD3.X R113, R240, R101, RZ, P0, !PT ;  /* 0x00000065f0713210 */ /* 0x000fe200007fe4ff */
[----:B------:R0:W5:Y:S01]  /*0f90*/  @P3 LDG.E R173, desc[UR4][R102.64] ;  /* 0x0000000466ad3981 */ /* 0x000162000c1e1900 */
[----:B------:R-:W-:Y:S02]  /*0fa0*/  SHF.R.U32.HI R242, RZ, 0x1e, R238 ;  /* 0x0000001efff27819 */ /* 0x000fe400000116ee */
[----:B---3--:R-:W-:Y:S01]  /*0fb0*/  @P3 IADD3 R128, P0, R241, R108, RZ ;  /* 0x0000006cf1803210 */ /* 0x008fe20007f1e0ff */
[----:B------:R-:W3:Y:S01]  /*0fc0*/  LDG.E.128 R104, desc[UR4][R104.64] ;  /* 0x0000000468687981 */ /* 0x000ee2000c1e1d00 */
[----:B------:R-:W-:Y:S02]  /*0fd0*/  @P3 IADD3.X R127, R244, R111, RZ, P1, !PT ;  /* 0x0000006ff47f3210 */ /* 0x000fe40000ffe4ff */
[----:B------:R-:W-:Y:S01]  /*0fe0*/  SHF.R.U32.HI R234, RZ, 0x1c, R117 ;  /* 0x0000001cffea7819 */ /* 0x000fe20000011675 */
[----:B------:R1:W5:Y:S01]  /*0ff0*/  @P3 LDG.E R181, desc[UR4][R112.64] ;  /* 0x0000000470b53981 */ /* 0x000362000c1e1900 */
[----:B------:R-:W-:Y:S01]  /*1000*/  IADD3 R108, P1, R235, UR12, RZ ;  /* 0x0000000ceb6c7c10 */ /* 0x000fe2000ff3e0ff */
[----:B0-----:R-:W-:-:S02]  /*1010*/  IMAD.WIDE.U32 R102, R238, 0x10, R120 ;  /* 0x00000010ee667825 */ /* 0x001fc400078e0078 */
[----:B------:R-:W5:Y:S02]  /*1020*/  @P3 LDG.E R179, desc[UR4][R114.64] ;  /* 0x0000000472b33981 */ /* 0x000f64000c1e1900 */
[----:B------:R-:W-:Y:S01]  /*1030*/  @P3 IMAD.X R129, R242, 0x1, R109, P0 ;  /* 0x00000001f2813824 */ /* 0x000fe200000e066d */
[C---:B-1----:R-:W-:Y:S01]  /*1040*/  @P4 LEA R130, P0, R117.reuse, R168, 0x4 ;  /* 0x000000a875824211 */ /* 0x042fe200078020ff */
[----:B------:R-:W3:Y:S01]  /*1050*/  LDG.E.128 R100, desc[UR4][R102.64] ;  /* 0x0000000466647981 */ /* 0x000ee2000c1e1d00 */
[----:B------:R-:W-:Y:S01]  /*1060*/  IADD3.X R109, R234, UR13, RZ, P1, !PT ;  /* 0x0000000dea6d7c10 */ /* 0x000fe20008ffe4ff */
[C---:B------:R-:W-:Y:S01]  /*1070*/  IMAD.WIDE.U32 R112, R117.reuse, 0x10, R120 ;  /* 0x0000001075707825 */ /* 0x040fe200078e0078 */
[C---:B------:R-:W-:Y:S01]  /*1080*/  @P4 LEA.HI.X R131, R117.reuse, R169, RZ, 0x4, P0 ;  /* 0x000000a975834211 */ /* 0x040fe200000f24ff */
[----:B------:R0:W5:Y:S02]  /*1090*/  @P3 LDG.E R183, desc[UR4][R128.64] ;  /* 0x0000000480b73981 */ /* 0x000164000c1e1900 */
[----:B------:R-:W-:-:S02]  /*10a0*/  IMAD.WIDE.U32 R116, R117, 0x10, R124 ;  /* 0x0000001075747825 */ /* 0x000fc400078e007c */
[----:B------:R-:W3:Y:S04]  /*10b0*/  LDG.E.128 R108, desc[UR4][R108.64] ;  /* 0x000000046c6c7981 */ /* 0x000ee8000c1e1d00 */
[----:B------:R-:W3:Y:S01]  /*10c0*/  LDG.E.128 R116, desc[UR4][R116.64] ;  /* 0x0000000474747981 */ /* 0x000ee2000c1e1d00 */
[----:B------:R-:W-:-:S03]  /*10d0*/  @P4 LEA R250, P0, R123, R168, 0x4 ;  /* 0x000000a87bfa4211 */ /* 0x000fc600078020ff */
[----:B------:R-:W3:Y:S01]  /*10e0*/  LDG.E.128 R112, desc[UR4][R112.64] ;  /* 0x0000000470707981 */ /* 0x000ee2000c1e1d00 */
[----:B------:R-:W-:Y:S01]  /*10f0*/  IMAD.SHL.U32 R227, R245, 0x10, RZ ;  /* 0x00000010f5e37824 */ /* 0x000fe200078e00ff */
[----:B------:R-:W-:Y:S02]  /*1100*/  @P4 LEA.HI.X R251, R123, R169, RZ, 0x4, P0 ;  /* 0x000000a97bfb4211 */ /* 0x000fe400000f24ff */
[----:B------:R-:W-:Y:S01]  /*1110*/  SHF.R.U32.HI R222, RZ, 0x1c, R245 ;  /* 0x0000001cffde7819 */ /* 0x000fe200000116f5 */
[----:B------:R1:W5:Y:S01]  /*1120*/  @P3 LDG.E R184, desc[UR4][R126.64] ;  /* 0x000000047eb83981 */ /* 0x000362000c1e1900 */
[----:B------:R-:W-:Y:S01]  /*1130*/  IADD3 R122, P0, R227, UR12, RZ ;  /* 0x0000000ce37a7c10 */ /* 0x000fe2000ff1e0ff */
[----:B0-----:R-:W-:Y:S02]  /*1140*/  IMAD.WIDE.U32 R128, R245, 0x10, R124 ;  /* 0x00000010f5807825 */ /* 0x001fe400078e007c */
[----:B------:R-:W5:Y:S01]  /*1150*/  @P4 LDG.E.128 R44, desc[UR4][R130.64] ;  /* 0x00000004822c4981 */ /* 0x000f62000c1e1d00 */
[----:B------:R-:W-:-:S03]  /*1160*/  IADD3.X R123, R222, UR13, RZ, P0, !PT ;  /* 0x0000000dde7b7c10 */ /* 0x000fc600087fe4ff */
[----:B------:R0:W5:Y:S01]  /*1170*/  @P4 LDG.E.128 R48, desc[UR4][R250.64] ;  /* 0x00000004fa304981 */ /* 0x000162000c1e1d00 */
[----:B-1----:R-:W-:-:S03]  /*1180*/  IMAD.WIDE.U32 R126, R245, 0x10, R120 ;  /* 0x00000010f57e7825 */ /* 0x002fc600078e0078 */
[----:B------:R-:W3:Y:S04]  /*1190*/  LDG.E.128 R120, desc[UR4][R122.64] ;  /* 0x000000047a787981 */ /* 0x000ee8000c1e1d00 */
[----:B------:R-:W3:Y:S04]  /*11a0*/  LDG.E.128 R128, desc[UR4][R128.64] ;  /* 0x0000000480807981 */ /* 0x000ee8000c1e1d00 */
[----:B------:R-:W3:Y:S01]  /*11b0*/  LDG.E.128 R124, desc[UR4][R126.64] ;  /* 0x000000047e7c7981 */ /* 0x000ee2000c1e1d00 */
[----:B------:R-:W-:-:S04]  /*11c0*/  @P4 LEA R246, P0, R233, R168, 0x4 ;  /* 0x000000a8e9f64211 */ /* 0x000fc800078020ff */
[----:B------:R-:W-:Y:S02]  /*11d0*/  @P4 LEA.HI.X R247, R233, R169, RZ, 0x4, P0 ;  /* 0x000000a9e9f74211 */ /* 0x000fe400000f24ff */
[----:B0-----:R-:W-:-:S03]  /*11e0*/  @P4 LEA R250, P0, R238, R168, 0x4 ;  /* 0x000000a8eefa4211 */ /* 0x001fc600078020ff */
[----:B------:R0:W5:Y:S01]  /*11f0*/  @P4 LDG.E.128 R52, desc[UR4][R246.64] ;  /* 0x00000004f6344981 */ /* 0x000162000c1e1d00 */
[----:B------:R-:W-:-:S05]  /*1200*/  @P4 LEA.HI.X R251, R238, R169, RZ, 0x4, P0 ;  /* 0x000000a9eefb4211 */ /* 0x000fca00000f24ff */
[----:B------:R1:W5:Y:S01]  /*1210*/  @P4 LDG.E.128 R56, desc[UR4][R250.64] ;  /* 0x00000004fa384981 */ /* 0x000362000c1e1d00 */
[----:B0-----:R-:W-:-:S04]  /*1220*/  @P4 LEA R246, P0, R245, R168, 0x4 ;  /* 0x000000a8f5f64211 */ /* 0x001fc800078020ff */
[----:B------:R-:W-:Y:S02]  /*1230*/  @P4 LEA.HI.X R247, R245, R169, RZ, 0x4, P0 ;  /* 0x000000a9f5f74211 */ /* 0x000fe400000f24ff */
[----:B-1----:R-:W-:-:S03]  /*1240*/  IADD3 R250, P0, R225, UR14, RZ ;  /* 0x0000000ee1fa7c10 */ /* 0x002fc6000ff1e0ff */
[----:B------:R-:W5:Y:S01]  /*1250*/  @P4 LDG.E.128 R60, desc[UR4][R246.64] ;  /* 0x00000004f63c4981 */ /* 0x000f62000c1e1d00 */
[----:B------:R-:W-:-:S05]  /*1260*/  IADD3.X R251, R226, UR15, RZ, P0, !PT ;  /* 0x0000000fe2fb7c10 */ /* 0x000fca00087fe4ff */
[----:B------:R0:W5:Y:S02]  /*1270*/  LDG.E R238, desc[UR4][R250.64] ;  /* 0x00000004faee7981 */ /* 0x000164000c1e1900 */
[----:B0-----:R-:W-:-:S04]  /*1280*/  IADD3 R250, P0, R237, UR14, RZ ;  /* 0x0000000eedfa7c10 */ /* 0x001fc8000ff1e0ff */
[----:B------:R-:W-:-:S05]  /*1290*/  IADD3.X R251, R236, UR15, RZ, P0, !PT ;  /* 0x0000000fecfb7c10 */ /* 0x000fca00087fe4ff */
[----:B------:R-:W5:Y:S01]  /*12a0*/  LDG.E R236, desc[UR4][R250.64] ;  /* 0x00000004faec7981 */ /* 0x000f62000c1e1900 */
[----:B------:R-:W-:-:S04]  /*12b0*/  IADD3 R246, P1, R239, UR14, RZ ;  /* 0x0000000eeff67c10 */ /* 0x000fc8000ff3e0ff */
[----:B------:R-:W-:Y:S02]  /*12c0*/  IADD3.X R247, R240, UR15, RZ, P1, !PT ;  /* 0x0000000ff0f77c10 */ /* 0x000fe40008ffe4ff */
[----:B------:R-:W-:-:S03]  /*12d0*/  IADD3 R240, P1, R243, UR14, RZ ;  /* 0x0000000ef3f07c10 */ /* 0x000fc6000ff3e0ff */
[----:B------:R0:W5:Y:S02]  /*12e0*/  LDG.E R233, desc[UR4][R246.64] ;  /* 0x00000004f6e97981 */ /* 0x000164000c1e1900 */
[----:B0-----:R-:W-:Y:S02]  /*12f0*/  IADD3 R246, P0, R241, UR14, RZ ;  /* 0x0000000ef1f67c10 */ /* 0x001fe4000ff1e0ff */
[----:B------:R-:W-:Y:S02]  /*1300*/  IADD3.X R241, R244, UR15, RZ, P1, !PT ;  /* 0x0000000ff4f17c10 */ /* 0x000fe40008ffe4ff */
[----:B------:R-:W-:Y:S02]  /*1310*/  ISETP.NE.AND P1, PT, RZ, UR9, PT ;  /* 0x00000009ff007c0c */ /* 0x000fe4000bf25270 */
[----:B------:R-:W-:Y:S01]  /*1320*/  IADD3.X R247, R242, UR15, RZ, P0, !PT ;  /* 0x0000000ff2f77c10 */ /* 0x000fe200087fe4ff */
[----:B------:R-:W5:Y:S04]  /*1330*/  LDG.E R225, desc[UR4][R240.64] ;  /* 0x00000004f0e17981 */ /* 0x000f68000c1e1900 */
[----:B------:R0:W5:Y:S01]  /*1340*/  LDG.E R226, desc[UR4][R246.64] ;  /* 0x00000004f6e27981 */ /* 0x000162000c1e1900 */
[----:B------:R-:W-:-:S02]  /*1350*/  LOP3.LUT P0, RZ, R232, 0xff, RZ, 0xc0, !PT ;  /* 0x000000ffe8ff7812 */ /* 0x000fc4000780c0ff */
[----:B------:R-:W-:-:S05]  /*1360*/  FSEL R249, R249, RZ, !P1 ;  /* 0x000000fff9f97208 */ /* 0x000fca0004800000 */
[C---:B------:R-:W-:Y:S01]  /*1370*/  FADD.FTZ R73, -R249.reuse, R73 ;  /* 0x00000049f9497221 */ /* 0x040fe20000010100 */
[C---:B------:R-:W-:Y:S01]  /*1380*/  FADD.FTZ R237, -R249.reuse, R72 ;  /* 0x00000048f9ed7221 */ /* 0x040fe20000010100 */
[----:B------:R-:W-:Y:S02]  /*1390*/  FADD.FTZ R75, -R249, R75 ;  /* 0x0000004bf94b7221 */ /* 0x000fe40000010100 */
[----:B------:R-:W-:Y:S01]  /*13a0*/  FMUL.FTZ R242, R220, R73 ;  /* 0x00000049dcf27220 */ /* 0x000fe20000410000 */
[----:B------:R-:W-:-:S04]  /*13b0*/  FMUL.FTZ R73, R202, R79 ;  /* 0x0000004fca497220 */ /* 0x000fc80000410000 */
[----:B------:R-:W-:Y:S01]  /*13c0*/  FFMA.FTZ R244, R204, R83, R73 ;  /* 0x00000053ccf47223 */ /* 0x000fe20000010049 */
[C---:B----4-:R-:W-:Y:S01]  /*13d0*/  FADD.FTZ R73, -R249.reuse, R84 ;  /* 0x00000054f9497221 */ /* 0x050fe20000010100 */
[----:B------:R-:W-:-:S03]  /*13e0*/  FADD.FTZ R85, -R249, R85 ;  /* 0x00000055f9557221 */ /* 0x000fc60000010100 */
[----:B------:R-:W-:Y:S01]  /*13f0*/  FMUL.FTZ R84, R220, R73 ;  /* 0x00000049dc547220 */ /* 0x000fe20000410000 */
[----:B------:R-:W-:Y:S01]  /*1400*/  FMUL.FTZ R73, R198, R89 ;  /* 0x00000059c6497220 */ /* 0x000fe20000410000 */
[----:B------:R-:W-:Y:S01]  /*1410*/  FMUL.FTZ R72, R203, R88 ;  /* 0x00000058cb487220 */ /* 0x000fe20000410000 */
[C---:B------:R-:W-:Y:S01]  /*1420*/  FMUL.FTZ R85, R220.reuse, R85 ;  /* 0x00000055dc557220 */ /* 0x040fe20000410000 */
[----:B------:R-:W-:Y:S01]  /*1430*/  FADD.FTZ R87, -R249, R87 ;  /* 0x00000057f9577221 */ /* 0x000fe20000010100 */
[----:B------:R-:W-:Y:S01]  /*1440*/  FMUL.FTZ R243, R220, R75 ;  /* 0x0000004bdcf37220 */ /* 0x000fe20000410000 */
[----:B0-----:R-:W-:Y:S01]  /*1450*/  FFMA.FTZ R246, R200, R93, R73 ;  /* 0x0000005dc8f67223 */ /* 0x001fe20000010049 */
[----:B------:R-:W-:Y:S01]  /*1460*/  FFMA.FTZ R245, R205, R92, R72 ;  /* 0x0000005ccdf57223 */ /* 0x000fe20000010048 */
[----:B------:R-:W-:Y:S01]  /*1470*/  FADD.FTZ R75, -R249, R86 ;  /* 0x00000056f94b7221 */ /* 0x000fe20000010100 */
[----:B------:R-:W-:Y:S01]  /*1480*/  FMUL.FTZ R73, R194, R91 ;  /* 0x0000005bc2497220 */ /* 0x000fe20000410000 */
[C---:B------:R-:W-:Y:S01]  /*1490*/  FADD.FTZ R18, R89.reuse, R18 ;  /* 0x0000001259127221 */ /* 0x040fe20000010000 */
[----:B------:R-:W-:Y:S01]  /*14a0*/  FFMA.FTZ R0, R89, R85, R0 ;  /* 0x0000005559007223 */ /* 0x000fe20000010000 */
[----:B------:R-:W-:Y:S01]  /*14b0*/  FMUL.FTZ R72, R199, R90 ;  /* 0x0000005ac7487220 */ /* 0x000fe20000410000 */
[----:B------:R-:W-:Y:S01]  /*14c0*/  FMUL.FTZ R87, R220, R87 ;  /* 0x00000057dc577220 */ /* 0x000fe20000410000 */
[C---:B--2---:R-:W-:Y:S01]  /*14d0*/  FADD.FTZ R97, -R249.reuse, R97 ;  /* 0x00000061f9617221 */ /* 0x044fe20000010100 */
[----:B------:R-:W-:Y:S01]  /*14e0*/  FADD.FTZ R89, -R249, R96 ;  /* 0x00000060f9597221 */ /* 0x000fe20000010100 */
[C---:B------:R-:W-:Y:S01]  /*14f0*/  FADD.FTZ R19, R88.reuse, R19 ;  /* 0x0000001358137221 */ /* 0x040fe20000010000 */
[----:B------:R-:W-:Y:S01]  /*1500*/  FFMA.FTZ R3, R88, R84, R3 ;  /* 0x0000005458037223 */ /* 0x000fe20000010003 */
[----:B------:R-:W-:Y:S01]  /*1510*/  FMUL.FTZ R86, R220, R75 ;  /* 0x0000004bdc567220 */ /* 0x000fe20000410000 */
[----:B------:R-:W-:Y:S01]  /*1520*/  FFMA.FTZ R248, R196, R95, R73 ;  /* 0x0000005fc4f87223 */ /* 0x000fe20000010049 */
[C---:B------:R-:W-:Y:S01]  /*1530*/  FMUL.FTZ R88, R220.reuse, R97 ;  /* 0x00000061dc587220 */ /* 0x040fe20000410000 */
[----:B------:R-:W-:Y:S01]  /*1540*/  FFMA.FTZ R247, R201, R94, R72 ;  /* 0x0000005ec9f77223 */ /* 0x000fe20000010048 */
[C---:B------:R-:W-:Y:S01]  /*1550*/  FADD.FTZ R16, R91.reuse, R16 ;  /* 0x000000105b107221 */ /* 0x040fe20000010000 */
[----:B------:R-:W-:Y:S01]  /*1560*/  FFMA.FTZ R2, R91, R87, R2 ;  /* 0x000000575b027223 */ /* 0x000fe20000010002 */
[C---:B------:R-:W-:Y:S01]  /*1570*/  FADD.FTZ R99, -R249.reuse, R99 ;  /* 0x00000063f9637221 */ /* 0x040fe20000010100 */
[----:B------:R-:W-:Y:S01]  /*1580*/  FMUL.FTZ R89, R220, R89 ;  /* 0x00000059dc597220 */ /* 0x000fe20000410000 */
[----:B---3--:R-:W-:Y:S01]  /*1590*/  FMUL.FTZ R73, R190, R105 ;  /* 0x00000069be497220 */ /* 0x008fe20000410000 */
[----:B------:R-:W-:Y:S01]  /*15a0*/  FADD.FTZ R91, -R249, R98 ;  /* 0x00000062f95b7221 */ /* 0x000fe20000010100 */
[----:B------:R-:W-:Y:S01]  /*15b0*/  FMUL.FTZ R72, R195, R104 ;  /* 0x00000068c3487220 */ /* 0x000fe20000410000 */
[C---:B------:R-:W-:Y:S01]  /*15c0*/  FADD.FTZ R17, R90.reuse, R17 ;  /* 0x000000115a117221 */ /* 0x040fe20000010000 */
[----:B------:R-:W-:Y:S01]  /*15d0*/  FFMA.FTZ R5, R90, R86, R5 ;  /* 0x000000565a057223 */ /* 0x000fe20000010005 */
[----:B------:R-:W-:Y:S01]  /*15e0*/  FMUL.FTZ R90, R220, R99 ;  /* 0x00000063dc5a7220 */ /* 0x000fe20000410000 */
[----:B------:R-:W-:Y:S01]  /*15f0*/  FADD.FTZ R239, -R249, R74 ;  /* 0x0000004af9ef7221 */ /* 0x000fe20000010100 */
[C---:B------:R-:W-:Y:S01]  /*1600*/  FADD.FTZ R32, R101.reuse, R32 ;  /* 0x0000002065207221 */ /* 0x040fe20000010000 */
[----:B------:R-:W-:Y:S01]  /*1610*/  FFMA.FTZ R132, R101, R88, R132 ;  /* 0x0000005865847223 */ /* 0x000fe20000010084 */
[C---:B------:R-:W-:Y:S01]  /*1620*/  FADD.FTZ R33, R100.reuse, R33 ;  /* 0x0000002164217221 */ /* 0x040fe20000010000 */
[----:B------:R-:W-:Y:S01]  /*1630*/  FFMA.FTZ R133, R100, R89, R133 ;  /* 0x0000005964857223 */ /* 0x000fe20000010085 */
[----:B------:R-:W-:Y:S01]  /*1640*/  FFMA.FTZ R101, R192, R101, R73 ;  /* 0x00000065c0657223 */ /* 0x000fe20000010049 */
[C---:B------:R-:W-:Y:S01]  /*1650*/  FADD.FTZ R142, R83.reuse, R142 ;  /* 0x0000008e538e7221 */ /* 0x040fe20000010000 */
[----:B------:R-:W-:Y:S01]  /*1660*/  FFMA.FTZ R146, R83, R243, R146 ;  /* 0x000000f353927223 */ /* 0x000fe20000010092 */
[----:B------:R-:W-:Y:S01]  /*1670*/  FFMA.FTZ R100, R197, R100, R72 ;  /* 0x00000064c5647223 */ /* 0x000fe20000010048 */
[----:B------:R-:W-:Y:S01]  /*1680*/  FMUL.FTZ R91, R220, R91 ;  /* 0x0000005bdc5b7220 */ /* 0x000fe20000410000 */
[----:B------:R-:W-:Y:S01]  /*1690*/  FMUL.FTZ R73, R186, R107 ;  /* 0x0000006bba497220 */ /* 0x000fe20000410000 */
[----:B------:R-:W-:Y:S01]  /*16a0*/  FMUL.FTZ R72, R191, R106 ;  /* 0x0000006abf487220 */ /* 0x000fe20000410000 */
[----:B------:R-:W-:Y:S01]  /*16b0*/  FADD.FTZ R83, R108, -R249 ;  /* 0x800000f96c537221 */ /* 0x000fe20000010000 */
[C---:B------:R-:W-:Y:S01]  /*16c0*/  FADD.FTZ R30, R103.reuse, R30 ;  /* 0x0000001e671e7221 */ /* 0x040fe20000010000 */
[----:B------:R-:W-:Y:S01]  /*16d0*/  FFMA.FTZ R42, R103, R90, R42 ;  /* 0x0000005a672a7223 */ /* 0x000fe2000001002a */
[----:B------:R-:W-:Y:S01]  /*16e0*/  FMUL.FTZ R239, R220, R239 ;  /* 0x000000efdcef7220 */ /* 0x000fe20000410000 */
[----:B------:R-:W-:Y:S01]  /*16f0*/  FMUL.FTZ R240, R207, R78 ;  /* 0x0000004ecff07220 */ /* 0x000fe20000410000 */
[C---:B------:R-:W-:Y:S01]  /*1700*/  FADD.FTZ R31, R102.reuse, R31 ;  /* 0x0000001f661f7221 */ /* 0x040fe20000010000 */
[----:B------:R-:W-:Y:S01]  /*1710*/  FFMA.FTZ R43, R102, R91, R43 ;  /* 0x0000005b662b7223 */ /* 0x000fe2000001002b */
[----:B------:R-:W-:Y:S01]  /*1720*/  FFMA.FTZ R103, R188, R103, R73 ;  /* 0x00000067bc677223 */ /* 0x000fe20000010049 */
[C---:B------:R-:W-:Y:S01]  /*1730*/  FADD.FTZ R14, R105.reuse, R14 ;  /* 0x0000000e690e7221 */ /* 0x040fe20000010000 */
[----:B------:R-:W-:Y:S01]  /*1740*/  FFMA.FTZ R4, R105, R88, R4 ;  /* 0x0000005869047223 */ /* 0x000fe20000010004 */
[----:B------:R-:W-:Y:S01]  /*1750*/  FFMA.FTZ R102, R193, R102, R72 ;  /* 0x00000066c1667223 */ /* 0x000fe20000010048 */
[--C-:B------:R-:W-:Y:S01]  /*1760*/  FADD.FTZ R105, R109, -R249.reuse ;  /* 0x800000f96d697221 */ /* 0x100fe20000010000 */
[----:B------:R-:W-:Y:S01]  /*1770*/  FMUL.FTZ R83, R220, R83 ;  /* 0x00000053dc537220 */ /* 0x000fe20000410000 */
[----:B------:R-:W-:Y:S01]  /*1780*/  FMUL.FTZ R73, R214, R117 ;  /* 0x00000075d6497220 */ /* 0x000fe20000410000 */
[----:B------:R-:W-:Y:S01]  /*1790*/  FADD.FTZ R109, R110, -R249 ;  /* 0x800000f96e6d7221 */ /* 0x000fe20000010000 */
[----:B------:R-:W-:Y:S01]  /*17a0*/  FMUL.FTZ R72, R219, R116 ;  /* 0x00000074db487220 */ /* 0x000fe20000410000 */
[C---:B------:R-:W-:Y:S01]  /*17b0*/  FADD.FTZ R143, R82.reuse, R143 ;  /* 0x0000008f528f7221 */ /* 0x040fe20000010000 */
[----:B------:R-:W-:Y:S01]  /*17c0*/  FFMA.FTZ R147, R82, R239, R147 ;  /* 0x000000ef52937223 */ /* 0x000fe20000010093 */
[----:B------:R-:W-:Y:S01]  /*17d0*/  FFMA.FTZ R240, R209, R82, R240 ;  /* 0x00000052d1f07223 */ /* 0x000fe200000100f0 */
[C---:B------:R-:W-:Y:S01]  /*17e0*/  FADD.FTZ R171, R112.reuse, R171 ;  /* 0x000000ab70ab7221 */ /* 0x040fe20000010000 */
[----:B------:R-:W-:Y:S01]  /*17f0*/  FFMA.FTZ R185, R112, R83, R185 ;  /* 0x0000005370b97223 */ /* 0x000fe200000100b9 */
[----:B------:R-:W-:Y:S01]  /*1800*/  FFMA.FTZ R82, R216, R113, R73 ;  /* 0x00000071d8527223 */ /* 0x000fe20000010049 */
[----:B------:R-:W-:Y:S01]  /*1810*/  FFMA.FTZ R112, R221, R112, R72 ;  /* 0x00000070dd707223 */ /* 0x000fe20000010048 */
[----:B------:R-:W-:Y:S01]  /*1820*/  FMUL.FTZ R109, R220, R109 ;  /* 0x0000006ddc6d7220 */ /* 0x000fe20000410000 */
[----:B------:R-:W-:Y:S01]  /*1830*/  FMUL.FTZ R73, R210, R119 ;  /* 0x00000077d2497220 */ /* 0x000fe20000410000 */
[----:B------:R-:W-:Y:S01]  /*1840*/  FMUL.FTZ R72, R215, R118 ;  /* 0x00000076d7487220 */ /* 0x000fe20000410000 */
[C---:B------:R-:W-:Y:S01]  /*1850*/  FADD.FTZ R13, R106.reuse, R13 ;  /* 0x0000000d6a0d7221 */ /* 0x040fe20000010000 */
[----:B------:R-:W-:Y:S01]  /*1860*/  FFMA.FTZ R25, R106, R91, R25 ;  /* 0x0000005b6a197223 */ /* 0x000fe20000010019 */
[C---:B------:R-:W-:Y:S01]  /*1870*/  FADD.FTZ R161, R114.reuse, R161 ;  /* 0x000000a172a17221 */ /* 0x040fe20000010000 */
[----:B------:R-:W-:Y:S01]  /*1880*/  FFMA.FTZ R163, R114, R109, R163 ;  /* 0x0000006d72a37223 */ /* 0x000fe200000100a3 */
[----:B------:R-:W-:Y:S01]  /*1890*/  FFMA.FTZ R106, R212, R115, R73 ;  /* 0x00000073d46a7223 */ /* 0x000fe20000010049 */
[----:B------:R-:W-:Y:S01]  /*18a0*/  FFMA.FTZ R114, R217, R114, R72 ;  /* 0x00000072d9727223 */ /* 0x000fe20000010048 */
[----:B------:R-:W-:Y:S01]  /*18b0*/  FADD.FTZ R73, RZ, R112 ;  /* 0x00000070ff497221 */ /* 0x000fe20000010000 */
[----:B------:R-:W-:Y:S01]  /*18c0*/  FMUL.FTZ R105, R220, R105 ;  /* 0x00000069dc697220 */ /* 0x000fe20000410000 */
[----:B------:R-:W-:Y:S01]  /*18d0*/  FFMA.FTZ R72, R83, R112, RZ ;  /* 0x0000007053487223 */ /* 0x000fe200000100ff */
[C---:B------:R-:W-:Y:S01]  /*18e0*/  FADD.FTZ R12, R107.reuse, R12 ;  /* 0x0000000c6b0c7221 */ /* 0x040fe20000010000 */
[----:B------:R-:W-:Y:S01]  /*18f0*/  FFMA.FTZ R6, R107, R90, R6 ;  /* 0x0000005a6b067223 */ /* 0x000fe20000010006 */
[----:B------:R-:W-:Y:S01]  /*1900*/  FADD.FTZ R75, R82, R73 ;  /* 0x00000049524b7221 */ /* 0x000fe20000010000 */
[----:B------:R-:W-:Y:S01]  /*1910*/  FADD.FTZ R107, R111, -R249 ;  /* 0x800000f96f6b7221 */ /* 0x000fe20000010000 */
[----:B------:R-:W-:Y:S01]  /*1920*/  FFMA.FTZ R72, R105, R82, R72 ;  /* 0x0000005269487223 */ /* 0x000fe20000010048 */
[----:B------:R-:W-:Y:S01]  /*1930*/  FMUL.FTZ R237, R220, R237 ;  /* 0x000000eddced7220 */ /* 0x000fe20000410000 */
[----:B------:R-:W-:Y:S01]  /*1940*/  FMUL.FTZ R232, R211, R76 ;  /* 0x0000004cd3e87220 */ /* 0x000fe20000410000 */
[----:B------:R-:W-:Y:S01]  /*1950*/  FADD.FTZ R75, R114, R75 ;  /* 0x0000004b724b7221 */ /* 0x000fe20000010000 */
[----:B------:R-:W-:Y:S01]  /*1960*/  FMUL.FTZ R107, R220, R107 ;  /* 0x0000006bdc6b7220 */ /* 0x000fe20000410000 */
[----:B------:R-:W-:Y:S01]  /*1970*/  FFMA.FTZ R72, R109, R114, R72 ;  /* 0x000000726d487223 */ /* 0x000fe20000010048 */
[----:B------:R-:W-:Y:S01]  /*1980*/  FFMA.FTZ R232, R213, R80, R232 ;  /* 0x00000050d5e87223 */ /* 0x000fe200000100e8 */
[C---:B------:R-:W-:Y:S01]  /*1990*/  FADD.FTZ R149, R76.reuse, R149 ;  /* 0x000000954c957221 */ /* 0x040fe20000010000 */
[----:B------:R-:W-:Y:S01]  /*19a0*/  FFMA.FTZ R151, R76, R237, R151 ;  /* 0x000000ed4c977223 */ /* 0x000fe20000010097 */
[----:B------:R-:W-:Y:S01]  /*19b0*/  FMUL.FTZ R241, R206, R77 ;  /* 0x0000004dcef17220 */ /* 0x000fe20000410000 */
[----:B------:R-:W-:Y:S01]  /*19c0*/  FADD.FTZ R73, -R249, R120 ;  /* 0x00000078f9497221 */ /* 0x000fe20000010100 */
[----:B------:R-:W-:Y:S01]  /*19d0*/  FADD.FTZ R75, R106, R75 ;  /* 0x0000004b6a4b7221 */ /* 0x000fe20000010000 */
[----:B------:R-:W-:Y:S01]  /*19e0*/  FFMA.FTZ R76, R107, R106, R72 ;  /* 0x0000006a6b4c7223 */ /* 0x000fe20000010048 */
[C---:B------:R-:W-:Y:S01]  /*19f0*/  FADD.FTZ R35, R94.reuse, R35 ;  /* 0x000000235e237221 */ /* 0x040fe20000010000 */
[----:B------:R-:W-:Y:S01]  /*1a00*/  FFMA.FTZ R135, R94, R86, R135 ;  /* 0x000000565e877223 */ /* 0x000fe20000010087 */
[----:B------:R-:W-:Y:S01]  /*1a10*/  FFMA.FTZ R241, R208, R81, R241 ;  /* 0x00000051d0f17223 */ /* 0x000fe200000100f1 */
[----:B------:R-:W-:Y:S01]  /*1a20*/  FMUL.FTZ R94, R220, R73 ;  /* 0x00000049dc5e7220 */ /* 0x000fe20000410000 */
        /* <DEDUP_REMOVED lines=8> */
[----:B------:R-:W-:Y:S02]  /*1ab0*/  FMUL.FTZ R73, R180, R129 ;  /* 0x00000081b4497220 */ /* 0x000fe40000410000 */
[----:B------:R-:W-:Y:S01]  /*1ac0*/  FADD.FTZ R74, R244, R75 ;  /* 0x0000004bf44a7221 */ /* 0x000fe20000010000 */
[----:B------:R-:W-:Y:S01]  /*1ad0*/  FFMA.FTZ R75, R243, R244, R72 ;  /* 0x000000f4f34b7223 */ /* 0x000fe20000010048 */
[----:B------:R-:W-:Y:S02]  /*1ae0*/  FFMA.FTZ R96, R176, R125, R73 ;  /* 0x0000007db0607223 */ /* 0x000fe40000010049 */
[----:B------:R-:W-:Y:S01]  /*1af0*/  FADD.FTZ R73, R245, R74 ;  /* 0x0000004af5497221 */ /* 0x000fe20000010000 */
[----:B------:R-:W-:-:S03]  /*1b00*/  FFMA.FTZ R72, R84, R245, R75 ;  /* 0x000000f554487223 */ /* 0x000fc6000001004b */
[----:B------:R-:W-:Y:S01]  /*1b10*/  FADD.FTZ R74, R246, R73 ;  /* 0x00000049f64a7221 */ /* 0x000fe20000010000 */
[----:B------:R-:W-:Y:S01]  /*1b20*/  FFMA.FTZ R73, R85, R246, R72 ;  /* 0x000000f655497223 */ /* 0x000fe20000010048 */
[----:B------:R-:W-:Y:S02]  /*1b30*/  FADD.FTZ R123, -R249, R123 ;  /* 0x0000007bf97b7221 */ /* 0x000fe40000010100 */
[----:B------:R-:W-:Y:S01]  /*1b40*/  FADD.FTZ R75, R247, R74 ;  /* 0x0000004af74b7221 */ /* 0x000fe20000010000 */
        /* <DEDUP_REMOVED lines=17> */
[----:B------:R-:W-:Y:S01]  /*1c60*/  FFMA.FTZ R136, R93, R85, R136 ;  /* 0x000000555d887223 */ /* 0x000fe20000010088 */
[----:B------:R-:W-:Y:S01]  /*1c70*/  FADD.FTZ R93, -R249, R122 ;  /* 0x0000007af95d7221 */ /* 0x000fe20000010100 */
[C---:B------:R-:W-:Y:S01]  /*1c80*/  FADD.FTZ R148, R77.reuse, R148 ;  /* 0x000000944d947221 */ /* 0x040fe20000010000 */
[----:B------:R-:W-:Y:S01]  /*1c90*/  FFMA.FTZ R150, R77, R242, R150 ;  /* 0x000000f24d967223 */ /* 0x000fe20000010096 */
[C---:B------:R-:W-:Y:S01]  /*1ca0*/  FADD.FTZ R34, R95.reuse, R34 ;  /* 0x000000225f227221 */ /* 0x040fe20000010000 */
[----:B------:R-:W-:Y:S01]  /*1cb0*/  FFMA.FTZ R134, R95, R87, R134 ;  /* 0x000000575f867223 */ /* 0x000fe20000010086 */
[----:B------:R-:W-:Y:S01]  /*1cc0*/  FADD.FTZ R74, R103, R74 ;  /* 0x0000004a674a7221 */ /* 0x000fe20000010000 */
[----:B------:R-:W-:Y:S01]  /*1cd0*/  FADD.FTZ R95, -R249, R121 ;  /* 0x00000079f95f7221 */ /* 0x000fe20000010100 */
[----:B------:R-:W-:Y:S01]  /*1ce0*/  FFMA.FTZ R77, R90, R103, R73 ;  /* 0x000000675a4d7223 */ /* 0x000fe20000010049 */
[C---:B------:R-:W-:Y:S01]  /*1cf0*/  FMUL.FTZ R93, R220.reuse, R93 ;  /* 0x0000005ddc5d7220 */ /* 0x040fe20000410000 */
[----:B------:R-:W-:Y:S01]  /*1d00*/  FMUL.FTZ R76, R177, R130 ;  /* 0x00000082b14c7220 */ /* 0x000fe20000410000 */
[----:B------:R-:W-:Y:S01]  /*1d10*/  FADD.FTZ R75, R97, R74 ;  /* 0x0000004a614b7221 */ /* 0x000fe20000010000 */
[----:B------:R-:W-:Y:S01]  /*1d20*/  FMUL.FTZ R95, R220, R95 ;  /* 0x0000005fdc5f7220 */ /* 0x000fe20000410000 */
[----:B------:R-:W-:Y:S01]  /*1d30*/  FFMA.FTZ R74, R94, R97, R77 ;  /* 0x000000615e4a7223 */ /* 0x000fe2000001004d */
[C---:B------:R-:W-:Y:S01]  /*1d40*/  FADD.FTZ R27, R126.reuse, R27 ;  /* 0x0000001b7e1b7221 */ /* 0x040fe20000010000 */
[----:B------:R-:W-:Y:S01]  /*1d50*/  FFMA.FTZ R39, R126, R93, R39 ;  /* 0x0000005d7e277223 */ /* 0x000fe20000010027 */
[----:B------:R-:W-:Y:S01]  /*1d60*/  FFMA.FTZ R126, R175, R126, R76 ;  /* 0x0000007eaf7e7223 */ /* 0x000fe2000001004c */
[----:B------:R-:W-:Y:S01]  /*1d70*/  FADD.FTZ R75, R75, R96 ;  /* 0x000000604b4b7221 */ /* 0x000fe20000010000 */
[----:B------:R-:W-:Y:S01]  /*1d80*/  SHF.R.U32.HI R73, RZ, 0x5, R24 ;  /* 0x00000005ff497819 */ /* 0x000fe20000011618 */
[----:B------:R-:W-:Y:S01]  /*1d90*/  FFMA.FTZ R74, R95, R96, R74 ;  /* 0x000000605f4a7223 */ /* 0x000fe2000001004a */
[----:B------:R-:W-:Y:S01]  /*1da0*/  IADD3 R218, R218, UR10, RZ ;  /* 0x0000000adada7c10 */ /* 0x000fe2000fffe0ff */
[----:B------:R-:W-:Y:S01]  /*1db0*/  FADD.FTZ R76, R75, R126 ;  /* 0x0000007e4b4c7221 */ /* 0x000fe20000010000 */
[----:B------:R-:W-:Y:S01]  /*1dc0*/  UMOV UR6, 0xffffffff ;  /* 0xffffffff00067882 */ /* 0x000fe20000000000 */
[----:B------:R-:W-:Y:S01]  /*1dd0*/  LOP3.LUT R72, R73, 0x7fffffc, RZ, 0xc0, !PT ;  /* 0x07fffffc49487812 */ /* 0x000fe200078ec0ff */
[----:B------:R-:W-:Y:S01]  /*1de0*/  FFMA.FTZ R75, R93, R126, R74 ;  /* 0x0000007e5d4b7223 */ /* 0x000fe2000001004a */
[----:B------:R-:W-:Y:S01]  /*1df0*/  ISETP.GE.AND P5, PT, R218, UR11, PT ;  /* 0x0000000bda007c0c */ /* 0x000fe2000bfa6270 */
        /* <DEDUP_REMOVED lines=25> */
[-C--:B------:R-:W-:Y:S01]  /*1f90*/  FFMA.FTZ R40, R125, R95.reuse, R40 ;  /* 0x0000005f7d287223 */ /* 0x080fe20000010028 */
[C---:B------:R-:W-:Y:S01]  /*1fa0*/  FADD.FTZ R11, R128.reuse, R11 ;  /* 0x0000000b800b7221 */ /* 0x040fe20000010000 */
[----:B------:R-:W-:Y:S01]  /*1fb0*/  FFMA.FTZ R23, R128, R94, R23 ;  /* 0x0000005e80177223 */ /* 0x000fe20000010017 */
[C---:B------:R-:W-:Y:S01]  /*1fc0*/  FADD.FTZ R10, R129.reuse, R10 ;  /* 0x0000000a810a7221 */ /* 0x040fe20000010000 */
[----:B------:R-:W-:Y:S01]  /*1fd0*/  FFMA.FTZ R22, R129, R95, R22 ;  /* 0x0000005f81167223 */ /* 0x000fe20000010016 */
[C---:B------:R-:W-:Y:S01]  /*1fe0*/  FADD.FTZ R9, R130.reuse, R9 ;  /* 0x0000000982097221 */ /* 0x040fe20000010000 */
[----:B------:R-:W-:Y:S01]  /*1ff0*/  FFMA.FTZ R21, R130, R93, R21 ;  /* 0x0000005d82157223 */ /* 0x000fe20000010015 */
[----:B------:R-:W-:Y:S01]  /*2000*/  LOP3.LUT P2, RZ, R24, 0x1f, RZ, 0xc0, !PT ;  /* 0x0000001f18ff7812 */ /* 0x000fe2000784c0ff */
[C---:B------:R-:W-:Y:S01]  /*2010*/  FADD.FTZ R8, R131.reuse, R8 ;  /* 0x0000000883087221 */ /* 0x040fe20000010000 */
        /* <DEDUP_REMOVED lines=24> */
.L_x_3348:
[----:B------:R-:W3:Y:S01]  /*21a0*/  S2R R79, SR_CgaCtaId ;  /* 0x00000000004f7919 */ /* 0x000ee20000008800 */
[----:B------:R-:W-:Y:S01]  /*21b0*/  @!P2 LOP3.LUT R73, R73, 0x3, RZ, 0xc0, !PT ;  /* 0x000000034949a812 */ /* 0x000fe200078ec0ff */
[----:B-1----:R-:W-:Y:S01]  /*21c0*/  FADD.FTZ R80, R76, R77 ;  /* 0x0000004d4c507221 */ /* 0x002fe20000010000 */
[----:B------:R-:W-:Y:S01]  /*21d0*/  MOV R78, 0x400 ;  /* 0x00000400004e7802 */ /* 0x000fe20000000f00 */
[----:B--2---:R-:W-:Y:S01]  /*21e0*/  FADD.FTZ R81, R75, R74 ;  /* 0x0000004a4b517221 */ /* 0x004fe20000010000 */
[----:B------:R-:W-:Y:S05]  /*21f0*/  WARPSYNC.ALL ;  /* 0x0000000000007948 */ /* 0x000fea0003800000 */
[----:B------:R-:W-:Y:S01]  /*2200*/  @!P2 IMAD.IADD R73, R72, 0x1, R73 ;  /* 0x000000014849a824 */ /* 0x000fe200078e0249 */
        /* <DEDUP_REMOVED lines=20> */
[----:B-----5:R-:W-:-:S03]  /*2350*/  LOP3.LUT P1, RZ, R238, 0xff00, RZ, 0xc0, !PT ;  /* 0x0000ff00eeff7812 */ /* 0x020fc6000782c0ff */
[-CC-:B------:R-:W-:Y:S01]  /*2360*/  FFMA.FTZ R83, R83, R99.reuse, R104.reuse ;  /* 0x0000006353537223 */ /* 0x180fe20000010068 */
[-CC-:B------:R-:W-:Y:S01]  /*2370*/  FFMA.FTZ R109, R109, R99.reuse, R104.reuse ;  /* 0x000000636d6d7223 */ /* 0x180fe20000010068 */
[-CC-:B------:R-:W-:Y:S01]  /*2380*/  FFMA.FTZ R105, R105, R99.reuse, R104.reuse ;  /* 0x0000006369697223 */ /* 0x180fe20000010068 */
[--C-:B------:R-:W-:Y:S01]  /*2390*/  FFMA.FTZ R107, R107, R99, R104.reuse ;  /* 0x000000636b6b7223 */ /* 0x100fe20000010068 */
[----:B------:R-:W-:Y:S01]  /*23a0*/  FADD.FTZ R83, R112, -R83 ;  /* 0x8000005370537221 */ /* 0x000fe20000010000 */
[----:B------:R-:W-:Y:S01]  /*23b0*/  FADD.FTZ R109, R114, -R109 ;  /* 0x8000006d726d7221 */ /* 0x000fe20000010000 */
[----:B------:R-:W-:Y:S01]  /*23c0*/  FADD.FTZ R73, R82, -R105 ;  /* 0x8000006952497221 */ /* 0x000fe20000010000 */
[----:B------:R-:W-:Y:S01]  /*23d0*/  FADD.FTZ R75, R106, -R107 ;  /* 0x8000006b6a4b7221 */ /* 0x000fe20000010000 */
[C---:B------:R-:W-:Y:S01]  /*23e0*/  FMUL.FTZ R111, R220.reuse, R83 ;  /* 0x00000053dc6f7220 */ /* 0x040fe20000410000 */
[C---:B------:R-:W-:Y:S01]  /*23f0*/  FMUL.FTZ R131, R220.reuse, R109 ;  /* 0x0000006ddc837220 */ /* 0x040fe20000410000 */
[----:B------:R-:W-:Y:S01]  /*2400*/  FMUL.FTZ R76, R220, R73 ;  /* 0x00000049dc4c7220 */ /* 0x000fe20000410000 */
[----:B------:R-:W-:Y:S01]  /*2410*/  FFMA.FTZ R242, R242, R99, R104 ;  /* 0x00000063f2f27223 */ /* 0x000fe20000010068 */
[----:B------:R-:W-:Y:S01]  /*2420*/  IADD3 R106, P5, R235, UR20, RZ ;  /* 0x00000014eb6a7c10 */ /* 0x000fe2000ffbe0ff */
[----:B------:R-:W-:Y:S01]  /*2430*/  @P2 FADD.FTZ R111, R44, R111 ;  /* 0x0000006f2c6f2221 */ /* 0x000fe20000010000 */
[----:B------:R-:W-:Y:S01]  /*2440*/  @P2 FADD.FTZ R131, R46, R131 ;  /* 0x000000832e832221 */ /* 0x000fe20000010000 */
[----:B------:R-:W-:Y:S01]  /*2450*/  @P2 FADD.FTZ R76, R45, R76 ;  /* 0x0000004c2d4c2221 */ /* 0x000fe20000010000 */
[----:B------:R-:W-:Y:S01]  /*2460*/  FMUL.FTZ R250, R220, R75 ;  /* 0x0000004bdcfa7220 */ /* 0x000fe20000410000 */
[----:B------:R-:W-:Y:S01]  /*2470*/  FADD.FTZ R241, R241, -R242 ;  /* 0x800000f2f1f17221 */ /* 0x000fe20000010000 */
[-CC-:B------:R-:W-:Y:S01]  /*2480*/  FFMA.FTZ R243, R243, R99.reuse, R104.reuse ;  /* 0x00000063f3f37223 */ /* 0x180fe20000010068 */
[----:B------:R-:W-:Y:S01]  /*2490*/  SEL R105, RZ, 0x1, P0 ;  /* 0x00000001ff697807 */ /* 0x000fe20000000000 */
[----:B------:R-:W-:Y:S01]  /*24a0*/  FMUL.FTZ R125, R131, UR17 ;  /* 0x00000011837d7c20 */ /* 0x000fe20008410000 */
[----:B------:R-:W-:Y:S01]  /*24b0*/  IADD3.X R107, R234, UR21, RZ, P5, !PT ;  /* 0x00000015ea6b7c10 */ /* 0x000fe2000affe4ff */
[----:B------:R-:W-:Y:S01]  /*24c0*/  FMUL.FTZ R123, R111, UR17 ;  /* 0x000000116f7b7c20 */ /* 0x000fe20008410000 */
[----:B------:R-:W-:Y:S01]  /*24d0*/  FFMA.FTZ R239, R239, R99, R104 ;  /* 0x00000063efef7223 */ /* 0x000fe20000010068 */
[----:B------:R-:W-:Y:S01]  /*24e0*/  LOP3.LUT P0, RZ, R238, 0xff, RZ, 0xc0, !PT ;  /* 0x000000ffeeff7812 */ /* 0x000fe2000780c0ff */
[----:B------:R-:W-:Y:S01]  /*24f0*/  FMUL.FTZ R124, R76, UR17 ;  /* 0x000000114c7c7c20 */ /* 0x000fe20008410000 */
[----:B------:R-:W-:Y:S01]  /*2500*/  LOP3.LUT P5, RZ, R238, 0xff0000, RZ, 0xc0, !PT ;  /* 0x00ff0000eeff7812 */ /* 0x000fe200078ac0ff */
[----:B------:R-:W-:Y:S01]  /*2510*/  @P2 FADD.FTZ R250, R47, R250 ;  /* 0x000000fa2ffa2221 */ /* 0x000fe20000010000 */
[----:B------:R-:W-:Y:S01]  /*2520*/  FMUL.FTZ R118, R220, R241 ;  /* 0x000000f1dc767220 */ /* 0x000fe20000410000 */
[----:B------:R-:W-:Y:S01]  /*2530*/  FADD.FTZ R243, R244, -R243 ;  /* 0x800000f3f4f37221 */ /* 0x000fe20000010000 */
[----:B------:R-:W-:Y:S01]  /*2540*/  FADD.FTZ R239, R240, -R239 ;  /* 0x800000eff0ef7221 */ /* 0x000fe20000010000 */
[----:B------:R-:W-:Y:S01]  /*2550*/  SEL R82, R125, RZ, P5 ;  /* 0x000000ff7d527207 */ /* 0x000fe20002800000 */
[----:B------:R-:W-:Y:S01]  /*2560*/  FFMA.FTZ R237, R237, R99, R104 ;  /* 0x00000063eded7223 */ /* 0x000fe20000010068 */
[----:B------:R-:W-:Y:S01]  /*2570*/  SEL R80, R123, RZ, P0 ;  /* 0x000000ff7b507207 */ /* 0x000fe20000000000 */
[----:B------:R-:W-:Y:S01]  /*2580*/  FMUL.FTZ R128, R250, UR17 ;  /* 0x00000011fa807c20 */ /* 0x000fe20008410000 */
[----:B------:R-:W-:Y:S01]  /*2590*/  SEL R81, R124, RZ, P1 ;  /* 0x000000ff7c517207 */ /* 0x000fe20000800000 */
[----:B------:R-:W-:Y:S01]  /*25a0*/  @P2 FADD.FTZ R118, R49, R118 ;  /* 0x0000007631762221 */ /* 0x000fe20000010000 */
[C---:B------:R-:W-:Y:S01]  /*25b0*/  LOP3.LUT P5, RZ, R173.reuse, 0xff0000, RZ, 0xc0, !PT ;  /* 0x00ff0000adff7812 */ /* 0x040fe200078ac0ff */
[C---:B------:R-:W-:Y:S01]  /*25c0*/  FMUL.FTZ R168, R220.reuse, R243 ;  /* 0x000000f3dca87220 */ /* 0x040fe20000410000 */
[----:B------:R-:W-:Y:S01]  /*25d0*/  LOP3.LUT P0, RZ, R173, 0xff00, RZ, 0xc0, !PT ;  /* 0x0000ff00adff7812 */ /* 0x000fe2000780c0ff */
[----:B------:R-:W-:Y:S01]  /*25e0*/  FMUL.FTZ R239, R220, R239 ;  /* 0x000000efdcef7220 */ /* 0x000fe20000410000 */
[----:B------:R-:W-:Y:S01]  /*25f0*/  LOP3.LUT P1, RZ, R238, 0xff000000, RZ, 0xc0, !PT ;  /* 0xff000000eeff7812 */ /* 0x000fe2000782c0ff */
[----:B------:R-:W-:Y:S01]  /*2600*/  FADD.FTZ R237, R232, -R237 ;  /* 0x800000ede8ed7221 */ /* 0x000fe20000010000 */
[----:B------:R-:W-:Y:S01]  /*2610*/  SEL R125, R125, RZ, P5 ;  /* 0x000000ff7d7d7207 */ /* 0x000fe20002800000 */
[----:B------:R-:W-:Y:S01]  /*2620*/  FMUL.FTZ R130, R118, UR17 ;  /* 0x0000001176827c20 */ /* 0x000fe20008410000 */
[----:B------:R-:W-:Y:S01]  /*2630*/  SEL R124, R124, RZ, P0 ;  /* 0x000000ff7c7c7207 */ /* 0x000fe20000000000 */
[----:B------:R-:W-:Y:S01]  /*2640*/  @P2 FADD.FTZ R168, R51, R168 ;  /* 0x000000a833a82221 */ /* 0x000fe20000010000 */
[----:B------:R-:W-:Y:S01]  /*2650*/  SEL R83, R128, RZ, P1 ;  /* 0x000000ff80537207 */ /* 0x000fe20000800000 */
[----:B------:R-:W-:Y:S01]  /*2660*/  @P2 FADD.FTZ R239, R50, R239 ;  /* 0x000000ef32ef2221 */ /* 0x000fe20000010000 */
[----:B------:R-:W-:Y:S01]  /*2670*/  LOP3.LUT P5, RZ, R236, 0xff00, RZ, 0xc0, !PT ;  /* 0x0000ff00ecff7812 */ /* 0x000fe200078ac0ff */
[----:B------:R-:W-:Y:S01]  /*2680*/  FMUL.FTZ R169, R220, R237 ;  /* 0x000000eddca97220 */ /* 0x000fe20000410000 */
[----:B------:R-:W-:Y:S01]  /*2690*/  @P3 IADD3 R108, P0, R235, R144, RZ ;  /* 0x00000090eb6c3210 */ /* 0x000fe20007f1e0ff */
[-CC-:B------:R-:W-:Y:S01]  /*26a0*/  FFMA.FTZ R85, R85, R99.reuse, R104.reuse ;  /* 0x0000006355557223 */ /* 0x180fe20000010068 */
[----:B------:R-:W-:Y:S01]  /*26b0*/  LOP3.LUT P1, RZ, R173, 0xff000000, RZ, 0xc0, !PT ;  /* 0xff000000adff7812 */ /* 0x000fe2000782c0ff */
[----:B------:R-:W-:Y:S01]  /*26c0*/  FMUL.FTZ R232, R168, UR17 ;  /* 0x00000011a8e87c20 */ /* 0x000fe20008410000 */
[----:B------:R-:W-:Y:S01]  /*26d0*/  SEL R73, R130, RZ, P5 ;  /* 0x000000ff82497207 */ /* 0x000fe20002800000 */
[----:B------:R-:W-:Y:S01]  /*26e0*/  @P3 IMAD.X R109, R234, 0x1, R145, P0 ;  /* 0x00000001ea6d3824 */ /* 0x000fe200000e0691 */
[----:B------:R-:W-:Y:S01]  /*26f0*/  SEL R128, R128, RZ, P1 ;  /* 0x000000ff80807207 */ /* 0x000fe20000800000 */
[----:B------:R-:W-:Y:S01]  /*2700*/  FMUL.FTZ R237, R239, UR17 ;  /* 0x00000011efed7c20 */ /* 0x000fe20008410000 */
[----:B------:R-:W-:Y:S01]  /*2710*/  LOP3.LUT P5, RZ, R236, 0xff000000, RZ, 0xc0, !PT ;  /* 0xff000000ecff7812 */ /* 0x000fe200078ac0ff */
[----:B------:R-:W-:Y:S01]  /*2720*/  @P2 FADD.FTZ R169, R48, R169 ;  /* 0x000000a930a92221 */ /* 0x000fe20000010000 */
[----:B------:R-:W-:Y:S01]  /*2730*/  LOP3.LUT P1, RZ, R173, 0xff, RZ, 0xc0, !PT ;  /* 0x000000ffadff7812 */ /* 0x000fe2000782c0ff */
[----:B------:R-:W-:Y:S01]  /*2740*/  FADD.FTZ R85, R246, -R85 ;  /* 0x80000055f6557221 */ /* 0x000fe20000010000 */
[----:B------:R-:W-:Y:S01]  /*2750*/  LOP3.LUT P0, RZ, R236, 0xff0000, RZ, 0xc0, !PT ;  /* 0x00ff0000ecff7812 */ /* 0x000fe2000780c0ff */
[--C-:B------:R-:W-:Y:S01]  /*2760*/  FFMA.FTZ R86, R86, R99, R104.reuse ;  /* 0x0000006356567223 */ /* 0x100fe20000010068 */
[----:B------:R-:W-:Y:S01]  /*2770*/  SEL R75, R232, RZ, P5 ;  /* 0x000000ffe84b7207 */ /* 0x000fe20002800000 */
[----:B------:R-:W-:Y:S01]  /*2780*/  FMUL.FTZ R129, R169, UR17 ;  /* 0x00000011a9817c20 */ /* 0x000fe20008410000 */
[----:B------:R-:W-:Y:S01]  /*2790*/  SEL R123, R123, RZ, P1 ;  /* 0x000000ff7b7b7207 */ /* 0x000fe20000800000 */
[----:B------:R-:W-:Y:S01]  /*27a0*/  FMUL.FTZ R120, R220, R85 ;  /* 0x00000055dc787220 */ /* 0x000fe20000410000 */
[----:B------:R-:W-:Y:S01]  /*27b0*/  IADD3 R116, P5, R231, UR20, RZ ;  /* 0x00000014e7747c10 */ /* 0x000fe2000ffbe0ff */
[----:B------:R-:W-:Y:S01]  /*27c0*/  FFMA.FTZ R87, R87, R99, R104 ;  /* 0x0000006357577223 */ /* 0x000fe20000010068 */
[----:B------:R-:W-:Y:S01]  /*27d0*/  SEL R74, R237, RZ, P0 ;  /* 0x000000ffed4a7207 */ /* 0x000fe20000000000 */
[----:B------:R-:W-:Y:S01]  /*27e0*/  FADD.FTZ R121, R247, -R86 ;  /* 0x80000056f7797221 */ /* 0x000fe20000010000 */
[----:B------:R-:W-:Y:S01]  /*27f0*/  LOP3.LUT P1, RZ, R236, 0xff, RZ, 0xc0, !PT ;  /* 0x000000ffecff7812 */ /* 0x000fe2000782c0ff */
[----:B------:R-:W-:Y:S01]  /*2800*/  @P2 FADD.FTZ R120, R53, R120 ;  /* 0x0000007835782221 */ /* 0x000fe20000010000 */
[C---:B------:R-:W-:Y:S01]  /*2810*/  LOP3.LUT P0, RZ, R179.reuse, 0xff000000, RZ, 0xc0, !PT ;  /* 0xff000000b3ff7812 */ /* 0x040fe2000780c0ff */
[----:B------:R-:W-:Y:S01]  /*2820*/  FADD.FTZ R87, R248, -R87 ;  /* 0x80000057f8577221 */ /* 0x000fe20000010000 */
[----:B------:R-:W-:Y:S01]  /*2830*/  IADD3.X R117, R230, UR21, RZ, P5, !PT ;  /* 0x00000015e6757c10 */ /* 0x000fe2000affe4ff */
[----:B------:R-:W-:Y:S01]  /*2840*/  FMUL.FTZ R121, R220, R121 ;  /* 0x00000079dc797220 */ /* 0x000fe20000410000 */
[----:B------:R-:W-:Y:S01]  /*2850*/  LOP3.LUT P5, RZ, R179, 0xff0000, RZ, 0xc0, !PT ;  /* 0x00ff0000b3ff7812 */ /* 0x000fe200078ac0ff */
[----:B------:R-:W-:Y:S01]  /*2860*/  FMUL.FTZ R236, R120, UR17 ;  /* 0x0000001178ec7c20 */ /* 0x000fe20008410000 */
[----:B------:R-:W-:Y:S01]  /*2870*/  SEL R72, R129, RZ, P1 ;  /* 0x000000ff81487207 */ /* 0x000fe20000800000 */
[----:B------:R-:W-:Y:S01]  /*2880*/  FMUL.FTZ R122, R220, R87 ;  /* 0x00000057dc7a7220 */ /* 0x000fe20000410000 */
[----:B------:R-:W-:Y:S01]  /*2890*/  SEL R232, R232, RZ, P0 ;  /* 0x000000ffe8e87207 */ /* 0x000fe20000000000 */
[----:B------:R-:W-:Y:S01]  /*28a0*/  @P2 FADD.FTZ R121, R54, R121 ;  /* 0x0000007936792221 */ /* 0x000fe20000010000 */
[----:B------:R-:W-:Y:S01]  /*28b0*/  ISETP.NE.U32.AND P1, PT, RZ, UR18, PT ;  /* 0x00000012ff007c0c */ /* 0x000fe2000bf25070 */
[----:B------:R-:W-:Y:S01]  /*28c0*/  FFMA.FTZ R84, R84, R99, R104 ;  /* 0x0000006354547223 */ /* 0x000fe20000010068 */
[----:B------:R-:W-:Y:S01]  /*28d0*/  LOP3.LUT P0, RZ, R179, 0xff00, RZ, 0xc0, !PT ;  /* 0x0000ff00b3ff7812 */ /* 0x000fe2000780c0ff */
[----:B------:R-:W-:Y:S01]  /*28e0*/  @P2 FADD.FTZ R122, R55, R122 ;  /* 0x0000007a377a2221 */ /* 0x000fe20000010000 */
[----:B------:R-:W-:Y:S01]  /*28f0*/  SEL R237, R237, RZ, P5 ;  /* 0x000000ffeded7207 */ /* 0x000fe20002800000 */
[----:B------:R-:W-:Y:S01]  /*2900*/  FMUL.FTZ R238, R121, UR17 ;  /* 0x0000001179ee7c20 */ /* 0x000fe20008410000 */
[----:B------:R-:W-:Y:S01]  /*2910*/  LOP3.LUT P5, RZ, R179, 0xff, RZ, 0xc0, !PT ;  /* 0x000000ffb3ff7812 */ /* 0x000fe200078ac0ff */
[----:B------:R-:W-:Y:S01]  /*2920*/  FADD.FTZ R119, R245, -R84 ;  /* 0x80000054f5777221 */ /* 0x000fe20000010000 */
[----:B------:R-:W-:Y:S01]  /*2930*/  SEL R130, R130, RZ, P0 ;  /* 0x000000ff82827207 */ /* 0x000fe20000000000 */
[----:B------:R-:W-:Y:S01]  /*2940*/  FMUL.FTZ R240, R122, UR17 ;  /* 0x000000117af07c20 */ /* 0x000fe20008410000 */
[----:B------:R-:W-:Y:S01]  /*2950*/  ISETP.NE.AND.EX P1, PT, RZ, UR19, PT, P1 ;  /* 0x00000013ff007c0c */ /* 0x000fe2000bf25310 */
[----:B------:R-:W-:Y:S01]  /*2960*/  FMUL.FTZ R119, R220, R119 ;  /* 0x00000077dc777220 */ /* 0x000fe20000410000 */
[----:B------:R-:W-:-:S02]  /*2970*/  LOP3.LUT P0, RZ, R233, 0xff00, RZ, 0xc0, !PT ;  /* 0x0000ff00e9ff7812 */ /* 0x000fc4000780c0ff */
[----:B------:R-:W-:Y:S01]  /*2980*/  SEL R129, R129, RZ, P5 ;  /* 0x000000ff81817207 */ /* 0x000fe20002800000 */
[----:B------:R-:W-:Y:S01]  /*2990*/  @P2 FADD.FTZ R119, R52, R119 ;  /* 0x0000007734772221 */ /* 0x000fe20000010000 */
[----:B------:R-:W-:Y:S02]  /*29a0*/  @P3 IADD3 R112, P5, R231, R144, RZ ;  /* 0x00000090e7703210 */ /* 0x000fe40007fbe0ff */
[----:B------:R-:W-:Y:S02]  /*29b0*/  SEL R77, R236, RZ, P0 ;  /* 0x000000ffec4d7207 */ /* 0x000fe40000000000 */
[C---:B------:R-:W-:Y:S02]  /*29c0*/  LOP3.LUT P0, RZ, R233.reuse, 0xff0000, RZ, 0xc0, !PT ;  /* 0x00ff0000e9ff7812 */ /* 0x040fe4000780c0ff */
[----:B------:R-:W-:Y:S02]  /*29d0*/  @P3 IADD3.X R113, R230, R145, RZ, P5, !PT ;  /* 0x00000091e6713210 */ /* 0x000fe40002ffe4ff */
[----:B------:R-:W-:-:S02]  /*29e0*/  LOP3.LUT P5, RZ, R233, 0xff000000, RZ, 0xc0, !PT ;  /* 0xff000000e9ff7812 */ /* 0x000fc400078ac0ff */
[----:B------:R-:W-:Y:S02]  /*29f0*/  SEL R78, R238, RZ, P0 ;  /* 0x000000ffee4e7207 */ /* 0x000fe40000000000 */
[----:B------:R-:W-:Y:S02]  /*2a00*/  ISETP.NE.U32.AND P0, PT, RZ, UR18, PT ;  /* 0x00000012ff007c0c */ /* 0x000fe4000bf05070 */
[----:B------:R-:W-:Y:S02]  /*2a10*/  SEL R79, R240, RZ, P5 ;  /* 0x000000fff04f7207 */ /* 0x000fe40002800000 */
[----:B------:R-:W-:Y:S02]  /*2a20*/  IADD3 R110, P5, R229, UR20, RZ ;  /* 0x00000014e56e7c10 */ /* 0x000fe4000ffbe0ff */
[----:B------:R-:W-:Y:S01]  /*2a30*/  ISETP.NE.AND.EX P0, PT, RZ, UR19, PT, P0 ;  /* 0x00000013ff007c0c */ /* 0x000fe2000bf05300 */
[----:B------:R-:W-:-:S12]  /*2a40*/  @!P1 BRA `(.L_x_3333) ;  /* 0x00000000001c9947 */ /* 0x000fd80003800000 */
[----:B------:R-:W-:Y:S02]  /*2a50*/  IADD3 R114, P6, R235, UR18, RZ ;  /* 0x00000012eb727c10 */ /* 0x000fe4000ffde0ff */
[----:B------:R-:W-:Y:S02]  /*2a60*/  SEL R87, R250, R67, P0 ;  /* 0x00000043fa577207 */ /* 0x000fe40000000000 */
[----:B------:R-:W-:Y:S02]  /*2a70*/  IADD3.X R115, R234, UR19, RZ, P6, !PT ;  /* 0x00000013ea737c10 */ /* 0x000fe4000b7fe4ff */
[----:B------:R-:W-:Y:S02]  /*2a80*/  SEL R86, R131, R66, P0 ;  /* 0x0000004283567207 */ /* 0x000fe40000000000 */
[----:B------:R-:W-:Y:S02]  /*2a90*/  SEL R85, R76, R65, P0 ;  /* 0x000000414c557207 */ /* 0x000fe40000000000 */
[----:B------:R-:W-:-:S05]  /*2aa0*/  SEL R84, R111, R64, P0 ;  /* 0x000000406f547207 */ /* 0x000fca0000000000 */
[----:B------:R0:W-:Y:S02]  /*2ab0*/  STG.E.128 desc[UR4][R114.64], R84 ;  /* 0x0000005472007986 */ /* 0x0001e4000c101d04 */
.L_x_3333:
[----:B------:R-:W-:Y:S01]  /*2ac0*/  IADD3.X R111, R228, UR21, RZ, P5, !PT ;  /* 0x00000015e46f7c10 */ /* 0x000fe2000affe4ff */
[----:B0-----:R-:W-:Y:S01]  /*2ad0*/  FMUL.FTZ R84, R119, UR17 ;  /* 0x0000001177547c20 */ /* 0x001fe20008410000 */
[----:B------:R-:W-:Y:S01]  /*2ae0*/  LOP3.LUT P5, RZ, R233, 0xff, RZ, 0xc0, !PT ;  /* 0x000000ffe9ff7812 */ /* 0x000fe200078ac0ff */
[----:B------:R0:W-:Y:S03]  /*2af0*/  STG.E.128 desc[UR4][R106.64], R80 ;  /* 0x000000506a007986 */ /* 0x0001e6000c101d04 */
[----:B------:R-:W-:Y:S02]  /*2b00*/  SEL R76, R84, RZ, P5 ;  /* 0x000000ff544c7207 */ /* 0x000fe40002800000 */
        /* <DEDUP_REMOVED lines=8> */
[----:B------:R-:W-:-:S04]  /*2b90*/  @P3 IADD3 R114, P5, R229, R144, RZ ;  /* 0x00000090e5723210 */ /* 0x000fc80007fbe0ff */
[----:B------:R-:W-:Y:S02]  /*2ba0*/  @P3 IADD3.X R115, R228, R145, RZ, P5, !PT ;  /* 0x00000091e4733210 */ /* 0x000fe40002ffe4ff */
[----:B------:R-:W-:-:S04]  /*2bb0*/  ISETP.NE.U32.AND P5, PT, R144, RZ, PT ;  /* 0x000000ff9000720c */ /* 0x000fc80003fa5070 */
[----:B------:R-:W-:-:S04]  /*2bc0*/  ISETP.NE.AND.EX P5, PT, R145, RZ, PT, P5 ;  /* 0x000000ff9100720c */ /* 0x000fc80003fa5350 */
[----:B------:R-:W-:Y:S02]  /*2bd0*/  SEL R87, R128, R71, P5 ;  /* 0x0000004780577207 */ /* 0x000fe40002800000 */
[----:B------:R-:W-:Y:S02]  /*2be0*/  SEL R86, R125, R70, P5 ;  /* 0x000000467d567207 */ /* 0x000fe40002800000 */
        /* <DEDUP_REMOVED lines=11> */
.L_x_3334:
[----:B0-----:R-:W-:Y:S01]  /*2ca0*/  SEL R87, R232, R71, P5 ;  /* 0x00000047e8577207 */ /* 0x001fe20002800000 */
[----:B------:R0:W-:Y:S01]  /*2cb0*/  STG.E.128 desc[UR4][R116.64], R72 ;  /* 0x0000004874007986 */ /* 0x0001e2000c101d04 */
[----:B------:R-:W-:Y:S02]  /*2cc0*/  SEL R86, R237, R70, P5 ;  /* 0x00000046ed567207 */ /* 0x000fe40002800000 */
[----:B-1----:R-:W-:Y:S02]  /*2cd0*/  SEL R85, R130, R69, P5 ;  /* 0x0000004582557207 */ /* 0x002fe40002800000 */
[----:B------:R-:W-:Y:S02]  /*2ce0*/  SEL R84, R129, R68, P5 ;  /* 0x0000004481547207 */ /* 0x000fe40002800000 */
[----:B------:R-:W-:Y:S02]  /*2cf0*/  SEL R83, R240, R71, P5 ;  /* 0x00000047f0537207 */ /* 0x000fe40002800000 */
[----:B------:R-:W-:Y:S01]  /*2d00*/  SEL R82, R131, R70, P5 ;  /* 0x0000004683527207 */ /* 0x000fe20002800000 */
[----:B------:R0:W-:Y:S01]  /*2d10*/  @P3 STG.E.128 desc[UR4][R112.64], R84 ;  /* 0x0000005470003986 */ /* 0x0001e2000c101d04 */
[----:B------:R-:W-:-:S02]  /*2d20*/  SEL R81, R236, R69, P5 ;  /* 0x00000045ec517207 */ /* 0x000fc40002800000 */
[----:B------:R-:W-:Y:S01]  /*2d30*/  SEL R80, R233, R68, P5 ;  /* 0x00000044e9507207 */ /* 0x000fe20002800000 */
[----:B------:R-:W-:Y:S06]  /*2d40*/  @!P1 BRA `(.L_x_3335) ;  /* 0x00000000001c9947 */ /* 0x000fec0003800000 */
[----:B0-----:R-:W-:Y:S02]  /*2d50*/  IADD3 R84, P6, R229, UR18, RZ ;  /* 0x00000012e5547c10 */ /* 0x001fe4000ffde0ff */
[----:B------:R-:W-:Y:S02]  /*2d60*/  SEL R75, R122, R67, P0 ;  /* 0x000000437a4b7207 */ /* 0x000fe40000000000 */
[----:B------:R-:W-:Y:S02]  /*2d70*/  IADD3.X R85, R228, UR19, RZ, P6, !PT ;  /* 0x00000013e4557c10 */ /* 0x000fe4000b7fe4ff */
[----:B------:R-:W-:Y:S02]  /*2d80*/  SEL R74, R121, R66, P0 ;  /* 0x00000042794a7207 */ /* 0x000fe40000000000 */
[----:B------:R-:W-:Y:S02]  /*2d90*/  SEL R73, R120, R65, P0 ;  /* 0x0000004178497207 */ /* 0x000fe40000000000 */
[----:B------:R-:W-:-:S05]  /*2da0*/  SEL R72, R119, R64, P0 ;  /* 0x0000004077487207 */ /* 0x000fca0000000000 */
[----:B------:R1:W-:Y:S02]  /*2db0*/  STG.E.128 desc[UR4][R84.64], R72 ;  /* 0x0000004854007986 */ /* 0x0003e4000c101d04 */
.L_x_3335:
        /* <DEDUP_REMOVED lines=8> */
[----:B------:R2:W-:Y:S01]  /*2e40*/  STG.E.128 desc[UR4][R110.64], R76 ;  /* 0x0000004c6e007986 */ /* 0x0005e2000c101d04 */
[C---:B------:R-:W-:Y:S01]  /*2e50*/  FMUL.FTZ R89, R220.reuse, R89 ;  /* 0x00000059dc597220 */ /* 0x040fe20000410000 */
[----:B------:R-:W-:Y:S01]  /*2e60*/  FMUL.FTZ R91, R220, R91 ;  /* 0x0000005bdc5b7220 */ /* 0x000fe20000410000 */
[----:B------:R-:W-:Y:S01]  /*2e70*/  PRMT R232, R105, 0x7610, R232 ;  /* 0x0000761069e87816 */ /* 0x000fe200000000e8 */
[----:B------:R3:W-:Y:S01]  /*2e80*/  @P3 STG.E.128 desc[UR4][R114.64], R80 ;  /* 0x0000005072003986 */ /* 0x0007e2000c101d04 */
[----:B------:R-:W-:Y:S01]  /*2e90*/  @P2 FADD.FTZ R89, R56, R89 ;  /* 0x0000005938592221 */ /* 0x000fe20000010000 */
[----:B------:R-:W-:Y:S01]  /*2ea0*/  @P2 FADD.FTZ R91, R58, R91 ;  /* 0x0000005b3a5b2221 */ /* 0x000fe20000010000 */
[C---:B--2---:R-:W-:Y:S01]  /*2eb0*/  FMUL.FTZ R78, R220.reuse, R101 ;  /* 0x00000065dc4e7220 */ /* 0x044fe20000410000 */
[----:B---3--:R-:W-:-:S03]  /*2ec0*/  FMUL.FTZ R80, R220, R103 ;  /* 0x00000067dc507220 */ /* 0x008fc60000410000 */
[----:B------:R-:W-:Y:S01]  /*2ed0*/  @P2 FADD.FTZ R78, R57, R78 ;  /* 0x0000004e394e2221 */ /* 0x000fe20000010000 */
[----:B------:R-:W-:Y:S01]  /*2ee0*/  @P2 FADD.FTZ R80, R59, R80 ;  /* 0x000000503b502221 */ /* 0x000fe20000010000 */
[----:B------:R-:W-:Y:S06]  /*2ef0*/  @!P1 BRA `(.L_x_3336) ;  /* 0x00000000001c9947 */ /* 0x000fec0003800000 */
[----:B------:R-:W-:Y:S02]  /*2f00*/  IADD3 R76, P6, R223, UR18, RZ ;  /* 0x00000012df4c7c10 */ /* 0x000fe4000ffde0ff */
[----:B01----:R-:W-:Y:S02]  /*2f10*/  SEL R75, R80, R67, P0 ;  /* 0x00000043504b7207 */ /* 0x003fe40000000000 */
[----:B------:R-:W-:Y:S02]  /*2f20*/  IADD3.X R77, R224, UR19, RZ, P6, !PT ;  /* 0x00000013e04d7c10 */ /* 0x000fe4000b7fe4ff */
[----:B------:R-:W-:Y:S02]  /*2f30*/  SEL R74, R91, R66, P0 ;  /* 0x000000425b4a7207 */ /* 0x000fe40000000000 */
[----:B------:R-:W-:Y:S02]  /*2f40*/  SEL R73, R78, R65, P0 ;  /* 0x000000414e497207 */ /* 0x000fe40000000000 */
[----:B------:R-:W-:-:S05]  /*2f50*/  SEL R72, R89, R64, P0 ;  /* 0x0000004059487207 */ /* 0x000fca0000000000 */
[----:B------:R2:W-:Y:S02]  /*2f60*/  STG.E.128 desc[UR4][R76.64], R72 ;  /* 0x000000484c007986 */ /* 0x0005e4000c101d04 */
.L_x_3336:
[----:B01----:R-:W-:Y:S01]  /*2f70*/  IADD3 R84, P6, R223, UR20, RZ ;  /* 0x00000014df547c10 */ /* 0x003fe2000ffde0ff */
[----:B------:R-:W-:Y:S01]  /*2f80*/  FMUL.FTZ R79, R80, UR17 ;  /* 0x00000011504f7c20 */ /* 0x000fe20008410000 */
[----:B------:R-:W-:Y:S01]  /*2f90*/  FMUL.FTZ R91, R91, UR17 ;  /* 0x000000115b5b7c20 */ /* 0x000fe20008410000 */
[----:B--2---:R-:W-:Y:S01]  /*2fa0*/  FMUL.FTZ R77, R78, UR17 ;  /* 0x000000114e4d7c20 */ /* 0x004fe20008410000 */
[----:B------:R-:W-:Y:S01]  /*2fb0*/  IADD3.X R85, R224, UR21, RZ, P6, !PT ;  /* 0x00000015e0557c10 */ /* 0x000fe2000b7fe4ff */
[----:B------:R-:W-:Y:S01]  /*2fc0*/  FMUL.FTZ R76, R89, UR17 ;  /* 0x00000011594c7c20 */ /* 0x000fe20008410000 */
[----:B------:R-:W-:Y:S01]  /*2fd0*/  @P3 IADD3 R86, P6, R223, R144, RZ ;  /* 0x00000090df563210 */ /* 0x000fe20007fde0ff */
[-CC-:B------:R-:W-:Y:S01]  /*2fe0*/  FFMA.FTZ R94, R94, R99.reuse, R104.reuse ;  /* 0x000000635e5e7223 */ /* 0x180fe20000010068 */
[-CC-:B------:R-:W-:Y:S01]  /*2ff0*/  FFMA.FTZ R95, R95, R99.reuse, R104.reuse ;  /* 0x000000635f5f7223 */ /* 0x180fe20000010068 */
[-CC-:B------:R-:W-:Y:S01]  /*3000*/  FFMA.FTZ R93, R93, R99.reuse, R104.reuse ;  /* 0x000000635d5d7223 */ /* 0x180fe20000010068 */
[----:B------:R-:W-:Y:S01]  /*3010*/  FFMA.FTZ R92, R92, R99, R104 ;  /* 0x000000635c5c7223 */ /* 0x000fe20000010068 */
[----:B------:R-:W-:Y:S01]  /*3020*/  @P3 IMAD.X R87, R224, 0x1, R145, P6 ;  /* 0x00000001e0573824 */ /* 0x000fe200030e0691 */
[----:B------:R-:W-:Y:S01]  /*3030*/  LOP3.LUT P6, RZ, R183, 0xff000000, RZ, 0xc0, !PT ;  /* 0xff000000b7ff7812 */ /* 0x000fe200078cc0ff */
[----:B------:R-:W-:Y:S01]  /*3040*/  FADD.FTZ R97, R97, -R94 ;  /* 0x8000005e61617221 */ /* 0x000fe20000010000 */
[----:B------:R-:W-:Y:S01]  /*3050*/  FADD.FTZ R95, R96, -R95 ;  /* 0x8000005f605f7221 */ /* 0x000fe20000010000 */
[----:B------:R-:W-:Y:S01]  /*3060*/  FADD.FTZ R93, R126, -R93 ;  /* 0x8000005d7e5d7221 */ /* 0x000fe20000010000 */
[----:B------:R-:W-:Y:S01]  /*3070*/  SEL R72, R79, RZ, P6 ;  /* 0x000000ff4f487207 */ /* 0x000fe20003000000 */
[C---:B------:R-:W-:Y:S01]  /*3080*/  FMUL.FTZ R97, R220.reuse, R97 ;  /* 0x00000061dc617220 */ /* 0x040fe20000410000 */
[----:B------:R-:W-:Y:S01]  /*3090*/  LOP3.LUT P6, RZ, R183, 0xff0000, RZ, 0xc0, !PT ;  /* 0x00ff0000b7ff7812 */ /* 0x000fe200078cc0ff */
[C---:B------:R-:W-:Y:S01]  /*30a0*/  FMUL.FTZ R74, R220.reuse, R95 ;  /* 0x0000005fdc4a7220 */ /* 0x040fe20000410000 */
[----:B------:R-:W-:Y:S01]  /*30b0*/  FMUL.FTZ R93, R220, R93 ;  /* 0x0000005ddc5d7220 */ /* 0x000fe20000410000 */
[----:B------:R-:W-:Y:S01]  /*30c0*/  @P2 FADD.FTZ R97, R60, R97 ;  /* 0x000000613c612221 */ /* 0x000fe20000010000 */
[----:B------:R-:W-:Y:S01]  /*30d0*/  SEL R73, R91, RZ, P6 ;  /* 0x000000ff5b497207 */ /* 0x000fe20003000000 */
[----:B------:R-:W-:Y:S01]  /*30e0*/  @P2 FADD.FTZ R74, R61, R74 ;  /* 0x0000004a3d4a2221 */ /* 0x000fe20000010000 */
[----:B------:R-:W-:Y:S01]  /*30f0*/  LOP3.LUT P6, RZ, R183, 0xff00, RZ, 0xc0, !PT ;  /* 0x0000ff00b7ff7812 */ /* 0x000fe200078cc0ff */
[----:B------:R-:W-:Y:S01]  /*3100*/  FMUL.FTZ R80, R97, UR17 ;  /* 0x0000001161507c20 */ /* 0x000fe20008410000 */
[----:B------:R-:W-:Y:S01]  /*3110*/  FADD.FTZ R127, R127, -R92 ;  /* 0x8000005c7f7f7221 */ /* 0x000fe20000010000 */
[----:B------:R-:W-:Y:S01]  /*3120*/  FMUL.FTZ R81, R74, UR17 ;  /* 0x000000114a517c20 */ /* 0x000fe20008410000 */
[----:B------:R-:W-:Y:S01]  /*3130*/  SEL R100, R77, RZ, P6 ;  /* 0x000000ff4d647207 */ /* 0x000fe20003000000 */
[----:B------:R-:W-:Y:S01]  /*3140*/  @P2 FADD.FTZ R93, R62, R93 ;  /* 0x0000005d3e5d2221 */ /* 0x000fe20000010000 */
[----:B------:R-:W-:Y:S01]  /*3150*/  LOP3.LUT P6, RZ, R183, 0xff, RZ, 0xc0, !PT ;  /* 0x000000ffb7ff7812 */ /* 0x000fe200078cc0ff */
[----:B------:R-:W-:Y:S01]  /*3160*/  FMUL.FTZ R220, R220, R127 ;  /* 0x0000007fdcdc7220 */ /* 0x000fe20000410000 */
[----:B------:R-:W-:Y:S01]  /*3170*/  SEL R64, R97, R64, P0 ;  /* 0x0000004061407207 */ /* 0x000fe20000000000 */
[----:B------:R-:W-:Y:S01]  /*3180*/  FMUL.FTZ R75, R93, UR17 ;  /* 0x000000115d4b7c20 */ /* 0x000fe20008410000 */
[----:B------:R-:W-:Y:S01]  /*3190*/  SEL R83, R76, RZ, P6 ;  /* 0x000000ff4c537207 */ /* 0x000fe20003000000 */
[----:B------:R-:W-:Y:S01]  /*31a0*/  @P2 FADD.FTZ R220, R63, R220 ;  /* 0x000000dc3fdc2221 */ /* 0x000fe20000010000 */
[----:B------:R-:W-:-:S02]  /*31b0*/  LOP3.LUT P6, RZ, R226, 0xff00, RZ, 0xc0, !PT ;  /* 0x0000ff00e2ff7812 */ /* 0x000fc400078cc0ff */
[----:B------:R-:W-:Y:S01]  /*31c0*/  LOP3.LUT P2, RZ, R184, 0xff0000, RZ, 0xc0, !PT ;  /* 0x00ff0000b8ff7812 */ /* 0x000fe2000784c0ff */
[----:B------:R-:W-:Y:S01]  /*31d0*/  FMUL.FTZ R92, R220, UR17 ;  /* 0x00000011dc5c7c20 */ /* 0x000fe20008410000 */
[----:B------:R-:W-:Y:S02]  /*31e0*/  SEL R77, R77, RZ, P6 ;  /* 0x000000ff4d4d7207 */ /* 0x000fe40003000000 */
[C---:B------:R-:W-:Y:S02]  /*31f0*/  LOP3.LUT P6, RZ, R226.reuse, 0xff000000, RZ, 0xc0, !PT ;  /* 0xff000000e2ff7812 */ /* 0x040fe400078cc0ff */
[----:B------:R-:W-:Y:S02]  /*3200*/  SEL R95, R75, RZ, P2 ;  /* 0x000000ff4b5f7207 */ /* 0x000fe40001000000 */
[----:B------:R-:W-:Y:S02]  /*3210*/  SEL R79, R79, RZ, P6 ;  /* 0x000000ff4f4f7207 */ /* 0x000fe40003000000 */
[----:B------:R-:W-:-:S02]  /*3220*/  LOP3.LUT P6, RZ, R226, 0xff0000, RZ, 0xc0, !PT ;  /* 0x00ff0000e2ff7812 */ /* 0x000fc400078cc0ff */
[----:B------:R-:W-:Y:S02]  /*3230*/  LOP3.LUT P2, RZ, R184, 0xff000000, RZ, 0xc0, !PT ;  /* 0xff000000b8ff7812 */ /* 0x000fe4000784c0ff */
[----:B------:R-:W-:Y:S02]  /*3240*/  SEL R78, R91, RZ, P6 ;  /* 0x000000ff5b4e7207 */ /* 0x000fe40003000000 */
[----:B------:R-:W-:Y:S02]  /*3250*/  LOP3.LUT P6, RZ, R226, 0xff, RZ, 0xc0, !PT ;  /* 0x000000ffe2ff7812 */ /* 0x000fe400078cc0ff */
[----:B------:R-:W-:Y:S02]  /*3260*/  SEL R65, R74, R65, P0 ;  /* 0x000000414a417207 */ /* 0x000fe40000000000 */
[----:B------:R-:W-:Y:S02]  /*3270*/  SEL R76, R76, RZ, P6 ;  /* 0x000000ff4c4c7207 */ /* 0x000fe40003000000 */
[----:B------:R-:W-:-:S02]  /*3280*/  LOP3.LUT P6, RZ, R184, 0xff, RZ, 0xc0, !PT ;  /* 0x000000ffb8ff7812 */ /* 0x000fc400078cc0ff */
[----:B------:R-:W-:Y:S01]  /*3290*/  SEL R66, R93, R66, P0 ;  /* 0x000000425d427207 */ /* 0x000fe20000000000 */
[----:B------:R0:W-:Y:S01]  /*32a0*/  STG.E.128 desc[UR4][R84.64], R76 ;  /* 0x0000004c54007986 */ /* 0x0001e2000c101d04 */
[----:B------:R-:W-:Y:S02]  /*32b0*/  SEL R101, R80, RZ, P6 ;  /* 0x000000ff50657207 */ /* 0x000fe40003000000 */
[----:B------:R-:W-:Y:S02]  /*32c0*/  LOP3.LUT P6, RZ, R184, 0xff00, RZ, 0xc0, !PT ;  /* 0x0000ff00b8ff7812 */ /* 0x000fe400078cc0ff */
[----:B------:R-:W-:Y:S02]  /*32d0*/  SEL R67, R220, R67, P0 ;  /* 0x00000043dc437207 */ /* 0x000fe40000000000 */
[----:B------:R-:W-:Y:S02]  /*32e0*/  SEL R94, R81, RZ, P6 ;  /* 0x000000ff515e7207 */ /* 0x000fe40003000000 */
[----:B------:R-:W-:-:S02]  /*32f0*/  LOP3.LUT P6, RZ, R225, 0xff, RZ, 0xc0, !PT ;  /* 0x000000ffe1ff7812 */ /* 0x000fc400078cc0ff */
[----:B------:R-:W-:Y:S02]  /*3300*/  @P1 IADD3 R90, P0, R227, UR18, RZ ;  /* 0x00000012e35a1c10 */ /* 0x000fe4000ff1e0ff */
[----:B------:R-:W-:Y:S02]  /*3310*/  SEL R80, R80, RZ, P6 ;  /* 0x000000ff50507207 */ /* 0x000fe40003000000 */
[----:B------:R-:W-:Y:S02]  /*3320*/  LOP3.LUT P6, RZ, R225, 0xff00, RZ, 0xc0, !PT ;  /* 0x0000ff00e1ff7812 */ /* 0x000fe400078cc0ff */
[----:B------:R-:W-:Y:S02]  /*3330*/  SEL R96, R92, RZ, P2 ;  /* 0x000000ff5c607207 */ /* 0x000fe40001000000 */
[----:B------:R-:W-:Y:S02]  /*3340*/  SEL R81, R81, RZ, P6 ;  /* 0x000000ff51517207 */ /* 0x000fe40003000000 */
[----:B------:R-:W-:-:S02]  /*3350*/  LOP3.LUT P6, RZ, R225, 0xff0000, RZ, 0xc0, !PT ;  /* 0x00ff0000e1ff7812 */ /* 0x000fc400078cc0ff */
[----:B------:R-:W-:Y:S02]  /*3360*/  IADD3 R88, P2, R227, UR20, RZ ;  /* 0x00000014e3587c10 */ /* 0x000fe4000ff5e0ff */
[C---:B------:R-:W-:Y:S02]  /*3370*/  @P1 IADD3.X R91, R222.reuse, UR19, RZ, P0, !PT ;  /* 0x00000013de5b1c10 */ /* 0x040fe400087fe4ff */
[----:B------:R-:W-:Y:S02]  /*3380*/  SEL R82, R75, RZ, P6 ;  /* 0x000000ff4b527207 */ /* 0x000fe40003000000 */
[----:B------:R-:W-:Y:S02]  /*3390*/  LOP3.LUT P0, RZ, R225, 0xff000000, RZ, 0xc0, !PT ;  /* 0xff000000e1ff7812 */ /* 0x000fe4000780c0ff */
[----:B------:R-:W-:Y:S02]  /*33a0*/  IADD3.X R89, R222, UR21, RZ, P2, !PT ;  /* 0x00000015de597c10 */ /* 0x000fe400097fe4ff */
[----:B------:R-:W-:-:S02]  /*33b0*/  @P3 IADD3 R144, P2, R227, R144, RZ ;  /* 0x00000090e3903210 */ /* 0x000fc40007f5e0ff */
[----:B------:R-:W-:Y:S02]  /*33c0*/  SEL R75, R72, R71, P5 ;  /* 0x00000047484b7207 */ /* 0x000fe40002800000 */
[----:B------:R-:W-:Y:S02]  /*33d0*/  SEL R74, R73, R70, P5 ;  /* 0x00000046494a7207 */ /* 0x000fe40002800000 */
[----:B------:R-:W-:Y:S02]  /*33e0*/  SEL R73, R100, R69, P5 ;  /* 0x0000004564497207 */ /* 0x000fe40002800000 */
[-C--:B------:R-:W-:Y:S02]  /*33f0*/  SEL R72, R83, R68.reuse, P5 ;  /* 0x0000004453487207 */ /* 0x080fe40002800000 */
[----:B------:R-:W-:Y:S02]  /*3400*/  SEL R83, R92, RZ, P0 ;  /* 0x000000ff5c537207 */ /* 0x000fe40000000000 */
[----:B------:R-:W-:Y:S01]  /*3410*/  @P3 IADD3.X R145, R222, R145, RZ, P2, !PT ;  /* 0x00000091de913210 */ /* 0x000fe200017fe4ff */
[----:B------:R0:W-:Y:S01]  /*3420*/  @P3 STG.E.128 desc[UR4][R86.64], R72 ;  /* 0x0000004856003986 */ /* 0x0001e2000c101d04 */
[----:B------:R-:W-:-:S02]  /*3430*/  SEL R68, R101, R68, P5 ;  /* 0x0000004465447207 */ /* 0x000fc40002800000 */
[----:B------:R-:W-:Y:S01]  /*3440*/  SEL R69, R94, R69, P5 ;  /* 0x000000455e457207 */ /* 0x000fe20002800000 */
[----:B------:R0:W-:Y:S01]  /*3450*/  @P1 STG.E.128 desc[UR4][R90.64], R64 ;  /* 0x000000405a001986 */ /* 0x0001e2000c101d04 */
[----:B------:R-:W-:Y:S02]  /*3460*/  SEL R70, R95, R70, P5 ;  /* 0x000000465f467207 */ /* 0x000fe40002800000 */
[----:B------:R-:W-:Y:S01]  /*3470*/  SEL R71, R96, R71, P5 ;  /* 0x0000004760477207 */ /* 0x000fe20002800000 */
[----:B------:R0:W-:Y:S01]  /*3480*/  STG.E.128 desc[UR4][R88.64], R80 ;  /* 0x0000005058007986 */ /* 0x0001e2000c101d04 */
[----:B------:R-:W-:-:S03]  /*3490*/  ISETP.NE.AND P6, PT, R98, RZ, PT ;  /* 0x000000ff6200720c */ /* 0x000fc60003fc5270 */
[----:B------:R0:W-:Y:S10]  /*34a0*/  @P3 STG.E.128 desc[UR4][R144.64], R68 ;  /* 0x0000004490003986 */ /* 0x0001f4000c101d04 */
[----:B------:R-:W-:Y:S05]  /*34b0*/  @!P6 BRA `(.L_x_3337) ;  /* 0xffffffd400ace947 */ /* 0x000fea000383ffff */
[----:B0-----:R-:W-:Y:S01]  /*34c0*/  MOV R88, R19 ;  /* 0x0000001300587202 */ /* 0x001fe20000000f00 */
        /* <DEDUP_REMOVED lines=79> */
.L_x_3331:
        /* <DEDUP_REMOVED lines=35> */
.L_x_3332:
[----:B------:R-:W-:Y:S01]  /*3bf0*/  HFMA2.MMA R110, -RZ, RZ, 0, 9.5367431640625e-07 ;  /* 0x00000010ff6e7435 */ /* 0x000fe200000001ff */
[----:B------:R-:W-:Y:S01]  /*3c00*/  MOV R108, R76 ;  /* 0x0000004c006c7202 */ /* 0x000fe20000000f00 */
[----:B------:R-:W-:Y:S01]  /*3c10*/  IMAD.MOV.U32 R99, RZ, RZ, -0x1 ;  /* 0xffffffffff637424 */ /* 0x000fe200078e00ff */
[----:B------:R-:W-:-:S08]  /*3c20*/  MOV R111, 0x1f ;  /* 0x0000001f006f7802 */ /* 0x000fd00000000f00 */
[----:B-----5:R-:W-:Y:S05]  /*3c30*/  WARPSYNC.COLLECTIVE R99, `(.L_x_3338) ;  /* 0x0000000063087348 */ /* 0x020fea0003c00000 */
[----:B------:R0:W1:Y:S02]  /*3c40*/  SHFL.DOWN P5, R104, R108, R110, R111 ;  /* 0x0800006e6c687389 */ /* 0x00006400000a006f */
[----:B01---5:R-:W-:Y:S01]  /*3c50*/  ENDCOLLECTIVE ;  /* 0x000000000000791b */ /* 0x023fe20003800000 */
.L_x_3338:
[----:B------:R-:W-:Y:S02]  /*3c60*/  MOV R108, R75 ;  /* 0x0000004b006c7202 */ /* 0x000fe40000000f00 */
[----:B------:R-:W-:-:S07]  /*3c70*/  MOV R77, R104 ;  /* 0x00000068004d7202 */ /* 0x000fce0000000f00 */
[----:B------:R-:W-:Y:S05]  /*3c80*/  WARPSYNC.COLLECTIVE R99, `(.L_x_3339) ;  /* 0x0000000063087348 */ /* 0x000fea0003c00000 */
[----:B------:R0:W1:Y:S02]  /*3c90*/  SHFL.DOWN P5, R104, R108, R110, R111 ;  /* 0x0800006e6c687389 */ /* 0x00006400000a006f */
[----:B01----:R-:W-:Y:S01]  /*3ca0*/  ENDCOLLECTIVE ;  /* 0x000000000000791b */ /* 0x003fe20003800000 */
.L_x_3339:
[----:B------:R-:W-:Y:S01]  /*3cb0*/  FADD.FTZ R77, R76, R77 ;  /* 0x0000004d4c4d7221 */ /* 0x000fe20000010000 */
[----:B------:R-:W-:-:S03]  /*3cc0*/  HFMA2.MMA R110, -RZ, RZ, 0, 4.76837158203125e-07 ;  /* 0x00000008ff6e7435 */ /* 0x000fc600000001ff */
[----:B------:R-:W-:Y:S01]  /*3cd0*/  IMAD.MOV.U32 R108, RZ, RZ, R77 ;  /* 0x000000ffff6c7224 */ /* 0x000fe200078e004d */
[----:B------:R-:W-:-:S07]  /*3ce0*/  MOV R74, R104 ;  /* 0x00000068004a7202 */ /* 0x000fce0000000f00 */
[----:B------:R-:W-:Y:S05]  /*3cf0*/  WARPSYNC.COLLECTIVE R99, `(.L_x_3340) ;  /* 0x0000000063087348 */ /* 0x000fea0003c00000 */
[----:B------:R0:W1:Y:S02]  /*3d00*/  SHFL.DOWN P5, R104, R108, R110, R111 ;  /* 0x0800006e6c687389 */ /* 0x00006400000a006f */
[----:B01----:R-:W-:Y:S01]  /*3d10*/  ENDCOLLECTIVE ;  /* 0x000000000000791b */ /* 0x003fe20003800000 */
.L_x_3340:
[----:B------:R-:W-:-:S05]  /*3d20*/  FADD.FTZ R74, R75, R74 ;  /* 0x0000004a4b4a7221 */ /* 0x000fca0000010000 */
[----:B------:R-:W-:Y:S02]  /*3d30*/  MOV R108, R74 ;  /* 0x0000004a006c7202 */ /* 0x000fe40000000f00 */
[----:B------:R-:W-:-:S07]  /*3d40*/  MOV R78, R104 ;  /* 0x00000068004e7202 */ /* 0x000fce0000000f00 */
[----:B------:R-:W-:Y:S05]  /*3d50*/  WARPSYNC.COLLECTIVE R99, `(.L_x_3341) ;  /* 0x0000000063087348 */ /* 0x000fea0003c00000 */
[----:B------:R0:W1:Y:S02]  /*3d60*/  SHFL.DOWN P5, R104, R108, R110, R111 ;  /* 0x0800006e6c687389 */ /* 0x00006400000a006f */
[----:B01----:R-:W-:Y:S01]  /*3d70*/  ENDCOLLECTIVE ;  /* 0x000000000000791b */ /* 0x003fe20003800000 */
.L_x_3341:
[----:B------:R-:W-:Y:S01]  /*3d80*/  FADD.FTZ R78, R77, R78 ;  /* 0x0000004e4d4e7221 */ /* 0x000fe20000010000 */
[----:B------:R-:W-:-:S04]  /*3d90*/  HFMA2.MMA R110, -RZ, RZ, 0, 2.384185791015625e-07 ;  /* 0x00000004ff6e7435 */ /* 0x000fc800000001ff */
[----:B------:R-:W-:Y:S01]  /*3da0*/  MOV R108, R78 ;  /* 0x0000004e006c7202 */ /* 0x000fe20000000f00 */
[----:B------:R-:W-:-:S07]  /*3db0*/  IMAD.MOV.U32 R79, RZ, RZ, R104 ;  /* 0x000000ffff4f7224 */ /* 0x000fce00078e0068 */
[----:B------:R-:W-:Y:S05]  /*3dc0*/  WARPSYNC.COLLECTIVE R99, `(.L_x_3342) ;  /* 0x0000000063087348 */ /* 0x000fea0003c00000 */
[----:B------:R0:W1:Y:S02]  /*3dd0*/  SHFL.DOWN P5, R104, R108, R110, R111 ;  /* 0x0800006e6c687389 */ /* 0x00006400000a006f */
[----:B01----:R-:W-:Y:S01]  /*3de0*/  ENDCOLLECTIVE ;  /* 0x000000000000791b */ /* 0x003fe20003800000 */
.L_x_3342:
[----:B------:R-:W-:-:S04]  /*3df0*/  FADD.FTZ R79, R74, R79 ;  /* 0x0000004f4a4f7221 */ /* 0x000fc80000010000 */
[----:B------:R-:W-:Y:S01]  /*3e00*/  IMAD.MOV.U32 R108, RZ, RZ, R79 ;  /* 0x000000ffff6c7224 */ /* 0x000fe200078e004f */
[----:B------:R-:W-:-:S07]  /*3e10*/  MOV R81, R104 ;  /* 0x0000006800517202 */ /* 0x000fce0000000f00 */
[----:B------:R-:W-:Y:S05]  /*3e20*/  WARPSYNC.COLLECTIVE R99, `(.L_x_3343) ;  /* 0x0000000063087348 */ /* 0x000fea0003c00000 */
[----:B------:R0:W1:Y:S02]  /*3e30*/  SHFL.DOWN P5, R104, R108, R110, R111 ;  /* 0x0800006e6c687389 */ /* 0x00006400000a006f */
[----:B01----:R-:W-:Y:S01]  /*3e40*/  ENDCOLLECTIVE ;  /* 0x000000000000791b */ /* 0x003fe20003800000 */
.L_x_3343:
[----:B------:R-:W-:Y:S01]  /*3e50*/  FADD.FTZ R81, R78, R81 ;  /* 0x000000514e517221 */ /* 0x000fe20000010000 */
[----:B------:R-:W-:-:S04]  /*3e60*/  HFMA2.MMA R110, -RZ, RZ, 0, 1.1920928955078125e-07 ;  /* 0x00000002ff6e7435 */ /* 0x000fc800000001ff */
[----:B------:R-:W-:Y:S02]  /*3e70*/  MOV R108, R81 ;  /* 0x00000051006c7202 */ /* 0x000fe40000000f00 */
[----:B------:R-:W-:-:S07]  /*3e80*/  MOV R80, R104 ;  /* 0x0000006800507202 */ /* 0x000fce0000000f00 */
[----:B------:R-:W-:Y:S05]  /*3e90*/  WARPSYNC.COLLECTIVE R99, `(.L_x_3344) ;  /* 0x0000000063087348 */ /* 0x000fea0003c00000 */
[----:B------:R0:W1:Y:S02]  /*3ea0*/  SHFL.DOWN P5, R104, R108, R110, R111 ;  /* 0x0800006e6c687389 */ /* 0x00006400000a006f */
[----:B01----:R-:W-:Y:S01]  /*3eb0*/  ENDCOLLECTIVE ;  /* 0x000000000000791b */ /* 0x003fe20003800000 */
.L_x_3344:
[----:B------:R-:W-:-:S05]  /*3ec0*/  FADD.FTZ R80, R79, R80 ;  /* 0x000000504f507221 */ /* 0x000fca0000010000 */
[----:B------:R-:W-:Y:S01]  /*3ed0*/  MOV R108, R80 ;  /* 0x00000050006c7202 */ /* 0x000fe20000000f00 */
[----:B------:R-:W-:-:S07]  /*3ee0*/  IMAD.MOV.U32 R76, RZ, RZ, R104 ;  /* 0x000000ffff4c7224 */ /* 0x000fce00078e0068 */
[----:B------:R-:W-:Y:S05]  /*3ef0*/  WARPSYNC.COLLECTIVE R99, `(.L_x_3345) ;  /* 0x0000000063087348 */ /* 0x000fea0003c00000 */
[----:B------:R0:W1:Y:S02]  /*3f00*/  SHFL.DOWN P5, R104, R108, R110, R111 ;  /* 0x0800006e6c687389 */ /* 0x00006400000a006f */
[----:B01----:R-:W-:Y:S01]  /*3f10*/  ENDCOLLECTIVE ;  /* 0x000000000000791b */ /* 0x003fe20003800000 */
.L_x_3345:
[----:B------:R-:W-:-:S05]  /*3f20*/  FADD.FTZ R76, R81, R76 ;  /* 0x0000004c514c7221 */ /* 0x000fca0000010000 */
[----:B------:R-:W-:Y:S01]  /*3f30*/  MOV R108, R76 ;  /* 0x0000004c006c7202 */ /* 0x000fe20000000f00 */
[----:B------:R-:W-:Y:S01]  /*3f40*/  IMAD.MOV.U32 R110, RZ, RZ, 0x1 ;  /* 0x00000001ff6e7424 */ /* 0x000fe200078e00ff */
[----:B------:R-:W-:-:S07]  /*3f50*/  MOV R75, R104 ;  /* 0x00000068004b7202 */ /* 0x000fce0000000f00 */
[----:B------:R-:W-:Y:S05]  /*3f60*/  WARPSYNC.COLLECTIVE R99, `(.L_x_3346) ;  /* 0x0000000063087348 */ /* 0x000fea0003c00000 */
[----:B------:R0:W1:Y:S02]  /*3f70*/  SHFL.DOWN P5, R104, R108, R110, R111 ;  /* 0x0800006e6c687389 */ /* 0x00006400000a006f */
[----:B01----:R-:W-:Y:S01]  /*3f80*/  ENDCOLLECTIVE ;  /* 0x000000000000791b */ /* 0x003fe20003800000 */
.L_x_3346:
[----:B------:R-:W-:-:S05]  /*3f90*/  FADD.FTZ R75, R80, R75 ;  /* 0x0000004b504b7221 */ /* 0x000fca0000010000 */
[----:B------:R-:W-:Y:S02]  /*3fa0*/  MOV R108, R75 ;  /* 0x0000004b006c7202 */ /* 0x000fe40000000f00 */
[----:B------:R-:W-:-:S07]  /*3fb0*/  MOV R77, R104 ;  /* 0x00000068004d7202 */ /* 0x000fce0000000f00 */
[----:B------:R-:W-:Y:S05]  /*3fc0*/  WARPSYNC.COLLECTIVE R99, `(.L_x_3347) ;  /* 0x0000000063087348 */ /* 0x000fea0003c00000 */
[----:B------:R0:W1:Y:S02]  /*3fd0*/  SHFL.DOWN P5, R104, R108, R110, R111 ;  /* 0x0800006e6c687389 */ /* 0x00006400000a006f */
[----:B01----:R-:W-:Y:S01]  /*3fe0*/  ENDCOLLECTIVE ;  /* 0x000000000000791b */ /* 0x003fe20003800000 */
.L_x_3347:
[----:B------:R-:W-:Y:S01]  /*3ff0*/  MOV R74, R104 ;  /* 0x00000068004a7202 */ /* 0x000fe20000000f00 */
[----:B------:R-:W-:Y:S06]  /*4000*/  BRA `(.L_x_3348) ;  /* 0xffffffe000647947 */ /* 0x000fec000383ffff */
.L_x_3349:
        /* <DEDUP_REMOVED lines=15> */
.L_x_3978:


//--------------------- .text._ZN10layer_norm22ln_bwd_finalize_kernelINS_22Kernel_traits_finalizeILj2560E6__halfffffjLb0ELj1024ELj4ENS_18Kernel_traits_baseILj2560ES2_ffffjLj1024EEEEELb0ELb0EEEvNS_9BwdParamsE --------------------------
	.section	.text._ZN10layer_norm22ln_bwd_finalize_kernelINS_22Kernel_traits_finalizeILj2560E6__halfffffjLb0ELj1024ELj4ENS_18Kernel_traits_baseILj2560ES2_ffffjLj1024EEEEELb0ELb0EEEvNS_9BwdParamsE,"ax",@progbits
	.align	128
        .global         _ZN10layer_norm22ln_bwd_finalize_kernelINS_22Kernel_traits_finalizeILj2560E6__halfffffjLb0ELj1024ELj4ENS_18Kernel_traits_baseILj2560ES2_ffffjLj1024EEEEELb0ELb0EEEvNS_9BwdParamsE
        .type           _ZN10layer_norm22ln_bwd_finalize_kernelINS_22Kernel_traits_finalizeILj2560E6__halfffffjLb0ELj1024ELj4ENS_18Kernel_traits_baseILj2560ES2_ffffjLj1024EEEEELb0ELb0EEEvNS_9BwdParamsE,@function
        .size           _ZN10layer_norm22ln_bwd_finalize_kernelINS_22Kernel_traits_finalizeILj2560E6__halfffffjLb0ELj1024ELj4ENS_18Kernel_traits_baseILj2560ES2_ffffjLj1024EEEEELb0ELb0EEEvNS_9BwdParamsE,(.L_x_3979 - _ZN10layer_norm22ln_bwd_finalize_kernelINS_22Kernel_traits_finalizeILj2560E6__halfffffjLb0ELj1024ELj4ENS_18Kernel_traits_baseILj2560ES2_ffffjLj1024EEEEELb0ELb0EEEvNS_9BwdParamsE)
        .other          _ZN10layer_norm22ln_bwd_finalize_kernelINS_22Kernel_traits_finalizeILj2560E6__halfffffjLb0ELj1024ELj4ENS_18Kernel_traits_baseILj2560ES2_ffffjLj1024EEEEELb0ELb0EEEvNS_9BwdParamsE,@"STO_CUDA_ENTRY STV_DEFAULT"
_ZN10layer_norm22ln_bwd_finalize_kernelINS_22Kernel_traits_finalizeILj2560E6__halfffffjLb0ELj1024ELj4ENS_18Kernel_traits_baseILj2560ES2_ffffjLj1024EEEEELb0ELb0EEEvNS_9BwdParamsE:
.text._ZN10layer_norm22ln_bwd_finalize_kernelINS_22Kernel_traits_finalizeILj2560E6__halfffffjLb0ELj1024ELj4ENS_18Kernel_traits_baseILj2560ES2_ffffjLj1024EEEEELb0ELb0EEEvNS_9BwdParamsE:
        /* <DEDUP_REMOVED lines=25> */
.L_x_3362:
        /* <DEDUP_REMOVED lines=30> */
.L_x_3354:
        /* <DEDUP_REMOVED lines=36> */
.L_x_3353:
[----:B------:R-:W-:Y:S05]  /*05b0*/  BSYNC B1 ;  /* 0x0000000000017941 */ /* 0x000fea0003800000 */
.L_x_3352:
        /* <DEDUP_REMOVED lines=24> */
.L_x_3356:
[----:B------:R-:W-:Y:S05]  /*0740*/  BSYNC B1 ;  /* 0x0000000000017941 */ /* 0x000fea0003800000 */
.L_x_3355:
        /* <DEDUP_REMOVED lines=12> */
.L_x_3357:
[----:B------:R-:W-:Y:S05]  /*0810*/  BSYNC B1 ;  /* 0x0000000000017941 */ /* 0x000fea0003800000 */
.L_x_3351:
[----:B------:R-:W-:Y:S05]  /*0820*/  BSYNC B0 ;  /* 0x0000000000007941 */ /* 0x000fea0003800000 */
.L_x_3350:
        /* <DEDUP_REMOVED lines=29> */
.L_x_3373:
[----:B---3--:R-:W-:Y:S01]  /*0a00*/  FADD.FTZ R9, R18, R9 ;  /* 0x0000000912097221 */ /* 0x008fe20000010000 */
[----:B--2---:R-:W-:-:S04]  /*0a10*/  FADD.FTZ R11, R10, R11 ;  /* 0x0000000b0a0b7221 */ /* 0x004fc80000010000 */
[----:B------:R2:W-:Y:S04]  /*0a20*/  @!P1 STS [R6+0x2000], R9 ;  /* 0x0020000906009388 */ /* 0x0005e80000000800 */
[----:B------:R2:W-:Y:S02]  /*0a30*/  @!P1 STS [R6+0x2080], R11 ;  /* 0x0020800b06009388 */ /* 0x0005e40000000800 */
.L_x_3358:
        /* <DEDUP_REMOVED lines=18> */
.L_x_3361:
[----:B------:R-:W-:Y:S05]  /*0b60*/  BSYNC B0 ;  /* 0x0000000000007941 */ /* 0x000fea0003800000 */
.L_x_3360:
[C---:B------:R-:W-:Y:S01]  /*0b70*/  ISETP.GT.U32.AND P1, PT, R3.reuse, -0xa01, PT ;  /* 0xfffff5ff0300780c */ /* 0x040fe20003f24070 */
[----:B------:R-:W-:Y:S01]  /*0b80*/  VIADD R4, R4, 0x500 ;  /* 0x0000050004047836 */ /* 0x000fe20000000000 */
[----:B------:R-:W-:-:S11]  /*0b90*/  IADD3 R3, R3, 0xa00, RZ ;  /* 0x00000a0003037810 */ /* 0x000fd60007ffe0ff */
[----:B------:R-:W-:Y:S05]  /*0ba0*/  @P1 BRA `(.L_x_3362) ;  /* 0xfffffff400781947 */ /* 0x000fea000383ffff */
[----:B------:R-:W-:Y:S05]  /*0bb0*/  EXIT ;  /* 0x000000000000794d */ /* 0x000fea0003800000 */
.L_x_3359:
[----:B------:R-:W-:Y:S01]  /*0bc0*/  HFMA2.MMA R21, -RZ, RZ, 0, 5.9604644775390625e-08 ;  /* 0x00000001ff157435 */ /* 0x000fe200000001ff */
[----:B0--3--:R-:W-:Y:S01]  /*0bd0*/  MOV R22, R10 ;  /* 0x0000000a00167202 */ /* 0x009fe20000000f00 */
[----:B------:R-:W-:Y:S01]  /*0be0*/  IMAD.MOV.U32 R19, RZ, RZ, -0x1 ;  /* 0xffffffffff137424 */ /* 0x000fe200078e00ff */
[----:B------:R-:W-:-:S08]  /*0bf0*/  MOV R24, 0x1f ;  /* 0x0000001f00187802 */ /* 0x000fd00000000f00 */
[----:B-12---:R-:W-:Y:S05]  /*0c00*/  WARPSYNC.COLLECTIVE R19, `(.L_x_3363) ;  /* 0x0000000013087348 */ /* 0x006fea0003c00000 */
[----:B------:R0:W3:Y:S02]  /*0c10*/  SHFL.BFLY P2, R20, R22, R21, R24 ;  /* 0x0c00001516147389 */ /* 0x0000e40000040018 */
[----:B0123--:R-:W-:Y:S01]  /*0c20*/  ENDCOLLECTIVE ;  /* 0x000000000000791b */ /* 0x00ffe20003800000 */
.L_x_3363:
[----:B------:R-:W-:Y:S01]  /*0c30*/  HFMA2.MMA R21, -RZ, RZ, 0, 1.1920928955078125e-07 ;  /* 0x00000002ff157435 */ /* 0x000fe200000001ff */
[----:B------:R-:W-:-:S05]  /*0c40*/  MOV R11, R20 ;  /* 0x00000014000b7202 */ /* 0x000fca0000000f00 */
[----:B------:R-:W-:-:S05]  /*0c50*/  FADD.FTZ R11, R10, R11 ;  /* 0x0000000b0a0b7221 */ /* 0x000fca0000010000 */
[----:B------:R-:W-:-:S07]  /*0c60*/  MOV R22, R11 ;  /* 0x0000000b00167202 */ /* 0x000fce0000000f00 */
[----:B------:R-:W-:Y:S05]  /*0c70*/  WARPSYNC.COLLECTIVE R19, `(.L_x_3364) ;  /* 0x0000000013087348 */ /* 0x000fea0003c00000 */
[----:B------:R0:W1:Y:S02]  /*0c80*/  SHFL.BFLY P2, R20, R22, R21, R24 ;  /* 0x0c00001516147389 */ /* 0x0000640000040018 */
[----:B01----:R-:W-:Y:S01]  /*0c90*/  ENDCOLLECTIVE ;  /* 0x000000000000791b */ /* 0x003fe20003800000 */
.L_x_3364:
[----:B------:R-:W-:Y:S01]  /*0ca0*/  HFMA2.MMA R21, -RZ, RZ, 0, 2.384185791015625e-07 ;  /* 0x00000004ff157435 */ /* 0x000fe200000001ff */
[----:B------:R-:W-:-:S04]  /*0cb0*/  IMAD.MOV.U32 R14, RZ, RZ, R20 ;  /* 0x000000ffff0e7224 */ /* 0x000fc800078e0014 */
[----:B------:R-:W-:-:S05]  /*0cc0*/  FADD.FTZ R14, R11, R14 ;  /* 0x0000000e0b0e7221 */ /* 0x000fca0000010000 */
[----:B------:R-:W-:-:S07]  /*0cd0*/  MOV R22, R14 ;  /* 0x0000000e00167202 */ /* 0x000fce0000000f00 */
[----:B------:R-:W-:Y:S05]  /*0ce0*/  WARPSYNC.COLLECTIVE R19, `(.L_x_3365) ;  /* 0x0000000013087348 */ /* 0x000fea0003c00000 */
[----:B------:R0:W1:Y:S02]  /*0cf0*/  SHFL.BFLY P2, R20, R22, R21, R24 ;  /* 0x0c00001516147389 */ /* 0x0000640000040018 */
[----:B01----:R-:W-:Y:S01]  /*0d00*/  ENDCOLLECTIVE ;  /* 0x000000000000791b */ /* 0x003fe20003800000 */
.L_x_3365:
[----:B------:R-:W-:Y:S01]  /*0d10*/  HFMA2.MMA R21, -RZ, RZ, 0, 4.76837158203125e-07 ;  /* 0x00000008ff157435 */ /* 0x000fe200000001ff */
[----:B------:R-:W-:-:S05]  /*0d20*/  MOV R13, R20 ;  /* 0x00000014000d7202 */ /* 0x000fca0000000f00 */
[----:B------:R-:W-:-:S04]  /*0d30*/  FADD.FTZ R13, R14, R13 ;  /* 0x0000000d0e0d7221 */ /* 0x000fc80000010000 */
[----:B------:R-:W-:-:S07]  /*0d40*/  IMAD.MOV.U32 R22, RZ, RZ, R13 ;  /* 0x000000ffff167224 */ /* 0x000fce00078e000d */
[----:B------:R-:W-:Y:S05]  /*0d50*/  WARPSYNC.COLLECTIVE R19, `(.L_x_3366) ;  /* 0x0000000013087348 */ /* 0x000fea0003c00000 */
[----:B------:R0:W1:Y:S02]  /*0d60*/  SHFL.BFLY P2, R20, R22, R21, R24 ;  /* 0x0c00001516147389 */ /* 0x0000640000040018 */
[----:B01----:R-:W-:Y:S01]  /*0d70*/  ENDCOLLECTIVE ;  /* 0x000000000000791b */ /* 0x003fe20003800000 */
.L_x_3366:
[----:B------:R-:W-:Y:S01]  /*0d80*/  IMAD.MOV.U32 R21, RZ, RZ, 0x10 ;  /* 0x00000010ff157424 */ /* 0x000fe200078e00ff */
[----:B------:R-:W-:-:S05]  /*0d90*/  MOV R10, R20 ;  /* 0x00000014000a7202 */ /* 0x000fca0000000f00 */
[----:B------:R-:W-:-:S05]  /*0da0*/  FADD.FTZ R10, R13, R10 ;  /* 0x0000000a0d0a7221 */ /* 0x000fca0000010000 */
[----:B------:R-:W-:-:S07]  /*0db0*/  MOV R22, R10 ;  /* 0x0000000a00167202 */ /* 0x000fce0000000f00 */
[----:B------:R-:W-:Y:S05]  /*0dc0*/  WARPSYNC.COLLECTIVE R19, `(.L_x_3367) ;  /* 0x0000000013087348 */ /* 0x000fea0003c00000 */
[----:B------:R0:W1:Y:S02]  /*0dd0*/  SHFL.BFLY P2, R20, R22, R21, R24 ;  /* 0x0c00001516147389 */ /* 0x0000640000040018 */
[----:B01----:R-:W-:Y:S01]  /*0de0*/  ENDCOLLECTIVE ;  /* 0x000000000000791b */ /* 0x003fe20003800000 */
.L_x_3367:
[----:B------:R-:W-:Y:S01]  /*0df0*/  HFMA2.MMA R21, -RZ, RZ, 0, 5.9604644775390625e-08 ;  /* 0x00000001ff157435 */ /* 0x000fe200000001ff */
[----:B------:R-:W-:Y:S02]  /*0e00*/  MOV R22, R9 ;  /* 0x0000000900167202 */ /* 0x000fe40000000f00 */
[----:B------:R-:W-:-:S08]  /*0e10*/  MOV R11, R20 ;  /* 0x00000014000b7202 */ /* 0x000fd00000000f00 */
[----:B------:R-:W-:Y:S05]  /*0e20*/  WARPSYNC.COLLECTIVE R19, `(.L_x_3368) ;  /* 0x0000000013087348 */ /* 0x000fea0003c00000 */
[----:B------:R0:W1:Y:S02]  /*0e30*/  SHFL.BFLY P2, R20, R22, R21, R24 ;  /* 0x0c00001516147389 */ /* 0x0000640000040018 */
[----:B01----:R-:W-:Y:S01]  /*0e40*/  ENDCOLLECTIVE ;  /* 0x000000000000791b */ /* 0x003fe20003800000 */
.L_x_3368:
[----:B------:R-:W-:Y:S01]  /*0e50*/  HFMA2.MMA R21, -RZ, RZ, 0, 1.1920928955078125e-07 ;  /* 0x00000002ff157435 */ /* 0x000fe200000001ff */
[----:B------:R-:W-:-:S04]  /*0e60*/  IMAD.MOV.U32 R14, RZ, RZ, R20 ;  /* 0x000000ffff0e7224 */ /* 0x000fc800078e0014 */
[----:B------:R-:W-:-:S05]  /*0e70*/  FADD.FTZ R15, R9, R14 ;  /* 0x0000000e090f7221 */ /* 0x000fca0000010000 */
[----:B------:R-:W-:-:S07]  /*0e80*/  MOV R22, R15 ;  /* 0x0000000f00167202 */ /* 0x000fce0000000f00 */
[----:B------:R-:W-:Y:S05]  /*0e90*/  WARPSYNC.COLLECTIVE R19, `(.L_x_3369) ;  /* 0x0000000013087348 */ /* 0x000fea0003c00000 */
[----:B------:R0:W1:Y:S02]  /*0ea0*/  SHFL.BFLY P2, R20, R22, R21, R24 ;  /* 0x0c00001516147389 */ /* 0x0000640000040018 */
[----:B01----:R-:W-:Y:S01]  /*0eb0*/  ENDCOLLECTIVE ;  /* 0x000000000000791b */ /* 0x003fe20003800000 */
.L_x_3369:
[----:B------:R-:W-:Y:S01]  /*0ec0*/  HFMA2.MMA R21, -RZ, RZ, 0, 2.384185791015625e-07 ;  /* 0x00000004ff157435 */ /* 0x000fe200000001ff */
[----:B------:R-:W-:-:S05]  /*0ed0*/  MOV R16, R20 ;  /* 0x0000001400107202 */ /* 0x000fca0000000f00 */
[----:B------:R-:W-:-:S04]  /*0ee0*/  FADD.FTZ R16, R15, R16 ;  /* 0x000000100f107221 */ /* 0x000fc80000010000 */
[----:B------:R-:W-:-:S07]  /*0ef0*/  IMAD.MOV.U32 R22, RZ, RZ, R16 ;  /* 0x000000ffff167224 */ /* 0x000fce00078e0010 */
[----:B------:R-:W-:Y:S05]  /*0f00*/  WARPSYNC.COLLECTIVE R19, `(.L_x_3370) ;  /* 0x0000000013087348 */ /* 0x000fea0003c00000 */
[----:B------:R0:W1:Y:S02]  /*0f10*/  SHFL.BFLY P2, R20, R22, R21, R24 ;  /* 0x0c00001516147389 */ /* 0x0000640000040018 */
[----:B01----:R-:W-:Y:S01]  /*0f20*/  ENDCOLLECTIVE ;  /* 0x000000000000791b */ /* 0x003fe20003800000 */
.L_x_3370:
[----:B------:R-:W-:Y:S01]  /*0f30*/  IMAD.MOV.U32 R21, RZ, RZ, 0x8 ;  /* 0x00000008ff157424 */ /* 0x000fe200078e00ff */
[----:B------:R-:W-:-:S05]  /*0f40*/  MOV R17, R20 ;  /* 0x0000001400117202 */ /* 0x000fca0000000f00 */
[----:B------:R-:W-:-:S05]  /*0f50*/  FADD.FTZ R17, R16, R17 ;  /* 0x0000001110117221 */ /* 0x000fca0000010000 */
[----:B------:R-:W-:-:S07]  /*0f60*/  MOV R22, R17 ;  /* 0x0000001100167202 */ /* 0x000fce0000000f00 */
[----:B------:R-:W-:Y:S05]  /*0f70*/  WARPSYNC.COLLECTIVE R19, `(.L_x_3371) ;  /* 0x0000000013087348 */ /* 0x000fea0003c00000 */
[----:B------:R0:W1:Y:S02]  /*0f80*/  SHFL.BFLY P2, R20, R22, R21, R24 ;  /* 0x0c00001516147389 */ /* 0x0000640000040018 */
[----:B01----:R-:W-:Y:S01]  /*0f90*/  ENDCOLLECTIVE ;  /* 0x000000000000791b */ /* 0x003fe20003800000 */
.L_x_3371:
[----:B------:R-:W-:Y:S01]  /*0fa0*/  HFMA2.MMA R21, -RZ, RZ, 0, 9.5367431640625e-07 ;  /* 0x00000010ff157435 */ /* 0x000fe200000001ff */
[----:B------:R-:W-:-:S05]  /*0fb0*/  MOV R18, R20 ;  /* 0x0000001400127202 */ /* 0x000fca0000000f00 */
[----:B------:R-:W-:-:S05]  /*0fc0*/  FADD.FTZ R18, R17, R18 ;  /* 0x0000001211127221 */ /* 0x000fca0000010000 */
[----:B------:R-:W-:-:S07]  /*0fd0*/  MOV R22, R18 ;  /* 0x0000001200167202 */ /* 0x000fce0000000f00 */
[----:B------:R-:W-:Y:S05]  /*0fe0*/  WARPSYNC.COLLECTIVE R19, `(.L_x_3372) ;  /* 0x0000000013087348 */ /* 0x000fea0003c00000 */
[----:B------:R0:W1:Y:S02]  /*0ff0*/  SHFL.BFLY P2, R20, R22, R21, R24 ;  /* 0x0c00001516147389 */ /* 0x0000640000040018 */
[----:B01----:R-:W-:Y:S01]  /*1000*/  ENDCOLLECTIVE ;  /* 0x000000000000791b */ /* 0x003fe20003800000 */
.L_x_3372:
[----:B------:R-:W-:Y:S01]  /*1010*/  MOV R9, R20 ;  /* 0x0000001400097202 */ /* 0x000fe20000000f00 */
[----:B------:R-:W-:Y:S06]  /*1020*/  BRA `(.L_x_3373) ;  /* 0xfffffff800747947 */ /* 0x000fec000383ffff */
.L_x_3374:
        /* <DEDUP_REMOVED lines=13> */
.L_x_3979:


//--------------------- .text._ZN10layer_norm40ln_parallel_residual_bwd_finalize_kernelINS_22Kernel_traits_finalizeILj2560E6__halfffffjLb0ELj1024ELj4ENS_18Kernel_traits_baseILj2560ES2_ffffjLj1024EEEEELb0EEEvNS_9BwdParamsE --------------------------
	.section	.text._ZN10layer_norm40ln_parallel_residual_bwd_finalize_kernelINS_22Kernel_traits_finalizeILj2560E6__halfffffjLb0ELj1024ELj4ENS_18Kernel_traits_baseILj2560ES2_ffffjLj1024EEEEELb0EEEvNS_9BwdParamsE,"ax",@progbits
	.align	128
        .global         _ZN10layer_norm40ln_parallel_residual_bwd_finalize_kernelINS_22Kernel_traits_finalizeILj2560E6__halfffffjLb0ELj1024ELj4ENS_18Kernel_traits_baseILj2560ES2_ffffjLj1024EEEEELb0EEEvNS_9BwdParamsE
        .type           _ZN10layer_norm40ln_parallel_residual_bwd_finalize_kernelINS_22Kernel_traits_finalizeILj2560E6__halfffffjLb0ELj1024ELj4ENS_18Kernel_traits_baseILj2560ES2_ffffjLj1024EEEEELb0EEEvNS_9BwdParamsE,@function
        .size           _ZN10layer_norm40ln_parallel_residual_bwd_finalize_kernelINS_22Kernel_traits_finalizeILj2560E6__halfffffjLb0ELj1024ELj4ENS_18Kernel_traits_baseILj2560ES2_ffffjLj1024EEEEELb0EEEvNS_9BwdParamsE,(.L_x_3980 - _ZN10layer_norm40ln_parallel_residual_bwd_finalize_kernelINS_22Kernel_traits_finalizeILj2560E6__halfffffjLb0ELj1024ELj4ENS_18Kernel_traits_baseILj2560ES2_ffffjLj1024EEEEELb0EEEvNS_9BwdParamsE)
        .other          _ZN10layer_norm40ln_parallel_residual_bwd_finalize_kernelINS_22Kernel_traits_finalizeILj2560E6__halfffffjLb0ELj1024ELj4ENS_18Kernel_traits_baseILj2560ES2_ffffjLj1024EEEEELb0EEEvNS_9BwdParamsE,@"STO_CUDA_ENTRY STV_DEFAULT"
_ZN10layer_norm40ln_parallel_residual_bwd_finalize_kernelINS_22Kernel_traits_finalizeILj2560E6__halfffffjLb0ELj1024ELj4ENS_18Kernel_traits_baseILj2560ES2_ffffjLj1024EEEEELb0EEEvNS_9BwdParamsE:
.text._ZN10layer_norm40ln_parallel_residual_bwd_finalize_kernelINS_22Kernel_traits_finalizeILj2560E6__halfffffjLb0ELj1024ELj4ENS_18Kernel_traits_baseILj2560ES2_ffffjLj1024EEEEELb0EEEvNS_9BwdParamsE:
        /* <DEDUP_REMOVED lines=22> */
.L_x_3387:
        /* <DEDUP_REMOVED lines=42> */
.L_x_3379:
        /* <DEDUP_REMOVED lines=62> */
.L_x_3378:
[----:B------:R-:W-:Y:S05]  /*07e0*/  BSYNC B1 ;  /* 0x0000000000017941 */ /* 0x000fea0003800000 */
.L_x_3377:
        /* <DEDUP_REMOVED lines=38> */
.L_x_3381:
[----:B------:R-:W-:Y:S05]  /*0a50*/  BSYNC B1 ;  /* 0x0000000000017941 */ /* 0x000fea0003800000 */
.L_x_3380:
        /* <DEDUP_REMOVED lines=20> */
.L_x_3382:
[----:B------:R-:W-:Y:S05]  /*0ba0*/  BSYNC B1 ;  /* 0x0000000000017941 */ /* 0x000fea0003800000 */
.L_x_3376:
[----:B------:R-:W-:Y:S05]  /*0bb0*/  BSYNC B0 ;  /* 0x0000000000007941 */ /* 0x000fea0003800000 */
.L_x_3375:
        /* <DEDUP_REMOVED lines=54> */
.L_x_3408:
        /* <DEDUP_REMOVED lines=10> */
.L_x_3383:
        /* <DEDUP_REMOVED lines=28> */
.L_x_3386:
[----:B------:R-:W-:Y:S05]  /*1180*/  BSYNC B0 ;  /* 0x0000000000007941 */ /* 0x000fea0003800000 */
.L_x_3385:
[C---:B------:R-:W-:Y:S02]  /*1190*/  ISETP.GT.U32.AND P1, PT, R4.reuse, -0xa01, PT ;  /* 0xfffff5ff0400780c */ /* 0x040fe40003f24070 */
[----:B------:R-:W-:Y:S02]  /*11a0*/  IADD3 R4, R4, 0xa00, RZ ;  /* 0x00000a0004047810 */ /* 0x000fe40007ffe0ff */
[----:B------:R-:W-:-:S09]  /*11b0*/  IADD3 R5, R5, 0x500, RZ ;  /* 0x0000050005057810 */ /* 0x000fd20007ffe0ff */
[----:B------:R-:W-:Y:S05]  /*11c0*/  @P1 BRA `(.L_x_3387) ;  /* 0xffffffec00e41947 */ /* 0x000fea000383ffff */
[----:B------:R-:W-:Y:S05]  /*11d0*/  EXIT ;  /* 0x000000000000794d */ /* 0x000fea0003800000 */
.L_x_3384:
[----:B------:R-:W-:Y:S01]  /*11e0*/  HFMA2.MMA R14, -RZ, RZ, 0, 5.9604644775390625e-08 ;  /* 0x00000001ff0e7435 */ /* 0x000fe200000001ff */
[----:B----4-:R-:W-:Y:S02]  /*11f0*/  MOV R27, R10 ;  /* 0x0000000a001b7202 */ /* 0x010fe40000000f00 */
[----:B------:R-:W-:Y:S02]  /*1200*/  MOV R13, 0x1f ;  /* 0x0000001f000d7802 */ /* 0x000fe40000000f00 */
[----:B------:R-:W-:-:S07]  /*1210*/  MOV R12, 0xffffffff ;  /* 0xffffffff000c7802 */ /* 0x000fce0000000f00 */
[----:B0123--:R-:W-:Y:S05]  /*1220*/  WARPSYNC.COLLECTIVE R12, `(.L_x_3388) ;  /* 0x000000000c087348 */ /* 0x00ffea0003c00000 */
[----:B------:R4:W0:Y:S02]  /*1230*/  SHFL.BFLY P2, R17, R27, R14, R13 ;  /* 0x0c00000e1b117389 */ /* 0x000824000004000d */
[----:B01234-:R-:W-:Y:S01]  /*1240*/  ENDCOLLECTIVE ;  /* 0x000000000000791b */ /* 0x01ffe20003800000 */
.L_x_3388:
[----:B------:R-:W-:Y:S01]  /*1250*/  HFMA2.MMA R14, -RZ, RZ, 0, 1.1920928955078125e-07 ;  /* 0x00000002ff0e7435 */ /* 0x000fe200000001ff */
[----:B------:R-:W-:-:S05]  /*1260*/  FADD.FTZ R11, R10, R17 ;  /* 0x000000110a0b7221 */ /* 0x000fca0000010000 */
[----:B------:R-:W-:-:S07]  /*1270*/  MOV R27, R11 ;  /* 0x0000000b001b7202 */ /* 0x000fce0000000f00 */
[----:B------:R-:W-:Y:S05]  /*1280*/  WARPSYNC.COLLECTIVE R12, `(.L_x_3389) ;  /* 0x000000000c087348 */ /* 0x000fea0003c00000 */
[----:B------:R0:W1:Y:S02]  /*1290*/  SHFL.BFLY P2, R17, R27, R14, R13 ;  /* 0x0c00000e1b117389 */ /* 0x000064000004000d */
[----:B01----:R-:W-:Y:S01]  /*12a0*/  ENDCOLLECTIVE ;  /* 0x000000000000791b */ /* 0x003fe20003800000 */
.L_x_3389:
[----:B------:R-:W-:Y:S01]  /*12b0*/  HFMA2.MMA R14, -RZ, RZ, 0, 2.384185791015625e-07 ;  /* 0x00000004ff0e7435 */ /* 0x000fe200000001ff */
[----:B------:R-:W-:-:S05]  /*12c0*/  FADD.FTZ R10, R11, R17 ;  /* 0x000000110b0a7221 */ /* 0x000fca0000010000 */
[----:B------:R-:W-:-:S07]  /*12d0*/  MOV R27, R10 ;  /* 0x0000000a001b7202 */ /* 0x000fce0000000f00 */
[----:B------:R-:W-:Y:S05]  /*12e0*/  WARPSYNC.COLLECTIVE R12, `(.L_x_3390) ;  /* 0x000000000c087348 */ /* 0x000fea0003c00000 */
[----:B------:R0:W1:Y:S02]  /*12f0*/  SHFL.BFLY P2, R17, R27, R14, R13 ;  /* 0x0c00000e1b117389 */ /* 0x000064000004000d */
[----:B01----:R-:W-:Y:S01]  /*1300*/  ENDCOLLECTIVE ;  /* 0x000000000000791b */ /* 0x003fe20003800000 */
.L_x_3390:
[----:B------:R-:W-:Y:S01]  /*1310*/  MOV R14, 0x8 ;  /* 0x00000008000e7802 */ /* 0x000fe20000000f00 */
[----:B------:R-:W-:-:S04]  /*1320*/  FADD.FTZ R19, R10, R17 ;  /* 0x000000110a137221 */ /* 0x000fc80000010000 */
[----:B------:R-:W-:-:S07]  /*1330*/  IMAD.MOV.U32 R27, RZ, RZ, R19 ;  /* 0x000000ffff1b7224 */ /* 0x000fce00078e0013 */
[----:B------:R-:W-:Y:S05]  /*1340*/  WARPSYNC.COLLECTIVE R12, `(.L_x_3391) ;  /* 0x000000000c087348 */ /* 0x000fea0003c00000 */
[----:B------:R0:W1:Y:S02]  /*1350*/  SHFL.BFLY P2, R17, R27, R14, R13 ;  /* 0x0c00000e1b117389 */ /* 0x000064000004000d */
[----:B01----:R-:W-:Y:S01]  /*1360*/  ENDCOLLECTIVE ;  /* 0x000000000000791b */ /* 0x003fe20003800000 */
.L_x_3391:
[----:B------:R-:W-:Y:S01]  /*1370*/  HFMA2.MMA R14, -RZ, RZ, 0, 9.5367431640625e-07 ;  /* 0x00000010ff0e7435 */ /* 0x000fe200000001ff */
[----:B------:R-:W-:-:S05]  /*1380*/  FADD.FTZ R11, R19, R17 ;  /* 0x00000011130b7221 */ /* 0x000fca0000010000 */
[----:B------:R-:W-:-:S07]  /*1390*/  MOV R27, R11 ;  /* 0x0000000b001b7202 */ /* 0x000fce0000000f00 */
[----:B------:R-:W-:Y:S05]  /*13a0*/  WARPSYNC.COLLECTIVE R12, `(.L_x_3392) ;  /* 0x000000000c087348 */ /* 0x000fea0003c00000 */
[----:B------:R0:W1:Y:S02]  /*13b0*/  SHFL.BFLY P2, R17, R27, R14, R13 ;  /* 0x0c00000e1b117389 */ /* 0x000064000004000d */
[----:B01----:R-:W-:Y:S01]  /*13c0*/  ENDCOLLECTIVE ;  /* 0x000000000000791b */ /* 0x003fe20003800000 */
.L_x_3392:
[----:B------:R-:W-:Y:S01]  /*13d0*/  HFMA2.MMA R14, -RZ, RZ, 0, 5.9604644775390625e-08 ;  /* 0x00000001ff0e7435 */ /* 0x000fe200000001ff */
[----:B------:R-:W-:Y:S02]  /*13e0*/  MOV R27, R15 ;  /* 0x0000000f001b7202 */ /* 0x000fe40000000f00 */
[----:B------:R-:W-:-:S08]  /*13f0*/  MOV R10, R17 ;  /* 0x00000011000a7202 */ /* 0x000fd00000000f00 */
[----:B------:R-:W-:Y:S05]  /*1400*/  WARPSYNC.COLLECTIVE R12, `(.L_x_3393) ;  /* 0x000000000c087348 */ /* 0x000fea0003c00000 */
[----:B------:R0:W1:Y:S02]  /*1410*/  SHFL.BFLY P2, R17, R27, R14, R13 ;  /* 0x0c00000e1b117389 */ /* 0x000064000004000d */
[----:B01----:R-:W-:Y:S01]  /*1420*/  ENDCOLLECTIVE ;  /* 0x000000000000791b */ /* 0x003fe20003800000 */
.L_x_3393:
[----:B------:R-:W-:Y:S01]  /*1430*/  HFMA2.MMA R14, -RZ, RZ, 0, 1.1920928955078125e-07 ;  /* 0x00000002ff0e7435 */ /* 0x000fe200000001ff */
[----:B------:R-:W-:-:S05]  /*1440*/  MOV R16, R17 ;  /* 0x0000001100107202 */ /* 0x000fca0000000f00 */
[----:B------:R-:W-:-:S05]  /*1450*/  FADD.FTZ R16, R15, R16 ;  /* 0x000000100f107221 */ /* 0x000fca0000010000 */
[----:B------:R-:W-:-:S07]  /*1460*/  MOV R27, R16 ;  /* 0x00000010001b7202 */ /* 0x000fce0000000f00 */
[----:B------:R-:W-:Y:S05]  /*1470*/  WARPSYNC.COLLECTIVE R12, `(.L_x_3394) ;  /* 0x000000000c087348 */ /* 0x000fea0003c00000 */
[----:B------:R0:W1:Y:S02]  /*1480*/  SHFL.BFLY P2, R17, R27, R14, R13 ;  /* 0x0c00000e1b117389 */ /* 0x000064000004000d */
[----:B01----:R-:W-:Y:S01]  /*1490*/  ENDCOLLECTIVE ;  /* 0x000000000000791b */ /* 0x003fe20003800000 */
.L_x_3394:
[----:B------:R-:W-:Y:S01]  /*14a0*/  HFMA2.MMA R14, -RZ, RZ, 0, 2.384185791015625e-07 ;  /* 0x00000004ff0e7435 */ /* 0x000fe200000001ff */
[----:B------:R-:W-:-:S05]  /*14b0*/  MOV R19, R17 ;  /* 0x0000001100137202 */ /* 0x000fca0000000f00 */
[----:B------:R-:W-:-:S05]  /*14c0*/  FADD.FTZ R15, R16, R19 ;  /* 0x00000013100f7221 */ /* 0x000fca0000010000 */
[----:B------:R-:W-:-:S07]  /*14d0*/  MOV R27, R15 ;  /* 0x0000000f001b7202 */ /* 0x000fce0000000f00 */
[----:B------:R-:W-:Y:S05]  /*14e0*/  WARPSYNC.COLLECTIVE R12, `(.L_x_3395) ;  /* 0x000000000c087348 */ /* 0x000fea0003c00000 */
[----:B------:R0:W1:Y:S02]  /*14f0*/  SHFL.BFLY P2, R17, R27, R14, R13 ;  /* 0x0c00000e1b117389 */ /* 0x000064000004000d */
[----:B01----:R-:W-:Y:S01]  /*1500*/  ENDCOLLECTIVE ;  /* 0x000000000000791b */ /* 0x003fe20003800000 */
.L_x_3395:
[----:B------:R-:W-:Y:S01]  /*1510*/  HFMA2.MMA R14, -RZ, RZ, 0, 4.76837158203125e-07 ;  /* 0x00000008ff0e7435 */ /* 0x000fe200000001ff */
[----:B------:R-:W-:-:S05]  /*1520*/  MOV R18, R17 ;  /* 0x0000001100127202 */ /* 0x000fca0000000f00 */
[----:B------:R-:W-:-:S05]  /*1530*/  FADD.FTZ R20, R15, R18 ;  /* 0x000000120f147221 */ /* 0x000fca0000010000 */
[----:B------:R-:W-:-:S07]  /*1540*/  MOV R27, R20 ;  /* 0x00000014001b7202 */ /* 0x000fce0000000f00 */
[----:B------:R-:W-:Y:S05]  /*1550*/  WARPSYNC.COLLECTIVE R12, `(.L_x_3396) ;  /* 0x000000000c087348 */ /* 0x000fea0003c00000 */
[----:B------:R0:W1:Y:S02]  /*1560*/  SHFL.BFLY P2, R17, R27, R14, R13 ;  /* 0x0c00000e1b117389 */ /* 0x000064000004000d */
[----:B01----:R-:W-:Y:S01]  /*1570*/  ENDCOLLECTIVE ;  /* 0x000000000000791b */ /* 0x003fe20003800000 */
.L_x_3396:
[----:B------:R-:W-:Y:S01]  /*1580*/  HFMA2.MMA R14, -RZ, RZ, 0, 9.5367431640625e-07 ;  /* 0x00000010ff0e7435 */ /* 0x000fe200000001ff */
[----:B------:R-:W-:-:S04]  /*1590*/  IMAD.MOV.U32 R21, RZ, RZ, R17 ;  /* 0x000000ffff157224 */ /* 0x000fc800078e0011 */
[----:B------:R-:W-:-:S05]  /*15a0*/  FADD.FTZ R16, R20, R21 ;  /* 0x0000001514107221 */ /* 0x000fca0000010000 */
[----:B------:R-:W-:-:S07]  /*15b0*/  MOV R27, R16 ;  /* 0x00000010001b7202 */ /* 0x000fce0000000f00 */
[----:B------:R-:W-:Y:S05]  /*15c0*/  WARPSYNC.COLLECTIVE R12, `(.L_x_3397) ;  /* 0x000000000c087348 */ /* 0x000fea0003c00000 */
[----:B------:R0:W1:Y:S02]  /*15d0*/  SHFL.BFLY P2, R17, R27, R14, R13 ;  /* 0x0c00000e1b117389 */ /* 0x000064000004000d */
[----:B01----:R-:W-:Y:S01]  /*15e0*/  ENDCOLLECTIVE ;  /* 0x000000000000791b */ /* 0x003fe20003800000 */
.L_x_3397:
[----:B------:R-:W-:Y:S01]  /*15f0*/  HFMA2.MMA R14, -RZ, RZ, 0, 5.9604644775390625e-08 ;  /* 0x00000001ff0e7435 */ /* 0x000fe200000001ff */
[----:B------:R-:W-:Y:S02]  /*1600*/  MOV R27, R9 ;  /* 0x00000009001b7202 */ /* 0x000fe40000000f00 */
[----:B------:R-:W-:-:S08]  /*1610*/  MOV R15, R17 ;  /* 0x00000011000f7202 */ /* 0x000fd00000000f00 */
[----:B------:R-:W-:Y:S05]  /*1620*/  WARPSYNC.COLLECTIVE R12, `(.L_x_3398) ;  /* 0x000000000c087348 */ /* 0x000fea0003c00000 */
[----:B------:R0:W1:Y:S02]  /*1630*/  SHFL.BFLY P2, R17, R27, R14, R13 ;  /* 0x0c00000e1b117389 */ /* 0x000064000004000d */
[----:B01----:R-:W-:Y:S01]  /*1640*/  ENDCOLLECTIVE ;  /* 0x000000000000791b */ /* 0x003fe20003800000 */
.L_x_3398:
[----:B------:R-:W-:Y:S01]  /*1650*/  HFMA2.MMA R14, -RZ, RZ, 0, 1.1920928955078125e-07 ;  /* 0x00000002ff0e7435 */ /* 0x000fe200000001ff */
[----:B------:R-:W-:-:S05]  /*1660*/  MOV R18, R17 ;  /* 0x0000001100127202 */ /* 0x000fca0000000f00 */
[----:B------:R-:W-:-:S05]  /*1670*/  FADD.FTZ R20, R9, R18 ;  /* 0x0000001209147221 */ /* 0x000fca0000010000 */
[----:B------:R-:W-:-:S07]  /*1680*/  MOV R27, R20 ;  /* 0x00000014001b7202 */ /* 0x000fce0000000f00 */
[----:B------:R-:W-:Y:S05]  /*1690*/  WARPSYNC.COLLECTIVE R12, `(.L_x_3399) ;  /* 0x000000000c087348 */ /* 0x000fea0003c00000 */
[----:B------:R0:W1:Y:S02]  /*16a0*/  SHFL.BFLY P2, R17, R27, R14, R13 ;  /* 0x0c00000e1b117389 */ /* 0x000064000004000d */
[----:B01----:R-:W-:Y:S01]  /*16b0*/  ENDCOLLECTIVE ;  /* 0x000000000000791b */ /* 0x003fe20003800000 */
.L_x_3399:
[----:B------:R-:W-:Y:S01]  /*16c0*/  HFMA2.MMA R14, -RZ, RZ, 0, 2.384185791015625e-07 ;  /* 0x00000004ff0e7435 */ /* 0x000fe200000001ff */
[----:B------:R-:W-:-:S05]  /*16d0*/  MOV R21, R17 ;  /* 0x0000001100157202 */ /* 0x000fca0000000f00 */
[----:B------:R-:W-:-:S05]  /*16e0*/  FADD.FTZ R9, R20, R21 ;  /* 0x0000001514097221 */ /* 0x000fca0000010000 */
[----:B------:R-:W-:-:S07]  /*16f0*/  MOV R27, R9 ;  /* 0x00000009001b7202 */ /* 0x000fce0000000f00 */
[----:B------:R-:W-:Y:S05]  /*1700*/  WARPSYNC.COLLECTIVE R12, `(.L_x_3400) ;  /* 0x000000000c087348 */ /* 0x000fea0003c00000 */
[----:B------:R0:W1:Y:S02]  /*1710*/  SHFL.BFLY P2, R17, R27, R14, R13 ;  /* 0x0c00000e1b117389 */ /* 0x000064000004000d */
[----:B01----:R-:W-:Y:S01]  /*1720*/  ENDCOLLECTIVE ;  /* 0x000000000000791b */ /* 0x003fe20003800000 */
.L_x_3400:
[----:B------:R-:W-:Y:S01]  /*1730*/  HFMA2.MMA R14, -RZ, RZ, 0, 4.76837158203125e-07 ;  /* 0x00000008ff0e7435 */ /* 0x000fe200000001ff */
[----:B------:R-:W-:-:S05]  /*1740*/  MOV R22, R17 ;  /* 0x0000001100167202 */ /* 0x000fca0000000f00 */
[----:B------:R-:W-:-:S05]  /*1750*/  FADD.FTZ R22, R9, R22 ;  /* 0x0000001609167221 */ /* 0x000fca0000010000 */
[----:B------:R-:W-:-:S07]  /*1760*/  MOV R27, R22 ;  /* 0x00000016001b7202 */ /* 0x000fce0000000f00 */
[----:B------:R-:W-:Y:S05]  /*1770*/  WARPSYNC.COLLECTIVE R12, `(.L_x_3401) ;  /* 0x000000000c087348 */ /* 0x000fea0003c00000 */
[----:B------:R0:W1:Y:S02]  /*1780*/  SHFL.BFLY P2, R17, R27, R14, R13 ;  /* 0x0c00000e1b117389 */ /* 0x000064000004000d */
[----:B01----:R-:W-:Y:S01]  /*1790*/  ENDCOLLECTIVE ;  /* 0x000000000000791b */ /* 0x003fe20003800000 */
.L_x_3401:
[----:B------:R-:W-:Y:S01]  /*17a0*/  HFMA2.MMA R14, -RZ, RZ, 0, 9.5367431640625e-07 ;  /* 0x00000010ff0e7435 */ /* 0x000fe200000001ff */
[----:B------:R-:W-:-:S05]  /*17b0*/  MOV R23, R17 ;  /* 0x0000001100177202 */ /* 0x000fca0000000f00 */
[----:B------:R-:W-:-:S04]  /*17c0*/  FADD.FTZ R18, R22, R23 ;  /* 0x0000001716127221 */ /* 0x000fc80000010000 */
[----:B------:R-:W-:-:S07]  /*17d0*/  IMAD.MOV.U32 R27, RZ, RZ, R18 ;  /* 0x000000ffff1b7224 */ /* 0x000fce00078e0012 */
[----:B------:R-:W-:Y:S05]  /*17e0*/  WARPSYNC.COLLECTIVE R12, `(.L_x_3402) ;  /* 0x000000000c087348 */ /* 0x000fea0003c00000 */
[----:B------:R0:W1:Y:S02]  /*17f0*/  SHFL.BFLY P2, R17, R27, R14, R13 ;  /* 0x0c00000e1b117389 */ /* 0x000064000004000d */
[----:B01----:R-:W-:Y:S01]  /*1800*/  ENDCOLLECTIVE ;  /* 0x000000000000791b */ /* 0x003fe20003800000 */
.L_x_3402:
[----:B------:R-:W-:Y:S01]  /*1810*/  HFMA2.MMA R14, -RZ, RZ, 0, 5.9604644775390625e-08 ;  /* 0x00000001ff0e7435 */ /* 0x000fe200000001ff */
[----:B------:R-:W-:Y:S02]  /*1820*/  MOV R27, R8 ;  /* 0x00000008001b7202 */ /* 0x000fe40000000f00 */
[----:B------:R-:W-:-:S08]  /*1830*/  MOV R9, R17 ;  /* 0x0000001100097202 */ /* 0x000fd00000000f00 */
[----:B------:R-:W-:Y:S05]  /*1840*/  WARPSYNC.COLLECTIVE R12, `(.L_x_3403) ;  /* 0x000000000c087348 */ /* 0x000fea0003c00000 */
[----:B------:R0:W1:Y:S02]  /*1850*/  SHFL.BFLY P2, R17, R27, R14, R13 ;  /* 0x0c00000e1b117389 */ /* 0x000064000004000d */
[----:B01----:R-:W-:Y:S01]  /*1860*/  ENDCOLLECTIVE ;  /* 0x000000000000791b */ /* 0x003fe20003800000 */
.L_x_3403:
[----:B------:R-:W-:Y:S01]  /*1870*/  HFMA2.MMA R14, -RZ, RZ, 0, 1.1920928955078125e-07 ;  /* 0x00000002ff0e7435 */ /* 0x000fe200000001ff */
[----:B------:R-:W-:-:S05]  /*1880*/  MOV R19, R17 ;  /* 0x0000001100137202 */ /* 0x000fca0000000f00 */
[----:B------:R-:W-:-:S05]  /*1890*/  FADD.FTZ R23, R8, R19 ;  /* 0x0000001308177221 */ /* 0x000fca0000010000 */
[----:B------:R-:W-:-:S07]  /*18a0*/  MOV R27, R23 ;  /* 0x00000017001b7202 */ /* 0x000fce0000000f00 */
[----:B------:R-:W-:Y:S05]  /*18b0*/  WARPSYNC.COLLECTIVE R12, `(.L_x_3404) ;  /* 0x000000000c087348 */ /* 0x000fea0003c00000 */
[----:B------:R0:W1:Y:S02]  /*18c0*/  SHFL.BFLY P2, R17, R27, R14, R13 ;  /* 0x0c00000e1b117389 */ /* 0x000064000004000d */
[----:B01----:R-:W-:Y:S01]  /*18d0*/  ENDCOLLECTIVE ;  /* 0x000000000000791b */ /* 0x003fe20003800000 */
.L_x_3404:
[----:B------:R-:W-:Y:S01]  /*18e0*/  HFMA2.MMA R14, -RZ, RZ, 0, 2.384185791015625e-07 ;  /* 0x00000004ff0e7435 */ /* 0x000fe200000001ff */
[----:B------:R-:W-:-:S05]  /*18f0*/  MOV R22, R17 ;  /* 0x0000001100167202 */ /* 0x000fca0000000f00 */
[----:B------:R-:W-:-:S05]  /*1900*/  FADD.FTZ R8, R23, R22 ;  /* 0x0000001617087221 */ /* 0x000fca0000010000 */
[----:B------:R-:W-:-:S07]  /*1910*/  MOV R27, R8 ;  /* 0x00000008001b7202 */ /* 0x000fce0000000f00 */
[----:B------:R-:W-:Y:S05]  /*1920*/  WARPSYNC.COLLECTIVE R12, `(.L_x_3405) ;  /* 0x000000000c087348 */ /* 0x000fea0003c00000 */
[----:B------:R0:W1:Y:S02]  /*1930*/  SHFL.BFLY P2, R17, R27, R14, R13 ;  /* 0x0c00000e1b117389 */ /* 0x000064000004000d */
[----:B01----:R-:W-:Y:S01]  /*1940*/  ENDCOLLECTIVE ;  /* 0x000000000000791b */ /* 0x003fe20003800000 */
.L_x_3405:
[----:B------:R-:W-:Y:S01]  /*1950*/  HFMA2.MMA R14, -RZ, RZ, 0, 4.76837158203125e-07 ;  /* 0x00000008ff0e7435 */ /* 0x000fe200000001ff */
[----:B------:R-:W-:-:S05]  /*1960*/  MOV R21, R17 ;  /* 0x0000001100157202 */ /* 0x000fca0000000f00 */
[----:B------:R-:W-:-:S05]  /*1970*/  FADD.FTZ R24, R8, R21 ;  /* 0x0000001508187221 */ /* 0x000fca0000010000 */
[----:B------:R-:W-:-:S07]  /*1980*/  MOV R27, R24 ;  /* 0x00000018001b7202 */ /* 0x000fce0000000f00 */
[----:B------:R-:W-:Y:S05]  /*1990*/  WARPSYNC.COLLECTIVE R12, `(.L_x_3406) ;  /* 0x000000000c087348 */ /* 0x000fea0003c00000 */
[----:B------:R0:W1:Y:S02]  /*19a0*/  SHFL.BFLY P2, R17, R27, R14, R13 ;  /* 0x0c00000e1b117389 */ /* 0x000064000004000d */
[----:B01----:R-:W-:Y:S01]  /*19b0*/  ENDCOLLECTIVE ;  /* 0x000000000000791b */ /* 0x003fe20003800000 */
.L_x_3406:
[----:B------:R-:W-:Y:S01]  /*19c0*/  HFMA2.MMA R14, -RZ, RZ, 0, 9.5367431640625e-07 ;  /* 0x00000010ff0e7435 */ /* 0x000fe200000001ff */
[----:B------:R-:W-:-:S05]  /*19d0*/  MOV R25, R17 ;  /* 0x0000001100197202 */ /* 0x000fca0000000f00 */
[----:B------:R-:W-:-:S05]  /*19e0*/  FADD.FTZ R25, R24, R25 ;  /* 0x0000001918197221 */ /* 0x000fca0000010000 */
[----:B------:R-:W-:-:S07]  /*19f0*/  MOV R27, R25 ;  /* 0x00000019001b7202 */ /* 0x000fce0000000f00 */
[----:B------:R-:W-:Y:S05]  /*1a00*/  WARPSYNC.COLLECTIVE R12, `(.L_x_3407) ;  /* 0x000000000c087348 */ /* 0x000fea0003c00000 */
[----:B------:R0:W1:Y:S02]  /*1a10*/  SHFL.BFLY P2, R17, R27, R14, R13 ;  /* 0x0c00000e1b117389 */ /* 0x000064000004000d */
[----:B01----:R-:W-:Y:S01]  /*1a20*/  ENDCOLLECTIVE ;  /* 0x000000000000791b */ /* 0x003fe20003800000 */
.L_x_3407:
[----:B------:R-:W-:Y:S05]  /*1a30*/  BRA `(.L_x_3408) ;  /* 0xfffffff400387947 */ /* 0x000fea000383ffff */
.L_x_3409:
        /* <DEDUP_REMOVED lines=12> */
.L_x_3980:


//--------------------- .text._ZN10layer_norm31ln_parallel_residual_bwd_kernelINS_13Kernel_traitsI6__halfffffjLj2560ELj1ELj1ELj4ELj16ENS_18Kernel_traits_baseILj2560ES2_ffffjLj128EEEEELb1ELb1ELb0EEEvNS_9BwdParamsE --------------------------
	.section	.text._ZN10layer_norm31ln_parallel_residual_bwd_kernelINS_13Kernel_traitsI6__halfffffjLj2560ELj1ELj1ELj4ELj16ENS_18Kernel_traits_baseILj2560ES2_ffffjLj128EEEEELb1ELb1ELb0EEEvNS_9BwdParamsE,"ax",@progbits
	.align	128
        .global         _ZN10layer_norm31ln_parallel_residual_bwd_kernelINS_13Kernel_traitsI6__halfffffjLj2560ELj1ELj1ELj4ELj16ENS_18Kernel_traits_baseILj2560ES2_ffffjLj128EEEEELb1ELb1ELb0EEEvNS_9BwdParamsE
        .type           _ZN10layer_norm31ln_parallel_residual_bwd_kernelINS_13Kernel_traitsI6__halfffffjLj2560ELj1ELj1ELj4ELj16ENS_18Kernel_traits_baseILj2560ES2_ffffjLj128EEEEELb1ELb1ELb0EEEvNS_9BwdParamsE,@function
        .size           _ZN10layer_norm31ln_parallel_residual_bwd_kernelINS_13Kernel_traitsI6__halfffffjLj2560ELj1ELj1ELj4ELj16ENS_18Kernel_traits_baseILj2560ES2_ffffjLj128EEEEELb1ELb1ELb0EEEvNS_9BwdParamsE,(.L_x_3981 - _ZN10layer_norm31ln_parallel_residual_bwd_kernelINS_13Kernel_traitsI6__halfffffjLj2560ELj1ELj1ELj4ELj16ENS_18Kernel_traits_baseILj2560ES2_ffffjLj128EEEEELb1ELb1ELb0EEEvNS_9BwdParamsE)
        .other          _ZN10layer_norm31ln_parallel_residual_bwd_kernelINS_13Kernel_traitsI6__halfffffjLj2560ELj1ELj1ELj4ELj16ENS_18Kernel_traits_baseILj2560ES2_ffffjLj128EEEEELb1ELb1ELb0EEEvNS_9BwdParamsE,@"STO_CUDA_ENTRY STV_DEFAULT"
_ZN10layer_norm31ln_parallel_residual_bwd_kernelINS_13Kernel_traitsI6__halfffffjLj2560ELj1ELj1ELj4ELj16ENS_18Kernel_traits_baseILj2560ES2_ffffjLj128EEEEELb1ELb1ELb0EEEvNS_9BwdParamsE:
.text._ZN10layer_norm31ln_parallel_residual_bwd_kernelINS_13Kernel_traitsI6__halfffffjLj2560ELj1ELj1ELj4ELj16ENS_18Kernel_traits_baseILj2560ES2_ffffjLj128EEEEELb1ELb1ELb0EEEvNS_9BwdParamsE:
        /* <DEDUP_REMOVED lines=19> */
[----:B------:R-:W-:-:S04]  /*0130*/  LEA.HI.SX32 R0, R0, R3, 0x1e ;  /* 0x0000000300007211 */ /* 0x000fc800078ff2ff */
        /* <DEDUP_REMOVED lines=50> */
[----:B-----5:R-:W-:Y:S01]  /*0460*/  MOV R23, R4 ;  /* 0x0000000400177202 */ /* 0x020fe20000000f00 */
[--C-:B------:R-:W-:Y:S01]  /*0470*/  IMAD.MOV.U32 R21, RZ, RZ, R5.reuse ;  /* 0x000000ffff157224 */ /* 0x100fe200078e0005 */
[----:B------:R-:W-:Y:S01]  /*0480*/  SHF.R.U64 R22, R4, 0x10, R5 ;  /* 0x0000001004167819 */ /* 0x000fe20000001205 */
[----:B------:R-:W-:Y:S01]  /*0490*/  IMAD.MOV.U32 R17, RZ, RZ, R7 ;  /* 0x000000ffff117224 */ /* 0x000fe200078e0007 */
[----:B------:R-:W-:Y:S01]  /*04a0*/  SHF.R.U32.HI R20, RZ, 0x10, R5 ;  /* 0x00000010ff147819 */ /* 0x000fe20000011605 */
[----:B------:R-:W-:Y:S01]  /*04b0*/  IMAD.MOV.U32 R13, RZ, RZ, R9 ;  /* 0x000000ffff0d7224 */ /* 0x000fe200078e0009 */
[----:B------:R-:W-:Y:S01]  /*04c0*/  MOV R19, R6 ;  /* 0x0000000600137202 */ /* 0x000fe20000000f00 */
[----:B------:R-:W-:Y:S01]  /*04d0*/  IMAD.MOV.U32 R5, RZ, RZ, R15 ;  /* 0x000000ffff057224 */ /* 0x000fe200078e000f */
[--C-:B------:R-:W-:Y:S01]  /*04e0*/  SHF.R.U64 R18, R6, 0x10, R7.reuse ;  /* 0x0000001006127819 */ /* 0x100fe20000001207 */
[----:B------:R-:W-:Y:S01]  /*04f0*/  HFMA2.MMA R157, -RZ, RZ, 0, 5.9604644775390625e-08 ;  /* 0x00000001ff9d7435 */ /* 0x000fe200000001ff */
[----:B------:R-:W-:Y:S01]  /*0500*/  SHF.R.U32.HI R16, RZ, 0x10, R7 ;  /* 0x00000010ff107819 */ /* 0x000fe20000011607 */
[----:B------:R-:W-:Y:S01]  /*0510*/  IMAD.MOV.U32 R29, RZ, RZ, RZ ;  /* 0x000000ffff1d7224 */ /* 0x000fe200078e00ff */
[----:B------:R-:W-:Y:S01]  /*0520*/  MOV R0, R8 ;  /* 0x0000000800007202 */ /* 0x000fe20000000f00 */
[----:B------:R-:W-:Y:S01]  /*0530*/  HADD2.F32 R23, -RZ, R23.H0_H0 ;  /* 0x20000017ff177230 */ /* 0x000fe20000004100 */
[--C-:B------:R-:W-:Y:S01]  /*0540*/  SHF.R.U64 R3, R8, 0x10, R9.reuse ;  /* 0x0000001008037819 */ /* 0x100fe20000001209 */
[----:B------:R-:W-:Y:S01]  /*0550*/  HADD2.F32 R22, -RZ, R22.H0_H0 ;  /* 0x20000016ff167230 */ /* 0x000fe20000004100 */
[----:B------:R-:W-:Y:S01]  /*0560*/  SHF.R.U32.HI R12, RZ, 0x10, R9 ;  /* 0x00000010ff0c7819 */ /* 0x000fe20000011609 */
[--C-:B------:R-:W-:Y:S01]  /*0570*/  IMAD.MOV.U32 R9, RZ, RZ, R11.reuse ;  /* 0x000000ffff097224 */ /* 0x100fe200078e000b */
        /* <DEDUP_REMOVED lines=24> */
.L_x_3432:
[----:B01234-:R-:W0:Y:S08]  /*0700*/  LDC.64 R94, c[0x0][0x250] ;  /* 0x00009400ff5e7b82 */ /* 0x01fe300000000a00 */
[----:B------:R-:W1:Y:S01]  /*0710*/  LDC.64 R92, c[0x0][0x258] ;  /* 0x00009600ff5c7b82 */ /* 0x000e620000000a00 */
[----:B0-----:R-:W-:-:S05]  /*0720*/  IMAD.WIDE R94, R112, 0x4, R94 ;  /* 0x00000004705e7825 */ /* 0x001fca00078e025e */
[----:B------:R0:W5:Y:S01]  /*0730*/  LDG.E R155, desc[UR4][R94.64] ;  /* 0x000000045e9b7981 */ /* 0x000162000c1e1900 */
[----:B-1----:R-:W-:-:S05]  /*0740*/  IMAD.WIDE R92, R112, 0x4, R92 ;  /* 0x00000004705c7825 */ /* 0x002fca00078e025c */
[----:B------:R0:W5:Y:S01]  /*0750*/  LDG.E R121, desc[UR4][R92.64] ;  /* 0x000000045c797981 */ /* 0x000162000c1e1900 */
[----:B------:R-:W-:-:S05]  /*0760*/  MOV R101, UR21 ;  /* 0x0000001500657c02 */ /* 0x000fca0008000f00 */
[----:B------:R-:W-:Y:S01]  /*0770*/  IMAD R96, R112, R101, RZ ;  /* 0x0000006570607224 */ /* 0x000fe200078e02ff */
[----:B------:R-:W-:-:S04]  /*0780*/  LOP3.LUT R110, R102, 0x7f, RZ, 0xc0, !PT ;  /* 0x0000007f666e7812 */ /* 0x000fc800078ec0ff */
        /* <DEDUP_REMOVED lines=8> */
[----:B------:R-:W0:Y:S01]  /*0810*/  LDC.64 R96, c[0x0][0x2b8] ;  /* 0x0000ae00ff607b82 */ /* 0x000e220000000a00 */
[C---:B------:R-:W-:Y:S02]  /*0820*/  LEA R92, P1, R110.reuse, UR10, 0x4 ;  /* 0x0000000a6e5c7c11 */ /* 0x040fe4000f8220ff */
[----:B------:R-:W-:Y:S02]  /*0830*/  ISETP.NE.AND.EX P0, PT, RZ, UR15, PT, P0 ;  /* 0x0000000fff007c0c */ /* 0x000fe4000bf05300 */
[C---:B------:R-:W-:Y:S02]  /*0840*/  SHF.L.U32 R3, R110.reuse, 0x2, RZ ;  /* 0x000000026e037819 */ /* 0x040fe400000006ff */
[C---:B------:R-:W-:Y:S02]  /*0850*/  LEA.HI.X R93, R110.reuse, UR11, RZ, 0x4, P1 ;  /* 0x0000000b6e5d7c11 */ /* 0x040fe400088f24ff */
[----:B------:R-:W-:-:S02]  /*0860*/  SHF.L.U64.HI R128, R110, 0x2, RZ ;  /* 0x000000026e807819 */ /* 0x000fc400000102ff */
[----:B------:R-:W-:Y:S02]  /*0870*/  IADD3 R158, P1, R3, UR12, RZ ;  /* 0x0000000c039e7c10 */ /* 0x000fe4000ff3e0ff */
[----:B------:R-:W2:Y:S03]  /*0880*/  LDG.E.128 R92, desc[UR4][R92.64] ;  /* 0x000000045c5c7981 */ /* 0x000ea6000c1e1d00 */
[----:B------:R-:W1:Y:S01]  /*0890*/  @P0 LDC.64 R122, c[0x0][0x248] ;  /* 0x00009200ff7a0b82 */ /* 0x000e620000000a00 */
[----:B------:R-:W-:Y:S01]  /*08a0*/  IADD3.X R159, R128, UR13, RZ, P1, !PT ;  /* 0x0000000d809f7c10 */ /* 0x000fe20008ffe4ff */
[----:B0-----:R-:W-:-:S06]  /*08b0*/  IMAD.WIDE.U32 R96, R110, 0x10, R96 ;  /* 0x000000106e607825 */ /* 0x001fcc00078e0060 */
[----:B------:R-:W3:Y:S01]  /*08c0*/  LDG.E.128 R96, desc[UR4][R96.64] ;  /* 0x0000000460607981 */ /* 0x000ee2000c1e1d00 */
        /* <DEDUP_REMOVED lines=9> */
[----:B------:R-:W-:-:S04]  /*0960*/  ISETP.NE.AND P0, PT, R100, RZ, PT ;  /* 0x000000ff6400720c */ /* 0x000fc80003f05270 */
[----:B-----5:R-:W-:Y:S02]  /*0970*/  FSEL R128, R155, RZ, !P0 ;  /* 0x000000ff9b807208 */ /* 0x020fe40004000000 */
[----:B0-----:R-:W-:-:S03]  /*0980*/  IADD3 R158, R110, 0x80, RZ ;  /* 0x000000806e9e7810 */ /* 0x001fc60007ffe0ff */
[--C-:B--2---:R-:W-:Y:S01]  /*0990*/  FADD.FTZ R134, R93, -R128.reuse ;  /* 0x800000805d867221 */ /* 0x104fe20000010000 */
[--C-:B------:R-:W-:Y:S01]  /*09a0*/  FADD.FTZ R92, R92, -R128.reuse ;  /* 0x800000805c5c7221 */ /* 0x100fe20000010000 */
[--C-:B------:R-:W-:Y:S01]  /*09b0*/  FADD.FTZ R94, R94, -R128.reuse ;  /* 0x800000805e5e7221 */ /* 0x100fe20000010000 */
[----:B------:R-:W-:Y:S01]  /*09c0*/  FADD.FTZ R154, R95, -R128 ;  /* 0x800000805f9a7221 */ /* 0x000fe20000010000 */
[C---:B------:R-:W-:Y:S01]  /*09d0*/  FMUL.FTZ R128, R121.reuse, R134 ;  /* 0x0000008679807220 */ /* 0x040fe20000410000 */
[C---:B------:R-:W-:Y:S01]  /*09e0*/  FMUL.FTZ R129, R121.reuse, R92 ;  /* 0x0000005c79817220 */ /* 0x040fe20000410000 */
[----:B------:R-:W-:Y:S01]  /*09f0*/  FMUL.FTZ R143, R121, R94 ;  /* 0x0000005e798f7220 */ /* 0x000fe20000410000 */
[----:B---3--:R-:W-:Y:S01]  /*0a00*/  FMUL.FTZ R134, R23, R96 ;  /* 0x0000006017867220 */ /* 0x008fe20000410000 */
[----:B------:R-:W-:-:S03]  /*0a10*/  FMUL.FTZ R145, R22, R97 ;  /* 0x0000006116917220 */ /* 0x000fc60000410000 */
[----:B------:R-:W-:Y:S01]  /*0a20*/  FADD.FTZ R92, RZ, R134 ;  /* 0x00000086ff5c7221 */ /* 0x000fe20000010000 */
[----:B------:R-:W-:Y:S01]  /*0a30*/  FFMA.FTZ R93, R129, R134, RZ ;  /* 0x00000086815d7223 */ /* 0x000fe200000100ff */
[----:B------:R-:W-:Y:S02]  /*0a40*/  FMUL.FTZ R156, R21, R98 ;  /* 0x00000062159c7220 */ /* 0x000fe40000410000 */
        /* <DEDUP_REMOVED lines=14> */
[----:B-1----:R-:W-:Y:S01]  /*0b30*/  FADD.FTZ R123, R94, R147 ;  /* 0x000000935e7b7221 */ /* 0x002fe20000010000 */
[----:B----4-:R-:W-:-:S07]  /*0b40*/  FFMA.FTZ R122, R154, R147, R93 ;  /* 0x000000939a7a7223 */ /* 0x010fce000001005d */
.L_x_3412:
[----:B------:R-:W-:Y:S05]  /*0b50*/  BSYNC B0 ;  /* 0x0000000000007941 */ /* 0x000fea0003800000 */
.L_x_3411:
[----:B------:R-:W-:Y:S04]  /*0b60*/  BSSY B0, `(.L_x_3413) ;  /* 0x0000037000007945 */ /* 0x000fe80003800000 */
[----:B------:R-:W-:Y:S05]  /*0b70*/  @!P3 BRA `(.L_x_3414) ;  /* 0x0000000000d4b947 */ /* 0x000fea0003800000 */
[----:B------:R-:W-:Y:S01]  /*0b80*/  ISETP.NE.U32.AND P0, PT, RZ, UR14, PT ;  /* 0x0000000eff007c0c */ /* 0x000fe2000bf05070 */
[----:B------:R-:W0:Y:S01]  /*0b90*/  LDC.64 R96, c[0x0][0x2b8] ;  /* 0x0000ae00ff607b82 */ /* 0x000e220000000a00 */
[C---:B------:R-:W-:Y:S01]  /*0ba0*/  IMAD.SHL.U32 R161, R158.reuse, 0x4, RZ ;  /* 0x000000049ea17824 */ /* 0x040fe200078e00ff */
[----:B------:R-:W-:Y:S02]  /*0bb0*/  SHF.L.U64.HI R2, R158, 0x2, RZ ;  /* 0x000000029e027819 */ /* 0x000fe400000102ff */
[----:B------:R-:W-:-:S13]  /*0bc0*/  ISETP.NE.AND.EX P0, PT, RZ, UR15, PT, P0 ;  /* 0x0000000fff007c0c */ /* 0x000fda000bf05300 */
[----:B------:R-:W1:Y:S01]  /*0bd0*/  @P0 LDC.64 R92, c[0x0][0x248] ;  /* 0x00009200ff5c0b82 */ /* 0x000e620000000a00 */
[----:B0-----:R-:W-:-:S06]  /*0be0*/  IMAD.WIDE.U32 R96, R158, 0x10, R96 ;  /* 0x000000109e607825 */ /* 0x001fcc00078e0060 */
[----:B------:R-:W2:Y:S01]  /*0bf0*/  LDG.E.128 R96, desc[UR4][R96.64] ;  /* 0x0000000460607981 */ /* 0x000ea2000c1e1d00 */
[----:B-1----:R-:W-:-:S04]  /*0c00*/  @P0 IADD3 R152, P1, R161, R92, RZ ;  /* 0x0000005ca1980210 */ /* 0x002fc80007f3e0ff */
[----:B------:R-:W-:Y:S02]  /*0c10*/  @P0 IADD3.X R153, R2, R93, RZ, P1, !PT ;  /* 0x0000005d02990210 */ /* 0x000fe40000ffe4ff */
[----:B------:R-:W-:-:S03]  /*0c20*/  LEA R92, P1, R158, UR10, 0x4 ;  /* 0x0000000a9e5c7c11 */ /* 0x000fc6000f8220ff */
[----:B------:R0:W5:Y:S01]  /*0c30*/  @P0 LDG.E R108, desc[UR4][R152.64] ;  /* 0x00000004986c0981 */ /* 0x000162000c1e1900 */
[----:B------:R-:W-:Y:S02]  /*0c40*/  LEA.HI.X R93, R158, UR11, RZ, 0x4, P1 ;  /* 0x0000000b9e5d7c11 */ /* 0x000fe400088f24ff */
[----:B------:R-:W-:-:S04]  /*0c50*/  ISETP.NE.U32.AND P1, PT, RZ, UR8, PT ;  /* 0x00000008ff007c0c */ /* 0x000fc8000bf25070 */
[----:B------:R-:W-:Y:S01]  /*0c60*/  ISETP.NE.AND.EX P1, PT, RZ, UR9, PT, P1 ;  /* 0x00000009ff007c0c */ /* 0x000fe2000bf25310 */
[----:B------:R-:W3:-:S12]  /*0c70*/  LDG.E.128 R92, desc[UR4][R92.64] ;  /* 0x000000045c5c7981 */ /* 0x000ed8000c1e1d00 */
[----:B------:R-:W-:-:S04]  /*0c80*/  @P1 LEA R162, P0, R158, UR8, 0x4 ;  /* 0x000000089ea21c11 */ /* 0x000fc8000f8020ff */
[----:B------:R-:W-:Y:S02]  /*0c90*/  @P1 LEA.HI.X R163, R158, UR9, RZ, 0x4, P0 ;  /* 0x000000099ea31c11 */ /* 0x000fe400080f24ff */
[----:B------:R-:W-:-:S03]  /*0ca0*/  IADD3 R160, P0, R161, UR12, RZ ;  /* 0x0000000ca1a07c10 */ /* 0x000fc6000ff1e0ff */
[----:B------:R1:W5:Y:S01]  /*0cb0*/  @P1 LDG.E.128 R24, desc[UR4][R162.64] ;  /* 0x00000004a2181981 */ /* 0x000362000c1e1d00 */
[----:B------:R-:W-:-:S05]  /*0cc0*/  IADD3.X R161, R2, UR13, RZ, P0, !PT ;  /* 0x0000000d02a17c10 */ /* 0x000fca00087fe4ff */
[----:B------:R1:W5:Y:S01]  /*0cd0*/  LDG.E R2, desc[UR4][R160.64] ;  /* 0x00000004a0027981 */ /* 0x000362000c1e1900 */
[----:B------:R-:W-:-:S04]  /*0ce0*/  ISETP.NE.AND P0, PT, R100, RZ, PT ;  /* 0x000000ff6400720c */ /* 0x000fc80003f05270 */
[----:B-----5:R-:W-:Y:S01]  /*0cf0*/  FSEL R150, R155, RZ, !P0 ;  /* 0x000000ff9b967208 */ /* 0x020fe20004000000 */
[----:B------:R-:W-:Y:S02]  /*0d00*/  VIADD R158, R158, 0x80 ;  /* 0x000000809e9e7836 */ /* 0x000fe40000000000 */
[----:B--2---:R-:W-:Y:S01]  /*0d10*/  FMUL.FTZ R132, R19, R96 ;  /* 0x0000006013847220 */ /* 0x004fe20000410000 */
[----:B------:R-:W-:Y:S01]  /*0d20*/  FMUL.FTZ R141, R18, R97 ;  /* 0x00000061128d7220 */ /* 0x000fe20000410000 */
[----:B0-----:R-:W-:Y:S01]  /*0d30*/  FMUL.FTZ R152, R17, R98 ;  /* 0x0000006211987220 */ /* 0x001fe20000410000 */
[----:B------:R-:W-:Y:S01]  /*0d40*/  FMUL.FTZ R153, R16, R99 ;  /* 0x0000006310997220 */ /* 0x000fe20000410000 */
[----:B------:R-:W-:Y:S01]  /*0d50*/  FADD.FTZ R64, R64, R96 ;  /* 0x0000006040407221 */ /* 0x000fe20000010000 */
[----:B------:R-:W-:Y:S01]  /*0d60*/  FADD.FTZ R65, R65, R97 ;  /* 0x0000006141417221 */ /* 0x000fe20000010000 */
[----:B------:R-:W-:Y:S01]  /*0d70*/  FADD.FTZ R66, R66, R98 ;  /* 0x0000006242427221 */ /* 0x000fe20000010000 */
[----:B------:R-:W-:Y:S01]  /*0d80*/  FADD.FTZ R67, R67, R99 ;  /* 0x0000006343437221 */ /* 0x000fe20000010000 */
[C---:B---3--:R-:W-:Y:S01]  /*0d90*/  FADD.FTZ R92, -R150.reuse, R92 ;  /* 0x0000005c965c7221 */ /* 0x048fe20000010100 */
[----:B------:R-:W-:-:S03]  /*0da0*/  FADD.FTZ R120, -R150, R93 ;  /* 0x0000005d96787221 */ /* 0x000fc60000010100 */
[----:B------:R-:W-:Y:S01]  /*0db0*/  FMUL.FTZ R119, R121, R92 ;  /* 0x0000005c79777220 */ /* 0x000fe20000410000 */
[----:B------:R-:W-:Y:S01]  /*0dc0*/  FADD.FTZ R92, R123, R132 ;  /* 0x000000847b5c7221 */ /* 0x000fe20000010000 */
[C---:B------:R-:W-:Y:S01]  /*0dd0*/  FADD.FTZ R94, -R150.reuse, R94 ;  /* 0x0000005e965e7221 */ /* 0x040fe20000010100 */
[----:B------:R-:W-:Y:S01]  /*0de0*/  FMUL.FTZ R120, R121, R120 ;  /* 0x0000007879787220 */ /* 0x000fe20000410000 */
[----:B------:R-:W-:Y:S01]  /*0df0*/  FFMA.FTZ R93, R119, R132, R122 ;  /* 0x00000084775d7223 */ /* 0x000fe2000001007a */
[----:B------:R-:W-:Y:S01]  /*0e00*/  FADD.FTZ R150, -R150, R95 ;  /* 0x0000005f96967221 */ /* 0x000fe20000010100 */
[----:B------:R-:W-:Y:S01]  /*0e10*/  FADD.FTZ R95, R92, R141 ;  /* 0x0000008d5c5f7221 */ /* 0x000fe20000010000 */
[C---:B------:R-:W-:Y:S01]  /*0e20*/  FMUL.FTZ R131, R121.reuse, R94 ;  /* 0x0000005e79837220 */ /* 0x040fe20000410000 */
[----:B------:R-:W-:Y:S01]  /*0e30*/  FFMA.FTZ R92, R120, R141, R93 ;  /* 0x0000008d785c7223 */ /* 0x000fe2000001005d */
[----:B------:R-:W-:Y:S01]  /*0e40*/  FMUL.FTZ R150, R121, R150 ;  /* 0x0000009679967220 */ /* 0x000fe20000410000 */
[----:B------:R-:W-:-:S02]  /*0e50*/  FADD.FTZ R94, R95, R152 ;  /* 0x000000985f5e7221 */ /* 0x000fc40000010000 */
[----:B------:R-:W-:Y:S01]  /*0e60*/  FFMA.FTZ R93, R131, R152, R92 ;  /* 0x00000098835d7223 */ /* 0x000fe2000001005c */
[----:B------:R-:W-:Y:S01]  /*0e70*/  FFMA.FTZ R68, R96, R119, R68 ;  /* 0x0000007760447223 */ /* 0x000fe20000010044 */
[----:B------:R-:W-:Y:S01]  /*0e80*/  FFMA.FTZ R69, R97, R120, R69 ;  /* 0x0000007861457223 */ /* 0x000fe20000010045 */
[----:B------:R-:W-:Y:S01]  /*0e90*/  FFMA.FTZ R70, R98, R131, R70 ;  /* 0x0000008362467223 */ /* 0x000fe20000010046 */
[----:B------:R-:W-:Y:S01]  /*0ea0*/  FFMA.FTZ R71, R99, R150, R71 ;  /* 0x0000009663477223 */ /* 0x000fe20000010047 */
[----:B------:R-:W-:Y:S01]  /*0eb0*/  FADD.FTZ R123, R94, R153 ;  /* 0x000000995e7b7221 */ /* 0x000fe20000010000 */
[----:B-1----:R-:W-:-:S07]  /*0ec0*/  FFMA.FTZ R122, R150, R153, R93 ;  /* 0x00000099967a7223 */ /* 0x002fce000001005d */
.L_x_3414:
[----:B------:R-:W-:Y:S05]  /*0ed0*/  BSYNC B0 ;  /* 0x0000000000007941 */ /* 0x000fea0003800000 */
.L_x_3413:
[----:B------:R-:W-:Y:S04]  /*0ee0*/  BSSY B0, `(.L_x_3415) ;  /* 0x0000037000007945 */ /* 0x000fe80003800000 */
[----:B------:R-:W-:Y:S05]  /*0ef0*/  @!P4 BRA `(.L_x_3416) ;  /* 0x0000000000d4c947 */ /* 0x000fea0003800000 */
[----:B------:R-:W-:Y:S01]  /*0f00*/  ISETP.NE.U32.AND P0, PT, RZ, UR14, PT ;  /* 0x0000000eff007c0c */ /* 0x000fe2000bf05070 */
[----:B------:R-:W0:Y:S01]  /*0f10*/  LDC.64 R96, c[0x0][0x2b8] ;  /* 0x0000ae00ff607b82 */ /* 0x000e220000000a00 */
[C---:B------:R-:W-:Y:S02]  /*0f20*/  SHF.L.U32 R161, R158.reuse, 0x2, RZ ;  /* 0x000000029ea17819 */ /* 0x040fe400000006ff */
[----:B------:R-:W-:Y:S02]  /*0f30*/  ISETP.NE.AND.EX P0, PT, RZ, UR15, PT, P0 ;  /* 0x0000000fff007c0c */ /* 0x000fe4000bf05300 */
[----:B------:R-:W-:-:S11]  /*0f40*/  SHF.L.U64.HI R0, R158, 0x2, RZ ;  /* 0x000000029e007819 */ /* 0x000fd600000102ff */
[----:B------:R-:W1:Y:S01]  /*0f50*/  @P0 LDC.64 R92, c[0x0][0x248] ;  /* 0x00009200ff5c0b82 */ /* 0x000e620000000a00 */
[----:B0-----:R-:W-:-:S06]  /*0f60*/  IMAD.WIDE.U32 R96, R158, 0x10, R96 ;  /* 0x000000109e607825 */ /* 0x001fcc00078e0060 */
[----:B------:R-:W2:Y:S01]  /*0f70*/  LDG.E.128 R96, desc[UR4][R96.64] ;  /* 0x0000000460607981 */ /* 0x000ea2000c1e1d00 */
[----:B-1----:R-:W-:-:S05]  /*0f80*/  @P0 IADD3 R126, P1, R161, R92, RZ ;  /* 0x0000005ca17e0210 */ /* 0x002fca0007f3e0ff */
[----:B------:R-:W-:Y:S01]  /*0f90*/  @P0 IMAD.X R127, R0, 0x1, R93, P1 ;  /* 0x00000001007f0824 */ /* 0x000fe200008e065d */
[----:B------:R-:W-:-:S04]  /*0fa0*/  LEA R92, P1, R158, UR10, 0x4 ;  /* 0x0000000a9e5c7c11 */ /* 0x000fc8000f8220ff */
[----:B------:R-:W-:Y:S01]  /*0fb0*/  LEA.HI.X R93, R158, UR11, RZ, 0x4, P1 ;  /* 0x0000000b9e5d7c11 */ /* 0x000fe200088f24ff */
[----:B------:R2:W5:Y:S01]  /*0fc0*/  @P0 LDG.E R107, desc[UR4][R126.64] ;  /* 0x000000047e6b0981 */ /* 0x000562000c1e1900 */
        /* <DEDUP_REMOVED lines=10> */
[----:B-----5:R-:W-:Y:S02]  /*1070*/  FSEL R146, R155, RZ, !P0 ;  /* 0x000000ff9b927208 */ /* 0x020fe40004000000 */
[----:B------:R-:W-:Y:S01]  /*1080*/  IADD3 R158, R158, 0x80, RZ ;  /* 0x000000809e9e7810 */ /* 0x000fe20007ffe0ff */
[----:B--2---:R-:W-:Y:S01]  /*1090*/  FMUL.FTZ R126, R15, R96 ;  /* 0x000000600f7e7220 */ /* 0x004fe20000410000 */
[----:B------:R-:W-:Y:S01]  /*10a0*/  FMUL.FTZ R139, R14, R97 ;  /* 0x000000610e8b7220 */ /* 0x000fe20000410000 */
[----:B------:R-:W-:Y:S01]  /*10b0*/  FMUL.FTZ R148, R13, R98 ;  /* 0x000000620d947220 */ /* 0x000fe20000410000 */
        /* <DEDUP_REMOVED lines=24> */
[----:B0-----:R-:W-:-:S07]  /*1240*/  FFMA.FTZ R122, R146, R151, R93 ;  /* 0x00000097927a7223 */ /* 0x001fce000001005d */
.L_x_3416:
[----:B------:R-:W-:Y:S05]  /*1250*/  BSYNC B0 ;  /* 0x0000000000007941 */ /* 0x000fea0003800000 */
.L_x_3415:
        /* <DEDUP_REMOVED lines=55> */
.L_x_3418:
[----:B------:R-:W-:Y:S05]  /*15d0*/  BSYNC B0 ;  /* 0x0000000000007941 */ /* 0x000fea0003800000 */
.L_x_3417:
        /* <DEDUP_REMOVED lines=12> */
[----:B------:R1:W5:Y:S01]  /*16a0*/  LDG.E R105, desc[UR4][R162.64] ;  /* 0x00000004a2697981 */ /* 0x000362000c1e1900 */
[----:B0-----:R-:W-:-:S04]  /*16b0*/  @P0 IADD3 R160, P1, R161, R92, RZ ;  /* 0x0000005ca1a00210 */ /* 0x001fc80007f3e0ff */
[----:B------:R-:W-:Y:S02]  /*16c0*/  @P0 IADD3.X R161, R96, R93, RZ, P1, !PT ;  /* 0x0000005d60a10210 */ /* 0x000fe40000ffe4ff */
[----:B------:R-:W0:Y:S01]  /*16d0*/  LDC.64 R96, c[0x0][0x2b8] ;  /* 0x0000ae00ff607b82 */ /* 0x000e220000000a00 */
[----:B------:R-:W-:Y:S01]  /*16e0*/  ISETP.NE.U32.AND P1, PT, RZ, UR8, PT ;  /* 0x00000008ff007c0c */ /* 0x000fe2000bf25070 */
[----:B------:R-:W2:Y:S03]  /*16f0*/  LDG.E.128 R92, desc[UR4][R94.64] ;  /* 0x000000045e5c7981 */ /* 0x000ea6000c1e1d00 */
[----:B------:R-:W-:Y:S01]  /*1700*/  ISETP.NE.AND.EX P1, PT, RZ, UR9, PT, P1 ;  /* 0x00000009ff007c0c */ /* 0x000fe2000bf25310 */
[----:B------:R1:W5:-:S12]  /*1710*/  @P0 LDG.E R104, desc[UR4][R160.64] ;  /* 0x00000004a0680981 */ /* 0x000358000c1e1900 */
[----:B------:R-:W-:-:S04]  /*1720*/  @P1 LEA R164, P6, R158, UR8, 0x4 ;  /* 0x000000089ea41c11 */ /* 0x000fc8000f8c20ff */
[C---:B------:R-:W-:Y:S01]  /*1730*/  @P1 LEA.HI.X R165, R158.reuse, UR9, RZ, 0x4, P6 ;  /* 0x000000099ea51c11 */ /* 0x040fe2000b0f24ff */
[----:B0-----:R-:W-:-:S04]  /*1740*/  IMAD.WIDE.U32 R96, R158, 0x10, R96 ;  /* 0x000000109e607825 */ /* 0x001fc800078e0060 */
[----:B------:R1:W5:Y:S04]  /*1750*/  @P1 LDG.E.128 R80, desc[UR4][R164.64] ;  /* 0x00000004a4501981 */ /* 0x000368000c1e1d00 */
[----:B------:R-:W3:Y:S01]  /*1760*/  LDG.E.128 R96, desc[UR4][R96.64] ;  /* 0x0000000460607981 */ /* 0x000ee2000c1e1d00 */
[----:B------:R-:W-:-:S04]  /*1770*/  ISETP.NE.AND P0, PT, R100, RZ, PT ;  /* 0x000000ff6400720c */ /* 0x000fc80003f05270 */
[----:B-----5:R-:W-:-:S05]  /*1780*/  FSEL R138, R155, RZ, !P0 ;  /* 0x000000ff9b8a7208 */ /* 0x020fca0004000000 */
[C---:B--2---:R-:W-:Y:S01]  /*1790*/  FADD.FTZ R92, -R138.reuse, R92 ;  /* 0x0000005c8a5c7221 */ /* 0x044fe20000010100 */
[----:B------:R-:W-:-:S03]  /*17a0*/  FADD.FTZ R114, -R138, R93 ;  /* 0x0000005d8a727221 */ /* 0x000fc60000010100 */
[C---:B------:R-:W-:Y:S01]  /*17b0*/  FMUL.FTZ R113, R121.reuse, R92 ;  /* 0x0000005c79717220 */ /* 0x040fe20000410000 */
[C---:B------:R-:W-:Y:S01]  /*17c0*/  FADD.FTZ R136, -R138.reuse, R94 ;  /* 0x0000005e8a887221 */ /* 0x040fe20000010100 */
[C---:B------:R-:W-:Y:S01]  /*17d0*/  FMUL.FTZ R114, R121.reuse, R114 ;  /* 0x0000007279727220 */ /* 0x040fe20000410000 */
[----:B------:R-:W-:Y:S02]  /*17e0*/  FADD.FTZ R138, -R138, R95 ;  /* 0x0000005f8a8a7221 */ /* 0x000fe40000010100 */
[C---:B------:R-:W-:Y:S02]  /*17f0*/  FMUL.FTZ R133, R121.reuse, R136 ;  /* 0x0000008879857220 */ /* 0x040fe40000410000 */
[----:B------:R-:W-:Y:S01]  /*1800*/  FMUL.FTZ R138, R121, R138 ;  /* 0x0000008a798a7220 */ /* 0x000fe20000410000 */
[----:B---3--:R-:W-:Y:S01]  /*1810*/  FMUL.FTZ R130, R7, R96 ;  /* 0x0000006007827220 */ /* 0x008fe20000410000 */
[----:B------:R-:W-:-:S03]  /*1820*/  FMUL.FTZ R135, R6, R97 ;  /* 0x0000006106877220 */ /* 0x000fc60000410000 */
[----:B------:R-:W-:Y:S01]  /*1830*/  FADD.FTZ R92, R123, R130 ;  /* 0x000000827b5c7221 */ /* 0x000fe20000010000 */
[----:B------:R-:W-:Y:S01]  /*1840*/  FFMA.FTZ R93, R113, R130, R122 ;  /* 0x00000082715d7223 */ /* 0x000fe2000001007a */
[----:B------:R-:W-:Y:S02]  /*1850*/  FMUL.FTZ R140, R5, R98 ;  /* 0x00000062058c7220 */ /* 0x000fe40000410000 */
        /* <DEDUP_REMOVED lines=15> */
.L_x_3420:
[----:B------:R-:W-:Y:S05]  /*1950*/  BSYNC B0 ;  /* 0x0000000000007941 */ /* 0x000fea0003800000 */
.L_x_3419:
        /* <DEDUP_REMOVED lines=25> */
.L_x_3443:
        /* <DEDUP_REMOVED lines=9> */
[-C--:B-----5:R-:W-:Y:S02]  /*1b80*/  @!P0 LEA R155, R93, R96.reuse, 0x3 ;  /* 0x000000605d9b8211 */ /* 0x0a0fe400078e18ff */
        /* <DEDUP_REMOVED lines=63> */
[----:B------:R-:W-:-:S04]  /*1f80*/  LOP3.LUT P0, RZ, R3, 0xff, RZ, 0xc0, !PT ;  /* 0x000000ff03ff7812 */ /* 0x000fc8000780c0ff */
[----:B------:R-:W-:Y:S02]  /*1f90*/  SEL R92, R96, RZ, P0 ;  /* 0x000000ff605c7207 */ /* 0x000fe40000000000 */
[----:B------:R-:W-:Y:S01]  /*1fa0*/  LOP3.LUT P0, RZ, R3, 0xff00, RZ, 0xc0, !PT ;  /* 0x0000ff0003ff7812 */ /* 0x000fe2000780c0ff */
[----:B------:R-:W0:Y:S03]  /*1fb0*/  LDC.64 R96, c[0x0][0x2f8] ;  /* 0x0000be00ff607b82 */ /* 0x000e260000000a00 */
[----:B------:R-:W-:Y:S02]  /*1fc0*/  SEL R93, R123, RZ, P0 ;  /* 0x000000ff7b5d7207 */ /* 0x000fe40000000000 */
[----:B------:R-:W-:-:S04]  /*1fd0*/  LOP3.LUT P0, RZ, R3, 0xff0000, RZ, 0xc0, !PT ;  /* 0x00ff000003ff7812 */ /* 0x000fc8000780c0ff */
[----:B------:R-:W-:Y:S02]  /*1fe0*/  SEL R94, R155, RZ, P0 ;  /* 0x000000ff9b5e7207 */ /* 0x000fe40000000000 */
[----:B------:R-:W-:-:S04]  /*1ff0*/  LOP3.LUT P0, RZ, R3, 0xff000000, RZ, 0xc0, !PT ;  /* 0xff00000003ff7812 */ /* 0x000fc8000780c0ff */
[----:B------:R-:W-:Y:S02]  /*2000*/  SEL R95, R122, RZ, P0 ;  /* 0x000000ff7a5f7207 */ /* 0x000fe40000000000 */
[----:B------:R-:W-:-:S04]  /*2010*/  ISETP.NE.U32.AND P0, PT, RZ, UR14, PT ;  /* 0x0000000eff007c0c */ /* 0x000fc8000bf05070 */
[----:B------:R-:W-:Y:S01]  /*2020*/  ISETP.NE.AND.EX P0, PT, RZ, UR15, PT, P0 ;  /* 0x0000000fff007c0c */ /* 0x000fe2000bf05300 */
[----:B0-----:R-:W-:-:S05]  /*2030*/  IMAD.WIDE.U32 R96, R110, 0x10, R96 ;  /* 0x000000106e607825 */ /* 0x001fca00078e0060 */
[----:B------:R0:W-:Y:S07]  /*2040*/  STG.E.128 desc[UR4][R96.64], R92 ;  /* 0x0000005c60007986 */ /* 0x0001ee000c101d04 */
[----:B------:R-:W-:-:S04]  /*2050*/  @P0 LEA R122, P6, R110, UR14, 0x4 ;  /* 0x0000000e6e7a0c11 */ /* 0x000fc8000f8c20ff */
[C---:B------:R-:W-:Y:S01]  /*2060*/  @P0 LEA.HI.X R123, R110.reuse, UR15, RZ, 0x4, P6 ;  /* 0x0000000f6e7b0c11 */ /* 0x040fe2000b0f24ff */
[----:B------:R-:W-:-:S04]  /*2070*/  VIADD R110, R110, 0x80 ;  /* 0x000000806e6e7836 */ /* 0x000fc80000000000 */
[----:B------:R0:W-:Y:S04]  /*2080*/  @P0 STG.E.128 desc[UR4][R122.64], R88 ;  /* 0x000000587a000986 */ /* 0x0001e8000c101d04 */
.L_x_3423:
[----:B------:R-:W-:Y:S05]  /*2090*/  BSYNC B0 ;  /* 0x0000000000007941 */ /* 0x000fea0003800000 */
.L_x_3422:
        /* <DEDUP_REMOVED lines=49> */
[C---:B------:R-:W-:Y:S01]  /*23b0*/  LOP3.LUT P0, RZ, R2.reuse, 0xff00, RZ, 0xc0, !PT ;  /* 0x0000ff0002ff7812 */ /* 0x040fe2000780c0ff */
        /* <DEDUP_REMOVED lines=11> */
[C---:B------:R-:W-:Y:S02]  /*2470*/  @P0 LEA.HI.X R123, R110.reuse, UR15, RZ, 0x4, P6 ;  /* 0x0000000f6e7b0c11 */ /* 0x040fe4000b0f24ff */
[----:B------:R-:W-:-:S03]  /*2480*/  IADD3 R110, R110, 0x80, RZ ;  /* 0x000000806e6e7810 */ /* 0x000fc60007ffe0ff */
[----:B------:R1:W-:Y:S04]  /*2490*/  @P0 STG.E.128 desc[UR4][R122.64], R88 ;  /* 0x000000587a000986 */ /* 0x0003e8000c101d04 */
.L_x_3425:
[----:B------:R-:W-:Y:S05]  /*24a0*/  BSYNC B0 ;  /* 0x0000000000007941 */ /* 0x000fea0003800000 */
.L_x_3424:
        /* <DEDUP_REMOVED lines=64> */
.L_x_3427:
[----:B------:R-:W-:Y:S05]  /*28b0*/  BSYNC B0 ;  /* 0x0000000000007941 */ /* 0x000fea0003800000 */
.L_x_3426:
        /* <DEDUP_REMOVED lines=64> */
.L_x_3429:
[----:B------:R-:W-:Y:S05]  /*2cc0*/  BSYNC B0 ;  /* 0x0000000000007941 */ /* 0x000fea0003800000 */
.L_x_3428:
        /* <DEDUP_REMOVED lines=28> */
[C---:B------:R-:W-:Y:S01]  /*2e90*/  SEL R86, R97.reuse, R86, P0 ;  /* 0x0000005661567207 */ /* 0x040fe20000000000 */
[----:B------:R-:W-:Y:S01]  /*2ea0*/  FMUL.FTZ R97, R97, UR17 ;  /* 0x0000001161617c20 */ /* 0x000fe20008410000 */
[----:B------:R-:W-:-:S03]  /*2eb0*/  SEL R87, R98, R87, P0 ;  /* 0x0000005762577207 */ /* 0x000fc60000000000 */
        /* <DEDUP_REMOVED lines=27> */
[----:B------:R-:W0:Y:S01]  /*3070*/  LDC.64 R96, c[0x0][0x2f8] ;  /* 0x0000be00ff607b82 */ /* 0x000e220000000a00 */
[----:B------:R-:W-:-:S04]  /*3080*/  LOP3.LUT P6, RZ, R105, 0xff000000, RZ, 0xc0, !PT ;  /* 0xff00000069ff7812 */ /* 0x000fc800078cc0ff */
[----:B------:R-:W-:Y:S01]  /*3090*/  SEL R95, R123, RZ, P6 ;  /* 0x000000ff7b5f7207 */ /* 0x000fe20003000000 */
[----:B0-----:R-:W-:-:S05]  /*30a0*/  IMAD.WIDE.U32 R96, R110, 0x10, R96 ;  /* 0x000000106e607825 */ /* 0x001fca00078e0060 */
[----:B------:R4:W-:Y:S04]  /*30b0*/  STG.E.128 desc[UR4][R96.64], R92 ;  /* 0x0000005c60007986 */ /* 0x0009e8000c101d04 */
[----:B------:R4:W-:Y:S02]  /*30c0*/  @P0 STG.E.128 desc[UR4][R98.64], R88 ;  /* 0x0000005862000986 */ /* 0x0009e4000c101d04 */
.L_x_3431:
[----:B------:R-:W-:Y:S05]  /*30d0*/  BSYNC B0 ;  /* 0x0000000000007941 */ /* 0x000fea0003800000 */
.L_x_3430:
[----:B------:R-:W-:Y:S02]  /*30e0*/  IADD3 R112, R112, UR18, RZ ;  /* 0x0000001270707c10 */ /* 0x000fe4000fffe0ff */
[----:B------:R-:W-:Y:S02]  /*30f0*/  SEL R157, RZ, 0x1, P1 ;  /* 0x00000001ff9d7807 */ /* 0x000fe40000800000 */
[----:B------:R-:W-:-:S13]  /*3100*/  ISETP.GE.AND P0, PT, R112, UR19, PT ;  /* 0x0000001370007c0c */ /* 0x000fda000bf06270 */
[----:B------:R-:W-:Y:S05]  /*3110*/  @!P0 BRA `(.L_x_3432) ;  /* 0xffffffd400788947 */ /* 0x000fea000383ffff */
.L_x_3410:
[----:B------:R-:W0:Y:S01]  /*3120*/  S2R R0, SR_TID.X ;  /* 0x0000000000007919 */ /* 0x000e220000002100 */
[----:B------:R-:W0:Y:S01]  /*3130*/  S2UR UR20, SR_CTAID.X ;  /* 0x00000000001479c3 */ /* 0x000e220000002500 */
[----:B------:R-:W-:-:S07]  /*3140*/  ISETP.NE.AND P0, PT, R111, RZ, PT ;  /* 0x000000ff6f00720c */ /* 0x000fce0003f05270 */
[----:B------:R-:W1:Y:S08]  /*3150*/  @P2 LDC.64 R2, c[0x0][0x2d0] ;  /* 0x0000b400ff022b82 */ /* 0x000e700000000a00 */
[----:B-----5:R-:W2:Y:S08]  /*3160*/  @P2 LDC.64 R4, c[0x0][0x2d8] ;  /* 0x0000b600ff042b82 */ /* 0x020eb00000000a00 */
[----:B------:R-:W3:Y:S01]  /*3170*/  @P3 LDC.64 R6, c[0x0][0x2d0] ;  /* 0x0000b400ff063b82 */ /* 0x000ee20000000a00 */
[----:B0-----:R-:W-:-:S07]  /*3180*/  LEA.HI R10, R0, UR20, RZ, 0x19 ;  /* 0x00000014000a7c11 */ /* 0x001fce000f8fc8ff */
[----:B------:R-:W0:Y:S01]  /*3190*/  @P3 LDC.64 R8, c[0x0][0x2d8] ;  /* 0x0000b600ff083b82 */ /* 0x000e220000000a00 */
[----:B------:R-:W-:Y:S01]  /*31a0*/  LOP3.LUT R0, R0, 0x7f, RZ, 0xc0, !PT ;  /* 0x0000007f00007812 */ /* 0x000fe200078ec0ff */
[----:B------:R-:W-:-:S06]  /*31b0*/  IMAD R101, R10, R101, RZ ;  /* 0x000000650a657224 */ /* 0x000fcc00078e02ff */
[----:B------:R-:W4:Y:S01]  /*31c0*/  @P4 LDC.64 R10, c[0x0][0x2d0] ;  /* 0x0000b400ff0a4b82 */ /* 0x000f220000000a00 */
[----:B------:R-:W-:-:S05]  /*31d0*/  LEA.HI R101, R101, R0, RZ, 0x1e ;  /* 0x0000000065657211 */ /* 0x000fca00078ff0ff */
[C---:B-1----:R-:W-:Y:S02]  /*31e0*/  @P2 IMAD.WIDE.U32 R2, R101.reuse, 0x10, R2 ;  /* 0x0000001065022825 */ /* 0x042fe400078e0002 */
[----:B------:R-:W1:Y:S02]  /*31f0*/  @P4 LDC.64 R12, c[0x0][0x2d8] ;  /* 0x0000b600ff0c4b82 */ /* 0x000e640000000a00 */
[C---:B--2---:R-:W-:Y:S01]  /*3200*/  @P2 IMAD.WIDE.U32 R4, R101.reuse, 0x10, R4 ;  /* 0x0000001065042825 */ /* 0x044fe200078e0004 */
[----:B------:R-:W-:Y:S01]  /*3210*/  @P2 IADD3 R101, R101, 0x80, RZ ;  /* 0x0000008065652810 */ /* 0x000fe20007ffe0ff */
[----:B------:R2:W-:Y:S04]  /*3220*/  @P2 STG.E.128 desc[UR4][R2.64], R44 ;  /* 0x0000002c02002986 */ /* 0x0005e8000c101d04 */
[----:B------:R-:W2:Y:S01]  /*3230*/  @P5 LDC.64 R14, c[0x0][0x2d0] ;  /* 0x0000b400ff0e5b82 */ /* 0x000ea20000000a00 */
[C---:B---3--:R-:W-:Y:S01]  /*3240*/  @P3 IMAD.WIDE.U32 R6, R101.reuse, 0x10, R6 ;  /* 0x0000001065063825 */ /* 0x048fe200078e0006 */
[----:B------:R3:W-:Y:S03]  /*3250*/  @P2 STG.E.128 desc[UR4][R4.64], R28 ;  /* 0x0000001c04002986 */ /* 0x0007e6000c101d04 */
[C---:B0-----:R-:W-:Y:S01]  /*3260*/  @P3 IMAD.WIDE.U32 R8, R101.reuse, 0x10, R8 ;  /* 0x0000001065083825 */ /* 0x041fe200078e0008 */
[----:B------:R3:W-:Y:S02]  /*3270*/  @P3 STG.E.128 desc[UR4][R6.64], R64 ;  /* 0x0000004006003986 */ /* 0x0007e4000c101d04 */
[----:B------:R-:W0:Y:S01]  /*3280*/  @P5 LDC.64 R16, c[0x0][0x2d8] ;  /* 0x0000b600ff105b82 */ /* 0x000e220000000a00 */
[----:B------:R-:W-:Y:S01]  /*3290*/  @P3 VIADD R101, R101, 0x80 ;  /* 0x0000008065653836 */ /* 0x000fe20000000000 */
[----:B------:R3:W-:Y:S03]  /*32a0*/  @P3 STG.E.128 desc[UR4][R8.64], R68 ;  /* 0x0000004408003986 */ /* 0x0007e6000c101d04 */
[----:B----4-:R-:W-:-:S04]  /*32b0*/  @P4 IMAD.WIDE.U32 R10, R101, 0x10, R10 ;  /* 0x00000010650a4825 */ /* 0x010fc800078e000a */
[C---:B-1----:R-:W-:Y:S01]  /*32c0*/  @P4 IMAD.WIDE.U32 R12, R101.reuse, 0x10, R12 ;  /* 0x00000010650c4825 */ /* 0x042fe200078e000c */
        /* <DEDUP_REMOVED lines=10> */
[----:B---3--:R-:W1:Y:S01]  /*3370*/  LDC.64 R4, c[0x0][0x2d8] ;  /* 0x0000b600ff047b82 */ /* 0x008e620000000a00 */
[----:B0-----:R-:W-:-:S05]  /*3380*/  IMAD.WIDE.U32 R2, R101, 0x10, R2 ;  /* 0x0000001065027825 */ /* 0x001fca00078e0002 */
[----:B------:R-:W-:Y:S01]  /*3390*/  STG.E.128 desc[UR4][R2.64], R56 ;  /* 0x0000003802007986 */ /* 0x000fe2000c101d04 */
[----:B-1----:R-:W-:-:S05]  /*33a0*/  IMAD.WIDE.U32 R4, R101, 0x10, R4 ;  /* 0x0000001065047825 */ /* 0x002fca00078e0004 */
[----:B------:R-:W-:Y:S01]  /*33b0*/  STG.E.128 desc[UR4][R4.64], R40 ;  /* 0x0000002804007986 */ /* 0x000fe2000c101d04 */
[----:B------:R-:W-:Y:S05]  /*33c0*/  EXIT ;  /* 0x000000000000794d */ /* 0x000fea0003800000 */
.L_x_3421:
[----:B------:R-:W-:Y:S01]  /*33d0*/  HFMA2.MMA R159, -RZ, RZ, 0, 9.5367431640625e-07 ;  /* 0x00000010ff9f7435 */ /* 0x000fe200000001ff */
[----:B------:R-:W-:Y:S01]  /*33e0*/  IMAD.MOV.U32 R158, RZ, RZ, R123 ;  /* 0x000000ffff9e7224 */ /* 0x000fe200078e007b */
[----:B------:R-:W-:Y:S01]  /*33f0*/  MOV R160, 0x1f ;  /* 0x0000001f00a07802 */ /* 0x000fe20000000f00 */
[----:B-----5:R-:W-:-:S08]  /*3400*/  IMAD.MOV.U32 R155, RZ, RZ, -0x1 ;  /* 0xffffffffff9b7424 */ /* 0x020fd000078e00ff */
[----:B------:R-:W-:Y:S05]  /*3410*/  WARPSYNC.COLLECTIVE R155, `(.L_x_3433) ;  /* 0x000000009b087348 */ /* 0x000fea0003c00000 */
[----:B------:R0:W1:Y:S02]  /*3420*/  SHFL.DOWN P6, R157, R158, R159, R160 ;  /* 0x0800009f9e9d7389 */ /* 0x00006400000c00a0 */
[----:B01----:R-:W-:Y:S01]  /*3430*/  ENDCOLLECTIVE ;  /* 0x000000000000791b */ /* 0x003fe20003800000 */
.L_x_3433:
[----:B------:R-:W-:Y:S02]  /*3440*/  MOV R158, R122 ;  /* 0x0000007a009e7202 */ /* 0x000fe40000000f00 */
[----:B------:R-:W-:-:S07]  /*3450*/  MOV R94, R157 ;  /* 0x0000009d005e7202 */ /* 0x000fce0000000f00 */
[----:B------:R-:W-:Y:S05]  /*3460*/  WARPSYNC.COLLECTIVE R155, `(.L_x_3434) ;  /* 0x000000009b087348 */ /* 0x000fea0003c00000 */
[----:B------:R0:W1:Y:S02]  /*3470*/  SHFL.DOWN P6, R157, R158, R159, R160 ;  /* 0x0800009f9e9d7389 */ /* 0x00006400000c00a0 */
[----:B01----:R-:W-:Y:S01]  /*3480*/  ENDCOLLECTIVE ;  /* 0x000000000000791b */ /* 0x003fe20003800000 */
.L_x_3434:
[----:B------:R-:W-:Y:S01]  /*3490*/  FADD.FTZ R94, R94, R123 ;  /* 0x0000007b5e5e7221 */ /* 0x000fe20000010000 */
[----:B------:R-:W-:-:S04]  /*34a0*/  HFMA2.MMA R159, -RZ, RZ, 0, 4.76837158203125e-07 ;  /* 0x00000008ff9f7435 */ /* 0x000fc800000001ff */
[----:B------:R-:W-:Y:S01]  /*34b0*/  MOV R158, R94 ;  /* 0x0000005e009e7202 */ /* 0x000fe20000000f00 */
[----:B------:R-:W-:-:S07]  /*34c0*/  IMAD.MOV.U32 R95, RZ, RZ, R157 ;  /* 0x000000ffff5f7224 */ /* 0x000fce00078e009d */
[----:B------:R-:W-:Y:S05]  /*34d0*/  WARPSYNC.COLLECTIVE R155, `(.L_x_3435) ;  /* 0x000000009b087348 */ /* 0x000fea0003c00000 */
[----:B------:R0:W1:Y:S02]  /*34e0*/  SHFL.DOWN P6, R157, R158, R159, R160 ;  /* 0x0800009f9e9d7389 */ /* 0x00006400000c00a0 */
[----:B01----:R-:W-:Y:S01]  /*34f0*/  ENDCOLLECTIVE ;  /* 0x000000000000791b */ /* 0x003fe20003800000 */
.L_x_3435:
[----:B------:R-:W-:-:S05]  /*3500*/  FADD.FTZ R95, R95, R122 ;  /* 0x0000007a5f5f7221 */ /* 0x000fca0000010000 */
[----:B------:R-:W-:Y:S01]  /*3510*/  MOV R158, R95 ;  /* 0x0000005f009e7202 */ /* 0x000fe20000000f00 */
[----:B------:R-:W-:-:S07]  /*3520*/  IMAD.MOV.U32 R97, RZ, RZ, R157 ;  /* 0x000000ffff617224 */ /* 0x000fce00078e009d */
[----:B------:R-:W-:Y:S05]  /*3530*/  WARPSYNC.COLLECTIVE R155, `(.L_x_3436) ;  /* 0x000000009b087348 */ /* 0x000fea0003c00000 */
[----:B------:R0:W1:Y:S02]  /*3540*/  SHFL.DOWN P6, R157, R158, R159, R160 ;  /* 0x0800009f9e9d7389 */ /* 0x00006400000c00a0 */
[----:B01----:R-:W-:Y:S01]  /*3550*/  ENDCOLLECTIVE ;  /* 0x000000000000791b */ /* 0x003fe20003800000 */
.L_x_3436:
[----:B------:R-:W-:Y:S01]  /*3560*/  FADD.FTZ R97, R94, R97 ;  /* 0x000000615e617221 */ /* 0x000fe20000010000 */
[----:B------:R-:W-:-:S03]  /*3570*/  HFMA2.MMA R159, -RZ, RZ, 0, 2.384185791015625e-07 ;  /* 0x00000004ff9f7435 */ /* 0x000fc600000001ff */
[----:B------:R-:W-:Y:S01]  /*3580*/  IMAD.MOV.U32 R158, RZ, RZ, R97 ;  /* 0x000000ffff9e7224 */ /* 0x000fe200078e0061 */
[----:B------:R-:W-:-:S07]  /*3590*/  MOV R96, R157 ;  /* 0x0000009d00607202 */ /* 0x000fce0000000f00 */
[----:B------:R-:W-:Y:S05]  /*35a0*/  WARPSYNC.COLLECTIVE R155, `(.L_x_3437) ;  /* 0x000000009b087348 */ /* 0x000fea0003c00000 */
[----:B------:R0:W1:Y:S02]  /*35b0*/  SHFL.DOWN P6, R157, R158, R159, R160 ;  /* 0x0800009f9e9d7389 */ /* 0x00006400000c00a0 */
[----:B01----:R-:W-:Y:S01]  /*35c0*/  ENDCOLLECTIVE ;  /* 0x000000000000791b */ /* 0x003fe20003800000 */
.L_x_3437:
[----:B------:R-:W-:-:S04]  /*35d0*/  FADD.FTZ R96, R95, R96 ;  /* 0x000000605f607221 */ /* 0x000fc80000010000 */
[----:B------:R-:W-:Y:S01]  /*35e0*/  IMAD.MOV.U32 R158, RZ, RZ, R96 ;  /* 0x000000ffff9e7224 */ /* 0x000fe200078e0060 */
[----:B------:R-:W-:-:S07]  /*35f0*/  MOV R98, R157 ;  /* 0x0000009d00627202 */ /* 0x000fce0000000f00 */
[----:B------:R-:W-:Y:S05]  /*3600*/  WARPSYNC.COLLECTIVE R155, `(.L_x_3438) ;  /* 0x000000009b087348 */ /* 0x000fea0003c00000 */
[----:B------:R0:W1:Y:S02]  /*3610*/  SHFL.DOWN P6, R157, R158, R159, R160 ;  /* 0x0800009f9e9d7389 */ /* 0x00006400000c00a0 */
[----:B01----:R-:W-:Y:S01]  /*3620*/  ENDCOLLECTIVE ;  /* 0x000000000000791b */ /* 0x003fe20003800000 */
.L_x_3438:
[----:B------:R-:W-:-:S05]  /*3630*/  FADD.FTZ R98, R97, R98 ;  /* 0x0000006261627221 */ /* 0x000fca0000010000 */
[----:B------:R-:W-:Y:S01]  /*3640*/  MOV R158, R98 ;  /* 0x00000062009e7202 */ /* 0x000fe20000000f00 */
[----:B------:R-:W-:Y:S01]  /*3650*/  IMAD.MOV.U32 R159, RZ, RZ, 0x2 ;  /* 0x00000002ff9f7424 */ /* 0x000fe200078e00ff */
[----:B------:R-:W-:-:S07]  /*3660*/  MOV R99, R157 ;  /* 0x0000009d00637202 */ /* 0x000fce0000000f00 */
[----:B------:R-:W-:Y:S05]  /*3670*/  WARPSYNC.COLLECTIVE R155, `(.L_x_3439) ;  /* 0x000000009b087348 */ /* 0x000fea0003c00000 */
[----:B------:R0:W1:Y:S02]  /*3680*/  SHFL.DOWN P6, R157, R158, R159, R160 ;  /* 0x0800009f9e9d7389 */ /* 0x00006400000c00a0 */
[----:B01----:R-:W-:Y:S01]  /*3690*/  ENDCOLLECTIVE ;  /* 0x000000000000791b */ /* 0x003fe20003800000 */
.L_x_3439:
[----:B------:R-:W-:-:S05]  /*36a0*/  FADD.FTZ R99, R96, R99 ;  /* 0x0000006360637221 */ /* 0x000fca0000010000 */
[----:B------:R-:W-:Y:S02]  /*36b0*/  MOV R158, R99 ;  /* 0x00000063009e7202 */ /* 0x000fe40000000f00 */
[----:B------:R-:W-:-:S07]  /*36c0*/  MOV R123, R157 ;  /* 0x0000009d007b7202 */ /* 0x000fce0000000f00 */
[----:B------:R-:W-:Y:S05]  /*36d0*/  WARPSYNC.COLLECTIVE R155, `(.L_x_3440) ;  /* 0x000000009b087348 */ /* 0x000fea0003c00000 */
[----:B------:R0:W1:Y:S02]  /*36e0*/  SHFL.DOWN P6, R157, R158, R159, R160 ;  /* 0x0800009f9e9d7389 */ /* 0x00006400000c00a0 */
[----:B01----:R-:W-:Y:S01]  /*36f0*/  ENDCOLLECTIVE ;  /* 0x000000000000791b */ /* 0x003fe20003800000 */
.L_x_3440:
[----:B------:R-:W-:Y:S01]  /*3700*/  FADD.FTZ R123, R98, R123 ;  /* 0x0000007b627b7221 */ /* 0x000fe20000010000 */
[----:B------:R-:W-:-:S04]  /*3710*/  HFMA2.MMA R159, -RZ, RZ, 0, 5.9604644775390625e-08 ;  /* 0x00000001ff9f7435 */ /* 0x000fc800000001ff */
[----:B------:R-:W-:Y:S01]  /*3720*/  MOV R158, R123 ;  /* 0x0000007b009e7202 */ /* 0x000fe20000000f00 */
[----:B------:R-:W-:-:S07]  /*3730*/  IMAD.MOV.U32 R122, RZ, RZ, R157 ;  /* 0x000000ffff7a7224 */ /* 0x000fce00078e009d */
[----:B------:R-:W-:Y:S05]  /*3740*/  WARPSYNC.COLLECTIVE R155, `(.L_x_3441) ;  /* 0x000000009b087348 */ /* 0x000fea0003c00000 */
[----:B------:R0:W1:Y:S02]  /*3750*/  SHFL.DOWN P6, R157, R158, R159, R160 ;  /* 0x0800009f9e9d7389 */ /* 0x00006400000c00a0 */
[----:B01----:R-:W-:Y:S01]  /*3760*/  ENDCOLLECTIVE ;  /* 0x000000000000791b */ /* 0x003fe20003800000 */
.L_x_3441:
[----:B------:R-:W-:-:S05]  /*3770*/  FADD.FTZ R94, R99, R122 ;  /* 0x0000007a635e7221 */ /* 0x000fca0000010000 */
[----:B------:R-:W-:Y:S01]  /*3780*/  MOV R158, R94 ;  /* 0x0000005e009e7202 */ /* 0x000fe20000000f00 */
[----:B------:R-:W-:-:S07]  /*3790*/  IMAD.MOV.U32 R122, RZ, RZ, R157 ;  /* 0x000000ffff7a7224 */ /* 0x000fce00078e009d */
[----:B------:R-:W-:Y:S05]  /*37a0*/  WARPSYNC.COLLECTIVE R155, `(.L_x_3442) ;  /* 0x000000009b087348 */ /* 0x000fea0003c00000 */
[----:B------:R0:W1:Y:S02]  /*37b0*/  SHFL.DOWN P6, R157, R158, R159, R160 ;  /* 0x0800009f9e9d7389 */ /* 0x00006400000c00a0 */
[----:B01----:R-:W-:Y:S01]  /*37c0*/  ENDCOLLECTIVE ;  /* 0x000000000000791b */ /* 0x003fe20003800000 */
.L_x_3442:
[----:B------:R-:W-:Y:S01]  /*37d0*/  MOV R95, R157 ;  /* 0x0000009d005f7202 */ /* 0x000fe20000000f00 */
[----:B------:R-:W-:Y:S06]  /*37e0*/  BRA `(.L_x_3443) ;  /* 0xffffffe000c07947 */ /* 0x000fec000383ffff */
.L_x_3444:
        /* <DEDUP_REMOVED lines=9> */
.L_x_3981:


//--------------------- .text._ZN10layer_norm22ln_bwd_finalize_kernelINS_22Kernel_traits_finalizeILj2560E6__halfffffjLb0ELj1024ELj4ENS_18Kernel_traits_baseILj2560ES2_ffffjLj1024EEEEELb0ELb1EEEvNS_9BwdParamsE --------------------------
	.section	.text._ZN10layer_norm22ln_bwd_finalize_kernelINS_22Kernel_traits_finalizeILj2560E6__halfffffjLb0ELj1024ELj4ENS_18Kernel_traits_baseILj2560ES2_ffffjLj1024EEEEELb0ELb1EEEvNS_9BwdParamsE,"ax",@progbits
	.align	128
        .global         _ZN10layer_norm22ln_bwd_finalize_kernelINS_22Kernel_traits_finalizeILj2560E6__halfffffjLb0ELj1024ELj4ENS_18Kernel_traits_baseILj2560ES2_ffffjLj1024EEEEELb0ELb1EEEvNS_9BwdParamsE
        .type           _ZN10layer_norm22ln_bwd_finalize_kernelINS_22Kernel_traits_finalizeILj2560E6__halfffffjLb0ELj1024ELj4ENS_18Kernel_traits_baseILj2560ES2_ffffjLj1024EEEEELb0ELb1EEEvNS_9BwdParamsE,@function
        .size           _ZN10layer_norm22ln_bwd_finalize_kernelINS_22Kernel_traits_finalizeILj2560E6__halfffffjLb0ELj1024ELj4ENS_18Kernel_traits_baseILj2560ES2_ffffjLj1024EEEEELb0ELb1EEEvNS_9BwdParamsE,(.L_x_3982 - _ZN10layer_norm22ln_bwd_finalize_kernelINS_22Kernel_traits_finalizeILj2560E6__halfffffjLb0ELj1024ELj4ENS_18Kernel_traits_baseILj2560ES2_ffffjLj1024EEEEELb0ELb1EEEvNS_9BwdParamsE)
        .other          _ZN10layer_norm22ln_bwd_finalize_kernelINS_22Kernel_traits_finalizeILj2560E6__halfffffjLb0ELj1024ELj4ENS_18Kernel_traits_baseILj2560ES2_ffffjLj1024EEEEELb0ELb1EEEvNS_9BwdParamsE,@"STO_CUDA_ENTRY STV_DEFAULT"
_ZN10layer_norm22ln_bwd_finalize_kernelINS_22Kernel_traits_finalizeILj2560E6__halfffffjLb0ELj1024ELj4ENS_18Kernel_traits_baseILj2560ES2_ffffjLj1024EEEEELb0ELb1EEEvNS_9BwdParamsE:
.text._ZN10layer_norm22ln_bwd_finalize_kernelINS_22Kernel_traits_finalizeILj2560E6__halfffffjLb0ELj1024ELj4ENS_18Kernel_traits_baseILj2560ES2_ffffjLj1024EEEEELb0ELb1EEEvNS_9BwdParamsE:
        /* <DEDUP_REMOVED lines=26> */
.L_x_3456:
        /* <DEDUP_REMOVED lines=31> */
.L_x_3449:
        /* <DEDUP_REMOVED lines=34> */
.L_x_3448:
[----:B------:R-:W-:Y:S05]  /*05b0*/  BSYNC B1 ;  /* 0x0000000000017941 */ /* 0x000fea0003800000 */
.L_x_3447:
        /* <DEDUP_REMOVED lines=25> */
.L_x_3451:
[----:B------:R-:W-:Y:S05]  /*0750*/  BSYNC B1 ;  /* 0x0000000000017941 */ /* 0x000fea0003800000 */
.L_x_3450:
        /* <DEDUP_REMOVED lines=12> */
.L_x_3446:
[----:B------:R-:W-:Y:S05]  /*0820*/  BSYNC B0 ;  /* 0x0000000000007941 */ /* 0x000fea0003800000 */
.L_x_3445:
        /* <DEDUP_REMOVED lines=29> */
.L_x_3467:
[----:B------:R-:W-:Y:S01]  /*0a00*/  @!P1 SHF.R.U32.HI R12, RZ, 0x3, R0 ;  /* 0x00000003ff0c9819 */ /* 0x000fe20000011600 */
[----:B----4-:R-:W-:Y:S01]  /*0a10*/  FADD.FTZ R14, R9, R14 ;  /* 0x0000000e090e7221 */ /* 0x010fe20000010000 */
[----:B---3--:R-:W-:Y:S02]  /*0a20*/  FADD.FTZ R11, R10, R11 ;  /* 0x0000000b0a0b7221 */ /* 0x008fe40000010000 */
[----:B------:R-:W-:-:S05]  /*0a30*/  @!P1 LOP3.LUT R12, R12, 0x1ffffffc, RZ, 0xc0, !PT ;  /* 0x1ffffffc0c0c9812 */ /* 0x000fca00078ec0ff */
[----:B------:R3:W-:Y:S04]  /*0a40*/  @!P1 STS [R12+UR4+0x2000], R14 ;  /* 0x0020000e0c009988 */ /* 0x0007e80008000804 */
[----:B------:R3:W-:Y:S02]  /*0a50*/  @!P1 STS [R12+UR4+0x2080], R11 ;  /* 0x0020800b0c009988 */ /* 0x0007e40008000804 */
.L_x_3452:
        /* <DEDUP_REMOVED lines=14> */
.L_x_3455:
[----:B------:R-:W-:Y:S05]  /*0b40*/  BSYNC B0 ;  /* 0x0000000000007941 */ /* 0x000fea0003800000 */
.L_x_3454:
[C---:B------:R-:W-:Y:S02]  /*0b50*/  ISETP.GT.U32.AND P1, PT, R3.reuse, -0xa01, PT ;  /* 0xfffff5ff0300780c */ /* 0x040fe40003f24070 */
[----:B------:R-:W-:Y:S02]  /*0b60*/  IADD3 R3, R3, 0xa00, RZ ;  /* 0x00000a0003037810 */ /* 0x000fe40007ffe0ff */
[----:B------:R-:W-:-:S09]  /*0b70*/  IADD3 R4, R4, 0x500, RZ ;  /* 0x0000050004047810 */ /* 0x000fd20007ffe0ff */
[----:B------:R-:W-:Y:S05]  /*0b80*/  @P1 BRA `(.L_x_3456) ;  /* 0xfffffff400841947 */ /* 0x000fea000383ffff */
[----:B------:R-:W-:Y:S05]  /*0b90*/  EXIT ;  /* 0x000000000000794d */ /* 0x000fea0003800000 */
.L_x_3453:
[----:B------:R-:W-:Y:S01]  /*0ba0*/  HFMA2.MMA R22, -RZ, RZ, 0, 1.847743988037109375e-06 ;  /* 0x0000001fff167435 */ /* 0x000fe200000001ff */
[----:B0--3--:R-:W-:Y:S01]  /*0bb0*/  MOV R20, R10 ;  /* 0x0000000a00147202 */ /* 0x009fe20000000f00 */
[----:B------:R-:W-:Y:S01]  /*0bc0*/  IMAD.MOV.U32 R19, RZ, RZ, 0x1 ;  /* 0x00000001ff137424 */ /* 0x000fe200078e00ff */
[----:B------:R-:W-:-:S08]  /*0bd0*/  MOV R17, 0xffffffff ;  /* 0xffffffff00117802 */ /* 0x000fd00000000f00 */
[----:B-12---:R-:W-:Y:S05]  /*0be0*/  WARPSYNC.COLLECTIVE R17, `(.L_x_3457) ;  /* 0x0000000011087348 */ /* 0x006fea0003c00000 */
[----:B------:R0:W3:Y:S02]  /*0bf0*/  SHFL.BFLY P2, R18, R20, R19, R22 ;  /* 0x0c00001314127389 */ /* 0x0000e40000040016 */
[----:B0123--:R-:W-:Y:S01]  /*0c00*/  ENDCOLLECTIVE ;  /* 0x000000000000791b */ /* 0x00ffe20003800000 */
.L_x_3457:
[----:B------:R-:W-:Y:S01]  /*0c10*/  HFMA2.MMA R19, -RZ, RZ, 0, 1.1920928955078125e-07 ;  /* 0x00000002ff137435 */ /* 0x000fe200000001ff */
[----:B------:R-:W-:-:S05]  /*0c20*/  MOV R11, R18 ;  /* 0x00000012000b7202 */ /* 0x000fca0000000f00 */
[----:B------:R-:W-:-:S04]  /*0c30*/  FADD.FTZ R11, R10, R11 ;  /* 0x0000000b0a0b7221 */ /* 0x000fc80000010000 */
[----:B------:R-:W-:-:S07]  /*0c40*/  IMAD.MOV.U32 R20, RZ, RZ, R11 ;  /* 0x000000ffff147224 */ /* 0x000fce00078e000b */
[----:B------:R-:W-:Y:S05]  /*0c50*/  WARPSYNC.COLLECTIVE R17, `(.L_x_3458) ;  /* 0x0000000011087348 */ /* 0x000fea0003c00000 */
[----:B------:R0:W1:Y:S02]  /*0c60*/  SHFL.BFLY P2, R18, R20, R19, R22 ;  /* 0x0c00001314127389 */ /* 0x0000640000040016 */
[----:B01----:R-:W-:Y:S01]  /*0c70*/  ENDCOLLECTIVE ;  /* 0x000000000000791b */ /* 0x003fe20003800000 */
.L_x_3458:
[----:B------:R-:W-:Y:S01]  /*0c80*/  IMAD.MOV.U32 R19, RZ, RZ, 0x4 ;  /* 0x00000004ff137424 */ /* 0x000fe200078e00ff */
[----:B------:R-:W-:-:S05]  /*0c90*/  MOV R12, R18 ;  /* 0x00000012000c7202 */ /* 0x000fca0000000f00 */
[----:B------:R-:W-:-:S05]  /*0ca0*/  FADD.FTZ R12, R11, R12 ;  /* 0x0000000c0b0c7221 */ /* 0x000fca0000010000 */
[----:B------:R-:W-:-:S07]  /*0cb0*/  MOV R20, R12 ;  /* 0x0000000c00147202 */ /* 0x000fce0000000f00 */
[----:B------:R-:W-:Y:S05]  /*0cc0*/  WARPSYNC.COLLECTIVE R17, `(.L_x_3459) ;  /* 0x0000000011087348 */ /* 0x000fea0003c00000 */
[----:B------:R0:W1:Y:S02]  /*0cd0*/  SHFL.BFLY P2, R18, R20, R19, R22 ;  /* 0x0c00001314127389 */ /* 0x0000640000040016 */
[----:B01----:R-:W-:Y:S01]  /*0ce0*/  ENDCOLLECTIVE ;  /* 0x000000000000791b */ /* 0x003fe20003800000 */
.L_x_3459:
[----:B------:R-:W-:Y:S01]  /*0cf0*/  HFMA2.MMA R19, -RZ, RZ, 0, 4.76837158203125e-07 ;  /* 0x00000008ff137435 */ /* 0x000fe200000001ff */
[----:B------:R-:W-:-:S05]  /*0d00*/  MOV R13, R18 ;  /* 0x00000012000d7202 */ /* 0x000fca0000000f00 */
[----:B------:R-:W-:-:S05]  /*0d10*/  FADD.FTZ R13, R12, R13 ;  /* 0x0000000d0c0d7221 */ /* 0x000fca0000010000 */
[----:B------:R-:W-:-:S07]  /*0d20*/  MOV R20, R13 ;  /* 0x0000000d00147202 */ /* 0x000fce0000000f00 */
[----:B------:R-:W-:Y:S05]  /*0d30*/  WARPSYNC.COLLECTIVE R17, `(.L_x_3460) ;  /* 0x0000000011087348 */ /* 0x000fea0003c00000 */
[----:B------:R0:W1:Y:S02]  /*0d40*/  SHFL.BFLY P2, R18, R20, R19, R22 ;  /* 0x0c00001314127389 */ /* 0x0000640000040016 */
[----:B01----:R-:W-:Y:S01]  /*0d50*/  ENDCOLLECTIVE ;  /* 0x000000000000791b */ /* 0x003fe20003800000 */
.L_x_3460:
[----:B------:R-:W-:Y:S01]  /*0d60*/  HFMA2.MMA R19, -RZ, RZ, 0, 9.5367431640625e-07 ;  /* 0x00000010ff137435 */ /* 0x000fe200000001ff */
[----:B------:R-:W-:-:S04]  /*0d70*/  IMAD.MOV.U32 R10, RZ, RZ, R18 ;  /* 0x000000ffff0a7224 */ /* 0x000fc800078e0012 */
[----:B------:R-:W-:-:S05]  /*0d80*/  FADD.FTZ R10, R13, R10 ;  /* 0x0000000a0d0a7221 */ /* 0x000fca0000010000 */
[----:B------:R-:W-:-:S07]  /*0d90*/  MOV R20, R10 ;  /* 0x0000000a00147202 */ /* 0x000fce0000000f00 */
[----:B------:R-:W-:Y:S05]  /*0da0*/  WARPSYNC.COLLECTIVE R17, `(.L_x_3461) ;  /* 0x0000000011087348 */ /* 0x000fea0003c00000 */
[----:B------:R0:W1:Y:S02]  /*0db0*/  SHFL.BFLY P2, R18, R20, R19, R22 ;  /* 0x0c00001314127389 */ /* 0x0000640000040016 */
[----:B01----:R-:W-:Y:S01]  /*0dc0*/  ENDCOLLECTIVE ;  /* 0x000000000000791b */ /* 0x003fe20003800000 */
.L_x_3461:
[----:B------:R-:W-:Y:S01]  /*0dd0*/  HFMA2.MMA R19, -RZ, RZ, 0, 5.9604644775390625e-08 ;  /* 0x00000001ff137435 */ /* 0x000fe200000001ff */
[----:B------:R-:W-:Y:S01]  /*0de0*/  IMAD.MOV.U32 R20, RZ, RZ, R9 ;  /* 0x000000ffff147224 */ /* 0x000fe200078e0009 */
[----:B------:R-:W-:-:S09]  /*0df0*/  MOV R11, R18 ;  /* 0x00000012000b7202 */ /* 0x000fd20000000f00 */
[----:B------:R-:W-:Y:S05]  /*0e00*/  WARPSYNC.COLLECTIVE R17, `(.L_x_3462) ;  /* 0x0000000011087348 */ /* 0x000fea0003c00000 */
[----:B------:R0:W1:Y:S02]  /*0e10*/  SHFL.BFLY P2, R18, R20, R19, R22 ;  /* 0x0c00001314127389 */ /* 0x0000640000040016 */
[----:B01----:R-:W-:Y:S01]  /*0e20*/  ENDCOLLECTIVE ;  /* 0x000000000000791b */ /* 0x003fe20003800000 */
.L_x_3462:
[----:B------:R-:W-:Y:S01]  /*0e30*/  HFMA2.MMA R19, -RZ, RZ, 0, 1.1920928955078125e-07 ;  /* 0x00000002ff137435 */ /* 0x000fe200000001ff */
[----:B------:R-:W-:-:S05]  /*0e40*/  MOV R12, R18 ;  /* 0x00000012000c7202 */ /* 0x000fca0000000f00 */
[----:B------:R-:W-:-:S05]  /*0e50*/  FADD.FTZ R14, R9, R12 ;  /* 0x0000000c090e7221 */ /* 0x000fca0000010000 */
[----:B------:R-:W-:-:S07]  /*0e60*/  MOV R20, R14 ;  /* 0x0000000e00147202 */ /* 0x000fce0000000f00 */
[----:B------:R-:W-:Y:S05]  /*0e70*/  WARPSYNC.COLLECTIVE R17, `(.L_x_3463) ;  /* 0x0000000011087348 */ /* 0x000fea0003c00000 */
[----:B------:R0:W1:Y:S02]  /*0e80*/  SHFL.BFLY P2, R18, R20, R19, R22 ;  /* 0x0c00001314127389 */ /* 0x0000640000040016 */
[----:B01----:R-:W-:Y:S01]  /*0e90*/  ENDCOLLECTIVE ;  /* 0x000000000000791b */ /* 0x003fe20003800000 */
.L_x_3463:
[----:B------:R-:W-:Y:S01]  /*0ea0*/  HFMA2.MMA R19, -RZ, RZ, 0, 2.384185791015625e-07 ;  /* 0x00000004ff137435 */ /* 0x000fe200000001ff */
[----:B------:R-:W-:-:S04]  /*0eb0*/  IMAD.MOV.U32 R13, RZ, RZ, R18 ;  /* 0x000000ffff0d7224 */ /* 0x000fc800078e0012 */
[----:B------:R-:W-:-:S05]  /*0ec0*/  FADD.FTZ R15, R14, R13 ;  /* 0x0000000d0e0f7221 */ /* 0x000fca0000010000 */
[----:B------:R-:W-:-:S07]  /*0ed0*/  MOV R20, R15 ;  /* 0x0000000f00147202 */ /* 0x000fce0000000f00 */
[----:B------:R-:W-:Y:S05]  /*0ee0*/  WARPSYNC.COLLECTIVE R17, `(.L_x_3464) ;  /* 0x0000000011087348 */ /* 0x000fea0003c00000 */
[----:B------:R0:W1:Y:S02]  /*0ef0*/  SHFL.BFLY P2, R18, R20, R19, R22 ;  /* 0x0c00001314127389 */ /* 0x0000640000040016 */
[----:B01----:R-:W-:Y:S01]  /*0f00*/  ENDCOLLECTIVE ;  /* 0x000000000000791b */ /* 0x003fe20003800000 */
.L_x_3464:
[----:B------:R-:W-:Y:S01]  /*0f10*/  IMAD.MOV.U32 R19, RZ, RZ, 0x8 ;  /* 0x00000008ff137424 */ /* 0x000fe200078e00ff */
[----:B------:R-:W-:-:S05]  /*0f20*/  MOV R16, R18 ;  /* 0x0000001200107202 */ /* 0x000fca0000000f00 */
[----:B------:R-:W-:-:S05]  /*0f30*/  FADD.FTZ R16, R15, R16 ;  /* 0x000000100f107221 */ /* 0x000fca0000010000 */
[----:B------:R-:W-:-:S07]  /*0f40*/  MOV R20, R16 ;  /* 0x0000001000147202 */ /* 0x000fce0000000f00 */
[----:B------:R-:W-:Y:S05]  /*0f50*/  WARPSYNC.COLLECTIVE R17, `(.L_x_3465) ;  /* 0x0000000011087348 */ /* 0x000fea0003c00000 */
[----:B------:R0:W1:Y:S02]  /*0f60*/  SHFL.BFLY P2, R18, R20, R19, R22 ;  /* 0x0c00001314127389 */ /* 0x0000640000040016 */
[----:B01----:R-:W-:Y:S01]  /*0f70*/  ENDCOLLECTIVE ;  /* 0x000000000000791b */ /* 0x003fe20003800000 */
.L_x_3465:
[----:B------:R-:W-:Y:S01]  /*0f80*/  HFMA2.MMA R19, -RZ, RZ, 0, 9.5367431640625e-07 ;  /* 0x00000010ff137435 */ /* 0x000fe200000001ff */
[----:B------:R-:W-:-:S05]  /*0f90*/  MOV R9, R18 ;  /* 0x0000001200097202 */ /* 0x000fca0000000f00 */
[----:B------:R-:W-:-:S05]  /*0fa0*/  FADD.FTZ R9, R16, R9 ;  /* 0x0000000910097221 */ /* 0x000fca0000010000 */
[----:B------:R-:W-:-:S07]  /*0fb0*/  MOV R20, R9 ;  /* 0x0000000900147202 */ /* 0x000fce0000000f00 */
[----:B------:R-:W-:Y:S05]  /*0fc0*/  WARPSYNC.COLLECTIVE R17, `(.L_x_3466) ;  /* 0x0000000011087348 */ /* 0x000fea0003c00000 */
[----:B------:R0:W1:Y:S02]  /*0fd0*/  SHFL.BFLY P2, R18, R20, R19, R22 ;  /* 0x0c00001314127389 */ /* 0x0000640000040016 */
[----:B01----:R-:W-:Y:S01]  /*0fe0*/  ENDCOLLECTIVE ;  /* 0x000000000000791b */ /* 0x003fe20003800000 */
.L_x_3466:
[----:B------:R-:W-:Y:S01]  /*0ff0*/  MOV R14, R18 ;  /* 0x00000012000e7202 */ /* 0x000fe20000000f00 */
[----:B------:R-:W-:Y:S06]  /*1000*/  BRA `(.L_x_3467) ;  /* 0xfffffff8007c7947 */ /* 0x000fec000383ffff */
.L_x_3468:
        /* <DEDUP_REMOVED lines=15> */
.L_x_3982:


//--------------------- .text._ZN10layer_norm40ln_parallel_residual_bwd_finalize_kernelINS_22Kernel_traits_finalizeILj2560E6__halfffffjLb0ELj1024ELj4ENS_18Kernel_traits_baseILj2560ES2_ffffjLj1024EEEEELb1EEEvNS_9BwdParamsE --------------------------
	.section	.text._ZN10layer_norm40ln_parallel_residual_bwd_finalize_kernelINS_22Kernel_traits_finalizeILj2560E6__halfffffjLb0ELj1024ELj4ENS_18Kernel_traits_baseILj2560ES2_ffffjLj1024EEEEELb1EEEvNS_9BwdParamsE,"ax",@progbits
	.align	128
        .global         _ZN10layer_norm40ln_parallel_residual_bwd_finalize_kernelINS_22Kernel_traits_finalizeILj2560E6__halfffffjLb0ELj1024ELj4ENS_18Kernel_traits_baseILj2560ES2_ffffjLj1024EEEEELb1EEEvNS_9BwdParamsE
        .type           _ZN10layer_norm40ln_parallel_residual_bwd_finalize_kernelINS_22Kernel_traits_finalizeILj2560E6__halfffffjLb0ELj1024ELj4ENS_18Kernel_traits_baseILj2560ES2_ffffjLj1024EEEEELb1EEEvNS_9BwdParamsE,@function
        .size           _ZN10layer_norm40ln_parallel_residual_bwd_finalize_kernelINS_22Kernel_traits_finalizeILj2560E6__halfffffjLb0ELj1024ELj4ENS_18Kernel_traits_baseILj2560ES2_ffffjLj1024EEEEELb1EEEvNS_9BwdParamsE,(.L_x_3983 - _ZN10layer_norm40ln_parallel_residual_bwd_finalize_kernelINS_22Kernel_traits_finalizeILj2560E6__halfffffjLb0ELj1024ELj4ENS_18Kernel_traits_baseILj2560ES2_ffffjLj1024EEEEELb1EEEvNS_9BwdParamsE)
        .other          _ZN10layer_norm40ln_parallel_residual_bwd_finalize_kernelINS_22Kernel_traits_finalizeILj2560E6__halfffffjLb0ELj1024ELj4ENS_18Kernel_traits_baseILj2560ES2_ffffjLj1024EEEEELb1EEEvNS_9BwdParamsE,@"STO_CUDA_ENTRY STV_DEFAULT"
_ZN10layer_norm40ln_parallel_residual_bwd_finalize_kernelINS_22Kernel_traits_finalizeILj2560E6__halfffffjLb0ELj1024ELj4ENS_18Kernel_traits_baseILj2560ES2_ffffjLj1024EEEEELb1EEEvNS_9BwdParamsE:
.text._ZN10layer_norm40ln_parallel_residual_bwd_finalize_kernelINS_22Kernel_traits_finalizeILj2560E6__halfffffjLb0ELj1024ELj4ENS_18Kernel_traits_baseILj2560ES2_ffffjLj1024EEEEELb1EEEvNS_9BwdParamsE:
        /* <DEDUP_REMOVED lines=23> */
.L_x_3480:
        /* <DEDUP_REMOVED lines=41> */
.L_x_3473:
        /* <DEDUP_REMOVED lines=62> */
.L_x_3472:
[----:B------:R-:W-:Y:S05]  /*07e0*/  BSYNC B1 ;  /* 0x0000000000017941 */ /* 0x000fea0003800000 */
.L_x_3471:
        /* <DEDUP_REMOVED lines=39> */
.L_x_3475:
[----:B------:R-:W-:Y:S05]  /*0a60*/  BSYNC B1 ;  /* 0x0000000000017941 */ /* 0x000fea0003800000 */
.L_x_3474:
        /* <DEDUP_REMOVED lines=20> */
.L_x_3470:
[----:B------:R-:W-:Y:S05]  /*0bb0*/  BSYNC B0 ;  /* 0x0000000000007941 */ /* 0x000fea0003800000 */
.L_x_3469:
        /* <DEDUP_REMOVED lines=54> */
.L_x_3501:
        /* <DEDUP_REMOVED lines=10> */
.L_x_3476:
        /* <DEDUP_REMOVED lines=26> */
.L_x_3479:
[----:B------:R-:W-:Y:S05]  /*1160*/  BSYNC B0 ;  /* 0x0000000000007941 */ /* 0x000fea0003800000 */
.L_x_3478:
[C---:B------:R-:W-:Y:S02]  /*1170*/  ISETP.GT.U32.AND P1, PT, R4.reuse, -0xa01, PT ;  /* 0xfffff5ff0400780c */ /* 0x040fe40003f24070 */
[----:B------:R-:W-:Y:S02]  /*1180*/  IADD3 R4, R4, 0xa00, RZ ;  /* 0x00000a0004047810 */ /* 0x000fe40007ffe0ff */
[----:B------:R-:W-:-:S09]  /*1190*/  IADD3 R5, R5, 0x500, RZ ;  /* 0x0000050005057810 */ /* 0x000fd20007ffe0ff */
[----:B------:R-:W-:Y:S05]  /*11a0*/  @P1 BRA `(.L_x_3480) ;  /* 0xffffffec00f01947 */ /* 0x000fea000383ffff */
[----:B------:R-:W-:Y:S05]  /*11b0*/  EXIT ;  /* 0x000000000000794d */ /* 0x000fea0003800000 */
.L_x_3477:
[----:B------:R-:W-:Y:S01]  /*11c0*/  HFMA2.MMA R13, -RZ, RZ, 0, 5.9604644775390625e-08 ;  /* 0x00000001ff0d7435 */ /* 0x000fe200000001ff */
[----:B0-----:R-:W-:Y:S02]  /*11d0*/  MOV R26, R9 ;  /* 0x00000009001a7202 */ /* 0x001fe40000000f00 */
[----:B------:R-:W-:Y:S02]  /*11e0*/  MOV R12, 0x1f ;  /* 0x0000001f000c7802 */ /* 0x000fe40000000f00 */
[----:B------:R-:W-:-:S07]  /*11f0*/  MOV R11, 0xffffffff ;  /* 0xffffffff000b7802 */ /* 0x000fce0000000f00 */
[----:B-1234-:R-:W-:Y:S05]  /*1200*/  WARPSYNC.COLLECTIVE R11, `(.L_x_3481) ;  /* 0x000000000b087348 */ /* 0x01efea0003c00000 */
[----:B------:R0:W0:Y:S02]  /*1210*/  SHFL.BFLY P2, R16, R26, R13, R12 ;  /* 0x0c00000d1a107389 */ /* 0x000024000004000c */
[----:B01234-:R-:W-:Y:S01]  /*1220*/  ENDCOLLECTIVE ;  /* 0x000000000000791b */ /* 0x01ffe20003800000 */
.L_x_3481:
[----:B------:R-:W-:Y:S01]  /*1230*/  HFMA2.MMA R13, -RZ, RZ, 0, 1.1920928955078125e-07 ;  /* 0x00000002ff0d7435 */ /* 0x000fe200000001ff */
[----:B------:R-:W-:-:S05]  /*1240*/  FADD.FTZ R10, R9, R16 ;  /* 0x00000010090a7221 */ /* 0x000fca0000010000 */
[----:B------:R-:W-:-:S07]  /*1250*/  MOV R26, R10 ;  /* 0x0000000a001a7202 */ /* 0x000fce0000000f00 */
[----:B------:R-:W-:Y:S05]  /*1260*/  WARPSYNC.COLLECTIVE R11, `(.L_x_3482) ;  /* 0x000000000b087348 */ /* 0x000fea0003c00000 */
[----:B------:R0:W1:Y:S02]  /*1270*/  SHFL.BFLY P2, R16, R26, R13, R12 ;  /* 0x0c00000d1a107389 */ /* 0x000064000004000c */
[----:B01----:R-:W-:Y:S01]  /*1280*/  ENDCOLLECTIVE ;  /* 0x000000000000791b */ /* 0x003fe20003800000 */
.L_x_3482:
[----:B------:R-:W-:Y:S01]  /*1290*/  HFMA2.MMA R13, -RZ, RZ, 0, 2.384185791015625e-07 ;  /* 0x00000004ff0d7435 */ /* 0x000fe200000001ff */
[----:B------:R-:W-:-:S05]  /*12a0*/  FADD.FTZ R9, R10, R16 ;  /* 0x000000100a097221 */ /* 0x000fca0000010000 */
[----:B------:R-:W-:-:S07]  /*12b0*/  MOV R26, R9 ;  /* 0x00000009001a7202 */ /* 0x000fce0000000f00 */
[----:B------:R-:W-:Y:S05]  /*12c0*/  WARPSYNC.COLLECTIVE R11, `(.L_x_3483) ;  /* 0x000000000b087348 */ /* 0x000fea0003c00000 */
[----:B------:R0:W1:Y:S02]  /*12d0*/  SHFL.BFLY P2, R16, R26, R13, R12 ;  /* 0x0c00000d1a107389 */ /* 0x000064000004000c */
[----:B01----:R-:W-:Y:S01]  /*12e0*/  ENDCOLLECTIVE ;  /* 0x000000000000791b */ /* 0x003fe20003800000 */
.L_x_3483:
[----:B------:R-:W-:Y:S01]  /*12f0*/  HFMA2.MMA R13, -RZ, RZ, 0, 4.76837158203125e-07 ;  /* 0x00000008ff0d7435 */ /* 0x000fe200000001ff */
[----:B------:R-:W-:-:S05]  /*1300*/  FADD.FTZ R18, R9, R16 ;  /* 0x0000001009127221 */ /* 0x000fca0000010000 */
[----:B------:R-:W-:-:S07]  /*1310*/  MOV R26, R18 ;  /* 0x00000012001a7202 */ /* 0x000fce0000000f00 */
[----:B------:R-:W-:Y:S05]  /*1320*/  WARPSYNC.COLLECTIVE R11, `(.L_x_3484) ;  /* 0x000000000b087348 */ /* 0x000fea0003c00000 */
[----:B------:R0:W1:Y:S02]  /*1330*/  SHFL.BFLY P2, R16, R26, R13, R12 ;  /* 0x0c00000d1a107389 */ /* 0x000064000004000c */
[----:B01----:R-:W-:Y:S01]  /*1340*/  ENDCOLLECTIVE ;  /* 0x000000000000791b */ /* 0x003fe20003800000 */
.L_x_3484:
[----:B------:R-:W-:Y:S01]  /*1350*/  HFMA2.MMA R13, -RZ, RZ, 0, 9.5367431640625e-07 ;  /* 0x00000010ff0d7435 */ /* 0x000fe200000001ff */
[----:B------:R-:W-:-:S05]  /*1360*/  FADD.FTZ R10, R18, R16 ;  /* 0x00000010120a7221 */ /* 0x000fca0000010000 */
[----:B------:R-:W-:-:S07]  /*1370*/  MOV R26, R10 ;  /* 0x0000000a001a7202 */ /* 0x000fce0000000f00 */
[----:B------:R-:W-:Y:S05]  /*1380*/  WARPSYNC.COLLECTIVE R11, `(.L_x_3485) ;  /* 0x000000000b087348 */ /* 0x000fea0003c00000 */
[----:B------:R0:W1:Y:S02]  /*1390*/  SHFL.BFLY P2, R16, R26, R13, R12 ;  /* 0x0c00000d1a107389 */ /* 0x000064000004000c */
[----:B01----:R-:W-:Y:S01]  /*13a0*/  ENDCOLLECTIVE ;  /* 0x000000000000791b */ /* 0x003fe20003800000 */
.L_x_3485:
[----:B------:R-:W-:Y:S01]  /*13b0*/  MOV R26, R14 ;  /* 0x0000000e001a7202 */ /* 0x000fe20000000f00 */
[----:B------:R-:W-:Y:S01]  /*13c0*/  IMAD.MOV.U32 R13, RZ, RZ, 0x1 ;  /* 0x00000001ff0d7424 */ /* 0x000fe200078e00ff */
[----:B------:R-:W-:-:S07]  /*13d0*/  MOV R9, R16 ;  /* 0x0000001000097202 */ /* 0x000fce0000000f00 */
[----:B------:R-:W-:Y:S05]  /*13e0*/  WARPSYNC.COLLECTIVE R11, `(.L_x_3486) ;  /* 0x000000000b087348 */ /* 0x000fea0003c00000 */
[----:B------:R0:W1:Y:S02]  /*13f0*/  SHFL.BFLY P2, R16, R26, R13, R12 ;  /* 0x0c00000d1a107389 */ /* 0x000064000004000c */
[----:B01----:R-:W-:Y:S01]  /*1400*/  ENDCOLLECTIVE ;  /* 0x000000000000791b */ /* 0x003fe20003800000 */
.L_x_3486:
[----:B------:R-:W-:Y:S01]  /*1410*/  HFMA2.MMA R13, -RZ, RZ, 0, 1.1920928955078125e-07 ;  /* 0x00000002ff0d7435 */ /* 0x000fe200000001ff */
[----:B------:R-:W-:-:S05]  /*1420*/  MOV R15, R16 ;  /* 0x00000010000f7202 */ /* 0x000fca0000000f00 */
[----:B------:R-:W-:-:S05]  /*1430*/  FADD.FTZ R15, R14, R15 ;  /* 0x0000000f0e0f7221 */ /* 0x000fca0000010000 */
[----:B------:R-:W-:-:S07]  /*1440*/  MOV R26, R15 ;  /* 0x0000000f001a7202 */ /* 0x000fce0000000f00 */
[----:B------:R-:W-:Y:S05]  /*1450*/  WARPSYNC.COLLECTIVE R11, `(.L_x_3487) ;  /* 0x000000000b087348 */ /* 0x000fea0003c00000 */
[----:B------:R0:W1:Y:S02]  /*1460*/  SHFL.BFLY P2, R16, R26, R13, R12 ;  /* 0x0c00000d1a107389 */ /* 0x000064000004000c */
[----:B01----:R-:W-:Y:S01]  /*1470*/  ENDCOLLECTIVE ;  /* 0x000000000000791b */ /* 0x003fe20003800000 */
.L_x_3487:
[----:B------:R-:W-:Y:S01]  /*1480*/  HFMA2.MMA R13, -RZ, RZ, 0, 2.384185791015625e-07 ;  /* 0x00000004ff0d7435 */ /* 0x000fe200000001ff */
[----:B------:R-:W-:-:S05]  /*1490*/  MOV R18, R16 ;  /* 0x0000001000127202 */ /* 0x000fca0000000f00 */
[----:B------:R-:W-:-:S05]  /*14a0*/  FADD.FTZ R14, R15, R18 ;  /* 0x000000120f0e7221 */ /* 0x000fca0000010000 */
[----:B------:R-:W-:-:S07]  /*14b0*/  MOV R26, R14 ;  /* 0x0000000e001a7202 */ /* 0x000fce0000000f00 */
[----:B------:R-:W-:Y:S05]  /*14c0*/  WARPSYNC.COLLECTIVE R11, `(.L_x_3488) ;  /* 0x000000000b087348 */ /* 0x000fea0003c00000 */
[----:B------:R0:W1:Y:S02]  /*14d0*/  SHFL.BFLY P2, R16, R26, R13, R12 ;  /* 0x0c00000d1a107389 */ /* 0x000064000004000c */
[----:B01----:R-:W-:Y:S01]  /*14e0*/  ENDCOLLECTIVE ;  /* 0x000000000000791b */ /* 0x003fe20003800000 */
.L_x_3488:
[----:B------:R-:W-:Y:S01]  /*14f0*/  HFMA2.MMA R13, -RZ, RZ, 0, 4.76837158203125e-07 ;  /* 0x00000008ff0d7435 */ /* 0x000fe200000001ff */
[----:B------:R-:W-:-:S05]  /*1500*/  MOV R17, R16 ;  /* 0x0000001000117202 */ /* 0x000fca0000000f00 */
[----:B------:R-:W-:-:S05]  /*1510*/  FADD.FTZ R19, R14, R17 ;  /* 0x000000110e137221 */ /* 0x000fca0000010000 */
[----:B------:R-:W-:-:S07]  /*1520*/  MOV R26, R19 ;  /* 0x00000013001a7202 */ /* 0x000fce0000000f00 */
[----:B------:R-:W-:Y:S05]  /*1530*/  WARPSYNC.COLLECTIVE R11, `(.L_x_3489) ;  /* 0x000000000b087348 */ /* 0x000fea0003c00000 */
[----:B------:R0:W1:Y:S02]  /*1540*/  SHFL.BFLY P2, R16, R26, R13, R12 ;  /* 0x0c00000d1a107389 */ /* 0x000064000004000c */
[----:B01----:R-:W-:Y:S01]  /*1550*/  ENDCOLLECTIVE ;  /* 0x000000000000791b */ /* 0x003fe20003800000 */
.L_x_3489:
[----:B------:R-:W-:Y:S01]  /*1560*/  HFMA2.MMA R13, -RZ, RZ, 0, 9.5367431640625e-07 ;  /* 0x00000010ff0d7435 */ /* 0x000fe200000001ff */
[----:B------:R-:W-:-:S05]  /*1570*/  MOV R20, R16 ;  /* 0x0000001000147202 */ /* 0x000fca0000000f00 */
[----:B------:R-:W-:-:S05]  /*1580*/  FADD.FTZ R15, R19, R20 ;  /* 0x00000014130f7221 */ /* 0x000fca0000010000 */
[----:B------:R-:W-:-:S07]  /*1590*/  MOV R26, R15 ;  /* 0x0000000f001a7202 */ /* 0x000fce0000000f00 */
[----:B------:R-:W-:Y:S05]  /*15a0*/  WARPSYNC.COLLECTIVE R11, `(.L_x_3490) ;  /* 0x000000000b087348 */ /* 0x000fea0003c00000 */
[----:B------:R0:W1:Y:S02]  /*15b0*/  SHFL.BFLY P2, R16, R26, R13, R12 ;  /* 0x0c00000d1a107389 */ /* 0x000064000004000c */
[----:B01----:R-:W-:Y:S01]  /*15c0*/  ENDCOLLECTIVE ;  /* 0x000000000000791b */ /* 0x003fe20003800000 */
.L_x_3490:
[----:B------:R-:W-:Y:S01]  /*15d0*/  HFMA2.MMA R13, -RZ, RZ, 0, 5.9604644775390625e-08 ;  /* 0x00000001ff0d7435 */ /* 0x000fe200000001ff */
[----:B------:R-:W-:Y:S02]  /*15e0*/  MOV R26, R8 ;  /* 0x00000008001a7202 */ /* 0x000fe40000000f00 */
[----:B------:R-:W-:-:S08]  /*15f0*/  MOV R14, R16 ;  /* 0x00000010000e7202 */ /* 0x000fd00000000f00 */
[----:B------:R-:W-:Y:S05]  /*1600*/  WARPSYNC.COLLECTIVE R11, `(.L_x_3491) ;  /* 0x000000000b087348 */ /* 0x000fea0003c00000 */
[----:B------:R0:W1:Y:S02]  /*1610*/  SHFL.BFLY P2, R16, R26, R13, R12 ;  /* 0x0c00000d1a107389 */ /* 0x000064000004000c */
[----:B01----:R-:W-:Y:S01]  /*1620*/  ENDCOLLECTIVE ;  /* 0x000000000000791b */ /* 0x003fe20003800000 */
.L_x_3491:
[----:B------:R-:W-:Y:S01]  /*1630*/  HFMA2.MMA R13, -RZ, RZ, 0, 1.1920928955078125e-07 ;  /* 0x00000002ff0d7435 */ /* 0x000fe200000001ff */
[----:B------:R-:W-:-:S05]  /*1640*/  MOV R17, R16 ;  /* 0x0000001000117202 */ /* 0x000fca0000000f00 */
[----:B------:R-:W-:-:S05]  /*1650*/  FADD.FTZ R19, R8, R17 ;  /* 0x0000001108137221 */ /* 0x000fca0000010000 */
[----:B------:R-:W-:-:S07]  /*1660*/  MOV R26, R19 ;  /* 0x00000013001a7202 */ /* 0x000fce0000000f00 */
[----:B------:R-:W-:Y:S05]  /*1670*/  WARPSYNC.COLLECTIVE R11, `(.L_x_3492) ;  /* 0x000000000b087348 */ /* 0x000fea0003c00000 */
[----:B------:R0:W1:Y:S02]  /*1680*/  SHFL.BFLY P2, R16, R26, R13, R12 ;  /* 0x0c00000d1a107389 */ /* 0x000064000004000c */
[----:B01----:R-:W-:Y:S01]  /*1690*/  ENDCOLLECTIVE ;  /* 0x000000000000791b */ /* 0x003fe20003800000 */
.L_x_3492:
[----:B------:R-:W-:Y:S01]  /*16a0*/  IMAD.MOV.U32 R13, RZ, RZ, 0x4 ;  /* 0x00000004ff0d7424 */ /* 0x000fe200078e00ff */
[----:B------:R-:W-:-:S05]  /*16b0*/  MOV R20, R16 ;  /* 0x0000001000147202 */ /* 0x000fca0000000f00 */
[----:B------:R-:W-:-:S05]  /*16c0*/  FADD.FTZ R8, R19, R20 ;  /* 0x0000001413087221 */ /* 0x000fca0000010000 */
[----:B------:R-:W-:-:S07]  /*16d0*/  MOV R26, R8 ;  /* 0x00000008001a7202 */ /* 0x000fce0000000f00 */
[----:B------:R-:W-:Y:S05]  /*16e0*/  WARPSYNC.COLLECTIVE R11, `(.L_x_3493) ;  /* 0x000000000b087348 */ /* 0x000fea0003c00000 */
[----:B------:R0:W1:Y:S02]  /*16f0*/  SHFL.BFLY P2, R16, R26, R13, R12 ;  /* 0x0c00000d1a107389 */ /* 0x000064000004000c */
[----:B01----:R-:W-:Y:S01]  /*1700*/  ENDCOLLECTIVE ;  /* 0x000000000000791b */ /* 0x003fe20003800000 */
.L_x_3493:
[----:B------:R-:W-:Y:S01]  /*1710*/  HFMA2.MMA R13, -RZ, RZ, 0, 4.76837158203125e-07 ;  /* 0x00000008ff0d7435 */ /* 0x000fe200000001ff */
[----:B------:R-:W-:-:S05]  /*1720*/  MOV R21, R16 ;  /* 0x0000001000157202 */ /* 0x000fca0000000f00 */
[----:B------:R-:W-:-:S05]  /*1730*/  FADD.FTZ R21, R8, R21 ;  /* 0x0000001508157221 */ /* 0x000fca0000010000 */
[----:B------:R-:W-:-:S07]  /*1740*/  MOV R26, R21 ;  /* 0x00000015001a7202 */ /* 0x000fce0000000f00 */
[----:B------:R-:W-:Y:S05]  /*1750*/  WARPSYNC.COLLECTIVE R11, `(.L_x_3494) ;  /* 0x000000000b087348 */ /* 0x000fea0003c00000 */
[----:B------:R0:W1:Y:S02]  /*1760*/  SHFL.BFLY P2, R16, R26, R13, R12 ;  /* 0x0c00000d1a107389 */ /* 0x000064000004000c */
[----:B01----:R-:W-:Y:S01]  /*1770*/  ENDCOLLECTIVE ;  /* 0x000000000000791b */ /* 0x003fe20003800000 */
.L_x_3494:
[----:B------:R-:W-:Y:S01]  /*1780*/  HFMA2.MMA R13, -RZ, RZ, 0, 9.5367431640625e-07 ;  /* 0x00000010ff0d7435 */ /* 0x000fe200000001ff */
[----:B------:R-:W-:-:S05]  /*1790*/  MOV R22, R16 ;  /* 0x0000001000167202 */ /* 0x000fca0000000f00 */
[----:B------:R-:W-:-:S05]  /*17a0*/  FADD.FTZ R17, R21, R22 ;  /* 0x0000001615117221 */ /* 0x000fca0000010000 */
[----:B------:R-:W-:-:S07]  /*17b0*/  MOV R26, R17 ;  /* 0x00000011001a7202 */ /* 0x000fce0000000f00 */
[----:B------:R-:W-:Y:S05]  /*17c0*/  WARPSYNC.COLLECTIVE R11, `(.L_x_3495) ;  /* 0x000000000b087348 */ /* 0x000fea0003c00000 */
[----:B------:R0:W1:Y:S02]  /*17d0*/  SHFL.BFLY P2, R16, R26, R13, R12 ;  /* 0x0c00000d1a107389 */ /* 0x000064000004000c */
[----:B01----:R-:W-:Y:S01]  /*17e0*/  ENDCOLLECTIVE ;  /* 0x000000000000791b */ /* 0x003fe20003800000 */
.L_x_3495:
[----:B------:R-:W-:Y:S01]  /*17f0*/  HFMA2.MMA R13, -RZ, RZ, 0, 5.9604644775390625e-08 ;  /* 0x00000001ff0d7435 */ /* 0x000fe200000001ff */
[----:B------:R-:W-:Y:S02]  /*1800*/  MOV R26, R7 ;  /* 0x00000007001a7202 */ /* 0x000fe40000000f00 */
[----:B------:R-:W-:-:S08]  /*1810*/  MOV R8, R16 ;  /* 0x0000001000087202 */ /* 0x000fd00000000f00 */
[----:B------:R-:W-:Y:S05]  /*1820*/  WARPSYNC.COLLECTIVE R11, `(.L_x_3496) ;  /* 0x000000000b087348 */ /* 0x000fea0003c00000 */
[----:B------:R0:W1:Y:S02]  /*1830*/  SHFL.BFLY P2, R16, R26, R13, R12 ;  /* 0x0c00000d1a107389 */ /* 0x000064000004000c */
[----:B01----:R-:W-:Y:S01]  /*1840*/  ENDCOLLECTIVE ;  /* 0x000000000000791b */ /* 0x003fe20003800000 */
.L_x_3496:
[----:B------:R-:W-:Y:S01]  /*1850*/  HFMA2.MMA R13, -RZ, RZ, 0, 1.1920928955078125e-07 ;  /* 0x00000002ff0d7435 */ /* 0x000fe200000001ff */
[----:B------:R-:W-:-:S05]  /*1860*/  MOV R18, R16 ;  /* 0x0000001000127202 */ /* 0x000fca0000000f00 */
[----:B------:R-:W-:-:S05]  /*1870*/  FADD.FTZ R22, R7, R18 ;  /* 0x0000001207167221 */ /* 0x000fca0000010000 */
[----:B------:R-:W-:-:S07]  /*1880*/  MOV R26, R22 ;  /* 0x00000016001a7202 */ /* 0x000fce0000000f00 */
[----:B------:R-:W-:Y:S05]  /*1890*/  WARPSYNC.COLLECTIVE R11, `(.L_x_3497) ;  /* 0x000000000b087348 */ /* 0x000fea0003c00000 */
[----:B------:R0:W1:Y:S02]  /*18a0*/  SHFL.BFLY P2, R16, R26, R13, R12 ;  /* 0x0c00000d1a107389 */ /* 0x000064000004000c */
[----:B01----:R-:W-:Y:S01]  /*18b0*/  ENDCOLLECTIVE ;  /* 0x000000000000791b */ /* 0x003fe20003800000 */
.L_x_3497:
[----:B------:R-:W-:Y:S01]  /*18c0*/  HFMA2.MMA R13, -RZ, RZ, 0, 2.384185791015625e-07 ;  /* 0x00000004ff0d7435 */ /* 0x000fe200000001ff */
[----:B------:R-:W-:-:S05]  /*18d0*/  MOV R21, R16 ;  /* 0x0000001000157202 */ /* 0x000fca0000000f00 */
[----:B------:R-:W-:-:S05]  /*18e0*/  FADD.FTZ R7, R22, R21 ;  /* 0x0000001516077221 */ /* 0x000fca0000010000 */
[----:B------:R-:W-:-:S07]  /*18f0*/  MOV R26, R7 ;  /* 0x00000007001a7202 */ /* 0x000fce0000000f00 */
[----:B------:R-:W-:Y:S05]  /*1900*/  WARPSYNC.COLLECTIVE R11, `(.L_x_3498) ;  /* 0x000000000b087348 */ /* 0x000fea0003c00000 */
[----:B------:R0:W1:Y:S02]  /*1910*/  SHFL.BFLY P2, R16, R26, R13, R12 ;  /* 0x0c00000d1a107389 */ /* 0x000064000004000c */
[----:B01----:R-:W-:Y:S01]  /*1920*/  ENDCOLLECTIVE ;  /* 0x000000000000791b */ /* 0x003fe20003800000 */
.L_x_3498:
[----:B------:R-:W-:Y:S01]  /*1930*/  HFMA2.MMA R13, -RZ, RZ, 0, 4.76837158203125e-07 ;  /* 0x00000008ff0d7435 */ /* 0x000fe200000001ff */
[----:B------:R-:W-:-:S05]  /*1940*/  MOV R20, R16 ;  /* 0x0000001000147202 */ /* 0x000fca0000000f00 */
[----:B------:R-:W-:-:S05]  /*1950*/  FADD.FTZ R23, R7, R20 ;  /* 0x0000001407177221 */ /* 0x000fca0000010000 */
[----:B------:R-:W-:-:S07]  /*1960*/  MOV R26, R23 ;  /* 0x00000017001a7202 */ /* 0x000fce0000000f00 */
[----:B------:R-:W-:Y:S05]  /*1970*/  WARPSYNC.COLLECTIVE R11, `(.L_x_3499) ;  /* 0x000000000b087348 */ /* 0x000fea0003c00000 */
[----:B------:R0:W1:Y:S02]  /*1980*/  SHFL.BFLY P2, R16, R26, R13, R12 ;  /* 0x0c00000d1a107389 */ /* 0x000064000004000c */
[----:B01----:R-:W-:Y:S01]  /*1990*/  ENDCOLLECTIVE ;  /* 0x000000000000791b */ /* 0x003fe20003800000 */
.L_x_3499:
[----:B------:R-:W-:Y:S01]  /*19a0*/  HFMA2.MMA R13, -RZ, RZ, 0, 9.5367431640625e-07 ;  /* 0x00000010ff0d7435 */ /* 0x000fe200000001ff */
[----:B------:R-:W-:-:S05]  /*19b0*/  MOV R24, R16 ;  /* 0x0000001000187202 */ /* 0x000fca0000000f00 */
[----:B------:R-:W-:-:S05]  /*19c0*/  FADD.FTZ R24, R23, R24 ;  /* 0x0000001817187221 */ /* 0x000fca0000010000 */
[----:B------:R-:W-:-:S07]  /*19d0*/  MOV R26, R24 ;  /* 0x00000018001a7202 */ /* 0x000fce0000000f00 */
[----:B------:R-:W-:Y:S05]  /*19e0*/  WARPSYNC.COLLECTIVE R11, `(.L_x_3500) ;  /* 0x000000000b087348 */ /* 0x000fea0003c00000 */
[----:B------:R0:W1:Y:S02]  /*19f0*/  SHFL.BFLY P2, R16, R26, R13, R12 ;  /* 0x0c00000d1a107389 */ /* 0x000064000004000c */
[----:B01----:R-:W-:Y:S01]  /*1a00*/  ENDCOLLECTIVE ;  /* 0x000000000000791b */ /* 0x003fe20003800000 */
.L_x_3500:
[----:B------:R-:W-:Y:S05]  /*1a10*/  BRA `(.L_x_3501) ;  /* 0xfffffff400407947 */ /* 0x000fea000383ffff */
.L_x_3502:
        /* <DEDUP_REMOVED lines=14> */
.L_x_3983:


//--------------------- .text._ZN10layer_norm31ln_parallel_residual_bwd_kernelINS_13Kernel_traitsI6__halfffffjLj2560ELj1ELj1ELj4ELj16ENS_18Kernel_traits_baseILj2560ES2_ffffjLj128EEEEELb1ELb1ELb1EEEvNS_9BwdParamsE --------------------------
	.section	.text._ZN10layer_norm31ln_parallel_residual_bwd_kernelINS_13Kernel_traitsI6__halfffffjLj2560ELj1ELj1ELj4ELj16ENS_18Kernel_traits_baseILj2560ES2_ffffjLj128EEEEELb1ELb1ELb1EEEvNS_9BwdParamsE,"ax",@progbits
	.align	128
        .global         _ZN10layer_norm31ln_parallel_residual_bwd_kernelINS_13Kernel_traitsI6__halfffffjLj2560ELj1ELj1ELj4ELj16ENS_18Kernel_traits_baseILj2560ES2_ffffjLj128EEEEELb1ELb1ELb1EEEvNS_9BwdParamsE
        .type           _ZN10layer_norm31ln_parallel_residual_bwd_kernelINS_13Kernel_traitsI6__halfffffjLj2560ELj1ELj1ELj4ELj16ENS_18Kernel_traits_baseILj2560ES2_ffffjLj128EEEEELb1ELb1ELb1EEEvNS_9BwdParamsE,@function
        .size           _ZN10layer_norm31ln_parallel_residual_bwd_kernelINS_13Kernel_traitsI6__halfffffjLj2560ELj1ELj1ELj4ELj16ENS_18Kernel_traits_baseILj2560ES2_ffffjLj128EEEEELb1ELb1ELb1EEEvNS_9BwdParamsE,(.L_x_3984 - _ZN10layer_norm31ln_parallel_residual_bwd_kernelINS_13Kernel_traitsI6__halfffffjLj2560ELj1ELj1ELj4ELj16ENS_18Kernel_traits_baseILj2560ES2_ffffjLj128EEEEELb1ELb1ELb1EEEvNS_9BwdParamsE)
        .other          _ZN10layer_norm31ln_parallel_residual_bwd_kernelINS_13Kernel_traitsI6__halfffffjLj2560ELj1ELj1ELj4ELj16ENS_18Kernel_traits_baseILj2560ES2_ffffjLj128EEEEELb1ELb1ELb1EEEvNS_9BwdParamsE,@"STO_CUDA_ENTRY STV_DEFAULT"
_ZN10layer_norm31ln_parallel_residual_bwd_kernelINS_13Kernel_traitsI6__halfffffjLj2560ELj1ELj1ELj4ELj16ENS_18Kernel_traits_baseILj2560ES2_ffffjLj128EEEEELb1ELb1ELb1EEEvNS_9BwdParamsE:
.text._ZN10layer_norm31ln_parallel_residual_bwd_kernelINS_13Kernel_traitsI6__halfffffjLj2560ELj1ELj1ELj4ELj16ENS_18Kernel_traits_baseILj2560ES2_ffffjLj128EEEEELb1ELb1ELb1EEEvNS_9BwdParamsE:
        /* <DEDUP_REMOVED lines=38> */
.L_x_3503:
        /* <DEDUP_REMOVED lines=10> */
[----:B------:R-:W5:Y:S01]  /*0300*/  LDG.E.64 R120, desc[UR4][R2.64+0x1000] ;  /* 0x0010000402787981 */ /* 0x000f62000c1e1b00 */
[----:B------:R-:W-:Y:S01]  /*0310*/  ISETP.NE.U32.AND P0, PT, RZ, UR6, PT ;  /* 0x00000006ff007c0c */ /* 0x000fe2000bf05070 */
[----:B------:R-:W-:Y:S01]  /*0320*/  HFMA2.MMA R154, -RZ, RZ, 0, 5.9604644775390625e-08 ;  /* 0x00000001ff9a7435 */ /* 0x000fe200000001ff */
[----:B------:R-:W-:Y:S01]  /*0330*/  CS2R R118, SRZ ;  /* 0x0000000000767805 */ /* 0x000fe2000001ff00 */
[----:B------:R-:W-:Y:S01]  /*0340*/  HFMA2.MMA R130, -RZ, RZ, 0, 0 ;  /* 0x00000000ff827435 */ /* 0x000fe200000001ff */
[----:B------:R-:W-:Y:S01]  /*0350*/  ISETP.NE.AND.EX P0, PT, RZ, UR7, PT, P0 ;  /* 0x00000007ff007c0c */ /* 0x000fe2000bf05300 */
[----:B------:R-:W-:Y:S01]  /*0360*/  HFMA2.MMA R122, -RZ, RZ, 0, 0 ;  /* 0x00000000ff7a7435 */ /* 0x000fe200000001ff */
[----:B------:R-:W-:Y:S01]  /*0370*/  CS2R R116, SRZ ;  /* 0x0000000000747805 */ /* 0x000fe2000001ff00 */
[----:B------:R-:W-:Y:S01]  /*0380*/  HFMA2.MMA R93, -RZ, RZ, 0, 0 ;  /* 0x00000000ff5d7435 */ /* 0x000fe200000001ff */
[----:B------:R-:W-:Y:S01]  /*0390*/  MOV R134, RZ ;  /* 0x000000ff00867202 */ /* 0x000fe20000000f00 */
[----:B------:R-:W-:Y:S01]  /*03a0*/  HFMA2.MMA R85, -RZ, RZ, 0, 0 ;  /* 0x00000000ff557435 */ /* 0x000fe200000001ff */
        /* <DEDUP_REMOVED lines=10> */
[----:B------:R-:W-:Y:S01]  /*0450*/  MOV R97, RZ ;  /* 0x000000ff00617202 */ /* 0x000fe20000000f00 */
[----:B------:R-:W-:Y:S01]  /*0460*/  IMAD.MOV.U32 R95, RZ, RZ, RZ ;  /* 0x000000ffff5f7224 */ /* 0x000fe200078e00ff */
[----:B------:R-:W-:Y:S01]  /*0470*/  MOV R89, RZ ;  /* 0x000000ff00597202 */ /* 0x000fe20000000f00 */
[----:B------:R-:W-:Y:S01]  /*0480*/  IMAD.MOV.U32 R91, RZ, RZ, RZ ;  /* 0x000000ffff5b7224 */ /* 0x000fe200078e00ff */
        /* <DEDUP_REMOVED lines=24> */
[----:B------:R-:W-:Y:S02]  /*0610*/  IMAD.MOV.U32 R136, RZ, RZ, RZ ;  /* 0x000000ffff887224 */ /* 0x000fe400078e00ff */
[----:B------:R-:W-:Y:S02]  /*0620*/  IMAD.MOV.U32 R132, RZ, RZ, RZ ;  /* 0x000000ffff847224 */ /* 0x000fe400078e00ff */
[----:B------:R-:W-:Y:S02]  /*0630*/  IMAD.MOV.U32 R128, RZ, RZ, RZ ;  /* 0x000000ffff807224 */ /* 0x000fe400078e00ff */
[----:B------:R-:W-:Y:S02]  /*0640*/  IMAD.MOV.U32 R124, RZ, RZ, RZ ;  /* 0x000000ffff7c7224 */ /* 0x000fe400078e00ff */
[----:B------:R-:W-:Y:S02]  /*0650*/  IMAD.MOV.U32 R120, RZ, RZ, RZ ;  /* 0x000000ffff787224 */ /* 0x000fe400078e00ff */
        /* <DEDUP_REMOVED lines=10> */
.L_x_3510:
[----:B0-----:R-:W0:Y:S01]  /*0700*/  LDC.64 R72, c[0x0][0x300] ;  /* 0x0000c000ff487b82 */ /* 0x001e220000000a00 */
[----:B------:R-:W-:-:S05]  /*0710*/  IMAD R2, R138, UR8, RZ ;  /* 0x000000088a027c24 */ /* 0x000fca000f8e02ff */
[----:B------:R-:W-:Y:S02]  /*0720*/  SHF.R.S32.HI R3, RZ, 0x1f, R2 ;  /* 0x0000001fff037819 */ /* 0x000fe40000011402 */
[----:B------:R-:W1:Y:S02]  /*0730*/  LDC.64 R74, c[0x0][0x2c8] ;  /* 0x0000b200ff4a7b82 */ /* 0x000e640000000a00 */
[----:B------:R-:W-:-:S04]  /*0740*/  LEA.HI R2, R3, R2, RZ, 0x2 ;  /* 0x0000000203027211 */ /* 0x000fc800078f10ff */
[----:B------:R-:W-:-:S04]  /*0750*/  LEA.HI.SX32 R47, R2, R79, 0x1e ;  /* 0x0000004f022f7211 */ /* 0x000fc800078ff2ff */
[----:B------:R-:W-:Y:S01]  /*0760*/  SHF.R.U32.HI R46, RZ, 0x1e, R47 ;  /* 0x0000001eff2e7819 */ /* 0x000fe2000001162f */
[C---:B------:R-:W-:Y:S02]  /*0770*/  IMAD.SHL.U32 R145, R47.reuse, 0x4, RZ ;  /* 0x000000042f917824 */ /* 0x040fe400078e00ff */
[----:B------:R-:W-:Y:S01]  /*0780*/  VIADD R49, R47, 0x80 ;  /* 0x000000802f317836 */ /* 0x000fe20000000000 */
[----:B0-----:R-:W-:-:S04]  /*0790*/  ISETP.NE.U32.AND P1, PT, R72, RZ, PT ;  /* 0x000000ff4800720c */ /* 0x001fc80003f25070 */
[----:B------:R-:W-:-:S13]  /*07a0*/  ISETP.NE.AND.EX P1, PT, R73, RZ, PT, P1 ;  /* 0x000000ff4900720c */ /* 0x000fda0003f25310 */
[----:B------:R-:W0:Y:S08]  /*07b0*/  @P1 LDC.64 R32, c[0x0][0x248] ;  /* 0x00009200ff201b82 */ /* 0x000e300000000a00 */
[----:B------:R-:W2:Y:S08]  /*07c0*/  @P1 LDC.64 R38, c[0x0][0x248] ;  /* 0x00009200ff261b82 */ /* 0x000eb00000000a00 */
[----:B------:R-:W3:Y:S01]  /*07d0*/  @P1 LDC.64 R34, c[0x0][0x248] ;  /* 0x00009200ff221b82 */ /* 0x000ee20000000a00 */
[----:B------:R-:W-:-:S02]  /*07e0*/  IMAD.SHL.U32 R155, R49, 0x4, RZ ;  /* 0x00000004319b7824 */ /* 0x000fc400078e00ff */
[----:B------:R-:W-:Y:S01]  /*07f0*/  VIADD R163, R47, 0x180 ;  /* 0x000001802fa37836 */ /* 0x000fe20000000000 */
[----:B0-----:R-:W-:-:S04]  /*0800*/  @P1 IADD3 R2, P2, R145, R32, RZ ;  /* 0x0000002091021210 */ /* 0x001fc80007f5e0ff */
[----:B------:R-:W0:Y:S01]  /*0810*/  @P1 LDC.64 R44, c[0x0][0x248] ;  /* 0x00009200ff2c1b82 */ /* 0x000e220000000a00 */
[----:B------:R-:W-:Y:S01]  /*0820*/  SHF.R.U32.HI R156, RZ, 0x1e, R49 ;  /* 0x0000001eff9c7819 */ /* 0x000fe20000011631 */
[----:B------:R-:W-:Y:S01]  /*0830*/  IMAD.SHL.U32 R165, R163, 0x4, RZ ;  /* 0x00000004a3a57824 */ /* 0x000fe200078e00ff */
[----:B------:R-:W-:Y:S02]  /*0840*/  @P1 IADD3.X R3, R46, R33, RZ, P2, !PT ;  /* 0x000000212e031210 */ /* 0x000fe400017fe4ff */
[----:B--2---:R-:W-:-:S03]  /*0850*/  @P1 IADD3 R38, P2, R155, R38, RZ ;  /* 0x000000269b261210 */ /* 0x004fc60007f5e0ff */
[----:B------:R-:W2:Y:S01]  /*0860*/  @P1 LDC.64 R42, c[0x0][0x248] ;  /* 0x00009200ff2a1b82 */ /* 0x000ea20000000a00 */
[----:B------:R3:W5:Y:S01]  /*0870*/  @P1 LDG.E R159, desc[UR4][R2.64] ;  /* 0x00000004029f1981 */ /* 0x000762000c1e1900 */
[----:B------:R-:W-:Y:S02]  /*0880*/  SHF.R.U32.HI R168, RZ, 0x1e, R163 ;  /* 0x0000001effa87819 */ /* 0x000fe400000116a3 */
[----:B------:R-:W-:Y:S02]  /*0890*/  @P1 IADD3.X R39, R156, R39, RZ, P2, !PT ;  /* 0x000000279c271210 */ /* 0x000fe400017fe4ff */
[C---:B------:R-:W-:Y:S02]  /*08a0*/  IADD3 R167, R47.reuse, 0x200, RZ ;  /* 0x000002002fa77810 */ /* 0x040fe40007ffe0ff */
[----:B------:R-:W4:Y:S01]  /*08b0*/  LDC.64 R32, c[0x0][0x250] ;  /* 0x00009400ff207b82 */ /* 0x000f220000000a00 */
[----:B------:R1:W5:Y:S01]  /*08c0*/  @P1 LDG.E R158, desc[UR4][R38.64] ;  /* 0x00000004269e1981 */ /* 0x000362000c1e1900 */
[----:B------:R-:W-:Y:S01]  /*08d0*/  IADD3 R157, R47, 0x100, RZ ;  /* 0x000001002f9d7810 */ /* 0x000fe20007ffe0ff */
[----:B------:R-:W-:Y:S01]  /*08e0*/  IMAD.SHL.U32 R169, R167, 0x4, RZ ;  /* 0x00000004a7a97824 */ /* 0x000fe200078e00ff */
[----:B---3--:R-:W-:-:S02]  /*08f0*/  @P1 IADD3 R2, P2, R165, R34, RZ ;  /* 0x00000022a5021210 */ /* 0x008fc40007f5e0ff */
[----:B------:R-:W-:Y:S02]  /*0900*/  SHF.R.U32.HI R170, RZ, 0x1e, R167 ;  /* 0x0000001effaa7819 */ /* 0x000fe400000116a7 */
[----:B------:R-:W-:Y:S01]  /*0910*/  @P1 IADD3.X R3, R168, R35, RZ, P2, !PT ;  /* 0x00000023a8031210 */ /* 0x000fe200017fe4ff */
[----:B------:R-:W-:Y:S01]  /*0920*/  IMAD.SHL.U32 R153, R47, 0x10, RZ ;  /* 0x000000102f997824 */ /* 0x000fe200078e00ff */
[----:B------:R-:W-:Y:S01]  /*0930*/  SHF.L.U32 R161, R157, 0x2, RZ ;  /* 0x000000029da17819 */ /* 0x000fe200000006ff */
[----:B-1----:R-:W1:Y:S01]  /*0940*/  LDC.64 R38, c[0x0][0x258] ;  /* 0x00009600ff267b82 */ /* 0x002e620000000a00 */
[----:B------:R-:W-:Y:S01]  /*0950*/  SHF.R.U32.HI R162, RZ, 0x1e, R157 ;  /* 0x0000001effa27819 */ /* 0x000fe2000001169d */
[----:B------:R3:W5:Y:S01]  /*0960*/  @P1 LDG.E R76, desc[UR4][R2.64] ;  /* 0x00000004024c1981 */ /* 0x000762000c1e1900 */
[----:B0-----:R-:W-:Y:S02]  /*0970*/  @P1 IADD3 R44, P2, R169, R44, RZ ;  /* 0x0000002ca92c1210 */ /* 0x001fe40007f5e0ff */
[----:B--2---:R-:W-:-:S03]  /*0980*/  @P1 IADD3 R42, P3, R161, R42, RZ ;  /* 0x0000002aa12a1210 */ /* 0x004fc60007f7e0ff */
[----:B---3--:R-:W0:Y:S01]  /*0990*/  LDC.64 R2, c[0x0][0x2b8] ;  /* 0x0000ae00ff027b82 */ /* 0x008e220000000a00 */
[----:B------:R-:W-:Y:S02]  /*09a0*/  @P1 IADD3.X R45, R170, R45, RZ, P2, !PT ;  /* 0x0000002daa2d1210 */ /* 0x000fe400017fe4ff */
[-C--:B------:R-:W-:Y:S01]  /*09b0*/  @P0 LEA R34, P2, R47, R74.reuse, 0x4 ;  /* 0x0000004a2f220211 */ /* 0x080fe200078420ff */
[----:B----4-:R-:W-:Y:S01]  /*09c0*/  IMAD.WIDE R32, R138, 0x4, R32 ;  /* 0x000000048a207825 */ /* 0x010fe200078e0220 */
[----:B------:R-:W-:Y:S01]  /*09d0*/  @P0 LEA R40, P4, R157, R74, 0x4 ;  /* 0x0000004a9d280211 */ /* 0x000fe200078820ff */
[----:B------:R-:W5:Y:S01]  /*09e0*/  @P1 LDG.E R0, desc[UR4][R44.64] ;  /* 0x000000042c001981 */ /* 0x000f62000c1e1900 */
[----:B------:R-:W-:Y:S02]  /*09f0*/  @P0 LEA.HI.X R35, R47, R75, RZ, 0x4, P2 ;  /* 0x0000004b2f230211 */ /* 0x000fe400010f24ff */
[----:B------:R-:W-:Y:S01]  /*0a00*/  SHF.R.U32.HI R152, RZ, 0x1c, R47 ;  /* 0x0000001cff987819 */ /* 0x000fe2000001162f */
[----:B------:R0:W2:Y:S01]  /*0a10*/  LDG.E R166, desc[UR4][R32.64] ;  /* 0x0000000420a67981 */ /* 0x0000a2000c1e1900 */
[----:B------:R-:W-:-:S02]  /*0a20*/  IADD3 R52, P2, R153, UR12, RZ ;  /* 0x0000000c99347c10 */ /* 0x000fc4000ff5e0ff */
[----:B------:R-:W-:Y:S02]  /*0a30*/  @P1 IADD3.X R43, R162, R43, RZ, P3, !PT ;  /* 0x0000002ba22b1210 */ /* 0x000fe40001ffe4ff */
[----:B------:R-:W-:Y:S01]  /*0a40*/  SHF.L.U32 R151, R49, 0x4, RZ ;  /* 0x0000000431977819 */ /* 0x000fe200000006ff */
[----:B------:R-:W-:Y:S01]  /*0a50*/  IMAD.SHL.U32 R147, R163, 0x10, RZ ;  /* 0x00000010a3937824 */ /* 0x000fe200078e00ff */
[----:B------:R-:W-:Y:S01]  /*0a60*/  @P0 LEA R36, P3, R49, R74, 0x4 ;  /* 0x0000004a31240211 */ /* 0x000fe200078620ff */
[----:B------:R-:W5:Y:S01]  /*0a70*/  @P0 LDG.E.128 R4, desc[UR4][R34.64] ;  /* 0x0000000422040981 */ /* 0x000f62000c1e1d00 */
[C---:B------:R-:W-:Y:S02]  /*0a80*/  @P0 LEA.HI.X R41, R157.reuse, R75, RZ, 0x4, P4 ;  /* 0x0000004b9d290211 */ /* 0x040fe400020f24ff */
[----:B------:R-:W-:Y:S01]  /*0a90*/  SHF.L.U32 R149, R157, 0x4, RZ ;  /* 0x000000049d957819 */ /* 0x000fe200000006ff */
[----:B------:R-:W5:Y:S01]  /*0aa0*/  @P1 LDG.E R77, desc[UR4][R42.64] ;  /* 0x000000042a4d1981 */ /* 0x000f62000c1e1900 */
[----:B------:R-:W-:-:S02]  /*0ab0*/  IADD3.X R53, R152, UR13, RZ, P2, !PT ;  /* 0x0000000d98357c10 */ /* 0x000fc400097fe4ff */
[----:B------:R-:W-:Y:S01]  /*0ac0*/  @P0 LEA.HI.X R37, R49, R75, RZ, 0x4, P3 ;  /* 0x0000004b31250211 */ /* 0x000fe200018f24ff */
[----:B------:R1:W5:Y:S01]  /*0ad0*/  @P0 LDG.E.128 R12, desc[UR4][R40.64] ;  /* 0x00000004280c0981 */ /* 0x000362000c1e1d00 */
[----:B------:R-:W-:Y:S01]  /*0ae0*/  SHF.R.U32.HI R150, RZ, 0x1c, R49 ;  /* 0x0000001cff967819 */ /* 0x000fe20000011631 */
[----:B0-----:R-:W-:Y:S01]  /*0af0*/  IMAD.WIDE.U32 R32, R47, 0x10, R2 ;  /* 0x000000102f207825 */ /* 0x001fe200078e0002 */
[----:B------:R-:W-:Y:S01]  /*0b00*/  SHF.R.U32.HI R148, RZ, 0x1c, R157 ;  /* 0x0000001cff947819 */ /* 0x000fe2000001169d */
[----:B------:R-:W3:Y:S01]  /*0b10*/  LDG.E.128 R52, desc[UR4][R52.64] ;  /* 0x0000000434347981 */ /* 0x000ee2000c1e1d00 */
[----:B------:R-:W-:Y:S02]  /*0b20*/  IADD3 R56, P3, R151, UR12, RZ ;  /* 0x0000000c97387c10 */ /* 0x000fe4000ff7e0ff */
[----:B------:R-:W-:Y:S01]  /*0b30*/  IADD3 R60, P2, R149, UR12, RZ ;  /* 0x0000000c953c7c10 */ /* 0x000fe2000ff5e0ff */
[----:B------:R-:W4:Y:S01]  /*0b40*/  LDG.E.128 R32, desc[UR4][R32.64] ;  /* 0x0000000420207981 */ /* 0x000f22000c1e1d00 */
[----:B------:R-:W-:Y:S01]  /*0b50*/  SHF.L.U32 R143, R167, 0x4, RZ ;  /* 0x00000004a78f7819 */ /* 0x000fe200000006ff */
[----:B-1----:R-:W-:Y:S01]  /*0b60*/  IMAD.WIDE R40, R138, 0x4, R38 ;  /* 0x000000048a287825 */ /* 0x002fe200078e0226 */
[----:B------:R-:W-:Y:S01]  /*0b70*/  IADD3.X R57, R150, UR13, RZ, P3, !PT ;  /* 0x0000000d96397c10 */ /* 0x000fe20009ffe4ff */
[----:B------:R0:W5:Y:S01]  /*0b80*/  @P0 LDG.E.128 R8, desc[UR4][R36.64] ;  /* 0x0000000424080981 */ /* 0x000162000c1e1d00 */
[----:B------:R-:W-:-:S02]  /*0b90*/  IADD3.X R61, R148, UR13, RZ, P2, !PT ;  /* 0x0000000d943d7c10 */ /* 0x000fc400097fe4ff */
[----:B------:R-:W-:Y:S01]  /*0ba0*/  SHF.R.U32.HI R146, RZ, 0x1c, R163 ;  /* 0x0000001cff927819 */ /* 0x000fe200000116a3 */
[----:B------:R1:W4:Y:S01]  /*0bb0*/  LDG.E R141, desc[UR4][R40.64] ;  /* 0x00000004288d7981 */ /* 0x000322000c1e1900 */
[----:B------:R-:W-:Y:S02]  /*0bc0*/  SHF.R.U32.HI R142, RZ, 0x1c, R167 ;  /* 0x0000001cff8e7819 */ /* 0x000fe400000116a7 */
[----:B------:R-:W-:Y:S01]  /*0bd0*/  IADD3 R64, P3, R147, UR12, RZ ;  /* 0x0000000c93407c10 */ /* 0x000fe2000ff7e0ff */
[----:B------:R-:W4:Y:S01]  /*0be0*/  LDG.E.128 R56, desc[UR4][R56.64] ;  /* 0x0000000438387981 */ /* 0x000f22000c1e1d00 */
[----:B------:R-:W-:Y:S02]  /*0bf0*/  IADD3 R68, P2, R143, UR12, RZ ;  /* 0x0000000c8f447c10 */ /* 0x000fe4000ff5e0ff */
[----:B------:R-:W-:Y:S01]  /*0c00*/  IADD3.X R65, R146, UR13, RZ, P3, !PT ;  /* 0x0000000d92417c10 */ /* 0x000fe20009ffe4ff */
[----:B------:R-:W4:Y:S01]  /*0c10*/  LDG.E.128 R60, desc[UR4][R60.64] ;  /* 0x000000043c3c7981 */ /* 0x000f22000c1e1d00 */
[----:B------:R-:W-:Y:S01]  /*0c20*/  IADD3.X R69, R142, UR13, RZ, P2, !PT ;  /* 0x0000000d8e457c10 */ /* 0x000fe200097fe4ff */
[----:B0-----:R-:W-:-:S03]  /*0c30*/  IMAD.WIDE.U32 R36, R49, 0x10, R2 ;  /* 0x0000001031247825 */ /* 0x001fc600078e0002 */
[----:B------:R-:W4:Y:S04]  /*0c40*/  LDG.E.128 R64, desc[UR4][R64.64] ;  /* 0x0000000440407981 */ /* 0x000f28000c1e1d00 */
[----:B------:R-:W4:Y:S04]  /*0c50*/  LDG.E.128 R68, desc[UR4][R68.64] ;  /* 0x0000000444447981 */ /* 0x000f28000c1e1d00 */
[----:B------:R-:W4:Y:S01]  /*0c60*/  LDG.E.128 R36, desc[UR4][R36.64] ;  /* 0x0000000424247981 */ /* 0x000f22000c1e1d00 */
[----:B-1----:R-:W-:Y:S01]  /*0c70*/  IMAD.WIDE.U32 R40, R157, 0x10, R2 ;  /* 0x000000109d287825 */ /* 0x002fe200078e0002 */
[----:B------:R-:W-:-:S05]  /*0c80*/  @P0 LEA R44, P2, R163, R74, 0x4 ;  /* 0x0000004aa32c0211 */ /* 0x000fca00078420ff */
[----:B------:R-:W4:Y:S01]  /*0c90*/  LDG.E.128 R40, desc[UR4][R40.64] ;  /* 0x0000000428287981 */ /* 0x000f22000c1e1d00 */
[----:B------:R-:W-:Y:S02]  /*0ca0*/  @P0 LEA.HI.X R45, R163, R75, RZ, 0x4, P2 ;  /* 0x0000004ba32d0211 */ /* 0x000fe400010f24ff */
[----:B------:R-:W-:-:S03]  /*0cb0*/  @P0 LEA R50, P2, R167, R74, 0x4 ;  /* 0x0000004aa7320211 */ /* 0x000fc600078420ff */
[----:B------:R0:W5:Y:S01]  /*0cc0*/  @P0 LDG.E.128 R16, desc[UR4][R44.64] ;  /* 0x000000042c100981 */ /* 0x000162000c1e1d00 */
[----:B------:R-:W-:Y:S02]  /*0cd0*/  @P0 LEA.HI.X R51, R167, R75, RZ, 0x4, P2 ;  /* 0x0000004ba7330211 */ /* 0x000fe400010f24ff */
[----:B------:R-:W-:Y:S01]  /*0ce0*/  IADD3 R144, P2, R145, UR14, RZ ;  /* 0x0000000e91907c10 */ /* 0x000fe2000ff5e0ff */
[--C-:B------:R-:W-:Y:S02]  /*0cf0*/  IMAD.WIDE.U32 R48, R167, 0x10, R2.reuse ;  /* 0x00000010a7307825 */ /* 0x100fe400078e0002 */
[----:B------:R-:W5:Y:S02]  /*0d00*/  @P0 LDG.E.128 R20, desc[UR4][R50.64] ;  /* 0x0000000432140981 */ /* 0x000f64000c1e1d00 */
[----:B0-----:R-:W-:Y:S01]  /*0d10*/  IMAD.WIDE.U32 R44, R163, 0x10, R2 ;  /* 0x00000010a32c7825 */ /* 0x001fe200078e0002 */
[----:B------:R-:W-:-:S05]  /*0d20*/  IADD3.X R145, R46, UR15, RZ, P2, !PT ;  /* 0x0000000f2e917c10 */ /* 0x000fca00097fe4ff */
[----:B------:R-:W4:Y:S04]  /*0d30*/  LDG.E.128 R44, desc[UR4][R44.64] ;  /* 0x000000042c2c7981 */ /* 0x000f28000c1e1d00 */
[----:B------:R-:W4:Y:S01]  /*0d40*/  LDG.E.128 R48, desc[UR4][R48.64] ;  /* 0x0000000430307981 */ /* 0x000f22000c1e1d00 */
[----:B------:R-:W-:Y:S02]  /*0d50*/  IADD3 R160, P3, R161, UR14, RZ ;  /* 0x0000000ea1a07c10 */ /* 0x000fe4000ff7e0ff */
[----:B------:R-:W-:Y:S01]  /*0d60*/  IADD3 R2, P2, R155, UR14, RZ ;  /* 0x0000000e9b027c10 */ /* 0x000fe2000ff5e0ff */
[----:B------:R-:W5:Y:S01]  /*0d70*/  LDG.E R157, desc[UR4][R144.64] ;  /* 0x00000004909d7981 */ /* 0x000f62000c1e1900 */
[----:B------:R-:W-:Y:S02]  /*0d80*/  IADD3.X R161, R162, UR15, RZ, P3, !PT ;  /* 0x0000000fa2a17c10 */ /* 0x000fe40009ffe4ff */
[----:B------:R-:W-:-:S02]  /*0d90*/  IADD3 R164, P3, R169, UR14, RZ ;  /* 0x0000000ea9a47c10 */ /* 0x000fc4000ff7e0ff */
[----:B------:R-:W-:Y:S01]  /*0da0*/  IADD3.X R3, R156, UR15, RZ, P2, !PT ;  /* 0x0000000f9c037c10 */ /* 0x000fe200097fe4ff */
[----:B------:R-:W5:Y:S01]  /*0db0*/  LDG.E R155, desc[UR4][R160.64] ;  /* 0x00000004a09b7981 */ /* 0x000f62000c1e1900 */
[----:B------:R-:W-:Y:S02]  /*0dc0*/  IADD3 R162, P2, R165, UR14, RZ ;  /* 0x0000000ea5a27c10 */ /* 0x000fe4000ff5e0ff */
[----:B------:R-:W-:Y:S01]  /*0dd0*/  IADD3.X R165, R170, UR15, RZ, P3, !PT ;  /* 0x0000000faaa57c10 */ /* 0x000fe20009ffe4ff */
[----:B------:R0:W5:Y:S01]  /*0de0*/  LDG.E R156, desc[UR4][R2.64] ;  /* 0x00000004029c7981 */ /* 0x000162000c1e1900 */
[----:B------:R-:W-:-:S03]  /*0df0*/  ISETP.NE.AND P3, PT, RZ, UR9, PT ;  /* 0x00000009ff007c0c */ /* 0x000fc6000bf65270 */
[----:B------:R4:W5:Y:S01]  /*0e00*/  LDG.E R144, desc[UR4][R164.64] ;  /* 0x00000004a4907981 */ /* 0x000962000c1e1900 */
[----:B------:R-:W-:Y:S02]  /*0e10*/  IADD3.X R163, R168, UR15, RZ, P2, !PT ;  /* 0x0000000fa8a37c10 */ /* 0x000fe400097fe4ff */
[----:B------:R-:W-:-:S03]  /*0e20*/  LOP3.LUT P5, RZ, R154, 0xff, RZ, 0xc0, !PT ;  /* 0x000000ff9aff7812 */ /* 0x000fc600078ac0ff */
[----:B------:R1:W5:Y:S01]  /*0e30*/  LDG.E R145, desc[UR4][R162.64] ;  /* 0x00000004a2917981 */ /* 0x000362000c1e1900 */
[----:B------:R-:W-:Y:S01]  /*0e40*/  IADD3 R138, R138, UR10, RZ ;  /* 0x0000000a8a8a7c10 */ /* 0x000fe2000fffe0ff */
[----:B------:R-:W-:-:S03]  /*0e50*/  UMOV UR6, 0xffffffff ;  /* 0xffffffff00067882 */ /* 0x000fc60000000000 */
[----:B------:R-:W-:Y:S02]  /*0e60*/  ISETP.GE.AND P4, PT, R138, UR11, PT ;  /* 0x0000000b8a007c0c */ /* 0x000fe4000bf86270 */
[----:B------:R-:W-:Y:S02]  /*0e70*/  LOP3.LUT P2, RZ, R140, 0x1f, RZ, 0xc0, !PT ;  /* 0x0000001f8cff7812 */ /* 0x000fe4000784c0ff */
[----:B--2---:R-:W-:-:S05]  /*0e80*/  FSEL R166, R166, RZ, !P3 ;  /* 0x000000ffa6a67208 */ /* 0x004fca0005800000 */
[--C-:B---3--:R-:W-:Y:S01]  /*0e90*/  FADD.FTZ R52, R52, -R166.reuse ;  /* 0x800000a634347221 */ /* 0x108fe20000010000 */
[----:B0-----:R-:W-:Y:S01]  /*0ea0*/  FADD.FTZ R2, R53, -R166 ;  /* 0x800000a635027221 */ /* 0x001fe20000010000 */
[----:B----4-:R-:W-:Y:S01]  /*0eb0*/  FMUL.FTZ R164, R139, R32 ;  /* 0x000000208ba47220 */ /* 0x010fe20000410000 */
[----:B------:R-:W-:Y:S01]  /*0ec0*/  FADD.FTZ R101, R32, R101 ;  /* 0x0000006520657221 */ /* 0x000fe20000010000 */
[----:B------:R-:W-:Y:S01]  /*0ed0*/  FADD.FTZ R118, R33, R118 ;  /* 0x0000007621767221 */ /* 0x000fe20000010000 */
[----:B------:R-:W-:Y:S01]  /*0ee0*/  FMUL.FTZ R169, R96, R33 ;  /* 0x0000002160a97220 */ /* 0x000fe20000410000 */
[C---:B------:R-:W-:Y:S01]  /*0ef0*/  FMUL.FTZ R3, R141.reuse, R52 ;  /* 0x000000348d037220 */ /* 0x040fe20000410000 */
[----:B------:R-:W-:Y:S01]  /*0f00*/  FMUL.FTZ R2, R141, R2 ;  /* 0x000000028d027220 */ /* 0x000fe20000410000 */
[----:B------:R-:W-:Y:S02]  /*0f10*/  FADD.FTZ R54, R54, -R166 ;  /* 0x800000a636367221 */ /* 0x000fe40000010000 */
[----:B------:R-:W-:Y:S01]  /*0f20*/  FFMA.FTZ R81, R32, R3, R81 ;  /* 0x0000000320517223 */ /* 0x000fe20000010051 */
[----:B------:R-:W-:Y:S01]  /*0f30*/  FFMA.FTZ R98, R33, R2, R98 ;  /* 0x0000000221627223 */ /* 0x000fe20000010062 */
[----:B------:R-:W-:Y:S01]  /*0f40*/  FADD.FTZ R32, RZ, R164 ;  /* 0x000000a4ff207221 */ /* 0x000fe20000010000 */
[----:B------:R-:W-:Y:S01]  /*0f50*/  FFMA.FTZ R33, R3, R164, RZ ;  /* 0x000000a403217223 */ /* 0x000fe200000100ff */
[----:B------:R-:W-:Y:S01]  /*0f60*/  FADD.FTZ R168, R55, -R166 ;  /* 0x800000a637a87221 */ /* 0x000fe20000010000 */
[C---:B------:R-:W-:Y:S01]  /*0f70*/  FADD.FTZ R56, -R166.reuse, R56 ;  /* 0x00000038a6387221 */ /* 0x040fe20000010100 */
[C---:B------:R-:W-:Y:S01]  /*0f80*/  FADD.FTZ R154, -R166.reuse, R57 ;  /* 0x00000039a69a7221 */ /* 0x040fe20000010100 */
[C---:B------:R-:W-:Y:S01]  /*0f90*/  FADD.FTZ R58, -R166.reuse, R58 ;  /* 0x0000003aa63a7221 */ /* 0x040fe20000010100 */
[C---:B-1----:R-:W-:Y:S01]  /*0fa0*/  FADD.FTZ R162, -R166.reuse, R59 ;  /* 0x0000003ba6a27221 */ /* 0x042fe20000010100 */
        /* <DEDUP_REMOVED lines=15> */
[----:B------:R-:W-:Y:S01]  /*10a0*/  FFMA.FTZ R33, R2, R169, R33 ;  /* 0x000000a902217223 */ /* 0x000fe20000010021 */
        /* <DEDUP_REMOVED lines=15> */
[C---:B------:R-:W-:Y:S01]  /*11a0*/  FADD.FTZ R107, R38.reuse, R107 ;  /* 0x0000006b266b7221 */ /* 0x040fe20000010000 */
[----:B------:R-:W-:Y:S01]  /*11b0*/  FMUL.FTZ R162, R141, R162 ;  /* 0x000000a28da27220 */ /* 0x000fe20000410000 */
[----:B------:R-:W-:Y:S01]  /*11c0*/  FFMA.FTZ R87, R38, R53, R87 ;  /* 0x0000003526577223 */ /* 0x000fe20000010057 */
[----:B------:R-:W-:Y:S01]  /*11d0*/  FMUL.FTZ R38, R133, R38 ;  /* 0x0000002685267220 */ /* 0x000fe20000410000 */
[----:B------:R-:W-:Y:S01]  /*11e0*/  FADD.FTZ R35, R32, R163 ;  /* 0x000000a320237221 */ /* 0x000fe20000010000 */
[----:B------:R-:W-:Y:S01]  /*11f0*/  FFMA.FTZ R32, R154, R163, R33 ;  /* 0x000000a39a207223 */ /* 0x000fe20000010021 */
[C---:B------:R-:W-:Y:S01]  /*1200*/  FADD.FTZ R103, R34.reuse, R103 ;  /* 0x0000006722677221 */ /* 0x040fe20000010000 */
[----:B------:R-:W-:Y:S01]  /*1210*/  FFMA.FTZ R83, R34, R166, R83 ;  /* 0x000000a622537223 */ /* 0x000fe20000010053 */
[C---:B------:R-:W-:Y:S01]  /*1220*/  FADD.FTZ R124, R39.reuse, R124 ;  /* 0x0000007c277c7221 */ /* 0x040fe20000010000 */
[----:B------:R-:W-:Y:S01]  /*1230*/  FFMA.FTZ R104, R39, R162, R104 ;  /* 0x000000a227687223 */ /* 0x000fe20000010068 */
[----:B------:R-:W-:Y:S01]  /*1240*/  FMUL.FTZ R39, R90, R39 ;  /* 0x000000275a277220 */ /* 0x000fe20000410000 */
[----:B------:R-:W-:Y:S01]  /*1250*/  FADD.FTZ R34, R35, R38 ;  /* 0x0000002623227221 */ /* 0x000fe20000010000 */
[----:B------:R-:W-:Y:S01]  /*1260*/  FFMA.FTZ R33, R53, R38, R32 ;  /* 0x0000002635217223 */ /* 0x000fe20000010020 */
[----:B------:R-:W-:Y:S01]  /*1270*/  FMUL.FTZ R71, R131, R40 ;  /* 0x0000002883477220 */ /* 0x000fe20000410000 */
[C---:B------:R-:W-:Y:S01]  /*1280*/  FMUL.FTZ R70, R141.reuse, R60 ;  /* 0x0000003c8d467220 */ /* 0x040fe20000410000 */
[----:B------:R-:W-:Y:S01]  /*1290*/  FADD.FTZ R32, R34, R39 ;  /* 0x0000002722207221 */ /* 0x000fe20000010000 */
[----:B------:R-:W-:Y:S01]  /*12a0*/  FFMA.FTZ R33, R162, R39, R33 ;  /* 0x00000027a2217223 */ /* 0x000fe20000010021 */
[----:B------:R-:W-:Y:S01]  /*12b0*/  FMUL.FTZ R165, R88, R41 ;  /* 0x0000002958a57220 */ /* 0x000fe20000410000 */
[C---:B------:R-:W-:Y:S01]  /*12c0*/  FMUL.FTZ R160, R141.reuse, R160 ;  /* 0x000000a08da07220 */ /* 0x040fe20000410000 */
        /* <DEDUP_REMOVED lines=14> */
[----:B------:R-:W-:Y:S01]  /*13b0*/  FMUL.FTZ R41, R141, R170 ;  /* 0x000000aa8d297220 */ /* 0x000fe20000410000 */
        /* <DEDUP_REMOVED lines=21> */
[C---:B------:R-:W-:Y:S01]  /*1510*/  FMUL.FTZ R58, R141.reuse, R178 ;  /* 0x000000b28d3a7220 */ /* 0x040fe20000410000 */
[----:B------:R-:W-:Y:S01]  /*1520*/  FMUL.FTZ R65, R80, R49 ;  /* 0x0000003150417220 */ /* 0x000fe20000410000 */
[----:B------:R-:W-:Y:S01]  /*1530*/  FADD.FTZ R32, R34, R59 ;  /* 0x0000003b22207221 */ /* 0x000fe20000010000 */
[----:B------:R-:W-:Y:S01]  /*1540*/  FFMA.FTZ R33, R56, R59, R33 ;  /* 0x0000003b38217223 */ /* 0x000fe20000010021 */
[----:B------:R-:W-:Y:S01]  /*1550*/  SHF.R.U32.HI R34, RZ, 0x5, R140 ;  /* 0x00000005ff227819 */ /* 0x000fe2000001168c */
[----:B------:R-:W-:Y:S01]  /*1560*/  FMUL.FTZ R62, R141, R180 ;  /* 0x000000b48d3e7220 */ /* 0x000fe20000410000 */
[----:B------:R-:W-:Y:S01]  /*1570*/  FMUL.FTZ R67, R121, R50 ;  /* 0x0000003279437220 */ /* 0x000fe20000410000 */
[----:B------:R-:W-:Y:S01]  /*1580*/  FADD.FTZ R32, R32, R65 ;  /* 0x0000004120207221 */ /* 0x000fe20000010000 */
[----:B------:R-:W-:Y:S01]  /*1590*/  FFMA.FTZ R33, R58, R65, R33 ;  /* 0x000000413a217223 */ /* 0x000fe20000010021 */
[----:B------:R-:W-:Y:S01]  /*15a0*/  LOP3.LUT R35, R34, 0x7fffffc, RZ, 0xc0, !PT ;  /* 0x07fffffc22237812 */ /* 0x000fe200078ec0ff */
        /* <DEDUP_REMOVED lines=49> */
.L_x_3521:
[----:B-1----:R-:W-:Y:S01]  /*18c0*/  FADD.FTZ R36, R32, R37 ;  /* 0x0000002520247221 */ /* 0x002fe20000010000 */
[----:B--2---:R-:W-:Y:S01]  /*18d0*/  FADD.FTZ R37, R33, R48 ;  /* 0x0000003021257221 */ /* 0x004fe20000010000 */
[----:B------:R-:W-:Y:S01]  /*18e0*/  @!P2 LOP3.LUT R34, R34, 0x3, RZ, 0xc0, !PT ;  /* 0x000000032222a812 */ /* 0x000fe200078ec0ff */
[----:B0-----:R-:W0:Y:S01]  /*18f0*/  S2R R33, SR_CgaCtaId ;  /* 0x0000000000217919 */ /* 0x001e220000008800 */
[----:B------:R-:W-:Y:S01]  /*1900*/  MOV R32, 0x400 ;  /* 0x0000040000207802 */ /* 0x000fe20000000f00 */
[----:B------:R-:W-:Y:S05]  /*1910*/  WARPSYNC.ALL ;  /* 0x0000000000007948 */ /* 0x000fea0003800000 */
[----:B------:R-:W-:-:S02]  /*1920*/  @!P2 IADD3 R34, R35, R34, RZ ;  /* 0x000000222322a210 */ /* 0x000fc40007ffe0ff */
[----:B0-----:R-:W-:-:S04]  /*1930*/  LEA R32, R33, R32, 0x18 ;  /* 0x0000002021207211 */ /* 0x001fc800078ec0ff */
[----:B------:R-:W-:Y:S01]  /*1940*/  @!P2 LEA R43, R34, R32, 0x3 ;  /* 0x00000020222ba211 */ /* 0x000fe200078e18ff */
[----:B------:R-:W-:-:S04]  /*1950*/  IMAD R44, R35, 0x8, R32 ;  /* 0x00000008232c7824 */ /* 0x000fc800078e0220 */
[----:B------:R-:W-:Y:S01]  /*1960*/  @!P2 STS.64 [R43+0x2800], R36 ;  /* 0x002800242b00a388 */ /* 0x000fe20000000a00 */
[----:B------:R-:W-:Y:S01]  /*1970*/  BAR.SYNC.DEFER_BLOCKING 0x0 ;  /* 0x0000000000007b1d */ /* 0x000fe20000010000 */
[----:B------:R-:W-:-:S04]  /*1980*/  ISETP.NE.U32.AND P2, PT, R74, RZ, PT ;  /* 0x000000ff4a00720c */ /* 0x000fc80003f45070 */
[----:B------:R-:W-:Y:S01]  /*1990*/  ISETP.NE.AND.EX P2, PT, R75, RZ, PT, P2 ;  /* 0x000000ff4b00720c */ /* 0x000fe20003f45320 */
[----:B------:R-:W0:Y:S02]  /*19a0*/  LDS.128 R32, [R44+0x2800] ;  /* 0x002800002c207984 */ /* 0x000e240000000c00 */
[----:B0-----:R-:W-:Y:S01]  /*19b0*/  FADD.FTZ R45, RZ, R32 ;  /* 0x00000020ff2d7221 */ /* 0x001fe20000010000 */
[----:B------:R-:W-:-:S03]  /*19c0*/  FADD.FTZ R32, RZ, R33 ;  /* 0x00000021ff207221 */ /* 0x000fc60000010000 */
[----:B------:R-:W-:Y:S01]  /*19d0*/  FADD.FTZ R45, R34, R45 ;  /* 0x0000002d222d7221 */ /* 0x000fe20000010000 */
[----:B------:R-:W-:Y:S02]  /*19e0*/  FADD.FTZ R46, R35, R32 ;  /* 0x00000020232e7221 */ /* 0x000fe40000010000 */
[----:B------:R-:W0:Y:S02]  /*19f0*/  LDS.128 R32, [R44+0x2810] ;  /* 0x002810002c207984 */ /* 0x000e240000000c00 */
[----:B0-----:R-:W-:Y:S01]  /*1a00*/  FADD.FTZ R45, R45, R32 ;  /* 0x000000202d2d7221 */ /* 0x001fe20000010000 */
        /* <DEDUP_REMOVED lines=10> */
[----:B------:R-:W-:Y:S01]  /*1ab0*/  FFMA.FTZ R168, R168, R74, R75 ;  /* 0x0000004aa8a87223 */ /* 0x000fe2000001004b */
[----:B------:R-:W-:Y:S01]  /*1ac0*/  FADD.FTZ R32, R169, -R2 ;  /* 0x80000002a9207221 */ /* 0x000fe20000010000 */
[----:B------:R-:W-:Y:S01]  /*1ad0*/  IADD3 R2, P4, R153, UR20, RZ ;  /* 0x0000001499027c10 */ /* 0x000fe2000ff9e0ff */
[----:B------:R-:W-:Y:S01]  /*1ae0*/  FADD.FTZ R164, R164, -R3 ;  /* 0x80000003a4a47221 */ /* 0x000fe20000010000 */
[----:B------:R-:W-:Y:S01]  /*1af0*/  FADD.FTZ R166, R171, -R166 ;  /* 0x800000a6aba67221 */ /* 0x000fe20000010000 */
[----:B------:R-:W-:Y:S01]  /*1b00*/  FADD.FTZ R168, R173, -R168 ;  /* 0x800000a8ada87221 */ /* 0x000fe20000010000 */
[----:B------:R-:W-:Y:S01]  /*1b10*/  IADD3.X R3, R152, UR21, RZ, P4, !PT ;  /* 0x0000001598037c10 */ /* 0x000fe2000a7fe4ff */
[C---:B------:R-:W-:Y:S01]  /*1b20*/  FMUL.FTZ R43, R141.reuse, R164 ;  /* 0x000000a48d2b7220 */ /* 0x040fe20000410000 */
[----:B------:R-:W-:Y:S01]  /*1b30*/  ISETP.NE.U32.AND P4, PT, RZ, UR18, PT ;  /* 0x00000012ff007c0c */ /* 0x000fe2000bf85070 */
[C---:B------:R-:W-:Y:S01]  /*1b40*/  FMUL.FTZ R44, R141.reuse, R32 ;  /* 0x000000208d2c7220 */ /* 0x040fe20000410000 */
[C---:B------:R-:W-:Y:S01]  /*1b50*/  FMUL.FTZ R45, R141.reuse, R166 ;  /* 0x000000a68d2d7220 */ /* 0x040fe20000410000 */
[----:B------:R-:W-:Y:S01]  /*1b60*/  FMUL.FTZ R168, R141, R168 ;  /* 0x000000a88da87220 */ /* 0x000fe20000410000 */
[----:B------:R-:W-:Y:S01]  /*1b70*/  ISETP.NE.AND.EX P4, PT, RZ, UR19, PT, P4 ;  /* 0x00000013ff007c0c */ /* 0x000fe2000bf85340 */
[----:B-----5:R-:W-:Y:S01]  /*1b80*/  @P2 FADD.FTZ R43, R4, R43 ;  /* 0x0000002b042b2221 */ /* 0x020fe20000010000 */
[----:B------:R-:W-:Y:S01]  /*1b90*/  ISETP.NE.AND.EX P3, PT, RZ, UR19, PT, P3 ;  /* 0x00000013ff007c0c */ /* 0x000fe2000bf65330 */
[----:B------:R-:W-:Y:S01]  /*1ba0*/  @P2 FADD.FTZ R44, R5, R44 ;  /* 0x0000002c052c2221 */ /* 0x000fe20000010000 */
[----:B------:R-:W-:Y:S01]  /*1bb0*/  @P2 FADD.FTZ R45, R6, R45 ;  /* 0x0000002d062d2221 */ /* 0x000fe20000010000 */
[----:B------:R-:W-:-:S08]  /*1bc0*/  @P2 FADD.FTZ R168, R7, R168 ;  /* 0x000000a807a82221 */ /* 0x000fd00000010000 */
[----:B------:R-:W-:Y:S05]  /*1bd0*/  @!P4 BRA `(.L_x_3506) ;  /* 0x00000000001cc947 */ /* 0x000fea0003800000 */
[----:B------:R-:W-:Y:S02]  /*1be0*/  IADD3 R36, P6, R153, UR18, RZ ;  /* 0x0000001299247c10 */ /* 0x000fe4000ffde0ff */
[----:B------:R-:W-:Y:S02]  /*1bf0*/  SEL R35, R168, R27, P3 ;  /* 0x0000001ba8237207 */ /* 0x000fe40001800000 */
[----:B------:R-:W-:Y:S02]  /*1c00*/  IADD3.X R37, R152, UR19, RZ, P6, !PT ;  /* 0x0000001398257c10 */ /* 0x000fe4000b7fe4ff */
[----:B------:R-:W-:Y:S02]  /*1c10*/  SEL R34, R45, R26, P3 ;  /* 0x0000001a2d227207 */ /* 0x000fe40001800000 */
[----:B------:R-:W-:Y:S02]  /*1c20*/  SEL R33, R44, R25, P3 ;  /* 0x000000192c217207 */ /* 0x000fe40001800000 */
[----:B------:R-:W-:-:S05]  /*1c30*/  SEL R32, R43, R24, P3 ;  /* 0x000000182b207207 */ /* 0x000fca0001800000 */
[----:B------:R0:W-:Y:S02]  /*1c40*/  STG.E.128 desc[UR4][R36.64], R32 ;  /* 0x0000002024007986 */ /* 0x0001e4000c101d04 */
.L_x_3506:
[----:B------:R-:W-:Y:S01]  /*1c50*/  FMUL.FTZ R44, R44, UR17 ;  /* 0x000000112c2c7c20 */ /* 0x000fe20008410000 */
[----:B------:R-:W-:Y:S01]  /*1c60*/  LOP3.LUT P6, RZ, R157, 0xff00, RZ, 0xc0, !PT ;  /* 0x0000ff009dff7812 */ /* 0x000fe200078cc0ff */
[----:B------:R-:W-:Y:S01]  /*1c70*/  FMUL.FTZ R168, R168, UR17 ;  /* 0x00000011a8a87c20 */ /* 0x000fe20008410000 */
[----:B------:R-:W-:Y:S01]  /*1c80*/  FMUL.FTZ R45, R45, UR17 ;  /* 0x000000112d2d7c20 */ /* 0x000fe20008410000 */
[-CC-:B------:R-:W-:Y:S01]  /*1c90*/  FFMA.FTZ R154, R154, R74.reuse, R75.reuse ;  /* 0x0000004a9a9a7223 */ /* 0x180fe2000001004b */
[----:B0-----:R-:W-:Y:S01]  /*1ca0*/  SEL R33, R44, RZ, P6 ;  /* 0x000000ff2c217207 */ /* 0x001fe20003000000 */
[----:B------:R-:W-:Y:S01]  /*1cb0*/  FMUL.FTZ R43, R43, UR17 ;  /* 0x000000112b2b7c20 */ /* 0x000fe20008410000 */
[----:B------:R-:W-:Y:S01]  /*1cc0*/  LOP3.LUT P6, RZ, R157, 0xff000000, RZ, 0xc0, !PT ;  /* 0xff0000009dff7812 */ /* 0x000fe200078cc0ff */
[----:B------:R-:W-:Y:S01]  /*1cd0*/  FADD.FTZ R154, R163, -R154 ;  /* 0x8000009aa39a7221 */ /* 0x000fe20000010000 */
[-CC-:B------:R-:W-:Y:S01]  /*1ce0*/  FFMA.FTZ R162, R162, R74.reuse, R75.reuse ;  /* 0x0000004aa2a27223 */ /* 0x180fe2000001004b */
[--C-:B------:R-:W-:Y:S01]  /*1cf0*/  FFMA.FTZ R53, R53, R74, R75.reuse ;  /* 0x0000004a35357223 */ /* 0x100fe2000001004b */
[----:B------:R-:W-:Y:S01]  /*1d00*/  SEL R35, R168, RZ, P6 ;  /* 0x000000ffa8237207 */ /* 0x000fe20003000000 */
[----:B------:R-:W-:Y:S01]  /*1d10*/  FMUL.FTZ R154, R141, R154 ;  /* 0x0000009a8d9a7220 */ /* 0x000fe20000410000 */
[----:B------:R-:W-:Y:S01]  /*1d20*/  LOP3.LUT P6, RZ, R157, 0xff0000, RZ, 0xc0, !PT ;  /* 0x00ff00009dff7812 */ /* 0x000fe200078cc0ff */
[----:B------:R-:W-:Y:S01]  /*1d30*/  FADD.FTZ R162, R39, -R162 ;  /* 0x800000a227a27221 */ /* 0x000fe20000010000 */
[----:B------:R-:W-:Y:S01]  /*1d40*/  FFMA.FTZ R52, R52, R74, R75 ;  /* 0x0000004a34347223 */ /* 0x000fe2000001004b */
[----:B------:R-:W-:Y:S01]  /*1d50*/  @P2 FADD.FTZ R154, R9, R154 ;  /* 0x0000009a099a2221 */ /* 0x000fe20000010000 */
[----:B------:R-:W-:Y:S01]  /*1d60*/  SEL R34, R45, RZ, P6 ;  /* 0x000000ff2d227207 */ /* 0x000fe20003000000 */
[----:B------:R-:W-:Y:S01]  /*1d70*/  FMUL.FTZ R162, R141, R162 ;  /* 0x000000a28da27220 */ /* 0x000fe20000410000 */
[----:B------:R-:W-:Y:S01]  /*1d80*/  LOP3.LUT P6, RZ, R157, 0xff, RZ, 0xc0, !PT ;  /* 0x000000ff9dff7812 */ /* 0x000fe200078cc0ff */
[----:B------:R-:W-:Y:S01]  /*1d90*/  FADD.FTZ R38, R38, -R53 ;  /* 0x8000003526267221 */ /* 0x000fe20000010000 */
[----:B------:R-:W-:Y:S01]  /*1da0*/  SEL R157, RZ, 0x1, P5 ;  /* 0x00000001ff9d7807 */ /* 0x000fe20002800000 */
[----:B------:R-:W-:Y:S01]  /*1db0*/  FADD.FTZ R36, R161, -R52 ;  /* 0x80000034a1247221 */ /* 0x000fe20000010000 */
[----:B------:R-:W-:Y:S01]  /*1dc0*/  LOP3.LUT P5, RZ, R159, 0xff000000, RZ, 0xc0, !PT ;  /* 0xff0000009fff7812 */ /* 0x000fe200078ac0ff */
[----:B------:R-:W-:Y:S01]  /*1dd0*/  @P2 FADD.FTZ R162, R11, R162 ;  /* 0x000000a20ba22221 */ /* 0x000fe20000010000 */
[----:B------:R-:W-:Y:S01]  /*1de0*/  SEL R32, R43, RZ, P6 ;  /* 0x000000ff2b207207 */ /* 0x000fe20003000000 */
[----:B------:R-:W-:Y:S01]  /*1df0*/  FMUL.FTZ R161, R141, R38 ;  /* 0x000000268da17220 */ /* 0x000fe20000410000 */
[----:B------:R-:W-:Y:S01]  /*1e00*/  SEL R168, R168, RZ, P5 ;  /* 0x000000ffa8a87207 */ /* 0x000fe20002800000 */
[-C--:B------:R-:W-:Y:S01]  /*1e10*/  FFMA.FTZ R160, R160, R74.reuse, R75 ;  /* 0x0000004aa0a07223 */ /* 0x080fe2000001004b */
[----:B------:R-:W-:Y:S01]  /*1e20*/  LOP3.LUT P5, RZ, R159, 0xff0000, RZ, 0xc0, !PT ;  /* 0x00ff00009fff7812 */ /* 0x000fe200078ac0ff */
[----:B------:R0:W-:Y:S01]  /*1e30*/  STG.E.128 desc[UR4][R2.64], R32 ;  /* 0x0000002002007986 */ /* 0x0001e2000c101d04 */
[----:B------:R-:W-:Y:S01]  /*1e40*/  @P2 FADD.FTZ R161, R10, R161 ;  /* 0x000000a10aa12221 */ /* 0x000fe20000010000 */
[----:B------:R-:W-:Y:S01]  /*1e50*/  FADD.FTZ R160, R165, -R160 ;  /* 0x800000a0a5a07221 */ /* 0x000fe20000010000 */
[----:B------:R-:W-:Y:S01]  /*1e60*/  SEL R47, R45, RZ, P5 ;  /* 0x000000ff2d2f7207 */ /* 0x000fe20002800000 */
[--C-:B------:R-:W-:Y:S01]  /*1e70*/  FFMA.FTZ R41, R41, R74, R75.reuse ;  /* 0x0000004a29297223 */ /* 0x100fe2000001004b */
[----:B------:R-:W-:Y:S01]  /*1e80*/  LOP3.LUT P5, RZ, R159, 0xff00, RZ, 0xc0, !PT ;  /* 0x0000ff009fff7812 */ /* 0x000fe200078ac0ff */
[----:B------:R-:W-:Y:S01]  /*1e90*/  FMUL.FTZ R160, R141, R160 ;  /* 0x000000a08da07220 */ /* 0x000fe20000410000 */
[----:B------:R-:W-:Y:S01]  /*1ea0*/  FFMA.FTZ R70, R70, R74, R75 ;  /* 0x0000004a46467223 */ /* 0x000fe2000001004b */
[----:B------:R-:W-:Y:S01]  /*1eb0*/  FADD.FTZ R42, R42, -R41 ;  /* 0x800000292a2a7221 */ /* 0x000fe20000010000 */
[----:B------:R-:W-:Y:S01]  /*1ec0*/  SEL R46, R44, RZ, P5 ;  /* 0x000000ff2c2e7207 */ /* 0x000fe20002800000 */
[----:B------:R-:W-:Y:S01]  /*1ed0*/  @P2 FADD.FTZ R160, R13, R160 ;  /* 0x000000a00da02221 */ /* 0x000fe20000010000 */
[----:B------:R-:W-:Y:S01]  /*1ee0*/  LOP3.LUT P5, RZ, R159, 0xff, RZ, 0xc0, !PT ;  /* 0x000000ff9fff7812 */ /* 0x000fe200078ac0ff */
[----:B------:R-:W-:Y:S01]  /*1ef0*/  FMUL.FTZ R164, R141, R42 ;  /* 0x0000002a8da47220 */ /* 0x000fe20000410000 */
[----:B------:R-:W-:Y:S01]  /*1f00*/  FADD.FTZ R70, R71, -R70 ;  /* 0x8000004647467221 */ /* 0x000fe20000010000 */
[----:B------:R-:W-:Y:S01]  /*1f10*/  FMUL.FTZ R41, R160, UR17 ;  /* 0x00000011a0297c20 */ /* 0x000fe20008410000 */
[----:B------:R-:W-:Y:S01]  /*1f20*/  SEL R49, R43, RZ, P5 ;  /* 0x000000ff2b317207 */ /* 0x000fe20002800000 */
[----:B------:R-:W-:Y:S01]  /*1f30*/  FFMA.FTZ R40, R40, R74, R75 ;  /* 0x0000004a28287223 */ /* 0x000fe2000001004b */
[----:B------:R-:W-:Y:S01]  /*1f40*/  @P1 IADD3 R44, P5, R153, R72, RZ ;  /* 0x00000048992c1210 */ /* 0x000fe20007fbe0ff */
[----:B0-----:R-:W-:Y:S01]  /*1f50*/  FMUL.FTZ R3, R154, UR17 ;  /* 0x000000119a037c20 */ /* 0x001fe20008410000 */
[----:B------:R-:W-:Y:S01]  /*1f60*/  FMUL.FTZ R33, R162, UR17 ;  /* 0x00000011a2217c20 */ /* 0x000fe20008410000 */
[----:B------:R-:W-:Y:S01]  /*1f70*/  FMUL.FTZ R32, R161, UR17 ;  /* 0x00000011a1207c20 */ /* 0x000fe20008410000 */
[----:B------:R-:W-:Y:S01]  /*1f80*/  @P1 IADD3.X R45, R152, R73, RZ, P5, !PT ;  /* 0x00000049982d1210 */ /* 0x000fe20002ffe4ff */
[----:B------:R-:W-:Y:S01]  /*1f90*/  FMUL.FTZ R153, R141, R36 ;  /* 0x000000248d997220 */ /* 0x000fe20000410000 */
[----:B------:R-:W-:Y:S01]  /*1fa0*/  LOP3.LUT P5, RZ, R156, 0xff00, RZ, 0xc0, !PT ;  /* 0x0000ff009cff7812 */ /* 0x000fe200078ac0ff */
[----:B------:R-:W-:Y:S01]  /*1fb0*/  @P2 FADD.FTZ R164, R15, R164 ;  /* 0x000000a40fa42221 */ /* 0x000fe20000010000 */
[----:B------:R-:W-:Y:S01]  /*1fc0*/  FMUL.FTZ R71, R141, R70 ;  /* 0x000000468d477220 */ /* 0x000fe20000410000 */
[----:B------:R-:W-:Y:S01]  /*1fd0*/  @P2 FADD.FTZ R153, R8, R153 ;  /* 0x0000009908992221 */ /* 0x000fe20000010000 */
[----:B------:R-:W-:Y:S01]  /*1fe0*/  SEL R37, R3, RZ, P5 ;  /* 0x000000ff03257207 */ /* 0x000fe20002800000 */
[----:B------:R-:W-:Y:S01]  /*1ff0*/  FADD.FTZ R40, R167, -R40 ;  /* 0x80000028a7287221 */ /* 0x000fe20000010000 */
[----:B------:R-:W-:Y:S01]  /*2000*/  LOP3.LUT P5, RZ, R156, 0xff000000, RZ, 0xc0, !PT ;  /* 0xff0000009cff7812 */ /* 0x000fe200078ac0ff */
[----:B------:R-:W-:Y:S01]  /*2010*/  FMUL.FTZ R2, R153, UR17 ;  /* 0x0000001199027c20 */ /* 0x000fe20008410000 */
[----:B------:R-:W-:Y:S01]  /*2020*/  FMUL.FTZ R43, R164, UR17 ;  /* 0x00000011a42b7c20 */ /* 0x000fe20008410000 */
[----:B------:R-:W-:Y:S01]  /*2030*/  @P2 FADD.FTZ R71, R12, R71 ;  /* 0x000000470c472221 */ /* 0x000fe20000010000 */
[----:B------:R-:W-:Y:S01]  /*2040*/  SEL R39, R33, RZ, P5 ;  /* 0x000000ff21277207 */ /* 0x000fe20002800000 */
[----:B------:R-:W-:Y:S01]  /*2050*/  FMUL.FTZ R167, R141, R40 ;  /* 0x000000288da77220 */ /* 0x000fe20000410000 */
[----:B------:R-:W-:Y:S01]  /*2060*/  LOP3.LUT P5, RZ, R156, 0xff0000, RZ, 0xc0, !PT ;  /* 0x00ff00009cff7812 */ /* 0x000fe200078ac0ff */
[----:B------:R-:W-:Y:S01]  /*2070*/  FMUL.FTZ R40, R71, UR17 ;  /* 0x0000001147287c20 */ /* 0x000fe20008410000 */
[----:B------:R-:W-:Y:S01]  /*2080*/  LOP3.LUT P6, RZ, R155, 0xff0000, RZ, 0xc0, !PT ;  /* 0x00ff00009bff7812 */ /* 0x000fe200078cc0ff */
[----:B------:R-:W-:Y:S01]  /*2090*/  @P2 FADD.FTZ R167, R14, R167 ;  /* 0x000000a70ea72221 */ /* 0x000fe20000010000 */
[----:B------:R-:W-:-:S02]  /*20a0*/  SEL R38, R32, RZ, P5 ;  /* 0x000000ff20267207 */ /* 0x000fc40002800000 */
[----:B------:R-:W-:Y:S01]  /*20b0*/  IADD3 R52, P5, R151, UR20, RZ ;  /* 0x0000001497347c10 */ /* 0x000fe2000ffbe0ff */
[----:B------:R-:W-:-:S03]  /*20c0*/  FMUL.FTZ R42, R167, UR17 ;  /* 0x00000011a72a7c20 */ /* 0x000fc60008410000 */
[----:B------:R-:W-:Y:S02]  /*20d0*/  IADD3.X R53, R150, UR21, RZ, P5, !PT ;  /* 0x0000001596357c10 */ /* 0x000fe4000affe4ff */
[----:B------:R-:W-:Y:S02]  /*20e0*/  LOP3.LUT P5, RZ, R156, 0xff, RZ, 0xc0, !PT ;  /* 0x000000ff9cff7812 */ /* 0x000fe400078ac0ff */
[----:B------:R-:W-:Y:S02]  /*20f0*/  SEL R34, R42, RZ, P6 ;  /* 0x000000ff2a227207 */ /* 0x000fe40003000000 */
[----:B------:R-:W-:Y:S02]  /*2100*/  SEL R36, R2, RZ, P5 ;  /* 0x000000ff02247207 */ /* 0x000fe40002800000 */
[----:B------:R-:W-:Y:S02]  /*2110*/  LOP3.LUT P5, RZ, R158, 0xff000000, RZ, 0xc0, !PT ;  /* 0xff0000009eff7812 */ /* 0x000fe400078ac0ff */
[----:B------:R-:W-:-:S02]  /*2120*/  IADD3 R48, P6, R149, UR20, RZ ;  /* 0x0000001495307c10 */ /* 0x000fc4000ffde0ff */
        /* <DEDUP_REMOVED lines=23> */
[----:B------:R-:W-:-:S04]  /*22a0*/  ISETP.NE.U32.AND P5, PT, R72, RZ, PT ;  /* 0x000000ff4800720c */ /* 0x000fc80003fa5070 */
[----:B------:R-:W-:-:S04]  /*22b0*/  ISETP.NE.AND.EX P5, PT, R73, RZ, PT, P5 ;  /* 0x000000ff4900720c */ /* 0x000fc80003fa5350 */
[----:B------:R-:W-:Y:S02]  /*22c0*/  SEL R43, R168, R31, P5 ;  /* 0x0000001fa82b7207 */ /* 0x000fe40002800000 */
[----:B------:R-:W-:Y:S02]  /*22d0*/  SEL R42, R47, R30, P5 ;  /* 0x0000001e2f2a7207 */ /* 0x000fe40002800000 */
[----:B------:R-:W-:Y:S02]  /*22e0*/  SEL R41, R46, R29, P5 ;  /* 0x0000001d2e297207 */ /* 0x000fe40002800000 */
[----:B------:R-:W-:Y:S02]  /*22f0*/  SEL R40, R49, R28, P5 ;  /* 0x0000001c31287207 */ /* 0x000fe40002800000 */
[C---:B------:R-:W-:Y:S02]  /*2300*/  IADD3.X R49, R148.reuse, UR21, RZ, P6, !PT ;  /* 0x0000001594317c10 */ /* 0x040fe4000b7fe4ff */
[----:B------:R-:W-:Y:S01]  /*2310*/  @P1 IADD3 R50, P6, R149, R72, RZ ;  /* 0x0000004895321210 */ /* 0x000fe20007fde0ff */
[----:B------:R0:W-:Y:S04]  /*2320*/  @P1 STG.E.128 desc[UR4][R44.64], R40 ;  /* 0x000000282c001986 */ /* 0x0001e8000c101d04 */
[----:B------:R-:W-:Y:S01]  /*2330*/  @P1 IMAD.X R51, R148, 0x1, R73, P6 ;  /* 0x0000000194331824 */ /* 0x000fe200030e0649 */
[----:B------:R-:W-:Y:S07]  /*2340*/  @!P4 BRA `(.L_x_3507) ;  /* 0x00000000001cc947 */ /* 0x000fee0003800000 */
[----:B0-----:R-:W-:Y:S02]  /*2350*/  IADD3 R44, P6, R151, UR18, RZ ;  /* 0x00000012972c7c10 */ /* 0x001fe4000ffde0ff */
[----:B------:R-:W-:Y:S02]  /*2360*/  SEL R43, R162, R27, P3 ;  /* 0x0000001ba22b7207 */ /* 0x000fe40001800000 */
[----:B------:R-:W-:Y:S02]  /*2370*/  IADD3.X R45, R150, UR19, RZ, P6, !PT ;  /* 0x00000013962d7c10 */ /* 0x000fe4000b7fe4ff */
[----:B------:R-:W-:Y:S02]  /*2380*/  SEL R42, R161, R26, P3 ;  /* 0x0000001aa12a7207 */ /* 0x000fe40001800000 */
[----:B------:R-:W-:Y:S02]  /*2390*/  SEL R41, R154, R25, P3 ;  /* 0x000000199a297207 */ /* 0x000fe40001800000 */
[----:B------:R-:W-:-:S05]  /*23a0*/  SEL R40, R153, R24, P3 ;  /* 0x0000001899287207 */ /* 0x000fca0001800000 */
[----:B------:R1:W-:Y:S02]  /*23b0*/  STG.E.128 desc[UR4][R44.64], R40 ;  /* 0x000000282c007986 */ /* 0x0003e4000c101d04 */
.L_x_3507:
[----:B------:R-:W-:Y:S01]  /*23c0*/  SEL R47, R152, R31, P5 ;  /* 0x0000001f982f7207 */ /* 0x000fe20002800000 */
[----:B------:R2:W-:Y:S01]  /*23d0*/  STG.E.128 desc[UR4][R52.64], R36 ;  /* 0x0000002434007986 */ /* 0x0005e2000c101d04 */
[----:B------:R-:W-:Y:S02]  /*23e0*/  SEL R46, R163, R30, P5 ;  /* 0x0000001ea32e7207 */ /* 0x000fe40002800000 */
[----:B01----:R-:W-:Y:S02]  /*23f0*/  SEL R45, R156, R29, P5 ;  /* 0x0000001d9c2d7207 */ /* 0x003fe40002800000 */
[----:B------:R-:W-:Y:S02]  /*2400*/  SEL R44, R165, R28, P5 ;  /* 0x0000001ca52c7207 */ /* 0x000fe40002800000 */
[----:B------:R-:W-:Y:S02]  /*2410*/  SEL R43, R70, R31, P5 ;  /* 0x0000001f462b7207 */ /* 0x000fe40002800000 */
[----:B------:R-:W-:Y:S01]  /*2420*/  SEL R42, R155, R30, P5 ;  /* 0x0000001e9b2a7207 */ /* 0x000fe20002800000 */
[----:B------:R2:W-:Y:S01]  /*2430*/  @P1 STG.E.128 desc[UR4][R2.64], R44 ;  /* 0x0000002c02001986 */ /* 0x0005e2000c101d04 */
[----:B------:R-:W-:-:S02]  /*2440*/  SEL R41, R166, R29, P5 ;  /* 0x0000001da6297207 */ /* 0x000fc40002800000 */
[----:B------:R-:W-:Y:S01]  /*2450*/  SEL R40, R169, R28, P5 ;  /* 0x0000001ca9287207 */ /* 0x000fe20002800000 */
        /* <DEDUP_REMOVED lines=8> */
.L_x_3508:
[----:B------:R1:W-:Y:S01]  /*24e0*/  STG.E.128 desc[UR4][R48.64], R32 ;  /* 0x0000002030007986 */ /* 0x0003e2000c101d04 */
[-CC-:B------:R-:W-:Y:S01]  /*24f0*/  FFMA.FTZ R54, R54, R74.reuse, R75.reuse ;  /* 0x0000004a36367223 */ /* 0x180fe2000001004b */
[-CC-:B------:R-:W-:Y:S01]  /*2500*/  FFMA.FTZ R57, R57, R74.reuse, R75.reuse ;  /* 0x0000004a39397223 */ /* 0x180fe2000001004b */
[-CC-:B------:R-:W-:Y:S01]  /*2510*/  FFMA.FTZ R61, R61, R74.reuse, R75.reuse ;  /* 0x0000004a3d3d7223 */ /* 0x180fe2000001004b */
[----:B------:R1:W-:Y:S01]  /*2520*/  @P1 STG.E.128 desc[UR4][R50.64], R40 ;  /* 0x0000002832001986 */ /* 0x0003e2000c101d04 */
[----:B------:R-:W-:Y:S01]  /*2530*/  FFMA.FTZ R63, R63, R74, R75 ;  /* 0x0000004a3f3f7223 */ /* 0x000fe2000001004b */
[----:B------:R-:W-:Y:S01]  /*2540*/  FADD.FTZ R54, R55, -R54 ;  /* 0x8000003637367221 */ /* 0x000fe20000010000 */
[----:B------:R-:W-:Y:S01]  /*2550*/  FADD.FTZ R60, R60, -R57 ;  /* 0x800000393c3c7221 */ /* 0x000fe20000010000 */
[----:B------:R-:W-:Y:S01]  /*2560*/  FADD.FTZ R64, R64, -R61 ;  /* 0x8000003d40407221 */ /* 0x000fe20000010000 */
[----:B------:R-:W-:Y:S01]  /*2570*/  FADD.FTZ R68, R68, -R63 ;  /* 0x8000003f44447221 */ /* 0x000fe20000010000 */
[C---:B0-2---:R-:W-:Y:S01]  /*2580*/  FMUL.FTZ R37, R141.reuse, R54 ;  /* 0x000000368d257220 */ /* 0x045fe20000410000 */
[C---:B------:R-:W-:Y:S01]  /*2590*/  FMUL.FTZ R60, R141.reuse, R60 ;  /* 0x0000003c8d3c7220 */ /* 0x040fe20000410000 */
[C---:B------:R-:W-:Y:S01]  /*25a0*/  FMUL.FTZ R39, R141.reuse, R64 ;  /* 0x000000408d277220 */ /* 0x040fe20000410000 */
[----:B------:R-:W-:Y:S01]  /*25b0*/  FMUL.FTZ R68, R141, R68 ;  /* 0x000000448d447220 */ /* 0x000fe20000410000 */
[----:B------:R-:W-:Y:S01]  /*25c0*/  PRMT R154, R157, 0x7610, R154 ;  /* 0x000076109d9a7816 */ /* 0x000fe2000000009a */
[----:B------:R-:W-:Y:S01]  /*25d0*/  @P2 FADD.FTZ R37, R16, R37 ;  /* 0x0000002510252221 */ /* 0x000fe20000010000 */
[----:B------:R-:W-:Y:S01]  /*25e0*/  @P2 FADD.FTZ R60, R17, R60 ;  /* 0x0000003c113c2221 */ /* 0x000fe20000010000 */
[----:B------:R-:W-:Y:S01]  /*25f0*/  @P2 FADD.FTZ R39, R18, R39 ;  /* 0x0000002712272221 */ /* 0x000fe20000010000 */
[----:B------:R-:W-:Y:S01]  /*2600*/  @P2 FADD.FTZ R68, R19, R68 ;  /* 0x0000004413442221 */ /* 0x000fe20000010000 */
[----:B------:R-:W-:Y:S06]  /*2610*/  @!P4 BRA `(.L_x_3509) ;  /* 0x00000000001cc947 */ /* 0x000fec0003800000 */
[----:B------:R-:W-:Y:S02]  /*2620*/  IADD3 R2, P6, R147, UR18, RZ ;  /* 0x0000001293027c10 */ /* 0x000fe4000ffde0ff */
[----:B-1----:R-:W-:Y:S02]  /*2630*/  SEL R35, R68, R27, P3 ;  /* 0x0000001b44237207 */ /* 0x002fe40001800000 */
[----:B------:R-:W-:Y:S02]  /*2640*/  IADD3.X R3, R146, UR19, RZ, P6, !PT ;  /* 0x0000001392037c10 */ /* 0x000fe4000b7fe4ff */
[----:B------:R-:W-:Y:S02]  /*2650*/  SEL R34, R39, R26, P3 ;  /* 0x0000001a27227207 */ /* 0x000fe40001800000 */
[----:B------:R-:W-:Y:S02]  /*2660*/  SEL R33, R60, R25, P3 ;  /* 0x000000193c217207 */ /* 0x000fe40001800000 */
[----:B------:R-:W-:-:S05]  /*2670*/  SEL R32, R37, R24, P3 ;  /* 0x0000001825207207 */ /* 0x000fca0001800000 */
[----:B------:R0:W-:Y:S02]  /*2680*/  STG.E.128 desc[UR4][R2.64], R32 ;  /* 0x0000002002007986 */ /* 0x0001e4000c101d04 */
.L_x_3509:
[----:B0-----:R-:W-:Y:S01]  /*2690*/  IADD3 R2, P6, R147, UR20, RZ ;  /* 0x0000001493027c10 */ /* 0x001fe2000ffde0ff */
[----:B-1----:R-:W-:Y:S01]  /*26a0*/  FMUL.FTZ R35, R68, UR17 ;  /* 0x0000001144237c20 */ /* 0x002fe20008410000 */
[----:B------:R-:W-:Y:S01]  /*26b0*/  FMUL.FTZ R34, R39, UR17 ;  /* 0x0000001127227c20 */ /* 0x000fe20008410000 */
[----:B------:R-:W-:Y:S01]  /*26c0*/  FMUL.FTZ R33, R60, UR17 ;  /* 0x000000113c217c20 */ /* 0x000fe20008410000 */
[----:B------:R-:W-:Y:S01]  /*26d0*/  IADD3.X R3, R146, UR21, RZ, P6, !PT ;  /* 0x0000001592037c10 */ /* 0x000fe2000b7fe4ff */
[----:B------:R-:W-:Y:S01]  /*26e0*/  FMUL.FTZ R32, R37, UR17 ;  /* 0x0000001125207c20 */ /* 0x000fe20008410000 */
[----:B------:R-:W-:Y:S01]  /*26f0*/  @P1 IADD3 R44, P6, R147, R72, RZ ;  /* 0x00000048932c1210 */ /* 0x000fe20007fde0ff */
[-CC-:B------:R-:W-:Y:S01]  /*2700*/  FFMA.FTZ R56, R56, R74.reuse, R75.reuse ;  /* 0x0000004a38387223 */ /* 0x180fe2000001004b */
[-CC-:B------:R-:W-:Y:S01]  /*2710*/  FFMA.FTZ R58, R58, R74.reuse, R75.reuse ;  /* 0x0000004a3a3a7223 */ /* 0x180fe2000001004b */
[----:B------:R-:W-:Y:S01]  /*2720*/  FFMA.FTZ R62, R62, R74, R75 ;  /* 0x0000004a3e3e7223 */ /* 0x000fe2000001004b */
[----:B------:R-:W-:Y:S01]  /*2730*/  @P1 IADD3.X R45, R146, R73, RZ, P6, !PT ;  /* 0x00000049922d1210 */ /* 0x000fe200037fe4ff */
[----:B------:R-:W-:Y:S01]  /*2740*/  FADD.FTZ R56, R59, -R56 ;  /* 0x800000383b387221 */ /* 0x000fe20000010000 */
[C---:B------:R-:W-:Y:S01]  /*2750*/  LOP3.LUT P6, RZ, R76.reuse, 0xff000000, RZ, 0xc0, !PT ;  /* 0xff0000004cff7812 */ /* 0x040fe200078cc0ff */
[----:B------:R-:W-:Y:S01]  /*2760*/  FADD.FTZ R58, R65, -R58 ;  /* 0x8000003a413a7221 */ /* 0x000fe20000010000 */
[----:B------:R-:W-:Y:S01]  /*2770*/  FADD.FTZ R62, R67, -R62 ;  /* 0x8000003e433e7221 */ /* 0x000fe20000010000 */
[----:B------:R-:W-:Y:S01]  /*2780*/  FMUL.FTZ R37, R141, R56 ;  /* 0x000000388d257220 */ /* 0x000fe20000410000 */
[----:B------:R-:W-:Y:S01]  /*2790*/  SEL R36, R35, RZ, P6 ;  /* 0x000000ff23247207 */ /* 0x000fe20003000000 */
[----:B------:R-:W-:Y:S01]  /*27a0*/  FMUL.FTZ R58, R141, R58 ;  /* 0x0000003a8d3a7220 */ /* 0x000fe20000410000 */
[----:B------:R-:W-:Y:S01]  /*27b0*/  LOP3.LUT P6, RZ, R76, 0xff0000, RZ, 0xc0, !PT ;  /* 0x00ff00004cff7812 */ /* 0x000fe200078cc0ff */
[----:B------:R-:W-:Y:S01]  /*27c0*/  @P2 FADD.FTZ R37, R20, R37 ;  /* 0x0000002514252221 */ /* 0x000fe20000010000 */
[----:B------:R-:W-:Y:S01]  /*27d0*/  FFMA.FTZ R66, R66, R74, R75 ;  /* 0x0000004a42427223 */ /* 0x000fe2000001004b */
[----:B------:R-:W-:Y:S01]  /*27e0*/  @P2 FADD.FTZ R58, R21, R58 ;  /* 0x0000003a153a2221 */ /* 0x000fe20000010000 */
[----:B------:R-:W-:Y:S01]  /*27f0*/  SEL R43, R34, RZ, P6 ;  /* 0x000000ff222b7207 */ /* 0x000fe20003000000 */
[----:B------:R-:W-:Y:S01]  /*2800*/  FMUL.FTZ R40, R37, UR17 ;  /* 0x0000001125287c20 */ /* 0x000fe20008410000 */
[----:B------:R-:W-:Y:S01]  /*2810*/  LOP3.LUT P6, RZ, R76, 0xff00, RZ, 0xc0, !PT ;  /* 0x0000ff004cff7812 */ /* 0x000fe200078cc0ff */
[----:B------:R-:W-:Y:S01]  /*2820*/  FMUL.FTZ R39, R141, R62 ;  /* 0x0000003e8d277220 */ /* 0x000fe20000410000 */
        /* <DEDUP_REMOVED lines=14> */
[----:B------:R-:W-:Y:S02]  /*2910*/  LOP3.LUT P6, RZ, R145, 0xff000000, RZ, 0xc0, !PT ;  /* 0xff00000091ff7812 */ /* 0x000fe400078cc0ff */
        /* <DEDUP_REMOVED lines=21> */
[----:B------:R-:W-:-:S02]  /*2a70*/  IADD3 R48, P2, R143, UR20, RZ ;  /* 0x000000148f307c10 */ /* 0x000fc4000ff5e0ff */
[----:B------:R-:W-:Y:S02]  /*2a80*/  LOP3.LUT P6, RZ, R144, 0xff0000, RZ, 0xc0, !PT ;  /* 0x00ff000090ff7812 */ /* 0x000fe400078cc0ff */
[----:B------:R-:W-:Y:S02]  /*2a90*/  @P4 IADD3.X R47, R142, UR19, RZ, P3, !PT ;  /* 0x000000138e2f4c10 */ /* 0x000fe40009ffe4ff */
[----:B------:R-:W-:Y:S02]  /*2aa0*/  LOP3.LUT P3, RZ, R144, 0xff000000, RZ, 0xc0, !PT ;  /* 0xff00000090ff7812 */ /* 0x000fe4000786c0ff */
[----:B------:R-:W-:Y:S02]  /*2ab0*/  IADD3.X R49, R142, UR21, RZ, P2, !PT ;  /* 0x000000158e317c10 */ /* 0x000fe400097fe4ff */
[----:B------:R-:W-:Y:S02]  /*2ac0*/  SEL R42, R38, RZ, P6 ;  /* 0x000000ff262a7207 */ /* 0x000fe40003000000 */
        /* <DEDUP_REMOVED lines=57> */
.L_x_3504:
        /* <DEDUP_REMOVED lines=21> */
.L_x_3505:
[----:B------:R-:W-:Y:S01]  /*2fb0*/  HFMA2.MMA R49, -RZ, RZ, 0, 9.5367431640625e-07 ;  /* 0x00000010ff317435 */ /* 0x000fe200000001ff */
[----:B------:R-:W-:Y:S01]  /*2fc0*/  MOV R50, R32 ;  /* 0x0000002000327202 */ /* 0x000fe20000000f00 */
[----:B------:R-:W-:Y:S01]  /*2fd0*/  IMAD.MOV.U32 R172, RZ, RZ, 0x1f ;  /* 0x0000001fffac7424 */ /* 0x000fe200078e00ff */
[----:B------:R-:W-:-:S08]  /*2fe0*/  MOV R47, 0xffffffff ;  /* 0xffffffff002f7802 */ /* 0x000fd00000000f00 */
[----:B-----5:R-:W-:Y:S05]  /*2ff0*/  WARPSYNC.COLLECTIVE R47, `(.L_x_3511) ;  /* 0x000000002f087348 */ /* 0x020fea0003c00000 */
[----:B------:R0:W1:Y:S02]  /*3000*/  SHFL.DOWN P4, R48, R50, R49, R172 ;  /* 0x0800003132307389 */ /* 0x00006400000800ac */
[----:B01---5:R-:W-:Y:S01]  /*3010*/  ENDCOLLECTIVE ;  /* 0x000000000000791b */ /* 0x023fe20003800000 */
.L_x_3511:
[----:B------:R-:W-:Y:S01]  /*3020*/  IMAD.MOV.U32 R50, RZ, RZ, R33 ;  /* 0x000000ffff327224 */ /* 0x000fe200078e0021 */
[----:B------:R-:W-:-:S07]  /*3030*/  MOV R37, R48 ;  /* 0x0000003000257202 */ /* 0x000fce0000000f00 */
[----:B------:R-:W-:Y:S05]  /*3040*/  WARPSYNC.COLLECTIVE R47, `(.L_x_3512) ;  /* 0x000000002f087348 */ /* 0x000fea0003c00000 */
[----:B------:R0:W1:Y:S02]  /*3050*/  SHFL.DOWN P4, R48, R50, R49, R172 ;  /* 0x0800003132307389 */ /* 0x00006400000800ac */
[----:B01----:R-:W-:Y:S01]  /*3060*/  ENDCOLLECTIVE ;  /* 0x000000000000791b */ /* 0x003fe20003800000 */
.L_x_3512:
[----:B------:R-:W-:-:S05]  /*3070*/  FADD.FTZ R37, R32, R37 ;  /* 0x0000002520257221 */ /* 0x000fca0000010000 */
[----:B------:R-:W-:Y:S01]  /*3080*/  MOV R50, R37 ;  /* 0x0000002500327202 */ /* 0x000fe20000000f00 */
[----:B------:R-:W-:Y:S01]  /*3090*/  IMAD.MOV.U32 R49, RZ, RZ, 0x8 ;  /* 0x00000008ff317424 */ /* 0x000fe200078e00ff */
[----:B------:R-:W-:-:S07]  /*30a0*/  MOV R36, R48 ;  /* 0x0000003000247202 */ /* 0x000fce0000000f00 */
[----:B------:R-:W-:Y:S05]  /*30b0*/  WARPSYNC.COLLECTIVE R47, `(.L_x_3513) ;  /* 0x000000002f087348 */ /* 0x000fea0003c00000 */
[----:B------:R0:W1:Y:S02]  /*30c0*/  SHFL.DOWN P4, R48, R50, R49, R172 ;  /* 0x0800003132307389 */ /* 0x00006400000800ac */
[----:B01----:R-:W-:Y:S01]  /*30d0*/  ENDCOLLECTIVE ;  /* 0x000000000000791b */ /* 0x003fe20003800000 */
.L_x_3513:
[----:B------:R-:W-:-:S05]  /*30e0*/  FADD.FTZ R36, R33, R36 ;  /* 0x0000002421247221 */ /* 0x000fca0000010000 */
[----:B------:R-:W-:Y:S02]  /*30f0*/  MOV R50, R36 ;  /* 0x0000002400327202 */ /* 0x000fe40000000f00 */
[----:B------:R-:W-:-:S07]  /*3100*/  MOV R44, R48 ;  /* 0x00000030002c7202 */ /* 0x000fce0000000f00 */
[----:B------:R-:W-:Y:S05]  /*3110*/  WARPSYNC.COLLECTIVE R47, `(.L_x_3514) ;  /* 0x000000002f087348 */ /* 0x000fea0003c00000 */
[----:B------:R0:W1:Y:S02]  /*3120*/  SHFL.DOWN P4, R48, R50, R49, R172 ;  /* 0x0800003132307389 */ /* 0x00006400000800ac */
[----:B01----:R-:W-:Y:S01]  /*3130*/  ENDCOLLECTIVE ;  /* 0x000000000000791b */ /* 0x003fe20003800000 */
.L_x_3514:
[----:B------:R-:W-:Y:S01]  /*3140*/  FADD.FTZ R44, R37, R44 ;  /* 0x0000002c252c7221 */ /* 0x000fe20000010000 */
[----:B------:R-:W-:-:S04]  /*3150*/  HFMA2.MMA R49, -RZ, RZ, 0, 2.384185791015625e-07 ;  /* 0x00000004ff317435 */ /* 0x000fc800000001ff */
[----:B------:R-:W-:Y:S01]  /*3160*/  MOV R50, R44 ;  /* 0x0000002c00327202 */ /* 0x000fe20000000f00 */
[----:B------:R-:W-:-:S07]  /*3170*/  IMAD.MOV.U32 R43, RZ, RZ, R48 ;  /* 0x000000ffff2b7224 */ /* 0x000fce00078e0030 */
[----:B------:R-:W-:Y:S05]  /*3180*/  WARPSYNC.COLLECTIVE R47, `(.L_x_3515) ;  /* 0x000000002f087348 */ /* 0x000fea0003c00000 */
[----:B------:R0:W1:Y:S02]  /*3190*/  SHFL.DOWN P4, R48, R50, R49, R172 ;  /* 0x0800003132307389 */ /* 0x00006400000800ac */
[----:B01----:R-:W-:Y:S01]  /*31a0*/  ENDCOLLECTIVE ;  /* 0x000000000000791b */ /* 0x003fe20003800000 */
.L_x_3515:
[----:B------:R-:W-:-:S05]  /*31b0*/  FADD.FTZ R43, R36, R43 ;  /* 0x0000002b242b7221 */ /* 0x000fca0000010000 */
[----:B------:R-:W-:Y:S01]  /*31c0*/  MOV R50, R43 ;  /* 0x0000002b00327202 */ /* 0x000fe20000000f00 */
[----:B------:R-:W-:-:S07]  /*31d0*/  IMAD.MOV.U32 R45, RZ, RZ, R48 ;  /* 0x000000ffff2d7224 */ /* 0x000fce00078e0030 */
[----:B------:R-:W-:Y:S05]  /*31e0*/  WARPSYNC.COLLECTIVE R47, `(.L_x_3516) ;  /* 0x000000002f087348 */ /* 0x000fea0003c00000 */
[----:B------:R0:W1:Y:S02]  /*31f0*/  SHFL.DOWN P4, R48, R50, R49, R172 ;  /* 0x0800003132307389 */ /* 0x00006400000800ac */
[----:B01----:R-:W-:Y:S01]  /*3200*/  ENDCOLLECTIVE ;  /* 0x000000000000791b */ /* 0x003fe20003800000 */
.L_x_3516:
[----:B------:R-:W-:Y:S01]  /*3210*/  FADD.FTZ R45, R44, R45 ;  /* 0x0000002d2c2d7221 */ /* 0x000fe20000010000 */
[----:B------:R-:W-:-:S03]  /*3220*/  HFMA2.MMA R49, -RZ, RZ, 0, 1.1920928955078125e-07 ;  /* 0x00000002ff317435 */ /* 0x000fc600000001ff */
[----:B------:R-:W-:Y:S01]  /*3230*/  IMAD.MOV.U32 R50, RZ, RZ, R45 ;  /* 0x000000ffff327224 */ /* 0x000fe200078e002d */
[----:B------:R-:W-:-:S07]  /*3240*/  MOV R46, R48 ;  /* 0x00000030002e7202 */ /* 0x000fce0000000f00 */
[----:B------:R-:W-:Y:S05]  /*3250*/  WARPSYNC.COLLECTIVE R47, `(.L_x_3517) ;  /* 0x000000002f087348 */ /* 0x000fea0003c00000 */
[----:B------:R0:W1:Y:S02]  /*3260*/  SHFL.DOWN P4, R48, R50, R49, R172 ;  /* 0x0800003132307389 */ /* 0x00006400000800ac */
[----:B01----:R-:W-:Y:S01]  /*3270*/  ENDCOLLECTIVE ;  /* 0x000000000000791b */ /* 0x003fe20003800000 */
.L_x_3517:
[----:B------:R-:W-:-:S04]  /*3280*/  FADD.FTZ R46, R43, R46 ;  /* 0x0000002e2b2e7221 */ /* 0x000fc80000010000 */
[----:B------:R-:W-:Y:S01]  /*3290*/  IMAD.MOV.U32 R50, RZ, RZ, R46 ;  /* 0x000000ffff327224 */ /* 0x000fe200078e002e */
[----:B------:R-:W-:-:S07]  /*32a0*/  MOV R32, R48 ;  /* 0x0000003000207202 */ /* 0x000fce0000000f00 */
[----:B------:R-:W-:Y:S05]  /*32b0*/  WARPSYNC.COLLECTIVE R47, `(.L_x_3518) ;  /* 0x000000002f087348 */ /* 0x000fea0003c00000 */
[----:B------:R0:W1:Y:S02]  /*32c0*/  SHFL.DOWN P4, R48, R50, R49, R172 ;  /* 0x0800003132307389 */ /* 0x00006400000800ac */
[----:B01----:R-:W-:Y:S01]  /*32d0*/  ENDCOLLECTIVE ;  /* 0x000000000000791b */ /* 0x003fe20003800000 */
.L_x_3518:
[----:B------:R-:W-:-:S05]  /*32e0*/  FADD.FTZ R32, R45, R32 ;  /* 0x000000202d207221 */ /* 0x000fca0000010000 */
[----:B------:R-:W-:Y:S01]  /*32f0*/  MOV R50, R32 ;  /* 0x0000002000327202 */ /* 0x000fe20000000f00 */
[----:B------:R-:W-:Y:S01]  /*3300*/  IMAD.MOV.U32 R49, RZ, RZ, 0x1 ;  /* 0x00000001ff317424 */ /* 0x000fe200078e00ff */
[----:B------:R-:W-:-:S07]  /*3310*/  MOV R33, R48 ;  /* 0x0000003000217202 */ /* 0x000fce0000000f00 */
[----:B------:R-:W-:Y:S05]  /*3320*/  WARPSYNC.COLLECTIVE R47, `(.L_x_3519) ;  /* 0x000000002f087348 */ /* 0x000fea0003c00000 */
[----:B------:R0:W1:Y:S02]  /*3330*/  SHFL.DOWN P4, R48, R50, R49, R172 ;  /* 0x0800003132307389 */ /* 0x00006400000800ac */
[----:B01----:R-:W-:Y:S01]  /*3340*/  ENDCOLLECTIVE ;  /* 0x000000000000791b */ /* 0x003fe20003800000 */
.L_x_3519:
[----:B------:R-:W-:-:S05]  /*3350*/  FADD.FTZ R33, R46, R33 ;  /* 0x000000212e217221 */ /* 0x000fca0000010000 */
[----:B------:R-:W-:Y:S02]  /*3360*/  MOV R50, R33 ;  /* 0x0000002100327202 */ /* 0x000fe40000000f00 */
[----:B------:R-:W-:-:S07]  /*3370*/  MOV R37, R48 ;  /* 0x0000003000257202 */ /* 0x000fce0000000f00 */
[----:B------:R-:W-:Y:S05]  /*3380*/  WARPSYNC.COLLECTIVE R47, `(.L_x_3520) ;  /* 0x000000002f087348 */ /* 0x000fea0003c00000 */
[----:B------:R0:W1:Y:S02]  /*3390*/  SHFL.DOWN P4, R48, R50, R49, R172 ;  /* 0x0800003132307389 */ /* 0x00006400000800ac */
[----:B01----:R-:W-:Y:S01]  /*33a0*/  ENDCOLLECTIVE ;  /* 0x000000000000791b */ /* 0x003fe20003800000 */
.L_x_3520:
[----:B------:R-:W-:Y:S05]  /*33b0*/  BRA `(.L_x_3521) ;  /* 0xffffffe400407947 */ /* 0x000fea000383ffff */
.L_x_3522:
        /* <DEDUP_REMOVED lines=12> */
.L_x_3984:


//--------------------- .text._ZN10layer_norm31ln_parallel_residual_bwd_kernelINS_13Kernel_traitsIfffffjLj2560ELj1ELj1ELj4ELj16ENS_18Kernel_traits_baseILj2560EfffffjLj128EEEEELb0ELb0ELb0EEEvNS_9BwdParamsE --------------------------
	.section	.text._ZN10layer_norm31ln_parallel_residual_bwd_kernelINS_13Kernel_traitsIfffffjLj2560ELj1ELj1ELj4ELj16ENS_18Kernel_traits_baseILj2560EfffffjLj128EEEEELb0ELb0ELb0EEEvNS_9BwdParamsE,"ax",@progbits
	.align	128
        .global         _ZN10layer_norm31ln_parallel_residual_bwd_kernelINS_13Kernel_traitsIfffffjLj2560ELj1ELj1ELj4ELj16ENS_18Kernel_traits_baseILj2560EfffffjLj128EEEEELb0ELb0ELb0EEEvNS_9BwdParamsE
        .type           _ZN10layer_norm31ln_parallel_residual_bwd_kernelINS_13Kernel_traitsIfffffjLj2560ELj1ELj1ELj4ELj16ENS_18Kernel_traits_baseILj2560EfffffjLj128EEEEELb0ELb0ELb0EEEvNS_9BwdParamsE,@function
        .size           _ZN10layer_norm31ln_parallel_residual_bwd_kernelINS_13Kernel_traitsIfffffjLj2560ELj1ELj1ELj4ELj16ENS_18Kernel_traits_baseILj2560EfffffjLj128EEEEELb0ELb0ELb0EEEvNS_9BwdParamsE,(.L_x_3985 - _ZN10layer_norm31ln_parallel_residual_bwd_kernelINS_13Kernel_traitsIfffffjLj2560ELj1ELj1ELj4ELj16ENS_18Kernel_traits_baseILj2560EfffffjLj128EEEEELb0ELb0ELb0EEEvNS_9BwdParamsE)
        .other          _ZN10layer_norm31ln_parallel_residual_bwd_kernelINS_13Kernel_traitsIfffffjLj2560ELj1ELj1ELj4ELj16ENS_18Kernel_traits_baseILj2560EfffffjLj128EEEEELb0ELb0ELb0EEEvNS_9BwdParamsE,@"STO_CUDA_ENTRY STV_DEFAULT"
_ZN10layer_norm31ln_parallel_residual_bwd_kernelINS_13Kernel_traitsIfffffjLj2560ELj1ELj1ELj4ELj16ENS_18Kernel_traits_baseILj2560EfffffjLj128EEEEELb0ELb0ELb0EEEvNS_9BwdParamsE:
.text._ZN10layer_norm31ln_parallel_residual_bwd_kernelINS_13Kernel_traitsIfffffjLj2560ELj1ELj1ELj4ELj16ENS_18Kernel_traits_baseILj2560EfffffjLj128EEEEELb0ELb0ELb0EEEvNS_9BwdParamsE:
        /* <DEDUP_REMOVED lines=15> */
[----:B0-----:R-:W-:-:S04]  /*00f0*/  LOP3.LUT R4, R0, 0x7f, RZ, 0xc, !PT ;  /* 0x0000007f00047812 */ /* 0x001fc800078e0cff */
[----:B------:R-:W-:Y:S02]  /*0100*/  LEA.HI.SX32 R3, R3, R4, 0x1e ;  /* 0x0000000403037211 */ /* 0x000fe400078ff2ff */
[----:B------:R-:W-:Y:S02]  /*0110*/  LOP3.LUT R4, R0, 0x7f, RZ, 0xc0, !PT ;  /* 0x0000007f00047812 */ /* 0x000fe400078ec0ff */
[C---:B------:R-:W-:Y:S02]  /*0120*/  LOP3.LUT P0, RZ, R3.reuse, 0xffffff80, RZ, 0xc0, !PT ;  /* 0xffffff8003ff7812 */ /* 0x040fe4000780c0ff */
[C---:B------:R-:W-:Y:S02]  /*0130*/  ISETP.GE.U32.AND P1, PT, R3.reuse, 0x100, PT ;  /* 0x000001000300780c */ /* 0x040fe40003f26070 */
[C---:B------:R-:W-:Y:S02]  /*0140*/  ISETP.GE.U32.AND P2, PT, R3.reuse, 0x180, PT ;  /* 0x000001800300780c */ /* 0x040fe40003f46070 */
[----:B------:R-:W-:-:S02]  /*0150*/  ISETP.GE.U32.AND P3, PT, R3, 0x200, PT ;  /* 0x000002000300780c */ /* 0x000fc40003f66070 */
[----:B------:R-:W-:Y:S02]  /*0160*/  ISETP.GE.U32.AND P4, PT, R3, 0x280, PT ;  /* 0x000002800300780c */ /* 0x000fe40003f86070 */
[----:B------:R-:W-:Y:S02]  /*0170*/  MOV R3, R4 ;  /* 0x0000000400037202 */ /* 0x000fe40000000f00 */
        /* <DEDUP_REMOVED lines=22> */
[----:B------:R-:W-:Y:S01]  /*02e0*/  @P2 IADD3 R3, R3, 0x80, RZ ;  /* 0x0000008003032810 */ /* 0x000fe20007ffe0ff */
[----:B------:R-:W0:Y:S03]  /*02f0*/  @P4 LDC.64 R28, c[0x0][0x260] ;  /* 0x00009800ff1c4b82 */ /* 0x000e260000000a00 */
[----:B------:R2:W5:Y:S01]  /*0300*/  @P2 LDG.E.128 R132, desc[UR4][R22.64] ;  /* 0x0000000416842981 */ /* 0x000562000c1e1d00 */
[----:B---3--:R-:W-:-:S04]  /*0310*/  @P3 IMAD.WIDE.U32 R24, R3, 0x10, R24 ;  /* 0x0000001003183825 */ /* 0x008fc800078e0018 */
[----:B------:R-:W1:Y:S01]  /*0320*/  @P4 LDC.64 R30, c[0x0][0x268] ;  /* 0x00009a00ff1e4b82 */ /* 0x000e620000000a00 */
        /* <DEDUP_REMOVED lines=55> */
.L_x_3545:
[----:B01234-:R-:W1:Y:S08]  /*06a0*/  LDC.64 R172, c[0x0][0x250] ;  /* 0x00009400ffac7b82 */ /* 0x01fe700000000a00 */
        /* <DEDUP_REMOVED lines=21> */
[----:B------:R-:W4:Y:S01]  /*0800*/  LDG.E.128 R172, desc[UR4][R172.64] ;  /* 0x00000004acac7981 */ /* 0x000f22000c1e1d00 */
[----:B--2---:R-:W-:-:S06]  /*0810*/  IMAD.WIDE.U32 R176, R6, 0x10, R176 ;  /* 0x0000001006b07825 */ /* 0x004fcc00078e00b0 */
[----:B------:R-:W2:Y:S01]  /*0820*/  LDG.E.128 R176, desc[UR4][R176.64] ;  /* 0x00000004b0b07981 */ /* 0x000ea2000c1e1d00 */
        /* <DEDUP_REMOVED lines=9> */
[----:B------:R-:W-:Y:S02]  /*08c0*/  FADD.FTZ R180, -R3, R180 ;  /* 0x000000b403b47221 */ /* 0x000fe40000010100 */
[----:B------:R-:W-:Y:S01]  /*08d0*/  FMUL.FTZ R18, R15, R18 ;  /* 0x000000120f127220 */ /* 0x000fe20000410000 */
[----:B------:R-:W-:Y:S01]  /*08e0*/  FADD.FTZ R208, -R3, R183 ;  /* 0x000000b703d07221 */ /* 0x000fe20000010100 */
[C---:B------:R-:W-:Y:S01]  /*08f0*/  FMUL.FTZ R3, R15.reuse, R180 ;  /* 0x000000b40f037220 */ /* 0x040fe20000410000 */
[----:B-1----:R-:W-:Y:S01]  /*0900*/  FMUL.FTZ R203, R15, R200 ;  /* 0x000000c80fcb7220 */ /* 0x002fe20000410000 */
[----:B----4-:R-:W-:Y:S01]  /*0910*/  FMUL.FTZ R182, R149, R173 ;  /* 0x000000ad95b67220 */ /* 0x010fe20000410000 */
[----:B------:R-:W-:Y:S01]  /*0920*/  FMUL.FTZ R181, R148, R172 ;  /* 0x000000ac94b57220 */ /* 0x000fe20000410000 */
[----:B------:R-:W-:Y:S01]  /*0930*/  FADD.FTZ R52, R52, R172 ;  /* 0x000000ac34347221 */ /* 0x000fe20000010000 */
[----:B------:R-:W-:Y:S01]  /*0940*/  FFMA.FTZ R72, R172, R3, R72 ;  /* 0x00000003ac487223 */ /* 0x000fe20000010048 */
[----:B--2---:R-:W-:Y:S01]  /*0950*/  FADD.FTZ R93, R93, R177 ;  /* 0x000000b15d5d7221 */ /* 0x004fe20000010000 */
[----:B------:R-:W-:Y:S01]  /*0960*/  FFMA.FTZ R189, R153, R177, R182 ;  /* 0x000000b199bd7223 */ /* 0x000fe200000100b6 */
[----:B------:R-:W-:Y:S01]  /*0970*/  FFMA.FTZ R113, R177, R18, R113 ;  /* 0x00000012b1717223 */ /* 0x000fe20000010071 */
[----:B------:R-:W-:Y:S01]  /*0980*/  FFMA.FTZ R16, R152, R176, R181 ;  /* 0x000000b098107223 */ /* 0x000fe200000100b5 */
[----:B------:R-:W-:-:S03]  /*0990*/  FMUL.FTZ R177, R150, R174 ;  /* 0x000000ae96b17220 */ /* 0x000fc60000410000 */
[----:B------:R-:W-:Y:S01]  /*09a0*/  FADD.FTZ R172, RZ, R16 ;  /* 0x00000010ffac7221 */ /* 0x000fe20000010000 */
[----:B------:R-:W-:Y:S01]  /*09b0*/  FFMA.FTZ R202, R154, R178, R177 ;  /* 0x000000b29aca7223 */ /* 0x000fe200000100b1 */
[----:B------:R-:W-:Y:S01]  /*09c0*/  FFMA.FTZ R177, R3, R16, RZ ;  /* 0x0000001003b17223 */ /* 0x000fe200000100ff */
[----:B------:R-:W-:Y:S01]  /*09d0*/  FADD.FTZ R53, R53, R173 ;  /* 0x000000ad35357221 */ /* 0x000fe20000010000 */
[----:B------:R-:W-:Y:S01]  /*09e0*/  FFMA.FTZ R73, R173, R18, R73 ;  /* 0x00000012ad497223 */ /* 0x000fe20000010049 */
[----:B------:R-:W-:Y:S01]  /*09f0*/  FADD.FTZ R92, R92, R176 ;  /* 0x000000b05c5c7221 */ /* 0x000fe20000010000 */
[----:B------:R-:W-:Y:S01]  /*0a00*/  FFMA.FTZ R112, R176, R3, R112 ;  /* 0x00000003b0707223 */ /* 0x000fe20000010070 */
[----:B------:R-:W-:Y:S01]  /*0a10*/  FADD.FTZ R173, R172, R189 ;  /* 0x000000bdacad7221 */ /* 0x000fe20000010000 */
[----:B------:R-:W-:Y:S01]  /*0a20*/  FMUL.FTZ R176, R151, R175 ;  /* 0x000000af97b07220 */ /* 0x000fe20000410000 */
        /* <DEDUP_REMOVED lines=10> */
[-C--:B------:R-:W-:Y:S01]  /*0ad0*/  FFMA.FTZ R115, R179, R200.reuse, R115 ;  /* 0x000000c8b3737223 */ /* 0x080fe20000010073 */
[----:B------:R-:W-:Y:S01]  /*0ae0*/  FADD.FTZ R55, R55, R175 ;  /* 0x000000af37377221 */ /* 0x000fe20000010000 */
[----:B------:R-:W-:Y:S01]  /*0af0*/  FFMA.FTZ R75, R175, R200, R75 ;  /* 0x000000c8af4b7223 */ /* 0x000fe2000001004b */
[----:B------:R-:W-:Y:S01]  /*0b00*/  IADD3 R208, R6, 0x80, RZ ;  /* 0x0000008006d07810 */ /* 0x000fe20007ffe0ff */
[----:B------:R-:W-:Y:S01]  /*0b10*/  FADD.FTZ R215, R174, R213 ;  /* 0x000000d5aed77221 */ /* 0x000fe20000010000 */
[----:B------:R-:W-:-:S07]  /*0b20*/  FFMA.FTZ R210, R200, R213, R173 ;  /* 0x000000d5c8d27223 */ /* 0x000fce00000100ad */
.L_x_3525:
[----:B------:R-:W-:Y:S05]  /*0b30*/  BSYNC B0 ;  /* 0x0000000000007941 */ /* 0x000fea0003800000 */
.L_x_3524:
        /* <DEDUP_REMOVED lines=21> */
[C---:B------:R-:W-:Y:S02]  /*0c90*/  FADD.FTZ R212, -R214.reuse, R174 ;  /* 0x000000aed6d47221 */ /* 0x040fe40000010100 */
[C---:B------:R-:W-:Y:S01]  /*0ca0*/  FMUL.FTZ R185, R15.reuse, R172 ;  /* 0x000000ac0fb97220 */ /* 0x040fe20000410000 */
[C---:B-1----:R-:W-:Y:S01]  /*0cb0*/  FMUL.FTZ R186, R15.reuse, R198 ;  /* 0x000000c60fba7220 */ /* 0x042fe20000410000 */
[----:B------:R-:W-:Y:S01]  /*0cc0*/  FADD.FTZ R214, -R214, R175 ;  /* 0x000000afd6d67221 */ /* 0x000fe20000010100 */
[----:B------:R-:W-:Y:S01]  /*0cd0*/  FMUL.FTZ R201, R15, R212 ;  /* 0x000000d40fc97220 */ /* 0x000fe20000410000 */
[----:B----4-:R-:W-:Y:S01]  /*0ce0*/  FMUL.FTZ R173, R140, R176 ;  /* 0x000000b08cad7220 */ /* 0x010fe20000410000 */
[----:B------:R-:W-:Y:S01]  /*0cf0*/  FMUL.FTZ R172, R143, R179 ;  /* 0x000000b38fac7220 */ /* 0x000fe20000410000 */
[----:B------:R-:W-:Y:S01]  /*0d00*/  FMUL.FTZ R174, R141, R177 ;  /* 0x000000b18dae7220 */ /* 0x000fe20000410000 */
[----:B------:R-:W-:Y:S01]  /*0d10*/  FMUL.FTZ R199, R142, R178 ;  /* 0x000000b28ec77220 */ /* 0x000fe20000410000 */
[----:B--2---:R-:W-:Y:S01]  /*0d20*/  FFMA.FTZ R184, R144, R180, R173 ;  /* 0x000000b490b87223 */ /* 0x004fe200000100ad */
[----:B------:R-:W-:Y:S01]  /*0d30*/  FFMA.FTZ R211, R147, R183, R172 ;  /* 0x000000b793d37223 */ /* 0x000fe200000100ac */
[----:B------:R-:W-:-:S02]  /*0d40*/  FFMA.FTZ R187, R145, R181, R174 ;  /* 0x000000b591bb7223 */ /* 0x000fc400000100ae */
[----:B------:R-:W-:Y:S01]  /*0d50*/  FADD.FTZ R172, R215, R184 ;  /* 0x000000b8d7ac7221 */ /* 0x000fe20000010000 */
[----:B------:R-:W-:Y:S01]  /*0d60*/  FFMA.FTZ R173, R185, R184, R210 ;  /* 0x000000b8b9ad7223 */ /* 0x000fe200000100d2 */
        /* <DEDUP_REMOVED lines=24> */
.L_x_3527:
[----:B------:R-:W-:Y:S05]  /*0ef0*/  BSYNC B0 ;  /* 0x0000000000007941 */ /* 0x000fea0003800000 */
.L_x_3526:
[----:B------:R-:W-:Y:S04]  /*0f00*/  BSSY B0, `(.L_x_3528) ;  /* 0x000003b000007945 */ /* 0x000fe80003800000 */
[----:B------:R-:W-:Y:S05]  /*0f10*/  @!P2 BRA `(.L_x_3529) ;  /* 0x0000000000e4a947 */ /* 0x000fea0003800000 */
[----:B------:R-:W1:Y:S01]  /*0f20*/  LDC.64 R22, c[0x0][0x2c0] ;  /* 0x0000b000ff167b82 */ /* 0x000e620000000a00 */
[----:B------:R-:W-:-:S04]  /*0f30*/  LEA R20, P4, R208, UR10, 0x4 ;  /* 0x0000000ad0147c11 */ /* 0x000fc8000f8820ff */
[----:B------:R-:W-:-:S03]  /*0f40*/  LEA.HI.X R21, R208, UR11, RZ, 0x4, P4 ;  /* 0x0000000bd0157c11 */ /* 0x000fc6000a0f24ff */
[----:B------:R-:W2:Y:S01]  /*0f50*/  LDC.64 R172, c[0x0][0x2b8] ;  /* 0x0000ae00ffac7b82 */ /* 0x000ea20000000a00 */
[C---:B-1----:R-:W-:Y:S02]  /*0f60*/  IMAD.WIDE.U32 R174, R208.reuse, 0x10, R22 ;  /* 0x00000010d0ae7825 */ /* 0x042fe400078e0016 */
[----:B------:R-:W3:Y:S02]  /*0f70*/  LDG.E.128 R20, desc[UR4][R20.64] ;  /* 0x0000000414147981 */ /* 0x000ee4000c1e1d00 */
[----:B--2---:R-:W-:Y:S02]  /*0f80*/  IMAD.WIDE.U32 R176, R208, 0x10, R172 ;  /* 0x00000010d0b07825 */ /* 0x004fe400078e00ac */
[----:B------:R-:W2:Y:S04]  /*0f90*/  LDG.E.128 R172, desc[UR4][R174.64] ;  /* 0x00000004aeac7981 */ /* 0x000ea8000c1e1d00 */
[----:B------:R-:W4:Y:S01]  /*0fa0*/  LDG.E.128 R176, desc[UR4][R176.64] ;  /* 0x00000004b0b07981 */ /* 0x000f22000c1e1d00 */
[----:B------:R-:W-:-:S04]  /*0fb0*/  ISETP.NE.U32.AND P4, PT, RZ, UR8, PT ;  /* 0x00000008ff007c0c */ /* 0x000fc8000bf85070 */
[----:B------:R-:W-:-:S13]  /*0fc0*/  ISETP.NE.AND.EX P4, PT, RZ, UR9, PT, P4 ;  /* 0x00000009ff007c0c */ /* 0x000fda000bf85340 */
[----:B------:R-:W-:-:S04]  /*0fd0*/  @P4 LEA R180, P5, R208, UR8, 0x4 ;  /* 0x00000008d0b44c11 */ /* 0x000fc8000f8a20ff */
[----:B------:R-:W-:-:S05]  /*0fe0*/  @P4 LEA.HI.X R181, R208, UR9, RZ, 0x4, P5 ;  /* 0x00000009d0b54c11 */ /* 0x000fca000a8f24ff */
[----:B------:R1:W5:Y:S01]  /*0ff0*/  @P4 LDG.E.128 R24, desc[UR4][R180.64] ;  /* 0x00000004b4184981 */ /* 0x000362000c1e1d00 */
[----:B0-----:R-:W-:Y:S02]  /*1000*/  ISETP.NE.AND P4, PT, R5, RZ, PT ;  /* 0x000000ff0500720c */ /* 0x001fe40003f85270 */
[----:B------:R-:W-:Y:S02]  /*1010*/  IADD3 R208, R208, 0x80, RZ ;  /* 0x00000080d0d07810 */ /* 0x000fe40007ffe0ff */
[----:B-----5:R-:W-:-:S05]  /*1020*/  FSEL R212, R204, RZ, !P4 ;  /* 0x000000ffccd47208 */ /* 0x020fca0006000000 */
[C---:B---3--:R-:W-:Y:S01]  /*1030*/  FADD.FTZ R182, -R212.reuse, R21 ;  /* 0x00000015d4b67221 */ /* 0x048fe20000010100 */
[C---:B------:R-:W-:Y:S01]  /*1040*/  FADD.FTZ R20, -R212.reuse, R20 ;  /* 0x00000014d4147221 */ /* 0x040fe20000010100 */
[C---:B------:R-:W-:Y:S01]  /*1050*/  FADD.FTZ R196, -R212.reuse, R22 ;  /* 0x00000016d4c47221 */ /* 0x040fe20000010100 */
[----:B------:R-:W-:Y:S01]  /*1060*/  FADD.FTZ R212, -R212, R23 ;  /* 0x00000017d4d47221 */ /* 0x000fe20000010100 */
[C---:B------:R-:W-:Y:S01]  /*1070*/  FMUL.FTZ R22, R15.reuse, R182 ;  /* 0x000000b60f167220 */ /* 0x040fe20000410000 */
[C---:B------:R-:W-:Y:S01]  /*1080*/  FMUL.FTZ R21, R15.reuse, R20 ;  /* 0x000000140f157220 */ /* 0x040fe20000410000 */
[----:B------:R-:W-:Y:S01]  /*1090*/  FMUL.FTZ R197, R15, R196 ;  /* 0x000000c40fc57220 */ /* 0x000fe20000410000 */
[----:B--2---:R-:W-:Y:S01]  /*10a0*/  FMUL.FTZ R23, R132, R172 ;  /* 0x000000ac84177220 */ /* 0x004fe20000410000 */
[----:B------:R-:W-:Y:S01]  /*10b0*/  FMUL.FTZ R194, R133, R173 ;  /* 0x000000ad85c27220 */ /* 0x000fe20000410000 */
[----:B------:R-:W-:Y:S01]  /*10c0*/  FADD.FTZ R44, R44, R172 ;  /* 0x000000ac2c2c7221 */ /* 0x000fe20000010000 */
[----:B------:R-:W-:Y:S01]  /*10d0*/  FFMA.FTZ R64, R172, R21, R64 ;  /* 0x00000015ac407223 */ /* 0x000fe20000010040 */
[----:B----4-:R-:W-:Y:S01]  /*10e0*/  FFMA.FTZ R20, R136, R176, R23 ;  /* 0x000000b088147223 */ /* 0x010fe20000010017 */
[----:B------:R-:W-:Y:S01]  /*10f0*/  FADD.FTZ R85, R85, R177 ;  /* 0x000000b155557221 */ /* 0x000fe20000010000 */
[----:B------:R-:W-:Y:S01]  /*1100*/  FFMA.FTZ R23, R137, R177, R194 ;  /* 0x000000b189177223 */ /* 0x000fe200000100c2 */
[----:B------:R-:W-:Y:S01]  /*1110*/  FFMA.FTZ R105, R177, R22, R105 ;  /* 0x00000016b1697223 */ /* 0x000fe20000010069 */
[----:B------:R-:W-:Y:S01]  /*1120*/  FMUL.FTZ R177, R134, R174 ;  /* 0x000000ae86b17220 */ /* 0x000fe20000410000 */
[----:B------:R-:W-:Y:S01]  /*1130*/  FADD.FTZ R172, R215, R20 ;  /* 0x00000014d7ac7221 */ /* 0x000fe20000010000 */
        /* <DEDUP_REMOVED lines=21> */
[----:B------:R-:W-:Y:S01]  /*1290*/  FADD.FTZ R215, R174, R209 ;  /* 0x000000d1aed77221 */ /* 0x000fe20000010000 */
[----:B-1----:R-:W-:-:S07]  /*12a0*/  FFMA.FTZ R210, R194, R209, R173 ;  /* 0x000000d1c2d27223 */ /* 0x002fce00000100ad */
.L_x_3529:
[----:B------:R-:W-:Y:S05]  /*12b0*/  BSYNC B0 ;  /* 0x0000000000007941 */ /* 0x000fea0003800000 */
.L_x_3528:
        /* <DEDUP_REMOVED lines=9> */
[----:B--2---:R-:W-:-:S05]  /*1350*/  IMAD.WIDE.U32 R8, R208, 0x10, R8 ;  /* 0x00000010d0087825 */ /* 0x004fca00078e0008 */
[----:B------:R1:W2:Y:S01]  /*1360*/  LDG.E.128 R176, desc[UR4][R8.64] ;  /* 0x0000000408b07981 */ /* 0x0002a2000c1e1d00 */
        /* <DEDUP_REMOVED lines=11> */
[C---:B-1----:R-:W-:Y:S01]  /*1420*/  FMUL.FTZ R9, R15.reuse, R180 ;  /* 0x000000b40f097220 */ /* 0x042fe20000410000 */
[C---:B------:R-:W-:Y:S01]  /*1430*/  FMUL.FTZ R10, R15.reuse, R10 ;  /* 0x0000000a0f0a7220 */ /* 0x040fe20000410000 */
[----:B------:R-:W-:Y:S01]  /*1440*/  FADD.FTZ R214, -R214, R183 ;  /* 0x000000b7d6d67221 */ /* 0x000fe20000010100 */
[----:B------:R-:W-:Y:S01]  /*1450*/  FMUL.FTZ R195, R15, R212 ;  /* 0x000000d40fc37220 */ /* 0x000fe20000410000 */
[----:B----4-:R-:W-:Y:S01]  /*1460*/  FMUL.FTZ R17, R124, R172 ;  /* 0x000000ac7c117220 */ /* 0x010fe20000410000 */
[----:B------:R-:W-:Y:S01]  /*1470*/  FMUL.FTZ R182, R125, R173 ;  /* 0x000000ad7db67220 */ /* 0x000fe20000410000 */
[----:B------:R-:W-:Y:S01]  /*1480*/  FADD.FTZ R40, R40, R172 ;  /* 0x000000ac28287221 */ /* 0x000fe20000010000 */
[-C--:B------:R-:W-:Y:S01]  /*1490*/  FFMA.FTZ R60, R172, R9.reuse, R60 ;  /* 0x00000009ac3c7223 */ /* 0x080fe2000001003c */
[----:B--2---:R-:W-:Y:S01]  /*14a0*/  FFMA.FTZ R8, R128, R176, R17 ;  /* 0x000000b080087223 */ /* 0x004fe20000010011 */
[----:B------:R-:W-:Y:S01]  /*14b0*/  FADD.FTZ R80, R80, R176 ;  /* 0x000000b050507221 */ /* 0x000fe20000010000 */
[----:B------:R-:W-:Y:S01]  /*14c0*/  FFMA.FTZ R100, R176, R9, R100 ;  /* 0x00000009b0647223 */ /* 0x000fe20000010064 */
[----:B------:R-:W-:Y:S01]  /*14d0*/  FADD.FTZ R81, R81, R177 ;  /* 0x000000b151517221 */ /* 0x000fe20000010000 */
[----:B------:R-:W-:Y:S01]  /*14e0*/  FFMA.FTZ R17, R129, R177, R182 ;  /* 0x000000b181117223 */ /* 0x000fe200000100b6 */
[----:B------:R-:W-:Y:S01]  /*14f0*/  FFMA.FTZ R101, R177, R10, R101 ;  /* 0x0000000ab1657223 */ /* 0x000fe20000010065 */
[----:B------:R-:W-:Y:S01]  /*1500*/  FMUL.FTZ R176, R127, R175 ;  /* 0x000000af7fb07220 */ /* 0x000fe20000410000 */
[----:B------:R-:W-:Y:S01]  /*1510*/  FMUL.FTZ R193, R126, R174 ;  /* 0x000000ae7ec17220 */ /* 0x000fe20000410000 */
[----:B------:R-:W-:Y:S01]  /*1520*/  FADD.FTZ R172, R215, R8 ;  /* 0x00000008d7ac7221 */ /* 0x000fe20000010000 */
[----:B------:R-:W-:Y:S01]  /*1530*/  FFMA.FTZ R177, R9, R8, R210 ;  /* 0x0000000809b17223 */ /* 0x000fe200000100d2 */
[----:B------:R-:W-:Y:S01]  /*1540*/  FFMA.FTZ R207, R131, R179, R176 ;  /* 0x000000b383cf7223 */ /* 0x000fe200000100b0 */
[----:B------:R-:W-:Y:S01]  /*1550*/  FFMA.FTZ R193, R130, R178, R193 ;  /* 0x000000b282c17223 */ /* 0x000fe200000100c1 */
        /* <DEDUP_REMOVED lines=8> */
[-C--:B------:R-:W-:Y:S01]  /*15e0*/  FFMA.FTZ R102, R178, R195.reuse, R102 ;  /* 0x000000c3b2667223 */ /* 0x080fe20000010066 */
[----:B------:R-:W-:Y:S01]  /*15f0*/  FADD.FTZ R83, R83, R179 ;  /* 0x000000b353537221 */ /* 0x000fe20000010000 */
[-C--:B------:R-:W-:Y:S01]  /*1600*/  FFMA.FTZ R103, R179, R192.reuse, R103 ;  /* 0x000000c0b3677223 */ /* 0x080fe20000010067 */
[----:B------:R-:W-:Y:S01]  /*1610*/  FADD.FTZ R42, R42, R174 ;  /* 0x000000ae2a2a7221 */ /* 0x000fe20000010000 */
[----:B------:R-:W-:Y:S01]  /*1620*/  FFMA.FTZ R62, R174, R195, R62 ;  /* 0x000000c3ae3e7223 */ /* 0x000fe2000001003e */
[----:B------:R-:W-:Y:S01]  /*1630*/  FADD.FTZ R43, R43, R175 ;  /* 0x000000af2b2b7221 */ /* 0x000fe20000010000 */
[----:B------:R-:W-:Y:S01]  /*1640*/  FFMA.FTZ R63, R175, R192, R63 ;  /* 0x000000c0af3f7223 */ /* 0x000fe2000001003f */
[----:B------:R-:W-:Y:S01]  /*1650*/  FADD.FTZ R215, R172, R207 ;  /* 0x000000cfacd77221 */ /* 0x000fe20000010000 */
[----:B------:R-:W-:-:S07]  /*1660*/  FFMA.FTZ R210, R192, R207, R173 ;  /* 0x000000cfc0d27223 */ /* 0x000fce00000100ad */
.L_x_3531:
[----:B------:R-:W-:Y:S05]  /*1670*/  BSYNC B0 ;  /* 0x0000000000007941 */ /* 0x000fea0003800000 */
.L_x_3530:
[----:B------:R-:W-:Y:S01]  /*1680*/  ISETP.NE.AND P4, PT, R11, RZ, PT ;  /* 0x000000ff0b00720c */ /* 0x000fe20003f85270 */
[----:B------:R-:W-:-:S12]  /*1690*/  BSSY B0, `(.L_x_3532) ;  /* 0x000003a000007945 */ /* 0x000fd80003800000 */
        /* <DEDUP_REMOVED lines=20> */
[C---:B------:R-:W-:Y:S02]  /*17e0*/  FMUL.FTZ R14, R15.reuse, R14 ;  /* 0x0000000e0f0e7220 */ /* 0x040fe40000410000 */
[----:B------:R-:W-:Y:S01]  /*17f0*/  FMUL.FTZ R13, R15, R180 ;  /* 0x000000b40f0d7220 */ /* 0x000fe20000410000 */
[----:B----4-:R-:W-:Y:S01]  /*1800*/  FMUL.FTZ R19, R116, R172 ;  /* 0x000000ac74137220 */ /* 0x010fe20000410000 */
[----:B------:R-:W-:Y:S01]  /*1810*/  FMUL.FTZ R182, R117, R173 ;  /* 0x000000ad75b67220 */ /* 0x000fe20000410000 */
[----:B------:R-:W-:Y:S01]  /*1820*/  FADD.FTZ R36, R36, R172 ;  /* 0x000000ac24247221 */ /* 0x000fe20000010000 */
[----:B------:R-:W-:Y:S01]  /*1830*/  FFMA.FTZ R56, R172, R13, R56 ;  /* 0x0000000dac387223 */ /* 0x000fe20000010038 */
[----:B--2---:R-:W-:Y:S01]  /*1840*/  FFMA.FTZ R12, R120, R176, R19 ;  /* 0x000000b0780c7223 */ /* 0x004fe20000010013 */
[----:B------:R-:W-:Y:S01]  /*1850*/  FADD.FTZ R77, R77, R177 ;  /* 0x000000b14d4d7221 */ /* 0x000fe20000010000 */
[----:B------:R-:W-:Y:S01]  /*1860*/  FFMA.FTZ R19, R121, R177, R182 ;  /* 0x000000b179137223 */ /* 0x000fe200000100b6 */
[----:B------:R-:W-:Y:S01]  /*1870*/  FFMA.FTZ R97, R177, R14, R97 ;  /* 0x0000000eb1617223 */ /* 0x000fe20000010061 */
[----:B------:R-:W-:Y:S01]  /*1880*/  FMUL.FTZ R177, R118, R174 ;  /* 0x000000ae76b17220 */ /* 0x000fe20000410000 */
[----:B------:R-:W-:-:S03]  /*1890*/  FADD.FTZ R172, R215, R12 ;  /* 0x0000000cd7ac7221 */ /* 0x000fc60000010000 */
[----:B-1----:R-:W-:Y:S01]  /*18a0*/  FFMA.FTZ R190, R122, R178, R177 ;  /* 0x000000b27abe7223 */ /* 0x002fe200000100b1 */
[----:B------:R-:W-:Y:S01]  /*18b0*/  FFMA.FTZ R177, R13, R12, R210 ;  /* 0x0000000c0db17223 */ /* 0x000fe200000100d2 */
[----:B------:R-:W-:Y:S01]  /*18c0*/  FMUL.FTZ R191, R15, R188 ;  /* 0x000000bc0fbf7220 */ /* 0x000fe20000410000 */
[----:B------:R-:W-:Y:S01]  /*18d0*/  FADD.FTZ R37, R37, R173 ;  /* 0x000000ad25257221 */ /* 0x000fe20000010000 */
[----:B------:R-:W-:Y:S01]  /*18e0*/  FFMA.FTZ R57, R173, R14, R57 ;  /* 0x0000000ead397223 */ /* 0x000fe20000010039 */
[----:B------:R-:W-:Y:S01]  /*18f0*/  FADD.FTZ R76, R76, R176 ;  /* 0x000000b04c4c7221 */ /* 0x000fe20000010000 */
[----:B------:R-:W-:Y:S01]  /*1900*/  FFMA.FTZ R96, R176, R13, R96 ;  /* 0x0000000db0607223 */ /* 0x000fe20000010060 */
[----:B------:R-:W-:Y:S01]  /*1910*/  FADD.FTZ R173, R172, R19 ;  /* 0x00000013acad7221 */ /* 0x000fe20000010000 */
[----:B------:R-:W-:Y:S01]  /*1920*/  FADD.FTZ R204, -R204, R183 ;  /* 0x000000b7cccc7221 */ /* 0x000fe20000010100 */
        /* <DEDUP_REMOVED lines=15> */
[----:B------:R-:W-:-:S07]  /*1a20*/  FFMA.FTZ R210, R188, R205, R173 ;  /* 0x000000cdbcd27223 */ /* 0x000fce00000100ad */
.L_x_3533:
[----:B------:R-:W-:Y:S05]  /*1a30*/  BSYNC B0 ;  /* 0x0000000000007941 */ /* 0x000fea0003800000 */
.L_x_3532:
        /* <DEDUP_REMOVED lines=25> */
.L_x_3564:
        /* <DEDUP_REMOVED lines=70> */
.L_x_3536:
[----:B------:R-:W-:Y:S05]  /*2030*/  BSYNC B0 ;  /* 0x0000000000007941 */ /* 0x000fea0003800000 */
.L_x_3535:
        /* <DEDUP_REMOVED lines=44> */
.L_x_3538:
[----:B------:R-:W-:Y:S05]  /*2300*/  BSYNC B0 ;  /* 0x0000000000007941 */ /* 0x000fea0003800000 */
.L_x_3537:
        /* <DEDUP_REMOVED lines=44> */
.L_x_3540:
[----:B------:R-:W-:Y:S05]  /*25d0*/  BSYNC B0 ;  /* 0x0000000000007941 */ /* 0x000fea0003800000 */
.L_x_3539:
        /* <DEDUP_REMOVED lines=44> */
.L_x_3542:
[----:B------:R-:W-:Y:S05]  /*28a0*/  BSYNC B0 ;  /* 0x0000000000007941 */ /* 0x000fea0003800000 */
.L_x_3541:
        /* <DEDUP_REMOVED lines=34> */
[----:B0-----:R-:W-:-:S05]  /*2ad0*/  @P6 IMAD.WIDE.U32 R178, R6, 0x10, R178 ;  /* 0x0000001006b26825 */ /* 0x001fca00078e00b2 */
        /* <DEDUP_REMOVED lines=9> */
.L_x_3544:
[----:B------:R-:W-:Y:S05]  /*2b70*/  BSYNC B0 ;  /* 0x0000000000007941 */ /* 0x000fea0003800000 */
.L_x_3543:
[----:B------:R-:W-:Y:S02]  /*2b80*/  IADD3 R7, R7, UR16, RZ ;  /* 0x0000001007077c10 */ /* 0x000fe4000fffe0ff */
[----:B------:R-:W-:Y:S02]  /*2b90*/  SEL R206, RZ, 0x1, P4 ;  /* 0x00000001ffce7807 */ /* 0x000fe40002000000 */
[----:B------:R-:W-:-:S13]  /*2ba0*/  ISETP.GE.AND P5, PT, R7, UR17, PT ;  /* 0x0000001107007c0c */ /* 0x000fda000bfa6270 */
[----:B------:R-:W-:Y:S05]  /*2bb0*/  @!P5 BRA `(.L_x_3545) ;  /* 0xffffffd800b8d947 */ /* 0x000fea000383ffff */
.L_x_3523:
[----:B------:R-:W0:Y:S01]  /*2bc0*/  S2R R0, SR_TID.X ;  /* 0x0000000000007919 */ /* 0x000e220000002100 */
[----:B------:R-:W0:Y:S01]  /*2bd0*/  S2UR UR13, SR_CTAID.X ;  /* 0x00000000000d79c3 */ /* 0x000e220000002500 */
[----:B------:R-:W-:Y:S01]  /*2be0*/  BSSY B0, `(.L_x_3546) ;  /* 0x0000013000007945 */ /* 0x000fe20003800000 */
[C---:B0-----:R-:W-:Y:S02]  /*2bf0*/  LEA.HI R3, R0.reuse, UR13, RZ, 0x19 ;  /* 0x0000000d00037c11 */ /* 0x041fe4000f8fc8ff */
[----:B------:R-:W-:-:S03]  /*2c00*/  LOP3.LUT R13, R0, 0x7f, RZ, 0xc0, !PT ;  /* 0x0000007f000d7812 */ /* 0x000fc600078ec0ff */
[----:B------:R-:W-:-:S05]  /*2c10*/  IMAD R2, R3, R2, RZ ;  /* 0x0000000203027224 */ /* 0x000fca00078e02ff */
[----:B------:R-:W-:Y:S01]  /*2c20*/  LEA.HI R13, R2, R13, RZ, 0x1e ;  /* 0x0000000d020d7211 */ /* 0x000fe200078ff0ff */
[----:B------:R-:W-:Y:S06]  /*2c30*/  @!P0 BRA `(.L_x_3547) ;  /* 0x0000000000348947 */ /* 0x000fec0003800000 */
[----:B------:R-:W0:Y:S08]  /*2c40*/  LDC.64 R2, c[0x0][0x2d0] ;  /* 0x0000b400ff027b82 */ /* 0x000e300000000a00 */
[----:B------:R-:W1:Y:S08]  /*2c50*/  LDC.64 R4, c[0x0][0x2d8] ;  /* 0x0000b600ff047b82 */ /* 0x000e700000000a00 */
[----:B------:R-:W2:Y:S08]  /*2c60*/  LDC.64 R6, c[0x0][0x2e0] ;  /* 0x0000b800ff067b82 */ /* 0x000eb00000000a00 */
[----:B------:R-:W3:Y:S01]  /*2c70*/  LDC.64 R8, c[0x0][0x2e8] ;  /* 0x0000ba00ff087b82 */ /* 0x000ee20000000a00 */
[----:B0-----:R-:W-:-:S05]  /*2c80*/  IMAD.WIDE.U32 R2, R13, 0x10, R2 ;  /* 0x000000100d027825 */ /* 0x001fca00078e0002 */
[----:B------:R0:W-:Y:S01]  /*2c90*/  STG.E.128 desc[UR4][R2.64], R92 ;  /* 0x0000005c02007986 */ /* 0x0001e2000c101d04 */
[----:B-1----:R-:W-:-:S05]  /*2ca0*/  IMAD.WIDE.U32 R4, R13, 0x10, R4 ;  /* 0x000000100d047825 */ /* 0x002fca00078e0004 */
[----:B------:R0:W-:Y:S01]  /*2cb0*/  STG.E.128 desc[UR4][R4.64], R112 ;  /* 0x0000007004007986 */ /* 0x0001e2000c101d04 */
[----:B--2---:R-:W-:-:S05]  /*2cc0*/  IMAD.WIDE.U32 R6, R13, 0x10, R6 ;  /* 0x000000100d067825 */ /* 0x004fca00078e0006 */
[----:B------:R0:W-:Y:S01]  /*2cd0*/  STG.E.128 desc[UR4][R6.64], R52 ;  /* 0x0000003406007986 */ /* 0x0001e2000c101d04 */
[C---:B---3--:R-:W-:Y:S01]  /*2ce0*/  IMAD.WIDE.U32 R8, R13.reuse, 0x10, R8 ;  /* 0x000000100d087825 */ /* 0x048fe200078e0008 */
[----:B------:R-:W-:-:S04]  /*2cf0*/  IADD3 R13, R13, 0x80, RZ ;  /* 0x000000800d0d7810 */ /* 0x000fc80007ffe0ff */
[----:B------:R0:W-:Y:S03]  /*2d00*/  STG.E.128 desc[UR4][R8.64], R72 ;  /* 0x0000004808007986 */ /* 0x0001e6000c101d04 */
.L_x_3547:
[----:B------:R-:W-:Y:S05]  /*2d10*/  BSYNC B0 ;  /* 0x0000000000007941 */ /* 0x000fea0003800000 */
.L_x_3546:
[----:B------:R-:W-:Y:S04]  /*2d20*/  BSSY B0, `(.L_x_3548) ;  /* 0x000000f000007945 */ /* 0x000fe80003800000 */
[----:B------:R-:W-:Y:S05]  /*2d30*/  @!P1 BRA `(.L_x_3549) ;  /* 0x0000000000349947 */ /* 0x000fea0003800000 */
[----:B0-----:R-:W0:Y:S08]  /*2d40*/  LDC.64 R2, c[0x0][0x2d0] ;  /* 0x0000b400ff027b82 */ /* 0x001e300000000a00 */
        /* <DEDUP_REMOVED lines=12> */
.L_x_3549:
[----:B------:R-:W-:Y:S05]  /*2e10*/  BSYNC B0 ;  /* 0x0000000000007941 */ /* 0x000fea0003800000 */
.L_x_3548:
        /* <DEDUP_REMOVED lines=15> */
.L_x_3551:
[----:B------:R-:W-:Y:S05]  /*2f10*/  BSYNC B0 ;  /* 0x0000000000007941 */ /* 0x000fea0003800000 */
.L_x_3550:
        /* <DEDUP_REMOVED lines=15> */
.L_x_3553:
[----:B------:R-:W-:Y:S05]  /*3010*/  BSYNC B0 ;  /* 0x0000000000007941 */ /* 0x000fea0003800000 */
.L_x_3552:
[----:B------:R-:W-:-:S13]  /*3020*/  ISETP.NE.AND P0, PT, R11, RZ, PT ;  /* 0x000000ff0b00720c */ /* 0x000fda0003f05270 */
[----:B------:R-:W-:Y:S05]  /*3030*/  @!P0 EXIT ;  /* 0x000000000000894d */ /* 0x000fea0003800000 */
[----:B0-----:R-:W0:Y:S08]  /*3040*/  LDC.64 R2, c[0x0][0x2d0] ;  /* 0x0000b400ff027b82 */ /* 0x001e300000000a00 */
[----:B------:R-:W1:Y:S08]  /*3050*/  LDC.64 R4, c[0x0][0x2d8] ;  /* 0x0000b600ff047b82 */ /* 0x000e700000000a00 */
[----:B------:R-:W2:Y:S08]  /*3060*/  LDC.64 R6, c[0x0][0x2e0] ;  /* 0x0000b800ff067b82 */ /* 0x000eb00000000a00 */
[----:B------:R-:W3:Y:S01]  /*3070*/  LDC.64 R8, c[0x0][0x2e8] ;  /* 0x0000ba00ff087b82 */ /* 0x000ee20000000a00 */
[----:B0-----:R-:W-:-:S05]  /*3080*/  IMAD.WIDE.U32 R2, R13, 0x10, R2 ;  /* 0x000000100d027825 */ /* 0x001fca00078e0002 */
[----:B------:R-:W-:Y:S01]  /*3090*/  STG.E.128 desc[UR4][R2.64], R76 ;  /* 0x0000004c02007986 */ /* 0x000fe2000c101d04 */
[----:B-1----:R-:W-:-:S05]  /*30a0*/  IMAD.WIDE.U32 R4, R13, 0x10, R4 ;  /* 0x000000100d047825 */ /* 0x002fca00078e0004 */
[----:B------:R-:W-:Y:S01]  /*30b0*/  STG.E.128 desc[UR4][R4.64], R96 ;  /* 0x0000006004007986 */ /* 0x000fe2000c101d04 */
[----:B--2---:R-:W-:-:S05]  /*30c0*/  IMAD.WIDE.U32 R6, R13, 0x10, R6 ;  /* 0x000000100d067825 */ /* 0x004fca00078e0006 */
[----:B------:R-:W-:Y:S01]  /*30d0*/  STG.E.128 desc[UR4][R6.64], R36 ;  /* 0x0000002406007986 */ /* 0x000fe2000c101d04 */
[----:B---3--:R-:W-:-:S05]  /*30e0*/  IMAD.WIDE.U32 R8, R13, 0x10, R8 ;  /* 0x000000100d087825 */ /* 0x008fca00078e0008 */
[----:B------:R-:W-:Y:S01]  /*30f0*/  STG.E.128 desc[UR4][R8.64], R56 ;  /* 0x0000003808007986 */ /* 0x000fe2000c101d04 */
[----:B------:R-:W-:Y:S05]  /*3100*/  EXIT ;  /* 0x000000000000794d */ /* 0x000fea0003800000 */
.L_x_3534:
[----:B-----5:R-:W-:Y:S01]  /*3110*/  HFMA2.MMA R204, -RZ, RZ, 0, 9.5367431640625e-07 ;  /* 0x00000010ffcc7435 */ /* 0x020fe200000001ff */
[----:B------:R-:W-:Y:S02]  /*3120*/  MOV R217, R215 ;  /* 0x000000d700d97202 */ /* 0x000fe40000000f00 */
[----:B------:R-:W-:Y:S02]  /*3130*/  MOV R219, 0x1f ;  /* 0x0000001f00db7802 */ /* 0x000fe40000000f00 */
[----:B------:R-:W-:-:S07]  /*3140*/  MOV R182, 0xffffffff ;  /* 0xffffffff00b67802 */ /* 0x000fce0000000f00 */
[----:B0-----:R-:W-:Y:S05]  /*3150*/  WARPSYNC.COLLECTIVE R182, `(.L_x_3554) ;  /* 0x00000000b6087348 */ /* 0x001fea0003c00000 */
[----:B------:R1:W2:Y:S02]  /*3160*/  SHFL.DOWN P6, R183, R217, R204, R219 ;  /* 0x080000ccd9b77389 */ /* 0x0002a400000c00db */
[----:B012---:R-:W-:Y:S01]  /*3170*/  ENDCOLLECTIVE ;  /* 0x000000000000791b */ /* 0x007fe20003800000 */
.L_x_3554:
[----:B------:R-:W-:Y:S02]  /*3180*/  MOV R217, R210 ;  /* 0x000000d200d97202 */ /* 0x000fe40000000f00 */
[----:B------:R-:W-:-:S07]  /*3190*/  MOV R174, R183 ;  /* 0x000000b700ae7202 */ /* 0x000fce0000000f00 */
[----:B------:R-:W-:Y:S05]  /*31a0*/  WARPSYNC.COLLECTIVE R182, `(.L_x_3555) ;  /* 0x00000000b6087348 */ /* 0x000fea0003c00000 */
[----:B------:R0:W1:Y:S02]  /*31b0*/  SHFL.DOWN P6, R183, R217, R204, R219 ;  /* 0x080000ccd9b77389 */ /* 0x00006400000c00db */
[----:B01----:R-:W-:Y:S01]  /*31c0*/  ENDCOLLECTIVE ;  /* 0x000000000000791b */ /* 0x003fe20003800000 */
.L_x_3555:
[----:B------:R-:W-:Y:S01]  /*31d0*/  FADD.FTZ R174, R174, R215 ;  /* 0x000000d7aeae7221 */ /* 0x000fe20000010000 */
[----:B------:R-:W-:-:S04]  /*31e0*/  HFMA2.MMA R204, -RZ, RZ, 0, 4.76837158203125e-07 ;  /* 0x00000008ffcc7435 */ /* 0x000fc800000001ff */
[----:B------:R-:W-:Y:S02]  /*31f0*/  MOV R217, R174 ;  /* 0x000000ae00d97202 */ /* 0x000fe40000000f00 */
[----:B------:R-:W-:-:S07]  /*3200*/  MOV R175, R183 ;  /* 0x000000b700af7202 */ /* 0x000fce0000000f00 */
[----:B------:R-:W-:Y:S05]  /*3210*/  WARPSYNC.COLLECTIVE R182, `(.L_x_3556) ;  /* 0x00000000b6087348 */ /* 0x000fea0003c00000 */
[----:B------:R0:W1:Y:S02]  /*3220*/  SHFL.DOWN P6, R183, R217, R204, R219 ;  /* 0x080000ccd9b77389 */ /* 0x00006400000c00db */
[----:B01----:R-:W-:Y:S01]  /*3230*/  ENDCOLLECTIVE ;  /* 0x000000000000791b */ /* 0x003fe20003800000 */
.L_x_3556:
[----:B------:R-:W-:-:S05]  /*3240*/  FADD.FTZ R175, R175, R210 ;  /* 0x000000d2afaf7221 */ /* 0x000fca0000010000 */
[----:B------:R-:W-:Y:S02]  /*3250*/  MOV R217, R175 ;  /* 0x000000af00d97202 */ /* 0x000fe40000000f00 */
[----:B------:R-:W-:-:S07]  /*3260*/  MOV R177, R183 ;  /* 0x000000b700b17202 */ /* 0x000fce0000000f00 */
[----:B------:R-:W-:Y:S05]  /*3270*/  WARPSYNC.COLLECTIVE R182, `(.L_x_3557) ;  /* 0x00000000b6087348 */ /* 0x000fea0003c00000 */
[----:B------:R0:W1:Y:S02]  /*3280*/  SHFL.DOWN P6, R183, R217, R204, R219 ;  /* 0x080000ccd9b77389 */ /* 0x00006400000c00db */
[----:B01----:R-:W-:Y:S01]  /*3290*/  ENDCOLLECTIVE ;  /* 0x000000000000791b */ /* 0x003fe20003800000 */
.L_x_3557:
[----:B------:R-:W-:Y:S01]  /*32a0*/  FADD.FTZ R177, R174, R177 ;  /* 0x000000b1aeb17221 */ /* 0x000fe20000010000 */
[----:B------:R-:W-:-:S04]  /*32b0*/  HFMA2.MMA R204, -RZ, RZ, 0, 2.384185791015625e-07 ;  /* 0x00000004ffcc7435 */ /* 0x000fc800000001ff */
[----:B------:R-:W-:Y:S02]  /*32c0*/  MOV R217, R177 ;  /* 0x000000b100d97202 */ /* 0x000fe40000000f00 */
[----:B------:R-:W-:-:S07]  /*32d0*/  MOV R176, R183 ;  /* 0x000000b700b07202 */ /* 0x000fce0000000f00 */
[----:B------:R-:W-:Y:S05]  /*32e0*/  WARPSYNC.COLLECTIVE R182, `(.L_x_3558) ;  /* 0x00000000b6087348 */ /* 0x000fea0003c00000 */
[----:B------:R0:W1:Y:S02]  /*32f0*/  SHFL.DOWN P6, R183, R217, R204, R219 ;  /* 0x080000ccd9b77389 */ /* 0x00006400000c00db */
[----:B01----:R-:W-:Y:S01]  /*3300*/  ENDCOLLECTIVE ;  /* 0x000000000000791b */ /* 0x003fe20003800000 */
.L_x_3558:
[----:B------:R-:W-:-:S05]  /*3310*/  FADD.FTZ R176, R175, R176 ;  /* 0x000000b0afb07221 */ /* 0x000fca0000010000 */
[----:B------:R-:W-:Y:S02]  /*3320*/  MOV R217, R176 ;  /* 0x000000b000d97202 */ /* 0x000fe40000000f00 */
[----:B------:R-:W-:-:S07]  /*3330*/  MOV R178, R183 ;  /* 0x000000b700b27202 */ /* 0x000fce0000000f00 */
[----:B------:R-:W-:Y:S05]  /*3340*/  WARPSYNC.COLLECTIVE R182, `(.L_x_3559) ;  /* 0x00000000b6087348 */ /* 0x000fea0003c00000 */
[----:B------:R0:W1:Y:S02]  /*3350*/  SHFL.DOWN P6, R183, R217, R204, R219 ;  /* 0x080000ccd9b77389 */ /* 0x00006400000c00db */
[----:B01----:R-:W-:Y:S01]  /*3360*/  ENDCOLLECTIVE ;  /* 0x000000000000791b */ /* 0x003fe20003800000 */
.L_x_3559:
[----:B------:R-:W-:Y:S01]  /*3370*/  FADD.FTZ R178, R177, R178 ;  /* 0x000000b2b1b27221 */ /* 0x000fe20000010000 */
[----:B------:R-:W-:-:S04]  /*3380*/  HFMA2.MMA R204, -RZ, RZ, 0, 1.1920928955078125e-07 ;  /* 0x00000002ffcc7435 */ /* 0x000fc800000001ff */
[----:B------:R-:W-:Y:S02]  /*3390*/  MOV R217, R178 ;  /* 0x000000b200d97202 */ /* 0x000fe40000000f00 */
[----:B------:R-:W-:-:S07]  /*33a0*/  MOV R179, R183 ;  /* 0x000000b700b37202 */ /* 0x000fce0000000f00 */
[----:B------:R-:W-:Y:S05]  /*33b0*/  WARPSYNC.COLLECTIVE R182, `(.L_x_3560) ;  /* 0x00000000b6087348 */ /* 0x000fea0003c00000 */
[----:B------:R0:W1:Y:S02]  /*33c0*/  SHFL.DOWN P6, R183, R217, R204, R219 ;  /* 0x080000ccd9b77389 */ /* 0x00006400000c00db */
[----:B01----:R-:W-:Y:S01]  /*33d0*/  ENDCOLLECTIVE ;  /* 0x000000000000791b */ /* 0x003fe20003800000 */
.L_x_3560:
[----:B------:R-:W-:-:S05]  /*33e0*/  FADD.FTZ R179, R176, R179 ;  /* 0x000000b3b0b37221 */ /* 0x000fca0000010000 */
[----:B------:R-:W-:Y:S02]  /*33f0*/  MOV R217, R179 ;  /* 0x000000b300d97202 */ /* 0x000fe40000000f00 */
[----:B------:R-:W-:-:S07]  /*3400*/  MOV R181, R183 ;  /* 0x000000b700b57202 */ /* 0x000fce0000000f00 */
[----:B------:R-:W-:Y:S05]  /*3410*/  WARPSYNC.COLLECTIVE R182, `(.L_x_3561) ;  /* 0x00000000b6087348 */ /* 0x000fea0003c00000 */
[----:B------:R0:W1:Y:S02]  /*3420*/  SHFL.DOWN P6, R183, R217, R204, R219 ;  /* 0x080000ccd9b77389 */ /* 0x00006400000c00db */
[----:B01----:R-:W-:Y:S01]  /*3430*/  ENDCOLLECTIVE ;  /* 0x000000000000791b */ /* 0x003fe20003800000 */
.L_x_3561:
[----:B------:R-:W-:Y:S01]  /*3440*/  FADD.FTZ R181, R178, R181 ;  /* 0x000000b5b2b57221 */ /* 0x000fe20000010000 */
[----:B------:R-:W-:-:S04]  /*3450*/  HFMA2.MMA R204, -RZ, RZ, 0, 5.9604644775390625e-08 ;  /* 0x00000001ffcc7435 */ /* 0x000fc800000001ff */
[----:B------:R-:W-:Y:S02]  /*3460*/  MOV R217, R181 ;  /* 0x000000b500d97202 */ /* 0x000fe40000000f00 */
[----:B------:R-:W-:-:S07]  /*3470*/  MOV R180, R183 ;  /* 0x000000b700b47202 */ /* 0x000fce0000000f00 */
[----:B------:R-:W-:Y:S05]  /*3480*/  WARPSYNC.COLLECTIVE R182, `(.L_x_3562) ;  /* 0x00000000b6087348 */ /* 0x000fea0003c00000 */
[----:B------:R0:W1:Y:S02]  /*3490*/  SHFL.DOWN P6, R183, R217, R204, R219 ;  /* 0x080000ccd9b77389 */ /* 0x00006400000c00db */
[----:B01----:R-:W-:Y:S01]  /*34a0*/  ENDCOLLECTIVE ;  /* 0x000000000000791b */ /* 0x003fe20003800000 */
.L_x_3562:
[----:B------:R-:W-:-:S05]  /*34b0*/  FADD.FTZ R174, R179, R180 ;  /* 0x000000b4b3ae7221 */ /* 0x000fca0000010000 */
[----:B------:R-:W-:Y:S02]  /*34c0*/  MOV R217, R174 ;  /* 0x000000ae00d97202 */ /* 0x000fe40000000f00 */
[----:B------:R-:W-:-:S07]  /*34d0*/  MOV R180, R183 ;  /* 0x000000b700b47202 */ /* 0x000fce0000000f00 */
[----:B------:R-:W-:Y:S05]  /*34e0*/  WARPSYNC.COLLECTIVE R182, `(.L_x_3563) ;  /* 0x00000000b6087348 */ /* 0x000fea0003c00000 */
[----:B------:R0:W1:Y:S02]  /*34f0*/  SHFL.DOWN P6, R183, R217, R204, R219 ;  /* 0x080000ccd9b77389 */ /* 0x00006400000c00db */
[----:B01----:R-:W-:Y:S01]  /*3500*/  ENDCOLLECTIVE ;  /* 0x000000000000791b */ /* 0x003fe20003800000 */
.L_x_3563:
[----:B------:R-:W-:Y:S01]  /*3510*/  MOV R175, R183 ;  /* 0x000000b700af7202 */ /* 0x000fe20000000f00 */
[----:B------:R-:W-:Y:S06]  /*3520*/  BRA `(.L_x_3564) ;  /* 0xffffffe400a87947 */ /* 0x000fec000383ffff */
.L_x_3565:
        /* <DEDUP_REMOVED lines=13> */
.L_x_3985:


//--------------------- .text._ZN10layer_norm31ln_parallel_residual_bwd_kernelINS_13Kernel_traitsIfffffjLj2560ELj1ELj1ELj4ELj16ENS_18Kernel_traits_baseILj2560EfffffjLj128EEEEELb0ELb0ELb1EEEvNS_9BwdParamsE --------------------------
	.section	.text._ZN10layer_norm31ln_parallel_residual_bwd_kernelINS_13Kernel_traitsIfffffjLj2560ELj1ELj1ELj4ELj16ENS_18Kernel_traits_baseILj2560EfffffjLj128EEEEELb0ELb0ELb1EEEvNS_9BwdParamsE,"ax",@progbits
	.align	128
        .global         _ZN10layer_norm31ln_parallel_residual_bwd_kernelINS_13Kernel_traitsIfffffjLj2560ELj1ELj1ELj4ELj16ENS_18Kernel_traits_baseILj2560EfffffjLj128EEEEELb0ELb0ELb1EEEvNS_9BwdParamsE
        .type           _ZN10layer_norm31ln_parallel_residual_bwd_kernelINS_13Kernel_traitsIfffffjLj2560ELj1ELj1ELj4ELj16ENS_18Kernel_traits_baseILj2560EfffffjLj128EEEEELb0ELb0ELb1EEEvNS_9BwdParamsE,@function
        .size           _ZN10layer_norm31ln_parallel_residual_bwd_kernelINS_13Kernel_traitsIfffffjLj2560ELj1ELj1ELj4ELj16ENS_18Kernel_traits_baseILj2560EfffffjLj128EEEEELb0ELb0ELb1EEEvNS_9BwdParamsE,(.L_x_3986 - _ZN10layer_norm31ln_parallel_residual_bwd_kernelINS_13Kernel_traitsIfffffjLj2560ELj1ELj1ELj4ELj16ENS_18Kernel_traits_baseILj2560EfffffjLj128EEEEELb0ELb0ELb1EEEvNS_9BwdParamsE)
        .other          _ZN10layer_norm31ln_parallel_residual_bwd_kernelINS_13Kernel_traitsIfffffjLj2560ELj1ELj1ELj4ELj16ENS_18Kernel_traits_baseILj2560EfffffjLj128EEEEELb0ELb0ELb1EEEvNS_9BwdParamsE,@"STO_CUDA_ENTRY STV_DEFAULT"
_ZN10layer_norm31ln_parallel_residual_bwd_kernelINS_13Kernel_traitsIfffffjLj2560ELj1ELj1ELj4ELj16ENS_18Kernel_traits_baseILj2560EfffffjLj128EEEEELb0ELb0ELb1EEEvNS_9BwdParamsE:
.text._ZN10layer_norm31ln_parallel_residual_bwd_kernelINS_13Kernel_traitsIfffffjLj2560ELj1ELj1ELj4ELj16ENS_18Kernel_traits_baseILj2560EfffffjLj128EEEEELb0ELb0ELb1EEEvNS_9BwdParamsE:
        /* <DEDUP_REMOVED lines=56> */
.L_x_3566:
        /* <DEDUP_REMOVED lines=27> */
[----:B------:R0:W5:Y:S01]  /*0530*/  LDG.E.128 R52, desc[UR6][R4.64+0x2000] ;  /* 0x0020000604347981 */ /* 0x000162000c1e1d00 */
        /* <DEDUP_REMOVED lines=9> */
[----:B0-----:R-:W-:-:S02]  /*05d0*/  CS2R R4, SRZ ;  /* 0x0000000000047805 */ /* 0x001fc4000001ff00 */
        /* <DEDUP_REMOVED lines=19> */
[----:B0-----:R-:W-:Y:S02]  /*0710*/  CS2R R8, SRZ ;  /* 0x0000000000087805 */ /* 0x001fe4000001ff00 */
[----:B------:R-:W-:-:S02]  /*0720*/  CS2R R176, SRZ ;  /* 0x0000000000b07805 */ /* 0x000fc4000001ff00 */
[----:B------:R-:W-:Y:S02]  /*0730*/  CS2R R184, SRZ ;  /* 0x0000000000b87805 */ /* 0x000fe4000001ff00 */
[----:B------:R-:W-:Y:S02]  /*0740*/  CS2R R192, SRZ ;  /* 0x0000000000c07805 */ /* 0x000fe4000001ff00 */
[----:B------:R-:W-:Y:S02]  /*0750*/  CS2R R200, SRZ ;  /* 0x0000000000c87805 */ /* 0x000fe4000001ff00 */
[----:B------:R-:W-:Y:S02]  /*0760*/  MOV R211, RZ ;  /* 0x000000ff00d37202 */ /* 0x000fe40000000f00 */
[----:B------:R-:W-:-:S07]  /*0770*/  LOP3.LUT R209, R0, 0x7f, RZ, 0xc0, !PT ;  /* 0x0000007f00d17812 */ /* 0x000fce00078ec0ff */
.L_x_3575:
        /* <DEDUP_REMOVED lines=10> */
[C---:B------:R-:W-:Y:S01]  /*0820*/  IADD3 R225, R229.reuse, 0x80, RZ ;  /* 0x00000080e5e17810 */ /* 0x040fe20007ffe0ff */
[C-C-:B-1----:R-:W-:Y:S01]  /*0830*/  IMAD.WIDE.U32 R100, R229.reuse, 0x10, R148.reuse ;  /* 0x00000010e5647825 */ /* 0x142fe200078e0094 */
[----:B------:R-:W4:Y:S01]  /*0840*/  LDG.E R228, desc[UR6][R114.64] ;  /* 0x0000000672e47981 */ /* 0x000f22000c1e1900 */
[----:B------:R-:W-:Y:S02]  /*0850*/  IADD3 R215, R229, 0x100, RZ ;  /* 0x00000100e5d77810 */ /* 0x000fe40007ffe0ff */
[----:B------:R-:W-:Y:S02]  /*0860*/  IMAD.WIDE.U32 R112, R225, 0x10, R148 ;  /* 0x00000010e1707825 */ /* 0x000fe400078e0094 */
[----:B------:R-:W4:Y:S01]  /*0870*/  LDG.E.128 R100, desc[UR6][R100.64] ;  /* 0x0000000664647981 */ /* 0x000f22000c1e1d00 */
[----:B------:R-:W1:Y:S01]  /*0880*/  @P0 LDC.64 R222, c[0x0][0x2c8] ;  /* 0x0000b200ffde0b82 */ /* 0x000e620000000a00 */
[C---:B--2---:R-:W-:Y:S01]  /*0890*/  IMAD.WIDE.U32 R108, R229.reuse, 0x10, R156 ;  /* 0x00000010e56c7825 */ /* 0x044fe200078e009c */
[----:B------:R-:W-:Y:S01]  /*08a0*/  IADD3 R213, R229, 0x180, RZ ;  /* 0x00000180e5d57810 */ /* 0x000fe20007ffe0ff */
[----:B------:R-:W2:Y:S02]  /*08b0*/  LDG.E.128 R112, desc[UR6][R112.64] ;  /* 0x0000000670707981 */ /* 0x000ea4000c1e1d00 */
[----:B---3--:R-:W-:-:S02]  /*08c0*/  IMAD.WIDE R126, R210, 0x4, R126 ;  /* 0x00000004d27e7825 */ /* 0x008fc400078e027e */
[----:B------:R-:W3:Y:S01]  /*08d0*/  LDG.E.128 R108, desc[UR6][R108.64] ;  /* 0x000000066c6c7981 */ /* 0x000ee2000c1e1d00 */
[----:B------:R-:W1:Y:S01]  /*08e0*/  @P0 LDC.64 R216, c[0x0][0x2c8] ;  /* 0x0000b200ffd80b82 */ /* 0x000e620000000a00 */
[----:B------:R-:W-:Y:S02]  /*08f0*/  IMAD.WIDE.U32 R120, R225, 0x10, R156 ;  /* 0x00000010e1787825 */ /* 0x000fe400078e009c */
[----:B------:R-:W3:Y:S02]  /*0900*/  LDG.E R214, desc[UR6][R126.64] ;  /* 0x000000067ed67981 */ /* 0x000ee4000c1e1900 */
[----:B0-----:R-:W-:Y:S02]  /*0910*/  IMAD.WIDE.U32 R104, R229, 0x10, R152 ;  /* 0x00000010e5687825 */ /* 0x001fe400078e0098 */
[----:B------:R-:W3:Y:S01]  /*0920*/  LDG.E.128 R120, desc[UR6][R120.64] ;  /* 0x0000000678787981 */ /* 0x000ee2000c1e1d00 */
[----:B------:R-:W0:Y:S01]  /*0930*/  @P0 LDC.64 R226, c[0x0][0x2c8] ;  /* 0x0000b200ffe20b82 */ /* 0x000e220000000a00 */
[----:B------:R-:W-:-:S02]  /*0940*/  IMAD.WIDE.U32 R124, R215, 0x10, R148 ;  /* 0x00000010d77c7825 */ /* 0x000fc400078e0094 */
[----:B------:R-:W3:Y:S02]  /*0950*/  LDG.E.128 R104, desc[UR6][R104.64] ;  /* 0x0000000668687981 */ /* 0x000ee4000c1e1d00 */
[----:B------:R-:W-:Y:S02]  /*0960*/  IMAD.WIDE.U32 R132, R215, 0x10, R156 ;  /* 0x00000010d7847825 */ /* 0x000fe400078e009c */
[----:B------:R-:W3:Y:S01]  /*0970*/  LDG.E.128 R124, desc[UR6][R124.64] ;  /* 0x000000067c7c7981 */ /* 0x000ee2000c1e1d00 */
[----:B------:R-:W0:Y:S01]  /*0980*/  @P0 LDC.64 R220, c[0x0][0x2c8] ;  /* 0x0000b200ffdc0b82 */ /* 0x000e220000000a00 */
[--C-:B------:R-:W-:Y:S02]  /*0990*/  IMAD.WIDE.U32 R116, R225, 0x10, R152.reuse ;  /* 0x00000010e1747825 */ /* 0x100fe400078e0098 */
[----:B------:R-:W3:Y:S02]  /*09a0*/  LDG.E.128 R132, desc[UR6][R132.64] ;  /* 0x0000000684847981 */ /* 0x000ee4000c1e1d00 */
[----:B------:R-:W-:-:S02]  /*09b0*/  IMAD.WIDE.U32 R128, R215, 0x10, R152 ;  /* 0x00000010d7807825 */ /* 0x000fc400078e0098 */
[----:B------:R-:W3:Y:S01]  /*09c0*/  LDG.E.128 R116, desc[UR6][R116.64] ;  /* 0x0000000674747981 */ /* 0x000ee2000c1e1d00 */
[----:B------:R-:W0:Y:S01]  /*09d0*/  @P0 LDC.64 R218, c[0x0][0x2c8] ;  /* 0x0000b200ffda0b82 */ /* 0x000e220000000a00 */
[C---:B------:R-:W-:Y:S02]  /*09e0*/  IMAD.WIDE.U32 R136, R213.reuse, 0x10, R148 ;  /* 0x00000010d5887825 */ /* 0x040fe400078e0094 */
[----:B------:R-:W3:Y:S02]  /*09f0*/  LDG.E.128 R128, desc[UR6][R128.64] ;  /* 0x0000000680807981 */ /* 0x000ee4000c1e1d00 */
[C---:B------:R-:W-:Y:S02]  /*0a00*/  IMAD.WIDE.U32 R144, R213.reuse, 0x10, R156 ;  /* 0x00000010d5907825 */ /* 0x040fe400078e009c */
[----:B------:R-:W3:Y:S02]  /*0a10*/  LDG.E.128 R136, desc[UR6][R136.64] ;  /* 0x0000000688887981 */ /* 0x000ee4000c1e1d00 */
[----:B------:R-:W-:-:S02]  /*0a20*/  IMAD.WIDE.U32 R140, R213, 0x10, R152 ;  /* 0x00000010d58c7825 */ /* 0x000fc400078e0098 */
[----:B------:R-:W3:Y:S04]  /*0a30*/  LDG.E.128 R144, desc[UR6][R144.64] ;  /* 0x0000000690907981 */ /* 0x000ee8000c1e1d00 */
[----:B------:R-:W3:Y:S01]  /*0a40*/  LDG.E.128 R140, desc[UR6][R140.64] ;  /* 0x000000068c8c7981 */ /* 0x000ee2000c1e1d00 */
[----:B------:R-:W-:-:S05]  /*0a50*/  IADD3 R212, R229, 0x200, RZ ;  /* 0x00000200e5d47810 */ /* 0x000fca0007ffe0ff */
[----:B------:R-:W-:-:S06]  /*0a60*/  IMAD.WIDE.U32 R148, R212, 0x10, R148 ;  /* 0x00000010d4947825 */ /* 0x000fcc00078e0094 */
[----:B------:R-:W3:Y:S01]  /*0a70*/  LDG.E.128 R148, desc[UR6][R148.64] ;  /* 0x0000000694947981 */ /* 0x000ee2000c1e1d00 */
[----:B------:R-:W-:-:S04]  /*0a80*/  IMAD.WIDE.U32 R156, R212, 0x10, R156 ;  /* 0x00000010d49c7825 */ /* 0x000fc800078e009c */
[----:B------:R-:W-:Y:S02]  /*0a90*/  IMAD.WIDE.U32 R152, R212, 0x10, R152 ;  /* 0x00000010d4987825 */ /* 0x000fe400078e0098 */
[----:B------:R-:W3:Y:S04]  /*0aa0*/  LDG.E.128 R156, desc[UR6][R156.64] ;  /* 0x000000069c9c7981 */ /* 0x000ee8000c1e1d00 */
[----:B------:R-:W3:Y:S01]  /*0ab0*/  LDG.E.128 R152, desc[UR6][R152.64] ;  /* 0x0000000698987981 */ /* 0x000ee2000c1e1d00 */
[----:B------:R-:W-:Y:S01]  /*0ac0*/  ISETP.NE.AND P3, PT, RZ, UR11, PT ;  /* 0x0000000bff007c0c */ /* 0x000fe2000bf65270 */
[----:B-1----:R-:W-:-:S04]  /*0ad0*/  @P0 IMAD.WIDE.U32 R222, R225, 0x10, R222 ;  /* 0x00000010e1de0825 */ /* 0x002fc800078e00de */
[----:B------:R-:W-:Y:S01]  /*0ae0*/  @P0 IMAD.WIDE.U32 R216, R212, 0x10, R216 ;  /* 0x00000010d4d80825 */ /* 0x000fe200078e00d8 */
[----:B-----5:R-:W5:Y:S03]  /*0af0*/  @P0 LDG.E.128 R76, desc[UR6][R222.64] ;  /* 0x00000006de4c0981 */ /* 0x020f66000c1e1d00 */
[----:B0-----:R-:W-:Y:S01]  /*0b00*/  @P0 IMAD.WIDE.U32 R226, R229, 0x10, R226 ;  /* 0x00000010e5e20825 */ /* 0x001fe200078e00e2 */
[----:B------:R0:W5:Y:S01]  /*0b10*/  @P0 LDG.E.128 R88, desc[UR6][R216.64] ;  /* 0x00000006d8580981 */ /* 0x000162000c1e1d00 */
[----:B------:R-:W-:Y:S02]  /*0b20*/  LOP3.LUT P1, RZ, R224, 0xff, RZ, 0xc0, !PT ;  /* 0x000000ffe0ff7812 */ /* 0x000fe4000782c0ff */
[----:B------:R-:W-:Y:S01]  /*0b30*/  @P0 IMAD.WIDE.U32 R220, R215, 0x10, R220 ;  /* 0x00000010d7dc0825 */ /* 0x000fe200078e00dc */
[----:B------:R1:W5:Y:S03]  /*0b40*/  @P0 LDG.E.128 R72, desc[UR6][R226.64] ;  /* 0x00000006e2480981 */ /* 0x000366000c1e1d00 */
[----:B------:R-:W-:Y:S01]  /*0b50*/  @P0 IMAD.WIDE.U32 R218, R213, 0x10, R218 ;  /* 0x00000010d5da0825 */ /* 0x000fe200078e00da */
[----:B------:R1:W5:Y:S04]  /*0b60*/  @P0 LDG.E.128 R80, desc[UR6][R220.64] ;  /* 0x00000006dc500981 */ /* 0x000368000c1e1d00 */
[----:B------:R1:W5:Y:S01]  /*0b70*/  @P0 LDG.E.128 R84, desc[UR6][R218.64] ;  /* 0x00000006da540981 */ /* 0x000362000c1e1d00 */
        /* <DEDUP_REMOVED lines=8> */
[C---:B------:R-:W-:Y:S01]  /*0c00*/  FADD.FTZ R233, -R230.reuse, R102 ;  /* 0x00000066e6e97221 */ /* 0x040fe20000010100 */
[----:B--2---:R-:W-:Y:S01]  /*0c10*/  FADD.FTZ R235, -R230, R112 ;  /* 0x00000070e6eb7221 */ /* 0x004fe20000010100 */
[----:B---3--:R-:W-:Y:S01]  /*0c20*/  FMUL.FTZ R100, R51, R111 ;  /* 0x0000006f33647220 */ /* 0x008fe20000410000 */
[C---:B0-----:R-:W-:Y:S01]  /*0c30*/  FMUL.FTZ R217, R214.reuse, R101 ;  /* 0x00000065d6d97220 */ /* 0x041fe20000410000 */
[C---:B------:R-:W-:Y:S01]  /*0c40*/  FMUL.FTZ R222, R214.reuse, R103 ;  /* 0x00000067d6de7220 */ /* 0x040fe20000410000 */
[C---:B------:R-:W-:Y:S01]  /*0c50*/  FMUL.FTZ R224, R214.reuse, R233 ;  /* 0x000000e9d6e07220 */ /* 0x040fe20000410000 */
[----:B------:R-:W-:Y:S01]  /*0c60*/  FMUL.FTZ R235, R214, R235 ;  /* 0x000000ebd6eb7220 */ /* 0x000fe20000410000 */
[----:B-1----:R-:W-:Y:S01]  /*0c70*/  FMUL.FTZ R226, R49, R109 ;  /* 0x0000006d31e27220 */ /* 0x002fe20000410000 */
[C---:B------:R-:W-:Y:S01]  /*0c80*/  FADD.FTZ R202, R109.reuse, R202 ;  /* 0x000000ca6dca7221 */ /* 0x040fe20000010000 */
[----:B------:R-:W-:Y:S01]  /*0c90*/  FFMA.FTZ R204, R109, R217, R204 ;  /* 0x000000d96dcc7223 */ /* 0x000fe200000100cc */
[C---:B------:R-:W-:Y:S01]  /*0ca0*/  FADD.FTZ R194, R111.reuse, R194 ;  /* 0x000000c26fc27221 */ /* 0x040fe20000010000 */
[----:B------:R-:W-:Y:S01]  /*0cb0*/  FFMA.FTZ R196, R111, R222, R196 ;  /* 0x000000de6fc47223 */ /* 0x000fe200000100c4 */
[----:B------:R-:W-:Y:S01]  /*0cc0*/  FFMA.FTZ R233, R71, R107, R100 ;  /* 0x0000006b47e97223 */ /* 0x000fe20000010064 */
[----:B------:R-:W-:Y:S01]  /*0cd0*/  FMUL.FTZ R101, R44, R120 ;  /* 0x000000782c657220 */ /* 0x000fe20000410000 */
[C---:B------:R-:W-:Y:S01]  /*0ce0*/  FADD.FTZ R109, -R230.reuse, R114 ;  /* 0x00000072e66d7221 */ /* 0x040fe20000010100 */
[C---:B------:R-:W-:Y:S01]  /*0cf0*/  FADD.FTZ R111, -R230.reuse, R115 ;  /* 0x00000073e66f7221 */ /* 0x040fe20000010100 */
[----:B------:R-:W-:Y:S01]  /*0d00*/  FADD.FTZ R103, -R230, R126 ;  /* 0x0000007ee6677221 */ /* 0x000fe20000010100 */
        /* <DEDUP_REMOVED lines=8> */
[----:B------:R-:W-:Y:S01]  /*0d90*/  FMUL.FTZ R109, R214, R109 ;  /* 0x0000006dd66d7220 */ /* 0x000fe20000410000 */
[----:B------:R-:W-:Y:S01]  /*0da0*/  FMUL.FTZ R101, R46, R122 ;  /* 0x0000007a2e657220 */ /* 0x000fe20000410000 */
[----:B------:R-:W-:Y:S01]  /*0db0*/  FMUL.FTZ R110, R47, R123 ;  /* 0x0000007b2f6e7220 */ /* 0x000fe20000410000 */
[C---:B------:R-:W-:Y:S01]  /*0dc0*/  FMUL.FTZ R111, R214.reuse, R111 ;  /* 0x0000006fd66f7220 */ /* 0x040fe20000410000 */
[----:B------:R-:W-:Y:S01]  /*0dd0*/  FFMA.FTZ R219, R61, R129, R100 ;  /* 0x000000813ddb7223 */ /* 0x000fe20000010064 */
[----:B------:R-:W-:Y:S01]  /*0de0*/  FMUL.FTZ R218, R214, R103 ;  /* 0x00000067d6da7220 */ /* 0x000fe20000410000 */
[----:B------:R-:W-:Y:S01]  /*0df0*/  FMUL.FTZ R223, R42, R134 ;  /* 0x000000862adf7220 */ /* 0x000fe20000410000 */
[C---:B------:R-:W-:Y:S01]  /*0e00*/  FADD.FTZ R113, -R230.reuse, R113 ;  /* 0x00000071e6717221 */ /* 0x040fe20000010100 */
[----:B------:R-:W-:Y:S01]  /*0e10*/  FMUL.FTZ R100, R43, R135 ;  /* 0x000000872b647220 */ /* 0x000fe20000410000 */
[----:B------:R-:W-:Y:S01]  /*0e20*/  FADD.FTZ R137, -R230, R137 ;  /* 0x00000089e6897221 */ /* 0x000fe20000010100 */
[----:B------:R-:W-:Y:S01]  /*0e30*/  FMUL.FTZ R227, R48, R108 ;  /* 0x0000006c30e37220 */ /* 0x000fe20000410000 */
        /* <DEDUP_REMOVED lines=13> */
[----:B------:R-:W-:Y:S01]  /*0f10*/  FFMA.FTZ R130, R63, R131, R100 ;  /* 0x000000833f827223 */ /* 0x000fe20000010064 */
[----:B------:R-:W-:Y:S01]  /*0f20*/  FADD.FTZ R119, -R230, R136 ;  /* 0x00000088e6777221 */ /* 0x000fe20000010100 */
[----:B------:R-:W-:Y:S01]  /*0f30*/  FMUL.FTZ R118, R214, R137 ;  /* 0x00000089d6767220 */ /* 0x000fe20000410000 */
[----:B------:R-:W-:Y:S01]  /*0f40*/  FADD.FTZ R139, -R230, R139 ;  /* 0x0000008be68b7221 */ /* 0x000fe20000010100 */
        /* <DEDUP_REMOVED lines=8> */
[C---:B------:R-:W-:Y:S01]  /*0fd0*/  FADD.FTZ R164, R141.reuse, R164 ;  /* 0x000000a48da47221 */ /* 0x040fe20000010000 */
[----:B------:R-:W-:Y:S01]  /*0fe0*/  FFMA.FTZ R178, R141, R118, R178 ;  /* 0x000000768db27223 */ /* 0x000fe200000100b2 */
[----:B------:R-:W-:Y:S01]  /*0ff0*/  FADD.FTZ R121, -R230, R138 ;  /* 0x0000008ae6797221 */ /* 0x000fe20000010100 */
[----:B------:R-:W-:Y:S01]  /*1000*/  FMUL.FTZ R101, R36, R144 ;  /* 0x0000009024657220 */ /* 0x000fe20000410000 */
[----:B------:R-:W-:Y:S01]  /*1010*/  FFMA.FTZ R141, R57, R141, R100 ;  /* 0x0000008d398d7223 */ /* 0x000fe20000010064 */
[----:B------:R-:W-:Y:S01]  /*1020*/  FMUL.FTZ R120, R214, R139 ;  /* 0x0000008bd6787220 */ /* 0x000fe20000410000 */
[----:B------:R-:W-:Y:S01]  /*1030*/  FMUL.FTZ R100, R39, R147 ;  /* 0x0000009327647220 */ /* 0x000fe20000410000 */
[----:B------:R-:W-:Y:S01]  /*1040*/  FFMA.FTZ R227, R68, R104, R227 ;  /* 0x0000006844e37223 */ /* 0x000fe200000100e3 */
[C---:B------:R-:W-:Y:S01]  /*1050*/  FADD.FTZ R161, R140.reuse, R161 ;  /* 0x000000a18ca17221 */ /* 0x040fe20000010000 */
[----:B------:R-:W-:Y:S01]  /*1060*/  FFMA.FTZ R173, R140, R119, R173 ;  /* 0x000000778cad7223 */ /* 0x000fe200000100ad */
[----:B------:R-:W-:Y:S01]  /*1070*/  FFMA.FTZ R140, R56, R140, R101 ;  /* 0x0000008c388c7223 */ /* 0x000fe20000010065 */
[----:B------:R-:W-:Y:S01]  /*1080*/  FMUL.FTZ R121, R214, R121 ;  /* 0x00000079d6797220 */ /* 0x000fe20000410000 */
[C---:B------:R-:W-:Y:S01]  /*1090*/  FADD.FTZ R162, R143.reuse, R162 ;  /* 0x000000a28fa27221 */ /* 0x040fe20000010000 */
        /* <DEDUP_REMOVED lines=10> */
[----:B------:R-:W-:Y:S01]  /*1140*/  FFMA.FTZ R101, R217, R226, R100 ;  /* 0x000000e2d9657223 */ /* 0x000fe20000010064 */
[----:B------:R-:W-:-:S03]  /*1150*/  FADD.FTZ R100, R226, R103 ;  /* 0x00000067e2647221 */ /* 0x000fc60000010000 */
[----:B------:R-:W-:Y:S01]  /*1160*/  FFMA.FTZ R101, R224, R231, R101 ;  /* 0x000000e7e0657223 */ /* 0x000fe20000010065 */
[----:B------:R-:W-:-:S03]  /*1170*/  FADD.FTZ R100, R231, R100 ;  /* 0x00000064e7647221 */ /* 0x000fc60000010000 */
[----:B------:R-:W-:Y:S01]  /*1180*/  FFMA.FTZ R102, R222, R233, R101 ;  /* 0x000000e9de667223 */ /* 0x000fe20000010065 */
[----:B------:R-:W-:Y:S01]  /*1190*/  FADD.FTZ R101, R233, R100 ;  /* 0x00000064e9657221 */ /* 0x000fe20000010000 */
[----:B------:R-:W-:Y:S02]  /*11a0*/  FFMA.FTZ R114, R65, R117, R114 ;  /* 0x0000007541727223 */ /* 0x000fe40000010072 */
[----:B------:R-:W-:Y:S01]  /*11b0*/  FFMA.FTZ R100, R235, R116, R102 ;  /* 0x00000074eb647223 */ /* 0x000fe20000010066 */
[----:B------:R-:W-:-:S03]  /*11c0*/  FADD.FTZ R101, R116, R101 ;  /* 0x0000006574657221 */ /* 0x000fc60000010000 */
[----:B------:R-:W-:Y:S01]  /*11d0*/  FFMA.FTZ R100, R115, R114, R100 ;  /* 0x0000007273647223 */ /* 0x000fe20000010064 */
[----:B------:R-:W-:Y:S01]  /*11e0*/  FADD.FTZ R101, R114, R101 ;  /* 0x0000006572657221 */ /* 0x000fe20000010000 */
[C---:B------:R-:W-:Y:S01]  /*11f0*/  FADD.FTZ R237, -R230.reuse, R124 ;  /* 0x0000007ce6ed7221 */ /* 0x040fe20000010100 */
[----:B------:R-:W-:Y:S01]  /*1200*/  FADD.FTZ R103, -R230, R148 ;  /* 0x00000094e6677221 */ /* 0x000fe20000010100 */
[----:B------:R-:W-:Y:S01]  /*1210*/  FFMA.FTZ R100, R109, R108, R100 ;  /* 0x0000006c6d647223 */ /* 0x000fe20000010064 */
[----:B------:R-:W-:Y:S01]  /*1220*/  FADD.FTZ R101, R108, R101 ;  /* 0x000000656c657221 */ /* 0x000fe20000010000 */
[C---:B------:R-:W-:Y:S01]  /*1230*/  FADD.FTZ R179, R122.reuse, R179 ;  /* 0x000000b37ab37221 */ /* 0x040fe20000010000 */
[----:B------:R-:W-:Y:S01]  /*1240*/  FFMA.FTZ R181, R122, R109, R181 ;  /* 0x0000006d7ab57223 */ /* 0x000fe200000100b5 */
[----:B------:R-:W-:Y:S01]  /*1250*/  FADD.FTZ R125, -R230, R125 ;  /* 0x0000007de67d7221 */ /* 0x000fe20000010100 */
[C---:B------:R-:W-:Y:S01]  /*1260*/  FMUL.FTZ R237, R214.reuse, R237 ;  /* 0x000000edd6ed7220 */ /* 0x040fe20000410000 */
[----:B------:R-:W-:Y:S01]  /*1270*/  FMUL.FTZ R122, R214, R103 ;  /* 0x00000067d67a7220 */ /* 0x000fe20000410000 */
[----:B------:R-:W-:Y:S01]  /*1280*/  FFMA.FTZ R100, R111, R110, R100 ;  /* 0x0000006e6f647223 */ /* 0x000fe20000010064 */
[----:B------:R-:W-:Y:S01]  /*1290*/  FADD.FTZ R103, R110, R101 ;  /* 0x000000656e677221 */ /* 0x000fe20000010000 */
[----:B------:R-:W-:-:S02]  /*12a0*/  FMUL.FTZ R216, R214, R125 ;  /* 0x0000007dd6d87220 */ /* 0x000fc40000410000 */
[----:B------:R-:W-:Y:S01]  /*12b0*/  FFMA.FTZ R101, R237, R228, R100 ;  /* 0x000000e4ed657223 */ /* 0x000fe20000010064 */
[----:B------:R-:W-:Y:S01]  /*12c0*/  FADD.FTZ R100, R228, R103 ;  /* 0x00000067e4647221 */ /* 0x000fe20000010000 */
[----:B------:R-:W-:Y:S02]  /*12d0*/  FADD.FTZ R127, -R230, R127 ;  /* 0x0000007fe67f7221 */ /* 0x000fe40000010100 */
[----:B------:R-:W-:Y:S01]  /*12e0*/  FFMA.FTZ R101, R216, R219, R101 ;  /* 0x000000dbd8657223 */ /* 0x000fe20000010065 */
[----:B------:R-:W-:Y:S01]  /*12f0*/  FADD.FTZ R102, R219, R100 ;  /* 0x00000064db667221 */ /* 0x000fe20000010000 */
[----:B------:R-:W-:Y:S02]  /*1300*/  FMUL.FTZ R221, R214, R127 ;  /* 0x0000007fd6dd7220 */ /* 0x000fe40000410000 */
        /* <DEDUP_REMOVED lines=8> */
[----:B------:R-:W-:Y:S01]  /*1390*/  FADD.FTZ R102, R156, R5 ;  /* 0x000000059c667221 */ /* 0x000fe20000010000 */
[----:B------:R-:W-:Y:S01]  /*13a0*/  FMUL.FTZ R125, R32, R156 ;  /* 0x0000009c207d7220 */ /* 0x000fe20000410000 */
[----:B------:R-:W-:Y:S01]  /*13b0*/  FFMA.FTZ R5, R121, R142, R100 ;  /* 0x0000008e79057223 */ /* 0x000fe20000010064 */
[----:B------:R-:W-:Y:S01]  /*13c0*/  FADD.FTZ R100, R142, R101 ;  /* 0x000000658e647221 */ /* 0x000fe20000010000 */
[C---:B------:R-:W-:Y:S01]  /*13d0*/  FADD.FTZ R14, R123.reuse, R14 ;  /* 0x0000000e7b0e7221 */ /* 0x040fe20000010000 */
[----:B------:R-:W-:Y:S01]  /*13e0*/  FFMA.FTZ R28, R123, R111, R28 ;  /* 0x0000006f7b1c7223 */ /* 0x000fe2000001001c */
[----:B------:R-:W-:Y:S01]  /*13f0*/  FADD.FTZ R123, -R230, R149 ;  /* 0x00000095e67b7221 */ /* 0x000fe20000010100 */
[----:B------:R-:W-:Y:S01]  /*1400*/  FFMA.FTZ R125, R52, R152, R125 ;  /* 0x00000098347d7223 */ /* 0x000fe2000001007d */
[----:B------:R-:W-:Y:S01]  /*1410*/  FMUL.FTZ R126, R33, R157 ;  /* 0x0000009d217e7220 */ /* 0x000fe20000410000 */
[----:B------:R-:W-:Y:S01]  /*1420*/  FFMA.FTZ R5, R120, R143, R5 ;  /* 0x0000008f78057223 */ /* 0x000fe20000010005 */
[----:B------:R-:W-:Y:S01]  /*1430*/  FADD.FTZ R100, R143, R100 ;  /* 0x000000648f647221 */ /* 0x000fe20000010000 */
[----:B------:R-:W-:Y:S01]  /*1440*/  FADD.FTZ R101, R157, R4 ;  /* 0x000000049d657221 */ /* 0x000fe20000010000 */
[C---:B------:R-:W-:Y:S01]  /*1450*/  FADD.FTZ R206, R105.reuse, R206 ;  /* 0x000000ce69ce7221 */ /* 0x040fe20000010000 */
[----:B------:R-:W-:Y:S01]  /*1460*/  FFMA.FTZ R208, R105, R217, R208 ;  /* 0x000000d969d07223 */ /* 0x000fe200000100d0 */
[----:B------:R-:W-:Y:S01]  /*1470*/  FADD.FTZ R151, -R230, R151 ;  /* 0x00000097e6977221 */ /* 0x000fe20000010100 */
[----:B------:R-:W-:Y:S01]  /*1480*/  FMUL.FTZ R123, R214, R123 ;  /* 0x0000007bd67b7220 */ /* 0x000fe20000410000 */
[----:B------:R-:W-:Y:S01]  /*1490*/  FFMA.FTZ R126, R53, R153, R126 ;  /* 0x00000099357e7223 */ /* 0x000fe2000001007e */
[----:B------:R-:W-:Y:S01]  /*14a0*/  FADD.FTZ R103, R158, R3 ;  /* 0x000000039e677221 */ /* 0x000fe20000010000 */
[----:B------:R-:W-:Y:S01]  /*14b0*/  FFMA.FTZ R4, R122, R125, R5 ;  /* 0x0000007d7a047223 */ /* 0x000fe20000010005 */
[----:B------:R-:W-:Y:S01]  /*14c0*/  FADD.FTZ R105, -R230, R150 ;  /* 0x00000096e6697221 */ /* 0x000fe20000010100 */
[----:B------:R-:W-:Y:S01]  /*14d0*/  FMUL.FTZ R127, R34, R158 ;  /* 0x0000009e227f7220 */ /* 0x000fe20000410000 */
[----:B------:R-:W-:Y:S01]  /*14e0*/  FADD.FTZ R3, R125, R100 ;  /* 0x000000647d037221 */ /* 0x000fe20000010000 */
[C---:B------:R-:W-:Y:S01]  /*14f0*/  FADD.FTZ R165, R128.reuse, R165 ;  /* 0x000000a580a57221 */ /* 0x040fe20000010000 */
[----:B------:R-:W-:Y:S01]  /*1500*/  FFMA.FTZ R177, R128, R237, R177 ;  /* 0x000000ed80b17223 */ /* 0x000fe200000100b1 */
[C---:B------:R-:W-:Y:S01]  /*1510*/  FADD.FTZ R207, R104.reuse, R207 ;  /* 0x000000cf68cf7221 */ /* 0x040fe20000010000 */
[----:B------:R-:W-:Y:S01]  /*1520*/  FFMA.FTZ R211, R104, R220, R211 ;  /* 0x000000dc68d37223 */ /* 0x000fe200000100d3 */
[C---:B------:R-:W-:Y:S01]  /*1530*/  FMUL.FTZ R128, R214.reuse, R151 ;  /* 0x00000097d6807220 */ /* 0x040fe20000410000 */
[----:B------:R-:W-:Y:S01]  /*1540*/  FFMA.FTZ R5, R123, R126, R4 ;  /* 0x0000007e7b057223 */ /* 0x000fe20000010004 */
[----:B------:R-:W-:Y:S01]  /*1550*/  FMUL.FTZ R124, R214, R105 ;  /* 0x00000069d67c7220 */ /* 0x000fe20000410000 */
[----:B------:R-:W-:Y:S01]  /*1560*/  FFMA.FTZ R127, R54, R154, R127 ;  /* 0x0000009a367f7223 */ /* 0x000fe2000001007f */
[----:B------:R-:W-:Y:S01]  /*1570*/  FMUL.FTZ R104, R35, R159 ;  /* 0x0000009f23687220 */ /* 0x000fe20000410000 */
[----:B------:R-:W-:Y:S01]  /*1580*/  FADD.FTZ R4, R3, R126 ;  /* 0x0000007e03047221 */ /* 0x000fe20000010000 */
[C---:B------:R-:W-:Y:S01]  /*1590*/  FADD.FTZ R30, R155.reuse, R30 ;  /* 0x0000001e9b1e7221 */ /* 0x040fe20000010000 */
[----:B------:R-:W-:Y:S01]  /*15a0*/  FFMA.FTZ R172, R155, R128, R172 ;  /* 0x000000809bac7223 */ /* 0x000fe200000100ac */
[----:B------:R-:W-:Y:S01]  /*15b0*/  FFMA.FTZ R155, R55, R155, R104 ;  /* 0x0000009b379b7223 */ /* 0x000fe20000010068 */
        /* <DEDUP_REMOVED lines=64> */
.L_x_3586:
        /* <DEDUP_REMOVED lines=12> */
.L_x_3569:
        /* <DEDUP_REMOVED lines=69> */
.L_x_3570:
        /* <DEDUP_REMOVED lines=11> */
.L_x_3571:
        /* <DEDUP_REMOVED lines=25> */
.L_x_3572:
        /* <DEDUP_REMOVED lines=31> */
.L_x_3573:
        /* <DEDUP_REMOVED lines=26> */
.L_x_3574:
        /* <DEDUP_REMOVED lines=100> */
[----:B-1----:R-:W-:Y:S02]  /*2ae0*/  MOV R92, R9 ;  /* 0x00000009005c7202 */ /* 0x002fe40000000f00 */
        /* <DEDUP_REMOVED lines=24> */
.L_x_3567:
        /* <DEDUP_REMOVED lines=35> */
.L_x_3568:
[----:B------:R-:W-:Y:S01]  /*2ea0*/  HFMA2.MMA R133, -RZ, RZ, 0, 9.5367431640625e-07 ;  /* 0x00000010ff857435 */ /* 0x000fe200000001ff */
[----:B------:R-:W-:Y:S02]  /*2eb0*/  MOV R134, R4 ;  /* 0x0000000400867202 */ /* 0x000fe40000000f00 */
[----:B------:R-:W-:Y:S02]  /*2ec0*/  MOV R136, 0x1f ;  /* 0x0000001f00887802 */ /* 0x000fe40000000f00 */
[----:B------:R-:W-:-:S07]  /*2ed0*/  MOV R131, 0xffffffff ;  /* 0xffffffff00837802 */ /* 0x000fce0000000f00 */
[----:B-----5:R-:W-:Y:S05]  /*2ee0*/  WARPSYNC.COLLECTIVE R131, `(.L_x_3576) ;  /* 0x0000000083087348 */ /* 0x020fea0003c00000 */
[----:B------:R0:W1:Y:S02]  /*2ef0*/  SHFL.DOWN P4, R132, R134, R133, R136 ;  /* 0x0800008586847389 */ /* 0x0000640000080088 */
[----:B01---5:R-:W-:Y:S01]  /*2f00*/  ENDCOLLECTIVE ;  /* 0x000000000000791b */ /* 0x023fe20003800000 */
.L_x_3576:
[----:B------:R-:W-:Y:S02]  /*2f10*/  MOV R134, R5 ;  /* 0x0000000500867202 */ /* 0x000fe40000000f00 */
[----:B------:R-:W-:-:S07]  /*2f20*/  MOV R3, R132 ;  /* 0x0000008400037202 */ /* 0x000fce0000000f00 */
[----:B------:R-:W-:Y:S05]  /*2f30*/  WARPSYNC.COLLECTIVE R131, `(.L_x_3577) ;  /* 0x0000000083087348 */ /* 0x000fea0003c00000 */
[----:B------:R0:W1:Y:S02]  /*2f40*/  SHFL.DOWN P4, R132, R134, R133, R136 ;  /* 0x0800008586847389 */ /* 0x0000640000080088 */
[----:B01----:R-:W-:Y:S01]  /*2f50*/  ENDCOLLECTIVE ;  /* 0x000000000000791b */ /* 0x003fe20003800000 */
.L_x_3577:
[----:B------:R-:W-:Y:S01]  /*2f60*/  FADD.FTZ R3, R4, R3 ;  /* 0x0000000304037221 */ /* 0x000fe20000010000 */
[----:B------:R-:W-:-:S04]  /*2f70*/  HFMA2.MMA R133, -RZ, RZ, 0, 4.76837158203125e-07 ;  /* 0x00000008ff857435 */ /* 0x000fc800000001ff */
[----:B------:R-:W-:Y:S02]  /*2f80*/  MOV R134, R3 ;  /* 0x0000000300867202 */ /* 0x000fe40000000f00 */
[----:B------:R-:W-:-:S07]  /*2f90*/  MOV R100, R132 ;  /* 0x0000008400647202 */ /* 0x000fce0000000f00 */
[----:B------:R-:W-:Y:S05]  /*2fa0*/  WARPSYNC.COLLECTIVE R131, `(.L_x_3578) ;  /* 0x0000000083087348 */ /* 0x000fea0003c00000 */
[----:B------:R0:W1:Y:S02]  /*2fb0*/  SHFL.DOWN P4, R132, R134, R133, R136 ;  /* 0x0800008586847389 */ /* 0x0000640000080088 */
[----:B01----:R-:W-:Y:S01]  /*2fc0*/  ENDCOLLECTIVE ;  /* 0x000000000000791b */ /* 0x003fe20003800000 */
.L_x_3578:
[----:B------:R-:W-:-:S05]  /*2fd0*/  FADD.FTZ R100, R5, R100 ;  /* 0x0000006405647221 */ /* 0x000fca0000010000 */
[----:B------:R-:W-:Y:S02]  /*2fe0*/  MOV R134, R100 ;  /* 0x0000006400867202 */ /* 0x000fe40000000f00 */
[----:B------:R-:W-:-:S07]  /*2ff0*/  MOV R104, R132 ;  /* 0x0000008400687202 */ /* 0x000fce0000000f00 */
[----:B------:R-:W-:Y:S05]  /*3000*/  WARPSYNC.COLLECTIVE R131, `(.L_x_3579) ;  /* 0x0000000083087348 */ /* 0x000fea0003c00000 */
[----:B------:R0:W1:Y:S02]  /*3010*/  SHFL.DOWN P4, R132, R134, R133, R136 ;  /* 0x0800008586847389 */ /* 0x0000640000080088 */
[----:B01----:R-:W-:Y:S01]  /*3020*/  ENDCOLLECTIVE ;  /* 0x000000000000791b */ /* 0x003fe20003800000 */
.L_x_3579:
        /* <DEDUP_REMOVED lines=8> */
.L_x_3580:
[----:B------:R-:W-:-:S05]  /*30b0*/  FADD.FTZ R105, R100, R105 ;  /* 0x0000006964697221 */ /* 0x000fca0000010000 */
[----:B------:R-:W-:Y:S02]  /*30c0*/  MOV R134, R105 ;  /* 0x0000006900867202 */ /* 0x000fe40000000f00 */
[----:B------:R-:W-:-:S07]  /*30d0*/  MOV R107, R132 ;  /* 0x00000084006b7202 */ /* 0x000fce0000000f00 */
[----:B------:R-:W-:Y:S05]  /*30e0*/  WARPSYNC.COLLECTIVE R131, `(.L_x_3581) ;  /* 0x0000000083087348 */ /* 0x000fea0003c00000 */
[----:B------:R0:W1:Y:S02]  /*30f0*/  SHFL.DOWN P4, R132, R134, R133, R136 ;  /* 0x0800008586847389 */ /* 0x0000640000080088 */
[----:B01----:R-:W-:Y:S01]  /*3100*/  ENDCOLLECTIVE ;  /* 0x000000000000791b */ /* 0x003fe20003800000 */
.L_x_3581:
[----:B------:R-:W-:Y:S01]  /*3110*/  FADD.FTZ R107, R104, R107 ;  /* 0x0000006b686b7221 */ /* 0x000fe20000010000 */
[----:B------:R-:W-:-:S04]  /*3120*/  HFMA2.MMA R133, -RZ, RZ, 0, 1.1920928955078125e-07 ;  /* 0x00000002ff857435 */ /* 0x000fc800000001ff */
[----:B------:R-:W-:Y:S02]  /*3130*/  MOV R134, R107 ;  /* 0x0000006b00867202 */ /* 0x000fe40000000f00 */
[----:B------:R-:W-:-:S07]  /*3140*/  MOV R106, R132 ;  /* 0x00000084006a7202 */ /* 0x000fce0000000f00 */
[----:B------:R-:W-:Y:S05]  /*3150*/  WARPSYNC.COLLECTIVE R131, `(.L_x_3582) ;  /* 0x0000000083087348 */ /* 0x000fea0003c00000 */
[----:B------:R0:W1:Y:S02]  /*3160*/  SHFL.DOWN P4, R132, R134, R133, R136 ;  /* 0x0800008586847389 */ /* 0x0000640000080088 */
[----:B01----:R-:W-:Y:S01]  /*3170*/  ENDCOLLECTIVE ;  /* 0x000000000000791b */ /* 0x003fe20003800000 */
.L_x_3582:
[----:B------:R-:W-:-:S05]  /*3180*/  FADD.FTZ R106, R105, R106 ;  /* 0x0000006a696a7221 */ /* 0x000fca0000010000 */
[----:B------:R-:W-:Y:S02]  /*3190*/  MOV R134, R106 ;  /* 0x0000006a00867202 */ /* 0x000fe40000000f00 */
[----:B------:R-:W-:-:S07]  /*31a0*/  MOV R4, R132 ;  /* 0x0000008400047202 */ /* 0x000fce0000000f00 */
[----:B------:R-:W-:Y:S05]  /*31b0*/  WARPSYNC.COLLECTIVE R131, `(.L_x_3583) ;  /* 0x0000000083087348 */ /* 0x000fea0003c00000 */
[----:B------:R0:W1:Y:S02]  /*31c0*/  SHFL.DOWN P4, R132, R134, R133, R136 ;  /* 0x0800008586847389 */ /* 0x0000640000080088 */
[----:B01----:R-:W-:Y:S01]  /*31d0*/  ENDCOLLECTIVE ;  /* 0x000000000000791b */ /* 0x003fe20003800000 */
.L_x_3583:
        /* <DEDUP_REMOVED lines=8> */
.L_x_3584:
[----:B------:R-:W-:Y:S01]  /*3260*/  FADD.FTZ R113, R106, R5 ;  /* 0x000000056a717221 */ /* 0x000fe20000010000 */
[----:B------:R-:W-:-:S04]  /*3270*/  MOV R5, R102 ;  /* 0x0000006600057202 */ /* 0x000fc80000000f00 */
[----:B------:R-:W-:Y:S02]  /*3280*/  MOV R134, R113 ;  /* 0x0000007100867202 */ /* 0x000fe40000000f00 */
[----:B------:R-:W-:-:S07]  /*3290*/  MOV R117, R132 ;  /* 0x0000008400757202 */ /* 0x000fce0000000f00 */
[----:B------:R-:W-:Y:S05]  /*32a0*/  WARPSYNC.COLLECTIVE R131, `(.L_x_3585) ;  /* 0x0000000083087348 */ /* 0x000fea0003c00000 */
[----:B------:R0:W1:Y:S02]  /*32b0*/  SHFL.DOWN P4, R132, R134, R133, R136 ;  /* 0x0800008586847389 */ /* 0x0000640000080088 */
[----:B01----:R-:W-:Y:S01]  /*32c0*/  ENDCOLLECTIVE ;  /* 0x000000000000791b */ /* 0x003fe20003800000 */
.L_x_3585:
[----:B------:R-:W-:Y:S05]  /*32d0*/  BRA `(.L_x_3586) ;  /* 0xffffffe400b87947 */ /* 0x000fea000383ffff */
.L_x_3587:
        /* <DEDUP_REMOVED lines=10> */
.L_x_3986:


//--------------------- .text._ZN10layer_norm31ln_parallel_residual_bwd_kernelINS_13Kernel_traitsIfffffjLj2560ELj1ELj1ELj4ELj16ENS_18Kernel_traits_baseILj2560EfffffjLj128EEEEELb0ELb1ELb0EEEvNS_9BwdParamsE --------------------------
	.section	.text._ZN10layer_norm31ln_parallel_residual_bwd_kernelINS_13Kernel_traitsIfffffjLj2560ELj1ELj1ELj4ELj16ENS_18Kernel_traits_baseILj2560EfffffjLj128EEEEELb0ELb1ELb0EEEvNS_9BwdParamsE,"ax",@progbits
	.align	128
        .global         _ZN10layer_norm31ln_parallel_residual_bwd_kernelINS_13Kernel_traitsIfffffjLj2560ELj1ELj1ELj4ELj16ENS_18Kernel_traits_baseILj2560EfffffjLj128EEEEELb0ELb1ELb0EEEvNS_9BwdParamsE
        .type           _ZN10layer_norm31ln_parallel_residual_bwd_kernelINS_13Kernel_traitsIfffffjLj2560ELj1ELj1ELj4ELj16ENS_18Kernel_traits_baseILj2560EfffffjLj128EEEEELb0ELb1ELb0EEEvNS_9BwdParamsE,@function
        .size           _ZN10layer_norm31ln_parallel_residual_bwd_kernelINS_13Kernel_traitsIfffffjLj2560ELj1ELj1ELj4ELj16ENS_18Kernel_traits_baseILj2560EfffffjLj128EEEEELb0ELb1ELb0EEEvNS_9BwdParamsE,(.L_x_3987 - _ZN10layer_norm31ln_parallel_residual_bwd_kernelINS_13Kernel_traitsIfffffjLj2560ELj1ELj1ELj4ELj16ENS_18Kernel_traits_baseILj2560EfffffjLj128EEEEELb0ELb1ELb0EEEvNS_9BwdParamsE)
        .other          _ZN10layer_norm31ln_parallel_residual_bwd_kernelINS_13Kernel_traitsIfffffjLj2560ELj1ELj1ELj4ELj16ENS_18Kernel_traits_baseILj2560EfffffjLj128EEEEELb0ELb1ELb0EEEvNS_9BwdParamsE,@"STO_CUDA_ENTRY STV_DEFAULT"
_ZN10layer_norm31ln_parallel_residual_bwd_kernelINS_13Kernel_traitsIfffffjLj2560ELj1ELj1ELj4ELj16ENS_18Kernel_traits_baseILj2560EfffffjLj128EEEEELb0ELb1ELb0EEEvNS_9BwdParamsE:
.text._ZN10layer_norm31ln_parallel_residual_bwd_kernelINS_13Kernel_traitsIfffffjLj2560ELj1ELj1ELj4ELj16ENS_18Kernel_traits_baseILj2560EfffffjLj128EEEEELb0ELb1ELb0EEEvNS_9BwdParamsE:
        /* <DEDUP_REMOVED lines=26> */
[----:B-1----:R-:W-:Y:S01]  /*01a0*/  LEA.HI R5, R0, UR6, RZ, 0x19 ;  /* 0x0000000600057c11 */ /* 0x002fe2000f8fc8ff */
[----:B------:R-:W0:Y:S01]  /*01b0*/  @P4 LDC.64 R10, c[0x0][0x260] ;  /* 0x00009800ff0a4b82 */ /* 0x000e220000000a00 */
[----:B------:R-:W-:Y:S02]  /*01c0*/  P2R R8, PR, RZ, 0x8 ;  /* 0x00000008ff087803 */ /* 0x000fe40000000000 */
[----:B------:R-:W-:Y:S02]  /*01d0*/  CS2R R42, SRZ ;  /* 0x00000000002a7805 */ /* 0x000fe4000001ff00 */
[----:B------:R-:W-:-:S03]  /*01e0*/  P2R R6, PR, RZ, 0x10 ;  /* 0x00000010ff067803 */ /* 0x000fc60000000000 */
        /* <DEDUP_REMOVED lines=44> */
.L_x_3610:
        /* <DEDUP_REMOVED lines=58> */
.L_x_3590:
[----:B------:R-:W-:Y:S05]  /*0850*/  BSYNC B0 ;  /* 0x0000000000007941 */ /* 0x000fea0003800000 */
.L_x_3589:
        /* <DEDUP_REMOVED lines=23> */
[----:B------:R-:W-:Y:S01]  /*09d0*/  FADD.FTZ R64, R64, R108 ;  /* 0x0000006c40407221 */ /* 0x000fe20000010000 */
[----:B------:R-:W-:Y:S01]  /*09e0*/  FFMA.FTZ R44, R108, R11, R44 ;  /* 0x0000000b6c2c7223 */ /* 0x000fe2000001002c */
[----:B------:R-:W-:Y:S01]  /*09f0*/  FADD.FTZ R65, R65, R109 ;  /* 0x0000006d41417221 */ /* 0x000fe20000010000 */
[----:B------:R-:W-:Y:S01]  /*0a00*/  FFMA.FTZ R45, R109, R10, R45 ;  /* 0x0000000a6d2d7223 */ /* 0x000fe2000001002d */
[----:B------:R-:W-:Y:S01]  /*0a10*/  FMUL.FTZ R129, R25, R109 ;  /* 0x0000006d19817220 */ /* 0x000fe20000410000 */
[----:B------:R-:W-:Y:S01]  /*0a20*/  FADD.FTZ R108, R145, R122 ;  /* 0x0000007a916c7221 */ /* 0x000fe20000010000 */
[----:B------:R-:W-:Y:S01]  /*0a30*/  FFMA.FTZ R109, R11, R122, R152 ;  /* 0x0000007a0b6d7223 */ /* 0x000fe20000010098 */
[----:B0-----:R-:W-:Y:S01]  /*0a40*/  FMUL.FTZ R146, R26, R110 ;  /* 0x0000006e1a927220 */ /* 0x001fe20000410000 */
[----:B------:R-:W-:Y:S01]  /*0a50*/  FADD.FTZ R66, R66, R110 ;  /* 0x0000006e42427221 */ /* 0x000fe20000010000 */
        /* <DEDUP_REMOVED lines=8> */
[----:B------:R-:W-:Y:S01]  /*0ae0*/  FADD.FTZ R145, R110, R139 ;  /* 0x0000008b6e917221 */ /* 0x000fe20000010000 */
[----:B------:R-:W-:-:S07]  /*0af0*/  FFMA.FTZ R152, R144, R139, R109 ;  /* 0x0000008b90987223 */ /* 0x000fce000001006d */
.L_x_3592:
[----:B------:R-:W-:Y:S05]  /*0b00*/  BSYNC B0 ;  /* 0x0000000000007941 */ /* 0x000fea0003800000 */
.L_x_3591:
        /* <DEDUP_REMOVED lines=30> */
[----:B------:R-:W-:Y:S01]  /*0cf0*/  FMUL.FTZ R142, R30, R110 ;  /* 0x0000006e1e8e7220 */ /* 0x000fe20000410000 */
        /* <DEDUP_REMOVED lines=10> */
[----:B0-----:R-:W-:-:S07]  /*0da0*/  FFMA.FTZ R152, R140, R137, R109 ;  /* 0x000000898c987223 */ /* 0x001fce000001006d */
.L_x_3594:
[----:B------:R-:W-:Y:S05]  /*0db0*/  BSYNC B0 ;  /* 0x0000000000007941 */ /* 0x000fea0003800000 */
.L_x_3593:
        /* <DEDUP_REMOVED lines=42> */
.L_x_3596:
[----:B------:R-:W-:Y:S05]  /*1060*/  BSYNC B0 ;  /* 0x0000000000007941 */ /* 0x000fea0003800000 */
.L_x_3595:
[----:B------:R-:W-:Y:S01]  /*1070*/  ISETP.NE.AND P3, PT, R8, RZ, PT ;  /* 0x000000ff0800720c */ /* 0x000fe20003f65270 */
[----:B------:R-:W-:-:S12]  /*1080*/  BSSY B0, `(.L_x_3597) ;  /* 0x0000029000007945 */ /* 0x000fd80003800000 */
        /* <DEDUP_REMOVED lines=30> */
[----:B0-----:R-:W-:Y:S01]  /*1270*/  FADD.FTZ R113, R108, R117 ;  /* 0x000000756c717221 */ /* 0x001fe20000010000 */
        /* <DEDUP_REMOVED lines=9> */
.L_x_3598:
[----:B------:R-:W-:Y:S05]  /*1310*/  BSYNC B0 ;  /* 0x0000000000007941 */ /* 0x000fea0003800000 */
.L_x_3597:
        /* <DEDUP_REMOVED lines=25> */
.L_x_3621:
        /* <DEDUP_REMOVED lines=72> */
.L_x_3601:
[----:B------:R-:W-:Y:S05]  /*1930*/  BSYNC B0 ;  /* 0x0000000000007941 */ /* 0x000fea0003800000 */
.L_x_3600:
        /* <DEDUP_REMOVED lines=44> */
.L_x_3603:
[----:B------:R-:W-:Y:S05]  /*1c00*/  BSYNC B0 ;  /* 0x0000000000007941 */ /* 0x000fea0003800000 */
.L_x_3602:
        /* <DEDUP_REMOVED lines=44> */
.L_x_3605:
[----:B------:R-:W-:Y:S05]  /*1ed0*/  BSYNC B0 ;  /* 0x0000000000007941 */ /* 0x000fea0003800000 */
.L_x_3604:
        /* <DEDUP_REMOVED lines=44> */
.L_x_3607:
[----:B------:R-:W-:Y:S05]  /*21a0*/  BSYNC B0 ;  /* 0x0000000000007941 */ /* 0x000fea0003800000 */
.L_x_3606:
        /* <DEDUP_REMOVED lines=44> */
.L_x_3609:
[----:B------:R-:W-:Y:S05]  /*2470*/  BSYNC B0 ;  /* 0x0000000000007941 */ /* 0x000fea0003800000 */
.L_x_3608:
[----:B------:R-:W-:Y:S02]  /*2480*/  IADD3 R5, R5, UR18, RZ ;  /* 0x0000001205057c10 */ /* 0x000fe4000fffe0ff */
[----:B01234-:R-:W-:Y:S02]  /*2490*/  SEL R135, RZ, 0x1, P4 ;  /* 0x00000001ff877807 */ /* 0x01ffe40002000000 */
[----:B------:R-:W-:-:S13]  /*24a0*/  ISETP.GE.AND P4, PT, R5, UR19, PT ;  /* 0x0000001305007c0c */ /* 0x000fda000bf86270 */
[----:B------:R-:W-:Y:S05]  /*24b0*/  @!P4 BRA `(.L_x_3610) ;  /* 0xffffffdc00fcc947 */ /* 0x000fea000383ffff */
.L_x_3588:
[----:B------:R-:W0:Y:S01]  /*24c0*/  S2R R0, SR_TID.X ;  /* 0x0000000000007919 */ /* 0x000e220000002100 */
[----:B------:R-:W0:Y:S01]  /*24d0*/  S2UR UR6, SR_CTAID.X ;  /* 0x00000000000679c3 */ /* 0x000e220000002500 */
[----:B------:R-:W-:Y:S02]  /*24e0*/  ISETP.NE.AND P5, PT, R6, RZ, PT ;  /* 0x000000ff0600720c */ /* 0x000fe40003fa5270 */
[----:B------:R-:W-:-:S05]  /*24f0*/  ISETP.NE.AND P4, PT, R8, RZ, PT ;  /* 0x000000ff0800720c */ /* 0x000fca0003f85270 */
[----:B------:R-:W1:Y:S08]  /*2500*/  @P0 LDC.64 R8, c[0x0][0x2d0] ;  /* 0x0000b400ff080b82 */ /* 0x000e700000000a00 */
[----:B------:R-:W2:Y:S08]  /*2510*/  @P5 LDC.64 R4, c[0x0][0x2d0] ;  /* 0x0000b400ff045b82 */ /* 0x000eb00000000a00 */
[----:B-----5:R-:W3:Y:S01]  /*2520*/  @P5 LDC.64 R6, c[0x0][0x2d8] ;  /* 0x0000b600ff065b82 */ /* 0x020ee20000000a00 */
        /* <DEDUP_REMOVED lines=37> */
.L_x_3599:
[----:B------:R-:W-:Y:S01]  /*2780*/  HFMA2.MMA R149, -RZ, RZ, 0, 9.5367431640625e-07 ;  /* 0x00000010ff957435 */ /* 0x000fe200000001ff */
[----:B------:R-:W-:Y:S02]  /*2790*/  MOV R154, R145 ;  /* 0x00000091009a7202 */ /* 0x000fe40000000f00 */
[----:B------:R-:W-:Y:S02]  /*27a0*/  MOV R156, 0x1f ;  /* 0x0000001f009c7802 */ /* 0x000fe40000000f00 */
[----:B------:R-:W-:-:S07]  /*27b0*/  MOV R143, 0xffffffff ;  /* 0xffffffff008f7802 */ /* 0x000fce0000000f00 */
[----:B-----5:R-:W-:Y:S05]  /*27c0*/  WARPSYNC.COLLECTIVE R143, `(.L_x_3611) ;  /* 0x000000008f087348 */ /* 0x020fea0003c00000 */
[----:B------:R0:W1:Y:S02]  /*27d0*/  SHFL.DOWN P5, R147, R154, R149, R156 ;  /* 0x080000959a937389 */ /* 0x00006400000a009c */
[----:B01---5:R-:W-:Y:S01]  /*27e0*/  ENDCOLLECTIVE ;  /* 0x000000000000791b */ /* 0x023fe20003800000 */
.L_x_3611:
[----:B------:R-:W-:Y:S02]  /*27f0*/  MOV R154, R152 ;  /* 0x00000098009a7202 */ /* 0x000fe40000000f00 */
[----:B------:R-:W-:-:S07]  /*2800*/  MOV R110, R147 ;  /* 0x00000093006e7202 */ /* 0x000fce0000000f00 */
[----:B------:R-:W-:Y:S05]  /*2810*/  WARPSYNC.COLLECTIVE R143, `(.L_x_3612) ;  /* 0x000000008f087348 */ /* 0x000fea0003c00000 */
[----:B------:R0:W1:Y:S02]  /*2820*/  SHFL.DOWN P5, R147, R154, R149, R156 ;  /* 0x080000959a937389 */ /* 0x00006400000a009c */
[----:B01----:R-:W-:Y:S01]  /*2830*/  ENDCOLLECTIVE ;  /* 0x000000000000791b */ /* 0x003fe20003800000 */
.L_x_3612:
[----:B------:R-:W-:Y:S01]  /*2840*/  FADD.FTZ R110, R110, R145 ;  /* 0x000000916e6e7221 */ /* 0x000fe20000010000 */
[----:B------:R-:W-:-:S04]  /*2850*/  HFMA2.MMA R149, -RZ, RZ, 0, 4.76837158203125e-07 ;  /* 0x00000008ff957435 */ /* 0x000fc800000001ff */
[----:B------:R-:W-:Y:S02]  /*2860*/  MOV R154, R110 ;  /* 0x0000006e009a7202 */ /* 0x000fe40000000f00 */
[----:B------:R-:W-:-:S07]  /*2870*/  MOV R111, R147 ;  /* 0x00000093006f7202 */ /* 0x000fce0000000f00 */
[----:B------:R-:W-:Y:S05]  /*2880*/  WARPSYNC.COLLECTIVE R143, `(.L_x_3613) ;  /* 0x000000008f087348 */ /* 0x000fea0003c00000 */
[----:B------:R0:W1:Y:S02]  /*2890*/  SHFL.DOWN P5, R147, R154, R149, R156 ;  /* 0x080000959a937389 */ /* 0x00006400000a009c */
[----:B01----:R-:W-:Y:S01]  /*28a0*/  ENDCOLLECTIVE ;  /* 0x000000000000791b */ /* 0x003fe20003800000 */
.L_x_3613:
[----:B------:R-:W-:-:S05]  /*28b0*/  FADD.FTZ R111, R111, R152 ;  /* 0x000000986f6f7221 */ /* 0x000fca0000010000 */
[----:B------:R-:W-:Y:S02]  /*28c0*/  MOV R154, R111 ;  /* 0x0000006f009a7202 */ /* 0x000fe40000000f00 */
[----:B------:R-:W-:-:S07]  /*28d0*/  MOV R113, R147 ;  /* 0x0000009300717202 */ /* 0x000fce0000000f00 */
[----:B------:R-:W-:Y:S05]  /*28e0*/  WARPSYNC.COLLECTIVE R143, `(.L_x_3614) ;  /* 0x000000008f087348 */ /* 0x000fea0003c00000 */
[----:B------:R0:W1:Y:S02]  /*28f0*/  SHFL.DOWN P5, R147, R154, R149, R156 ;  /* 0x080000959a937389 */ /* 0x00006400000a009c */
[----:B01----:R-:W-:Y:S01]  /*2900*/  ENDCOLLECTIVE ;  /* 0x000000000000791b */ /* 0x003fe20003800000 */
.L_x_3614:
[----:B------:R-:W-:Y:S01]  /*2910*/  FADD.FTZ R113, R110, R113 ;  /* 0x000000716e717221 */ /* 0x000fe20000010000 */
[----:B------:R-:W-:-:S04]  /*2920*/  HFMA2.MMA R149, -RZ, RZ, 0, 2.384185791015625e-07 ;  /* 0x00000004ff957435 */ /* 0x000fc800000001ff */
[----:B------:R-:W-:Y:S02]  /*2930*/  MOV R154, R113 ;  /* 0x00000071009a7202 */ /* 0x000fe40000000f00 */
[----:B------:R-:W-:-:S07]  /*2940*/  MOV R112, R147 ;  /* 0x0000009300707202 */ /* 0x000fce0000000f00 */
[----:B------:R-:W-:Y:S05]  /*2950*/  WARPSYNC.COLLECTIVE R143, `(.L_x_3615) ;  /* 0x000000008f087348 */ /* 0x000fea0003c00000 */
[----:B------:R0:W1:Y:S02]  /*2960*/  SHFL.DOWN P5, R147, R154, R149, R156 ;  /* 0x080000959a937389 */ /* 0x00006400000a009c */
[----:B01----:R-:W-:Y:S01]  /*2970*/  ENDCOLLECTIVE ;  /* 0x000000000000791b */ /* 0x003fe20003800000 */
.L_x_3615:
[----:B------:R-:W-:-:S05]  /*2980*/  FADD.FTZ R112, R111, R112 ;  /* 0x000000706f707221 */ /* 0x000fca0000010000 */
[----:B------:R-:W-:Y:S02]  /*2990*/  MOV R154, R112 ;  /* 0x00000070009a7202 */ /* 0x000fe40000000f00 */
[----:B------:R-:W-:-:S07]  /*29a0*/  MOV R114, R147 ;  /* 0x0000009300727202 */ /* 0x000fce0000000f00 */
[----:B------:R-:W-:Y:S05]  /*29b0*/  WARPSYNC.COLLECTIVE R143, `(.L_x_3616) ;  /* 0x000000008f087348 */ /* 0x000fea0003c00000 */
[----:B------:R0:W1:Y:S02]  /*29c0*/  SHFL.DOWN P5, R147, R154, R149, R156 ;  /* 0x080000959a937389 */ /* 0x00006400000a009c */
[----:B01----:R-:W-:Y:S01]  /*29d0*/  ENDCOLLECTIVE ;  /* 0x000000000000791b */ /* 0x003fe20003800000 */
.L_x_3616:
[----:B------:R-:W-:Y:S01]  /*29e0*/  FADD.FTZ R114, R113, R114 ;  /* 0x0000007271727221 */ /* 0x000fe20000010000 */
[----:B------:R-:W-:-:S04]  /*29f0*/  HFMA2.MMA R149, -RZ, RZ, 0, 1.1920928955078125e-07 ;  /* 0x00000002ff957435 */ /* 0x000fc800000001ff */
[----:B------:R-:W-:Y:S02]  /*2a00*/  MOV R154, R114 ;  /* 0x00000072009a7202 */ /* 0x000fe40000000f00 */
[----:B------:R-:W-:-:S07]  /*2a10*/  MOV R115, R147 ;  /* 0x0000009300737202 */ /* 0x000fce0000000f00 */
[----:B------:R-:W-:Y:S05]  /*2a20*/  WARPSYNC.COLLECTIVE R143, `(.L_x_3617) ;  /* 0x000000008f087348 */ /* 0x000fea0003c00000 */
[----:B------:R0:W1:Y:S02]  /*2a30*/  SHFL.DOWN P5, R147, R154, R149, R156 ;  /* 0x080000959a937389 */ /* 0x00006400000a009c */
[----:B01----:R-:W-:Y:S01]  /*2a40*/  ENDCOLLECTIVE ;  /* 0x000000000000791b */ /* 0x003fe20003800000 */
.L_x_3617:
[----:B------:R-:W-:-:S05]  /*2a50*/  FADD.FTZ R115, R112, R115 ;  /* 0x0000007370737221 */ /* 0x000fca0000010000 */
[----:B------:R-:W-:Y:S02]  /*2a60*/  MOV R154, R115 ;  /* 0x00000073009a7202 */ /* 0x000fe40000000f00 */
[----:B------:R-:W-:-:S07]  /*2a70*/  MOV R135, R147 ;  /* 0x0000009300877202 */ /* 0x000fce0000000f00 */
[----:B------:R-:W-:Y:S05]  /*2a80*/  WARPSYNC.COLLECTIVE R143, `(.L_x_3618) ;  /* 0x000000008f087348 */ /* 0x000fea0003c00000 */
[----:B------:R0:W1:Y:S02]  /*2a90*/  SHFL.DOWN P5, R147, R154, R149, R156 ;  /* 0x080000959a937389 */ /* 0x00006400000a009c */
[----:B01----:R-:W-:Y:S01]  /*2aa0*/  ENDCOLLECTIVE ;  /* 0x000000000000791b */ /* 0x003fe20003800000 */
.L_x_3618:
[----:B------:R-:W-:Y:S01]  /*2ab0*/  FADD.FTZ R135, R114, R135 ;  /* 0x0000008772877221 */ /* 0x000fe20000010000 */
[----:B------:R-:W-:-:S04]  /*2ac0*/  HFMA2.MMA R149, -RZ, RZ, 0, 5.9604644775390625e-08 ;  /* 0x00000001ff957435 */ /* 0x000fc800000001ff */
[----:B------:R-:W-:Y:S02]  /*2ad0*/  MOV R154, R135 ;  /* 0x00000087009a7202 */ /* 0x000fe40000000f00 */
[----:B------:R-:W-:-:S07]  /*2ae0*/  MOV R134, R147 ;  /* 0x0000009300867202 */ /* 0x000fce0000000f00 */
[----:B------:R-:W-:Y:S05]  /*2af0*/  WARPSYNC.COLLECTIVE R143, `(.L_x_3619) ;  /* 0x000000008f087348 */ /* 0x000fea0003c00000 */
[----:B------:R0:W1:Y:S02]  /*2b00*/  SHFL.DOWN P5, R147, R154, R149, R156 ;  /* 0x080000959a937389 */ /* 0x00006400000a009c */
[----:B01----:R-:W-:Y:S01]  /*2b10*/  ENDCOLLECTIVE ;  /* 0x000000000000791b */ /* 0x003fe20003800000 */
.L_x_3619:
[----:B------:R-:W-:-:S05]  /*2b20*/  FADD.FTZ R110, R115, R134 ;  /* 0x00000086736e7221 */ /* 0x000fca0000010000 */
[----:B------:R-:W-:Y:S02]  /*2b30*/  MOV R154, R110 ;  /* 0x0000006e009a7202 */ /* 0x000fe40000000f00 */
[----:B------:R-:W-:-:S07]  /*2b40*/  MOV R134, R147 ;  /* 0x0000009300867202 */ /* 0x000fce0000000f00 */
[----:B------:R-:W-:Y:S05]  /*2b50*/  WARPSYNC.COLLECTIVE R143, `(.L_x_3620) ;  /* 0x000000008f087348 */ /* 0x000fea0003c00000 */
[----:B------:R0:W1:Y:S02]  /*2b60*/  SHFL.DOWN P5, R147, R154, R149, R156 ;  /* 0x080000959a937389 */ /* 0x00006400000a009c */
[----:B01----:R-:W-:Y:S01]  /*2b70*/  ENDCOLLECTIVE ;  /* 0x000000000000791b */ /* 0x003fe20003800000 */
.L_x_3620:
[----:B------:R-:W-:Y:S01]  /*2b80*/  MOV R111, R147 ;  /* 0x00000093006f7202 */ /* 0x000fe20000000f00 */
[----:B------:R-:W-:Y:S06]  /*2b90*/  BRA `(.L_x_3621) ;  /* 0xffffffe800447947 */ /* 0x000fec000383ffff */
.L_x_3622:
        /* <DEDUP_REMOVED lines=14> */
.L_x_3987:


//--------------------- .text._ZN10layer_norm31ln_parallel_residual_bwd_kernelINS_13Kernel_traitsIfffffjLj2560ELj1ELj1ELj4ELj16ENS_18Kernel_traits_baseILj2560EfffffjLj128EEEEELb0ELb1ELb1EEEvNS_9BwdParamsE --------------------------
	.section	.text._ZN10layer_norm31ln_parallel_residual_bwd_kernelINS_13Kernel_traitsIfffffjLj2560ELj1ELj1ELj4ELj16ENS_18Kernel_traits_baseILj2560EfffffjLj128EEEEELb0ELb1ELb1EEEvNS_9BwdParamsE,"ax",@progbits
	.align	128
        .global         _ZN10layer_norm31ln_parallel_residual_bwd_kernelINS_13Kernel_traitsIfffffjLj2560ELj1ELj1ELj4ELj16ENS_18Kernel_traits_baseILj2560EfffffjLj128EEEEELb0ELb1ELb1EEEvNS_9BwdParamsE
        .type           _ZN10layer_norm31ln_parallel_residual_bwd_kernelINS_13Kernel_traitsIfffffjLj2560ELj1ELj1ELj4ELj16ENS_18Kernel_traits_baseILj2560EfffffjLj128EEEEELb0ELb1ELb1EEEvNS_9BwdParamsE,@function
        .size           _ZN10layer_norm31ln_parallel_residual_bwd_kernelINS_13Kernel_traitsIfffffjLj2560ELj1ELj1ELj4ELj16ENS_18Kernel_traits_baseILj2560EfffffjLj128EEEEELb0ELb1ELb1EEEvNS_9BwdParamsE,(.L_x_3988 - _ZN10layer_norm31ln_parallel_residual_bwd_kernelINS_13Kernel_traitsIfffffjLj2560ELj1ELj1ELj4ELj16ENS_18Kernel_traits_baseILj2560EfffffjLj128EEEEELb0ELb1ELb1EEEvNS_9BwdParamsE)
        .other          _ZN10layer_norm31ln_parallel_residual_bwd_kernelINS_13Kernel_traitsIfffffjLj2560ELj1ELj1ELj4ELj16ENS_18Kernel_traits_baseILj2560EfffffjLj128EEEEELb0ELb1ELb1EEEvNS_9BwdParamsE,@"STO_CUDA_ENTRY STV_DEFAULT"
_ZN10layer_norm31ln_parallel_residual_bwd_kernelINS_13Kernel_traitsIfffffjLj2560ELj1ELj1ELj4ELj16ENS_18Kernel_traits_baseILj2560EfffffjLj128EEEEELb0ELb1ELb1EEEvNS_9BwdParamsE:
.text._ZN10layer_norm31ln_parallel_residual_bwd_kernelINS_13Kernel_traitsIfffffjLj2560ELj1ELj1ELj4ELj16ENS_18Kernel_traits_baseILj2560EfffffjLj128EEEEELb0ELb1ELb1EEEvNS_9BwdParamsE:
[----:B------:R-:W0:Y:S01]  /*0000*/  LDC R1, c[0x0][0x28] ;  /* 0x00000a00ff017b82 */ /* 0x000e220000000800 */
[----:B------:R-:W1:Y:S07]  /*0010*/  S2R R2, SR_TID.X ;  /* 0x0000000000027919 */ /* 0x000e6e0000002100 */
[----:B------:R-:W2:Y:S01]  /*0020*/  S2UR UR4, SR_CTAID.X ;  /* 0x00000000000479c3 */ /* 0x000ea20000002500 */
        /* <DEDUP_REMOVED lines=9> */
[----:B0-----:R-:W-:-:S02]  /*00c0*/  IADD3 R1, R1, -0x8, RZ ;  /* 0xfffffff801017810 */ /* 0x001fc40007ffe0ff */
[----:B-1----:R-:W-:-:S04]  /*00d0*/  SHF.R.U32.HI R0, RZ, 0x7, R2 ;  /* 0x00000007ff007819 */ /* 0x002fc80000011602 */
[----:B--2---:R-:W-:Y:S01]  /*00e0*/  IADD3 R19, R0, UR4, RZ ;  /* 0x0000000400137c10 */ /* 0x004fe2000fffe0ff */
        /* <DEDUP_REMOVED lines=24> */
.L_x_3623:
[----:B------:R-:W-:Y:S01]  /*0270*/  SHF.L.U32 R2, R2, 0x4, RZ ;  /* 0x0000000402027819 */ /* 0x000fe200000006ff */
[----:B------:R-:W-:-:S03]  /*0280*/  ULDC.64 UR6, c[0x0][0x260] ;  /* 0x0000980000067ab9 */ /* 0x000fc60000000a00 */
[----:B------:R-:W-:-:S04]  /*0290*/  LOP3.LUT R2, R2, 0x7f0, RZ, 0xc0, !PT ;  /* 0x000007f002027812 */ /* 0x000fc800078ec0ff */
[----:B------:R-:W-:-:S04]  /*02a0*/  IADD3 R2, P0, R2, UR6, RZ ;  /* 0x0000000602027c10 */ /* 0x000fc8000ff1e0ff */
[----:B------:R-:W-:Y:S01]  /*02b0*/  IADD3.X R3, RZ, UR7, RZ, P0, !PT ;  /* 0x00000007ff037c10 */ /* 0x000fe200087fe4ff */
[----:B------:R0:W-:Y:S01]  /*02c0*/  STL [R1+0x4], RZ ;  /* 0x000004ff01007387 */ /* 0x0001e20000100800 */
[----:B------:R-:W-:-:S03]  /*02d0*/  ULDC.64 UR6, c[0x0][0x2c8] ;  /* 0x0000b20000067ab9 */ /* 0x000fc60000000a00 */
[----:B------:R0:W5:Y:S04]  /*02e0*/  LDG.E.128 R20, desc[UR4][R2.64] ;  /* 0x0000000402147981 */ /* 0x000168000c1e1d00 */
[----:B------:R0:W5:Y:S04]  /*02f0*/  LDG.E.128 R24, desc[UR4][R2.64+0x800] ;  /* 0x0008000402187981 */ /* 0x000168000c1e1d00 */
[----:B------:R0:W5:Y:S04]  /*0300*/  LDG.E.128 R28, desc[UR4][R2.64+0x1000] ;  /* 0x00100004021c7981 */ /* 0x000168000c1e1d00 */
[----:B------:R0:W5:Y:S04]  /*0310*/  LDG.E.128 R32, desc[UR4][R2.64+0x1800] ;  /* 0x0018000402207981 */ /* 0x000168000c1e1d00 */
[----:B------:R0:W5:Y:S01]  /*0320*/  LDG.E.128 R36, desc[UR4][R2.64+0x2000] ;  /* 0x0020000402247981 */ /* 0x000162000c1e1d00 */
[----:B------:R-:W-:Y:S01]  /*0330*/  ISETP.NE.U32.AND P0, PT, RZ, UR6, PT ;  /* 0x00000006ff007c0c */ /* 0x000fe2000bf05070 */
[----:B------:R-:W-:Y:S01]  /*0340*/  ULDC.U8 UR6, c[0x0][0x2a0] ;  /* 0x0000a80000067ab9 */ /* 0x000fe20000000000 */
[----:B------:R-:W-:Y:S01]  /*0350*/  HFMA2.MMA R4, -RZ, RZ, 0, 5.9604644775390625e-08 ;  /* 0x00000001ff047435 */ /* 0x000fe200000001ff */
[----:B------:R0:W-:Y:S01]  /*0360*/  STL [R1], RZ ;  /* 0x000000ff01007387 */ /* 0x0001e20000100800 */
[----:B------:R-:W-:Y:S01]  /*0370*/  UISETP.NE.AND UP0, UPT, UR6, URZ, UPT ;  /* 0x0000003f0600728c */ /* 0x000fe2000bf05270 */
[----:B------:R-:W-:Y:S01]  /*0380*/  HFMA2.MMA R157, -RZ, RZ, 0, 0 ;  /* 0x00000000ff9d7435 */ /* 0x000fe200000001ff */
[----:B------:R-:W-:Y:S01]  /*0390*/  ISETP.NE.AND.EX P0, PT, RZ, UR7, PT, P0 ;  /* 0x00000007ff007c0c */ /* 0x000fe2000bf05300 */
[----:B------:R-:W-:Y:S01]  /*03a0*/  HFMA2.MMA R5, -RZ, RZ, 0, 0 ;  /* 0x00000000ff057435 */ /* 0x000fe200000001ff */
[----:B------:R-:W-:-:S02]  /*03b0*/  MOV R18, RZ ;  /* 0x000000ff00127202 */ /* 0x000fc40000000f00 */
[----:B------:R-:W-:Y:S02]  /*03c0*/  CS2R R16, SRZ ;  /* 0x0000000000107805 */ /* 0x000fe4000001ff00 */
[----:B------:R-:W-:Y:S02]  /*03d0*/  PLOP3.LUT P1, PT, PT, PT, UP0, 0x80, 0x0 ;  /* 0x000000000000781c */ /* 0x000fe40003f2f008 */
        /* <DEDUP_REMOVED lines=15> */
[----:B------:R-:W-:-:S02]  /*04d0*/  CS2R R8, SRZ ;  /* 0x0000000000087805 */ /* 0x000fc4000001ff00 */
[----:B------:R-:W-:Y:S02]  /*04e0*/  CS2R R6, SRZ ;  /* 0x0000000000067805 */ /* 0x000fe4000001ff00 */
[----:B------:R-:W-:Y:S02]  /*04f0*/  P2R R94, PR, RZ, 0x2 ;  /* 0x00000002ff5e7803 */ /* 0x000fe40000000000 */
[----:B0-----:R-:W-:-:S07]  /*0500*/  PRMT R0, R4, 0x7610, R0 ;  /* 0x0000761004007816 */ /* 0x001fce0000000000 */
.L_x_3630:
[----:B0-----:R-:W0:Y:S01]  /*0510*/  S2R R68, SR_TID.X ;  /* 0x0000000000447919 */ /* 0x001e220000002100 */
[----:B------:R-:W1:Y:S01]  /*0520*/  LDC.64 R2, c[0x0][0x250] ;  /* 0x00009400ff027b82 */ /* 0x000e620000000a00 */
[----:B------:R-:W-:Y:S01]  /*0530*/  IMAD R4, R19, UR8, RZ ;  /* 0x0000000813047c24 */ /* 0x000fe2000f8e02ff */
[----:B------:R-:W-:-:S04]  /*0540*/  ISETP.NE.AND P3, PT, R94, RZ, PT ;  /* 0x000000ff5e00720c */ /* 0x000fc80003f65270 */
[----:B------:R-:W-:Y:S02]  /*0550*/  SHF.R.S32.HI R69, RZ, 0x1f, R4 ;  /* 0x0000001fff457819 */ /* 0x000fe40000011404 */
[----:B------:R-:W2:Y:S02]  /*0560*/  LDC.64 R84, c[0x0][0x258] ;  /* 0x00009600ff547b82 */ /* 0x000ea40000000a00 */
[----:B------:R-:W-:-:S06]  /*0570*/  LEA.HI R69, R69, R4, RZ, 0x2 ;  /* 0x0000000445457211 */ /* 0x000fcc00078f10ff */
[----:B------:R-:W3:Y:S01]  /*0580*/  LDC.64 R104, c[0x0][0x2b8] ;  /* 0x0000ae00ff687b82 */ /* 0x000ee20000000a00 */
[----:B-1----:R-:W-:-:S07]  /*0590*/  IMAD.WIDE R2, R19, 0x4, R2 ;  /* 0x0000000413027825 */ /* 0x002fce00078e0202 */
[----:B------:R-:W1:Y:S01]  /*05a0*/  LDC.64 R114, c[0x0][0x2c8] ;  /* 0x0000b200ff727b82 */ /* 0x000e620000000a00 */
[----:B------:R-:W4:Y:S01]  /*05b0*/  LDG.E R156, desc[UR4][R2.64] ;  /* 0x00000004029c7981 */ /* 0x000f22000c1e1900 */
[----:B0-----:R-:W-:-:S04]  /*05c0*/  LOP3.LUT R68, R68, 0x7f, RZ, 0xc0, !PT ;  /* 0x0000007f44447812 */ /* 0x001fc800078ec0ff */
[----:B------:R-:W-:-:S04]  /*05d0*/  LEA.HI.SX32 R101, R69, R68, 0x1e ;  /* 0x0000004445657211 */ /* 0x000fc800078ff2ff */
[----:B------:R-:W-:Y:S02]  /*05e0*/  SHF.L.U32 R117, R101, 0x4, RZ ;  /* 0x0000000465757819 */ /* 0x000fe400000006ff */
[----:B------:R-:W-:Y:S02]  /*05f0*/  SHF.R.U32.HI R116, RZ, 0x1c, R101 ;  /* 0x0000001cff747819 */ /* 0x000fe40000011665 */
[----:B------:R-:W-:-:S04]  /*0600*/  IADD3 R68, P1, R117, UR12, RZ ;  /* 0x0000000c75447c10 */ /* 0x000fc8000ff3e0ff */
[----:B------:R-:W-:Y:S01]  /*0610*/  IADD3.X R69, R116, UR13, RZ, P1, !PT ;  /* 0x0000000d74457c10 */ /* 0x000fe20008ffe4ff */
[----:B--2---:R-:W-:-:S05]  /*0620*/  IMAD.WIDE R84, R19, 0x4, R84 ;  /* 0x0000000413547825 */ /* 0x004fca00078e0254 */
[----:B------:R-:W2:Y:S01]  /*0630*/  LDG.E.128 R68, desc[UR4][R68.64] ;  /* 0x0000000444447981 */ /* 0x000ea2000c1e1d00 */
[----:B---3--:R-:W-:-:S03]  /*0640*/  IMAD.WIDE.U32 R72, R101, 0x10, R104 ;  /* 0x0000001065487825 */ /* 0x008fc600078e0068 */
[----:B------:R0:W3:Y:S04]  /*0650*/  LDG.E R4, desc[UR4][R84.64] ;  /* 0x0000000454047981 */ /* 0x0000e8000c1e1900 */
[----:B------:R-:W3:Y:S01]  /*0660*/  LDG.E.128 R72, desc[UR4][R72.64] ;  /* 0x0000000448487981 */ /* 0x000ee2000c1e1d00 */
[----:B------:R-:W-:-:S04]  /*0670*/  IADD3 R119, R101, 0x80, RZ ;  /* 0x0000008065777810 */ /* 0x000fc80007ffe0ff */
[----:B------:R-:W-:Y:S02]  /*0680*/  SHF.L.U32 R113, R119, 0x4, RZ ;  /* 0x0000000477717819 */ /* 0x000fe400000006ff */
[----:B------:R-:W-:Y:S02]  /*0690*/  SHF.R.U32.HI R112, RZ, 0x1c, R119 ;  /* 0x0000001cff707819 */ /* 0x000fe40000011677 */
[----:B------:R-:W-:-:S04]  /*06a0*/  IADD3 R76, P1, R113, UR12, RZ ;  /* 0x0000000c714c7c10 */ /* 0x000fc8000ff3e0ff */
[----:B------:R-:W-:-:S06]  /*06b0*/  IADD3.X R77, R112, UR13, RZ, P1, !PT ;  /* 0x0000000d704d7c10 */ /* 0x000fcc0008ffe4ff */
[----:B------:R-:W3:Y:S01]  /*06c0*/  LDG.E.128 R76, desc[UR4][R76.64] ;  /* 0x000000044c4c7981 */ /* 0x000ee2000c1e1d00 */
[C---:B------:R-:W-:Y:S02]  /*06d0*/  IADD3 R120, R101.reuse, 0x100, RZ ;  /* 0x0000010065787810 */ /* 0x040fe40007ffe0ff */
[----:B------:R-:W-:Y:S02]  /*06e0*/  IADD3 R121, R101, 0x180, RZ ;  /* 0x0000018065797810 */ /* 0x000fe40007ffe0ff */
[----:B------:R-:W-:Y:S02]  /*06f0*/  SHF.L.U32 R111, R120, 0x4, RZ ;  /* 0x00000004786f7819 */ /* 0x000fe400000006ff */
[----:B------:R-:W-:Y:S02]  /*0700*/  SHF.R.U32.HI R110, RZ, 0x1c, R120 ;  /* 0x0000001cff6e7819 */ /* 0x000fe40000011678 */
[----:B0-----:R-:W-:Y:S02]  /*0710*/  IADD3 R84, P1, R111, UR12, RZ ;  /* 0x0000000c6f547c10 */ /* 0x001fe4000ff3e0ff */
[C---:B------:R-:W-:Y:S01]  /*0720*/  SHF.L.U32 R3, R121.reuse, 0x4, RZ ;  /* 0x0000000479037819 */ /* 0x040fe200000006ff */
[----:B------:R-:W-:Y:S01]  /*0730*/  IMAD.WIDE.U32 R96, R121, 0x10, R104 ;  /* 0x0000001079607825 */ /* 0x000fe200078e0068 */
[----:B------:R-:W-:-:S02]  /*0740*/  IADD3.X R85, R110, UR13, RZ, P1, !PT ;  /* 0x0000000d6e557c10 */ /* 0x000fc40008ffe4ff */
[----:B------:R-:W-:Y:S02]  /*0750*/  SHF.R.U32.HI R2, RZ, 0x1c, R121 ;  /* 0x0000001cff027819 */ /* 0x000fe40000011679 */
[----:B------:R-:W-:Y:S01]  /*0760*/  IADD3 R92, P1, R3, UR12, RZ ;  /* 0x0000000c035c7c10 */ /* 0x000fe2000ff3e0ff */
[----:B------:R-:W3:Y:S01]  /*0770*/  LDG.E.128 R96, desc[UR4][R96.64] ;  /* 0x0000000460607981 */ /* 0x000ee2000c1e1d00 */
[--C-:B------:R-:W-:Y:S02]  /*0780*/  IMAD.WIDE.U32 R80, R119, 0x10, R104.reuse ;  /* 0x0000001077507825 */ /* 0x100fe400078e0068 */
[----:B------:R-:W-:Y:S01]  /*0790*/  IADD3.X R93, R2, UR13, RZ, P1, !PT ;  /* 0x0000000d025d7c10 */ /* 0x000fe20008ffe4ff */
[----:B------:R-:W3:Y:S04]  /*07a0*/  LDG.E.128 R84, desc[UR4][R84.64] ;  /* 0x0000000454547981 */ /* 0x000ee8000c1e1d00 */
[----:B------:R-:W3:Y:S04]  /*07b0*/  LDG.E.128 R80, desc[UR4][R80.64] ;  /* 0x0000000450507981 */ /* 0x000ee8000c1e1d00 */
[----:B------:R-:W3:Y:S01]  /*07c0*/  LDG.E.128 R92, desc[UR4][R92.64] ;  /* 0x000000045c5c7981 */ /* 0x000ee2000c1e1d00 */
[----:B------:R-:W-:Y:S01]  /*07d0*/  IADD3 R122, R101, 0x200, RZ ;  /* 0x00000200657a7810 */ /* 0x000fe20007ffe0ff */
[----:B------:R-:W-:-:S03]  /*07e0*/  IMAD.WIDE.U32 R88, R120, 0x10, R104 ;  /* 0x0000001078587825 */ /* 0x000fc600078e0068 */
[----:B------:R-:W-:Y:S02]  /*07f0*/  SHF.L.U32 R108, R122, 0x4, RZ ;  /* 0x000000047a6c7819 */ /* 0x000fe400000006ff */
[C---:B-1----:R-:W-:Y:S01]  /*0800*/  @P0 LEA R100, P1, R101.reuse, R114, 0x4 ;  /* 0x0000007265640211 */ /* 0x042fe200078220ff */
[----:B------:R-:W3:Y:S01]  /*0810*/  LDG.E.128 R88, desc[UR4][R88.64] ;  /* 0x0000000458587981 */ /* 0x000ee2000c1e1d00 */
[----:B------:R-:W-:Y:S02]  /*0820*/  SHF.R.U32.HI R109, RZ, 0x1c, R122 ;  /* 0x0000001cff6d7819 */ /* 0x000fe4000001167a */
[----:B------:R-:W-:Y:S02]  /*0830*/  IADD3 R102, P2, R108, UR12, RZ ;  /* 0x0000000c6c667c10 */ /* 0x000fe4000ff5e0ff */
[----:B------:R-:W-:Y:S02]  /*0840*/  @P0 LEA.HI.X R101, R101, R115, RZ, 0x4, P1 ;  /* 0x0000007365650211 */ /* 0x000fe400008f24ff */
[----:B------:R-:W-:-:S03]  /*0850*/  IADD3.X R103, R109, UR13, RZ, P2, !PT ;  /* 0x0000000d6d677c10 */ /* 0x000fc600097fe4ff */
[----:B-----5:R-:W5:Y:S04]  /*0860*/  @P0 LDG.E.128 R40, desc[UR4][R100.64] ;  /* 0x0000000464280981 */ /* 0x020f68000c1e1d00 */
[----:B------:R-:W3:Y:S01]  /*0870*/  LDG.E.128 R100, desc[UR4][R102.64] ;  /* 0x0000000466647981 */ /* 0x000ee2000c1e1d00 */
[----:B------:R-:W-:-:S06]  /*0880*/  IMAD.WIDE.U32 R104, R122, 0x10, R104 ;  /* 0x000000107a687825 */ /* 0x000fcc00078e0068 */
[----:B------:R-:W3:Y:S01]  /*0890*/  LDG.E.128 R104, desc[UR4][R104.64] ;  /* 0x0000000468687981 */ /* 0x000ee2000c1e1d00 */
[----:B----4-:R-:W-:-:S05]  /*08a0*/  FSEL R156, R156, RZ, !P3 ;  /* 0x000000ff9c9c7208 */ /* 0x010fca0005800000 */
[----:B--2---:R-:W-:-:S04]  /*08b0*/  FADD.FTZ R135, -R156, R70 ;  /* 0x000000469c877221 */ /* 0x004fc80000010100 */
[----:B---3--:R-:W-:Y:S01]  /*08c0*/  FMUL.FTZ R135, R4, R135 ;  /* 0x0000008704877220 */ /* 0x008fe20000410000 */
[----:B------:R-:W-:-:S03]  /*08d0*/  FADD.FTZ R154, R74, R154 ;  /* 0x0000009a4a9a7221 */ /* 0x000fc60000010000 */
[----:B------:R-:W-:Y:S01]  /*08e0*/  FFMA.FTZ R8, R74, R135, R8 ;  /* 0x000000874a087223 */ /* 0x000fe20000010008 */
[----:B------:R-:W-:Y:S02]  /*08f0*/  FMUL.FTZ R137, R22, R74 ;  /* 0x0000004a16897220 */ /* 0x000fe40000410000 */
[----:B------:R-:W2:Y:S01]  /*0900*/  LDL.LU R74, [R1+0x4] ;  /* 0x00000400014a7983 */ /* 0x000ea20000300800 */
[----:B------:R-:W-:-:S04]  /*0910*/  FADD.FTZ R69, -R156, R69 ;  /* 0x000000459c457221 */ /* 0x000fc80000010100 */
[----:B------:R-:W-:Y:S01]  /*0920*/  FMUL.FTZ R134, R4, R69 ;  /* 0x0000004504867220 */ /* 0x000fe20000410000 */
[----:B------:R-:W-:Y:S02]  /*0930*/  FADD.FTZ R69, -R156, R76 ;  /* 0x0000004c9c457221 */ /* 0x000fe40000010100 */
[----:B------:R-:W3:Y:S01]  /*0940*/  LDL.LU R76, [R1] ;  /* 0x00000000014c7983 */ /* 0x000ee20000300800 */
[----:B------:R-:W-:-:S04]  /*0950*/  @P0 LEA R118, P1, R119, R114, 0x4 ;  /* 0x0000007277760211 */ /* 0x000fc800078220ff */
[----:B------:R-:W-:-:S05]  /*0960*/  @P0 LEA.HI.X R119, R119, R115, RZ, 0x4, P1 ;  /* 0x0000007377770211 */ /* 0x000fca00008f24ff */
[----:B------:R0:W5:Y:S02]  /*0970*/  @P0 LDG.E.128 R44, desc[UR4][R118.64] ;  /* 0x00000004762c0981 */ /* 0x000164000c1e1d00 */
[----:B0-----:R-:W-:-:S04]  /*0980*/  @P0 LEA R118, P1, R120, R114, 0x4 ;  /* 0x0000007278760211 */ /* 0x001fc800078220ff */
[----:B------:R-:W-:Y:S01]  /*0990*/  @P0 LEA.HI.X R119, R120, R115, RZ, 0x4, P1 ;  /* 0x0000007378770211 */ /* 0x000fe200008f24ff */
[----:B------:R-:W-:-:S04]  /*09a0*/  FADD.FTZ R71, -R156, R71 ;  /* 0x000000479c477221 */ /* 0x000fc80000010100 */
[----:B------:R0:W5:Y:S01]  /*09b0*/  @P0 LDG.E.128 R48, desc[UR4][R118.64] ;  /* 0x0000000476300981 */ /* 0x000162000c1e1d00 */
[----:B------:R-:W-:Y:S01]  /*09c0*/  FMUL.FTZ R139, R4, R71 ;  /* 0x00000047048b7220 */ /* 0x000fe20000410000 */
[----:B------:R-:W-:Y:S02]  /*09d0*/  LOP3.LUT P4, RZ, R0, 0xff, RZ, 0xc0, !PT ;  /* 0x000000ff00ff7812 */ /* 0x000fe4000788c0ff */
[----:B0-----:R-:W-:-:S04]  /*09e0*/  @P0 LEA R118, P1, R121, R114, 0x4 ;  /* 0x0000007279760211 */ /* 0x001fc800078220ff */
[----:B------:R-:W-:Y:S01]  /*09f0*/  @P0 LEA.HI.X R119, R121, R115, RZ, 0x4, P1 ;  /* 0x0000007379770211 */ /* 0x000fe200008f24ff */
[----:B------:R-:W-:Y:S01]  /*0a00*/  FADD.FTZ R121, -R156, R68 ;  /* 0x000000449c797221 */ /* 0x000fe20000010100 */
[----:B------:R-:W-:Y:S01]  /*0a10*/  FMUL.FTZ R136, R20, R72 ;  /* 0x0000004814887220 */ /* 0x000fe20000410000 */
[----:B------:R-:W-:Y:S02]  /*0a20*/  FADD.FTZ R71, -R156, R78 ;  /* 0x0000004e9c477221 */ /* 0x000fe40000010100 */
[C---:B------:R-:W-:Y:S01]  /*0a30*/  FMUL.FTZ R0, R4.reuse, R121 ;  /* 0x0000007904007220 */ /* 0x040fe20000410000 */
[----:B------:R-:W-:Y:S01]  /*0a40*/  FMUL.FTZ R133, R21, R73 ;  /* 0x0000004915857220 */ /* 0x000fe20000410000 */
[----:B------:R-:W-:Y:S01]  /*0a50*/  FMUL.FTZ R120, R4, R71 ;  /* 0x0000004704787220 */ /* 0x000fe20000410000 */
[----:B------:R-:W-:Y:S01]  /*0a60*/  FADD.FTZ R70, RZ, R136 ;  /* 0x00000088ff467221 */ /* 0x000fe20000010000 */
[----:B------:R-:W-:Y:S01]  /*0a70*/  FFMA.FTZ R71, R0, R136, RZ ;  /* 0x0000008800477223 */ /* 0x000fe200000100ff */
[----:B------:R0:W5:Y:S01]  /*0a80*/  @P0 LDG.E.128 R52, desc[UR4][R118.64] ;  /* 0x0000000476340981 */ /* 0x000162000c1e1d00 */
[C---:B------:R-:W-:Y:S01]  /*0a90*/  FADD.FTZ R152, R72.reuse, R152 ;  /* 0x0000009848987221 */ /* 0x040fe20000010000 */
[----:B------:R-:W-:Y:S01]  /*0aa0*/  FFMA.FTZ R6, R72, R0, R6 ;  /* 0x0000000048067223 */ /* 0x000fe20000010006 */
[----:B------:R-:W-:Y:S01]  /*0ab0*/  FADD.FTZ R70, R70, R133 ;  /* 0x0000008546467221 */ /* 0x000fe20000010000 */
[----:B------:R-:W-:Y:S01]  /*0ac0*/  FFMA.FTZ R72, R134, R133, R71 ;  /* 0x0000008586487223 */ /* 0x000fe20000010047 */
[----:B------:R-:W-:Y:S01]  /*0ad0*/  FMUL.FTZ R140, R23, R75 ;  /* 0x0000004b178c7220 */ /* 0x000fe20000410000 */
[----:B0-----:R-:W-:Y:S01]  /*0ae0*/  @P0 LEA R118, P1, R122, R114, 0x4 ;  /* 0x000000727a760211 */ /* 0x001fe200078220ff */
[----:B------:R-:W-:Y:S01]  /*0af0*/  FADD.FTZ R71, R70, R137 ;  /* 0x0000008946477221 */ /* 0x000fe20000010000 */
[----:B------:R-:W-:-:S02]  /*0b00*/  FFMA.FTZ R72, R135, R137, R72 ;  /* 0x0000008987487223 */ /* 0x000fc40000010048 */
[----:B------:R-:W-:Y:S01]  /*0b10*/  @P0 LEA.HI.X R119, R122, R115, RZ, 0x4, P1 ;  /* 0x000000737a770211 */ /* 0x000fe200008f24ff */
[C---:B------:R-:W-:Y:S01]  /*0b20*/  FADD.FTZ R151, R73.reuse, R151 ;  /* 0x0000009749977221 */ /* 0x040fe20000010000 */
[----:B------:R-:W-:Y:S01]  /*0b30*/  FFMA.FTZ R5, R73, R134, R5 ;  /* 0x0000008649057223 */ /* 0x000fe20000010005 */
[C---:B------:R-:W-:Y:S01]  /*0b40*/  FADD.FTZ R73, -R156.reuse, R94 ;  /* 0x0000005e9c497221 */ /* 0x040fe20000010100 */
[----:B------:R-:W-:Y:S01]  /*0b50*/  FADD.FTZ R77, -R156, R77 ;  /* 0x0000004d9c4d7221 */ /* 0x000fe20000010100 */
[----:B------:R0:W5:Y:S01]  /*0b60*/  @P0 LDG.E.128 R56, desc[UR4][R118.64] ;  /* 0x0000000476380981 */ /* 0x000162000c1e1d00 */
[----:B------:R-:W-:Y:S01]  /*0b70*/  FMUL.FTZ R121, R24, R80 ;  /* 0x0000005018797220 */ /* 0x000fe20000410000 */
[C---:B------:R-:W-:Y:S01]  /*0b80*/  FMUL.FTZ R70, R4.reuse, R73 ;  /* 0x0000004904467220 */ /* 0x040fe20000410000 */
[----:B------:R-:W-:Y:S01]  /*0b90*/  FMUL.FTZ R122, R25, R81 ;  /* 0x00000051197a7220 */ /* 0x000fe20000410000 */
[C---:B0-----:R-:W-:Y:S01]  /*0ba0*/  FMUL.FTZ R118, R4.reuse, R69 ;  /* 0x0000004504767220 */ /* 0x041fe20000410000 */
[----:B------:R-:W-:Y:S01]  /*0bb0*/  FMUL.FTZ R119, R4, R77 ;  /* 0x0000004d04777220 */ /* 0x000fe20000410000 */
[C---:B------:R-:W-:Y:S01]  /*0bc0*/  FADD.FTZ R153, R75.reuse, R153 ;  /* 0x000000994b997221 */ /* 0x040fe20000010000 */
[----:B------:R-:W-:Y:S01]  /*0bd0*/  FFMA.FTZ R7, R75, R139, R7 ;  /* 0x0000008b4b077223 */ /* 0x000fe20000010007 */
[----:B------:R-:W-:Y:S01]  /*0be0*/  FADD.FTZ R79, -R156, R79 ;  /* 0x0000004f9c4f7221 */ /* 0x000fe20000010100 */
[----:B------:R-:W-:Y:S01]  /*0bf0*/  FMUL.FTZ R124, R26, R82 ;  /* 0x000000521a7c7220 */ /* 0x000fe20000410000 */
[----:B------:R-:W-:Y:S01]  /*0c00*/  FADD.FTZ R69, -R156, R84 ;  /* 0x000000549c457221 */ /* 0x000fe20000010100 */
[----:B------:R-:W-:Y:S01]  /*0c10*/  FMUL.FTZ R125, R27, R83 ;  /* 0x000000531b7d7220 */ /* 0x000fe20000410000 */
[----:B------:R-:W-:Y:S01]  /*0c20*/  FMUL.FTZ R123, R4, R79 ;  /* 0x0000004f047b7220 */ /* 0x000fe20000410000 */
[----:B------:R-:W-:Y:S01]  /*0c30*/  FADD.FTZ R85, -R156, R85 ;  /* 0x000000559c557221 */ /* 0x000fe20000010100 */
[----:B------:R-:W-:Y:S01]  /*0c40*/  FMUL.FTZ R126, R4, R69 ;  /* 0x00000045047e7220 */ /* 0x000fe20000410000 */
[----:B------:R-:W-:-:S02]  /*0c50*/  FMUL.FTZ R128, R28, R88 ;  /* 0x000000581c807220 */ /* 0x000fc40000410000 */
[----:B------:R-:W-:Y:S01]  /*0c60*/  FMUL.FTZ R127, R4, R85 ;  /* 0x00000055047f7220 */ /* 0x000fe20000410000 */
[C---:B------:R-:W-:Y:S01]  /*0c70*/  FADD.FTZ R129, -R156.reuse, R86 ;  /* 0x000000569c817221 */ /* 0x040fe20000010100 */
[----:B------:R-:W-:Y:S01]  /*0c80*/  FMUL.FTZ R130, R29, R89 ;  /* 0x000000591d827220 */ /* 0x000fe20000410000 */
[C---:B------:R-:W-:Y:S01]  /*0c90*/  FADD.FTZ R160, R89.reuse, R160 ;  /* 0x000000a059a07221 */ /* 0x040fe20000010000 */
[----:B------:R-:W-:Y:S01]  /*0ca0*/  FFMA.FTZ R143, R89, R127, R143 ;  /* 0x0000007f598f7223 */ /* 0x000fe2000001008f */
[C---:B------:R-:W-:Y:S01]  /*0cb0*/  FADD.FTZ R69, -R156.reuse, R92 ;  /* 0x0000005c9c457221 */ /* 0x040fe20000010100 */
[----:B------:R-:W0:Y:S01]  /*0cc0*/  S2R R89, SR_TID.X ;  /* 0x0000000000597919 */ /* 0x000e220000002100 */
[----:B------:R-:W-:Y:S01]  /*0cd0*/  FADD.FTZ R87, -R156, R87 ;  /* 0x000000579c577221 */ /* 0x000fe20000010100 */
[----:B------:R-:W-:Y:S01]  /*0ce0*/  FMUL.FTZ R129, R4, R129 ;  /* 0x0000008104817220 */ /* 0x000fe20000410000 */
[----:B------:R-:W-:Y:S01]  /*0cf0*/  FMUL.FTZ R132, R30, R90 ;  /* 0x0000005a1e847220 */ /* 0x000fe20000410000 */
[----:B------:R-:W1:Y:S01]  /*0d00*/  S2R R78, SR_TID.X ;  /* 0x00000000004e7919 */ /* 0x000e620000002100 */
[----:B------:R-:W-:Y:S01]  /*0d10*/  FADD.FTZ R93, -R156, R93 ;  /* 0x0000005d9c5d7221 */ /* 0x000fe20000010100 */
[----:B------:R-:W-:Y:S01]  /*0d20*/  FMUL.FTZ R68, R4, R69 ;  /* 0x0000004504447220 */ /* 0x000fe20000410000 */
[----:B------:R-:W-:Y:S01]  /*0d30*/  FADD.FTZ R77, -R156, R100 ;  /* 0x000000649c4d7221 */ /* 0x000fe20000010100 */
[----:B------:R-:W-:Y:S01]  /*0d40*/  FMUL.FTZ R131, R4, R87 ;  /* 0x0000005704837220 */ /* 0x000fe20000410000 */
[----:B------:R-:W-:Y:S01]  /*0d50*/  FMUL.FTZ R138, R31, R91 ;  /* 0x0000005b1f8a7220 */ /* 0x000fe20000410000 */
[C---:B------:R-:W-:Y:S01]  /*0d60*/  FADD.FTZ R165, R96.reuse, R165 ;  /* 0x000000a560a57221 */ /* 0x040fe20000010000 */
[----:B------:R-:W-:Y:S01]  /*0d70*/  FFMA.FTZ R148, R96, R68, R148 ;  /* 0x0000004460947223 */ /* 0x000fe20000010094 */
[C---:B------:R-:W-:Y:S01]  /*0d80*/  FMUL.FTZ R69, R4.reuse, R93 ;  /* 0x0000005d04457220 */ /* 0x040fe20000410000 */
[----:B------:R-:W-:Y:S01]  /*0d90*/  FMUL.FTZ R84, R4, R77 ;  /* 0x0000004d04547220 */ /* 0x000fe20000410000 */
[----:B------:R-:W-:Y:S01]  /*0da0*/  FMUL.FTZ R96, R32, R96 ;  /* 0x0000006020607220 */ /* 0x000fe20000410000 */
[----:B------:R-:W-:Y:S01]  /*0db0*/  FADD.FTZ R95, -R156, R95 ;  /* 0x0000005f9c5f7221 */ /* 0x000fe20000010100 */
[C---:B------:R-:W-:Y:S01]  /*0dc0*/  FADD.FTZ R164, R97.reuse, R164 ;  /* 0x000000a461a47221 */ /* 0x040fe20000010000 */
[----:B------:R-:W-:Y:S01]  /*0dd0*/  FFMA.FTZ R147, R97, R69, R147 ;  /* 0x0000004561937223 */ /* 0x000fe20000010093 */
[----:B------:R-:W-:Y:S01]  /*0de0*/  FMUL.FTZ R97, R33, R97 ;  /* 0x0000006121617220 */ /* 0x000fe20000410000 */
[----:B------:R-:W-:Y:S01]  /*0df0*/  FFMA.FTZ R150, R98, R70, R150 ;  /* 0x0000004662967223 */ /* 0x000fe20000010096 */
[----:B------:R-:W-:Y:S01]  /*0e00*/  FADD.FTZ R85, -R156, R101 ;  /* 0x000000659c557221 */ /* 0x000fe20000010100 */
[C---:B------:R-:W-:Y:S01]  /*0e10*/  FADD.FTZ R16, R104.reuse, R16 ;  /* 0x0000001068107221 */ /* 0x040fe20000010000 */
[----:B------:R-:W-:Y:S01]  /*0e20*/  FFMA.FTZ R12, R104, R84, R12 ;  /* 0x00000054680c7223 */ /* 0x000fe2000001000c */
[----:B------:R-:W-:Y:S01]  /*0e30*/  FMUL.FTZ R104, R36, R104 ;  /* 0x0000006824687220 */ /* 0x000fe20000410000 */
[----:B------:R-:W-:Y:S01]  /*0e40*/  FMUL.FTZ R85, R4, R85 ;  /* 0x0000005504557220 */ /* 0x000fe20000410000 */
[----:B------:R-:W-:Y:S01]  /*0e50*/  FADD.FTZ R87, -R156, R103 ;  /* 0x000000679c577221 */ /* 0x000fe20000010100 */
[----:B------:R-:W-:-:S02]  /*0e60*/  FADD.FTZ R15, R105, R15 ;  /* 0x0000000f690f7221 */ /* 0x000fc40000010000 */
[----:B------:R-:W-:Y:S01]  /*0e70*/  FFMA.FTZ R11, R105, R85, R11 ;  /* 0x00000055690b7223 */ /* 0x000fe2000001000b */
[----:B------:R-:W-:Y:S01]  /*0e80*/  FMUL.FTZ R105, R37, R105 ;  /* 0x0000006925697220 */ /* 0x000fe20000410000 */
[----:B------:R-:W-:Y:S01]  /*0e90*/  FADD.FTZ R18, R106, R18 ;  /* 0x000000126a127221 */ /* 0x000fe20000010000 */
[----:B------:R-:W-:Y:S01]  /*0ea0*/  FMUL.FTZ R87, R4, R87 ;  /* 0x0000005704577220 */ /* 0x000fe20000410000 */
[----:B------:R-:W-:Y:S01]  /*0eb0*/  IADD3 R19, R19, UR10, RZ ;  /* 0x0000000a13137c10 */ /* 0x000fe2000fffe0ff */
[C---:B------:R-:W-:Y:S01]  /*0ec0*/  FADD.FTZ R17, R107.reuse, R17 ;  /* 0x000000116b117221 */ /* 0x040fe20000010000 */
[----:B-1----:R-:W-:Y:S01]  /*0ed0*/  SHF.R.U32.HI R78, RZ, 0x7, R78 ;  /* 0x00000007ff4e7819 */ /* 0x002fe2000001164e */
[----:B------:R-:W-:Y:S01]  /*0ee0*/  FFMA.FTZ R13, R107, R87, R13 ;  /* 0x000000576b0d7223 */ /* 0x000fe2000001000d */
[----:B------:R-:W-:Y:S01]  /*0ef0*/  UMOV UR6, 0xffffffff ;  /* 0xffffffff00067882 */ /* 0x000fe20000000000 */
[----:B------:R-:W-:Y:S01]  /*0f00*/  FMUL.FTZ R107, R39, R107 ;  /* 0x0000006b276b7220 */ /* 0x000fe20000410000 */
[----:B------:R-:W-:-:S02]  /*0f10*/  ISETP.GE.AND P1, PT, R19, UR11, PT ;  /* 0x0000000b13007c0c */ /* 0x000fc4000bf26270 */
[----:B------:R-:W-:Y:S01]  /*0f20*/  LEA R78, R78, 0x4, 0x2 ;  /* 0x000000044e4e7811 */ /* 0x000fe200078e10ff */
        /* <DEDUP_REMOVED lines=14> */
[----:B--2---:R-:W-:-:S05]  /*1010*/  FADD.FTZ R74, R98, R74 ;  /* 0x0000004a624a7221 */ /* 0x004fca0000010000 */
[----:B------:R1:W-:Y:S02]  /*1020*/  STL [R1+0x4], R74 ;  /* 0x0000044a01007387 */ /* 0x0003e40000100800 */
[----:B-1----:R-:W-:Y:S01]  /*1030*/  FADD.FTZ R74, R71, R140 ;  /* 0x0000008c474a7221 */ /* 0x002fe20000010000 */
        /* <DEDUP_REMOVED lines=17> */
[----:B------:R-:W-:Y:S02]  /*1150*/  FADD.FTZ R73, -R156, R102 ;  /* 0x000000669c497221 */ /* 0x000fe40000010100 */
[----:B------:R-:W-:Y:S01]  /*1160*/  FADD.FTZ R72, R75, R96 ;  /* 0x000000604b487221 */ /* 0x000fe20000010000 */
[----:B------:R-:W-:Y:S01]  /*1170*/  FFMA.FTZ R74, R68, R96, R77 ;  /* 0x00000060444a7223 */ /* 0x000fe2000001004d */
[C---:B------:R-:W-:Y:S01]  /*1180*/  FMUL.FTZ R71, R4.reuse, R95 ;  /* 0x0000005f04477220 */ /* 0x040fe20000410000 */
[----:B------:R-:W-:Y:S01]  /*1190*/  FMUL.FTZ R86, R4, R73 ;  /* 0x0000004904567220 */ /* 0x000fe20000410000 */
[----:B------:R-:W-:Y:S01]  /*11a0*/  FMUL.FTZ R98, R34, R98 ;  /* 0x0000006222627220 */ /* 0x000fe20000410000 */
[----:B------:R-:W-:Y:S01]  /*11b0*/  FADD.FTZ R73, R72, R97 ;  /* 0x0000006148497221 */ /* 0x000fe20000010000 */
[----:B------:R-:W-:Y:S01]  /*11c0*/  FFMA.FTZ R75, R69, R97, R74 ;  /* 0x00000061454b7223 */ /* 0x000fe2000001004a */
[C---:B---3--:R-:W-:Y:S01]  /*11d0*/  FADD.FTZ R76, R99.reuse, R76 ;  /* 0x0000004c634c7221 */ /* 0x048fe20000010000 */
[----:B------:R-:W-:Y:S01]  /*11e0*/  FFMA.FTZ R149, R99, R71, R149 ;  /* 0x0000004763957223 */ /* 0x000fe20000010095 */
[----:B------:R-:W-:Y:S01]  /*11f0*/  FMUL.FTZ R99, R35, R99 ;  /* 0x0000006323637220 */ /* 0x000fe20000410000 */
[----:B------:R-:W-:Y:S01]  /*1200*/  FADD.FTZ R72, R73, R98 ;  /* 0x0000006249487221 */ /* 0x000fe20000010000 */
[----:B------:R-:W-:-:S03]  /*1210*/  FFMA.FTZ R74, R70, R98, R75 ;  /* 0x00000062464a7223 */ /* 0x000fc6000001004b */
[----:B------:R-:W-:Y:S01]  /*1220*/  FADD.FTZ R73, R72, R99 ;  /* 0x0000006348497221 */ /* 0x000fe20000010000 */
[----:B------:R-:W-:Y:S01]  /*1230*/  FFMA.FTZ R75, R71, R99, R74 ;  /* 0x00000063474b7223 */ /* 0x000fe2000001004a */
[----:B------:R0:W-:Y:S02]  /*1240*/  STL [R1], R76 ;  /* 0x0000004c01007387 */ /* 0x0001e40000100800 */
[----:B------:R-:W-:Y:S01]  /*1250*/  FADD.FTZ R72, R73, R104 ;  /* 0x0000006849487221 */ /* 0x000fe20000010000 */
[----:B------:R-:W-:Y:S01]  /*1260*/  FFMA.FTZ R74, R84, R104, R75 ;  /* 0x00000068544a7223 */ /* 0x000fe2000001004b */
[----:B------:R-:W-:Y:S01]  /*1270*/  FFMA.FTZ R14, R106, R86, R14 ;  /* 0x000000566a0e7223 */ /* 0x000fe2000001000e */
[----:B------:R-:W-:Y:S01]  /*1280*/  FMUL.FTZ R106, R38, R106 ;  /* 0x0000006a266a7220 */ /* 0x000fe20000410000 */
[----:B------:R-:W-:Y:S01]  /*1290*/  FADD.FTZ R73, R72, R105 ;  /* 0x0000006948497221 */ /* 0x000fe20000010000 */
[----:B------:R-:W-:Y:S01]  /*12a0*/  FFMA.FTZ R75, R85, R105, R74 ;  /* 0x00000069554b7223 */ /* 0x000fe2000001004a */
[----:B0-----:R-:W-:-:S02]  /*12b0*/  SHF.R.U32.HI R76, RZ, 0x7, R89 ;  /* 0x00000007ff4c7819 */ /* 0x001fc40000011659 */
[----:B------:R-:W-:Y:S02]  /*12c0*/  FADD.FTZ R72, R73, R106 ;  /* 0x0000006a49487221 */ /* 0x000fe40000010000 */
[----:B------:R-:W-:Y:S01]  /*12d0*/  SHF.L.U32 R74, R76, 0x2, RZ ;  /* 0x000000024c4a7819 */ /* 0x000fe200000006ff */
[----:B------:R-:W-:Y:S01]  /*12e0*/  FFMA.FTZ R76, R86, R106, R75 ;  /* 0x0000006a564c7223 */ /* 0x000fe2000001004b */
[----:B------:R-:W-:Y:S01]  /*12f0*/  P2R R95, PR, RZ, 0x2 ;  /* 0x00000002ff5f7803 */ /* 0x000fe20000000000 */
[----:B------:R-:W-:Y:S01]  /*1300*/  FADD.FTZ R72, R72, R107 ;  /* 0x0000006b48487221 */ /* 0x000fe20000010000 */
[----:B------:R-:W-:Y:S01]  /*1310*/  SEL R74, R78, R74, !P4 ;  /* 0x0000004a4e4a7207 */ /* 0x000fe20006000000 */
        /* <DEDUP_REMOVED lines=20> */
.L_x_3641:
[----:B------:R-:W3:Y:S01]  /*1460*/  S2R R78, SR_CgaCtaId ;  /* 0x00000000004e7919 */ /* 0x000ee20000008800 */
[----:B------:R-:W-:Y:S01]  /*1470*/  LOP3.LUT P1, RZ, R89, 0x1f, RZ, 0xc0, !PT ;  /* 0x0000001f59ff7812 */ /* 0x000fe2000782c0ff */
[----:B01----:R-:W-:Y:S01]  /*1480*/  FADD.FTZ R72, R72, R75 ;  /* 0x0000004b48487221 */ /* 0x003fe20000010000 */
[----:B------:R-:W-:Y:S01]  /*1490*/  SHF.R.U32.HI R77, RZ, 0x5, R89 ;  /* 0x00000005ff4d7819 */ /* 0x000fe20000011659 */
[----:B--2---:R-:W-:Y:S01]  /*14a0*/  FADD.FTZ R73, R73, R76 ;  /* 0x0000004c49497221 */ /* 0x004fe20000010000 */
[----:B------:R-:W-:Y:S01]  /*14b0*/  MOV R75, 0x400 ;  /* 0x00000400004b7802 */ /* 0x000fe20000000f00 */
[----:B------:R-:W-:Y:S01]  /*14c0*/  UISETP.NE.AND UP0, UPT, UR20, URZ, UPT ;  /* 0x0000003f1400728c */ /* 0x000fe2000bf05270 */
[----:B------:R-:W-:-:S05]  /*14d0*/  LOP3.LUT R77, R77, 0x3, RZ, 0xc0, !PT ;  /* 0x000000034d4d7812 */ /* 0x000fca00078ec0ff */
[----:B------:R-:W-:Y:S01]  /*14e0*/  PLOP3.LUT P2, PT, PT, PT, UP0, 0x80, 0x0 ;  /* 0x000000000000781c */ /* 0x000fe20003f4f008 */
[----:B------:R-:W-:Y:S05]  /*14f0*/  WARPSYNC.ALL ;  /* 0x0000000000007948 */ /* 0x000fea0003800000 */
[----:B------:R-:W-:Y:S02]  /*1500*/  P2R R94, PR, RZ, 0x4 ;  /* 0x00000004ff5e7803 */ /* 0x000fe40000000000 */
[----:B---3--:R-:W-:Y:S02]  /*1510*/  LEA R76, R78, R75, 0x18 ;  /* 0x0000004b4e4c7211 */ /* 0x008fe400078ec0ff */
[----:B------:R-:W-:-:S02]  /*1520*/  @!P1 IADD3 R75, R77, R74, RZ ;  /* 0x0000004a4d4b9210 */ /* 0x000fc40007ffe0ff */
[-C--:B------:R-:W-:Y:S02]  /*1530*/  LEA R81, R74, R76.reuse, 0x3 ;  /* 0x0000004c4a517211 */ /* 0x080fe400078e18ff */
[----:B------:R-:W-:-:S05]  /*1540*/  @!P1 LEA R80, R75, R76, 0x3 ;  /* 0x0000004c4b509211 */ /* 0x000fca00078e18ff */
[----:B------:R0:W-:Y:S01]  /*1550*/  @!P1 STS.64 [R80+0x2800], R72 ;  /* 0x0028004850009388 */ /* 0x0001e20000000a00 */
[----:B------:R-:W-:Y:S01]  /*1560*/  BAR.SYNC.DEFER_BLOCKING 0x0 ;  /* 0x0000000000007b1d */ /* 0x000fe20000010000 */
[----:B------:R-:W-:-:S04]  /*1570*/  ISETP.NE.U32.AND P1, PT, RZ, UR16, PT ;  /* 0x00000010ff007c0c */ /* 0x000fc8000bf25070 */
[----:B------:R-:W-:Y:S02]  /*1580*/  ISETP.NE.AND.EX P1, PT, RZ, UR17, PT, P1 ;  /* 0x00000011ff007c0c */ /* 0x000fe4000bf25310 */
[----:B0-----:R-:W-:Y:S01]  /*1590*/  IADD3 R80, P3, R117, UR18, RZ ;  /* 0x0000001275507c10 */ /* 0x001fe2000ff7e0ff */
[----:B------:R-:W0:Y:S04]  /*15a0*/  LDS.128 R72, [R81+0x2800] ;  /* 0x0028000051487984 */ /* 0x000e280000000c00 */
[----:B------:R1:W2:Y:S02]  /*15b0*/  LDS.128 R76, [R81+0x2810] ;  /* 0x00281000514c7984 */ /* 0x0002a40000000c00 */
[----:B-1----:R-:W-:-:S04]  /*15c0*/  IADD3.X R81, R116, UR19, RZ, P3, !PT ;  /* 0x0000001374517c10 */ /* 0x002fc80009ffe4ff */
[----:B------:R-:W-:Y:S01]  /*15d0*/  @P1 IADD3 R82, P3, R117, UR16, RZ ;  /* 0x0000001075521c10 */ /* 0x000fe2000ff7e0ff */
[----:B0-----:R-:W-:-:S04]  /*15e0*/  FADD.FTZ R83, RZ, R72 ;  /* 0x00000048ff537221 */ /* 0x001fc80000010000 */
[----:B------:R-:W-:Y:S01]  /*15f0*/  FADD.FTZ R83, R74, R83 ;  /* 0x000000534a537221 */ /* 0x000fe20000010000 */
[----:B------:R-:W-:-:S03]  /*1600*/  FADD.FTZ R74, RZ, R73 ;  /* 0x00000049ff4a7221 */ /* 0x000fc60000010000 */
[----:B--2---:R-:W-:Y:S01]  /*1610*/  FADD.FTZ R83, R83, R76 ;  /* 0x0000004c53537221 */ /* 0x004fe20000010000 */
[----:B------:R-:W-:-:S03]  /*1620*/  FADD.FTZ R74, R75, R74 ;  /* 0x0000004a4b4a7221 */ /* 0x000fc60000010000 */
[----:B------:R-:W-:Y:S01]  /*1630*/  FADD.FTZ R78, R78, R83 ;  /* 0x000000534e4e7221 */ /* 0x000fe20000010000 */
[----:B------:R-:W-:Y:S01]  /*1640*/  FADD.FTZ R74, R74, R77 ;  /* 0x0000004d4a4a7221 */ /* 0x000fe20000010000 */
[----:B------:R-:W-:Y:S02]  /*1650*/  @P1 IADD3.X R83, R116, UR17, RZ, P3, !PT ;  /* 0x0000001174531c10 */ /* 0x000fe40009ffe4ff */
[----:B------:R-:W-:Y:S01]  /*1660*/  FMUL.FTZ R78, R78, UR9 ;  /* 0x000000094e4e7c20 */ /* 0x000fe20008410000 */
[----:B------:R-:W-:Y:S01]  /*1670*/  FADD.FTZ R74, R79, R74 ;  /* 0x0000004a4f4a7221 */ /* 0x000fe20000010000 */
[----:B------:R-:W-:-:S03]  /*1680*/  IADD3 R100, P3, R113, UR18, RZ ;  /* 0x0000001271647c10 */ /* 0x000fc6000ff7e0ff */
[----:B------:R-:W-:Y:S01]  /*1690*/  FSEL R102, R78, RZ, !P2 ;  /* 0x000000ff4e667208 */ /* 0x000fe20005000000 */
[----:B------:R-:W-:Y:S01]  /*16a0*/  FMUL.FTZ R103, R74, UR9 ;  /* 0x000000094a677c20 */ /* 0x000fe20008410000 */
[----:B------:R-:W-:Y:S02]  /*16b0*/  ISETP.NE.U32.AND P2, PT, R114, RZ, PT ;  /* 0x000000ff7200720c */ /* 0x000fe40003f45070 */
[----:B------:R-:W-:Y:S01]  /*16c0*/  IADD3.X R101, R112, UR19, RZ, P3, !PT ;  /* 0x0000001370657c10 */ /* 0x000fe20009ffe4ff */
[-CC-:B------:R-:W-:Y:S01]  /*16d0*/  FFMA.FTZ R73, R0, R103.reuse, R102.reuse ;  /* 0x0000006700497223 */ /* 0x180fe20000010066 */
[-CC-:B------:R-:W-:Y:S01]  /*16e0*/  FFMA.FTZ R0, R135, R103.reuse, R102.reuse ;  /* 0x0000006787007223 */ /* 0x180fe20000010066 */
[----:B------:R-:W-:Y:S01]  /*16f0*/  ISETP.NE.AND.EX P2, PT, R115, RZ, PT, P2 ;  /* 0x000000ff7300720c */ /* 0x000fe20003f45320 */
[-CC-:B------:R-:W-:Y:S01]  /*1700*/  FFMA.FTZ R134, R134, R103.reuse, R102.reuse ;  /* 0x0000006786867223 */ /* 0x180fe20000010066 */
[----:B------:R-:W-:Y:S01]  /*1710*/  FFMA.FTZ R139, R139, R103, R102 ;  /* 0x000000678b8b7223 */ /* 0x000fe20000010066 */
[----:B------:R-:W-:Y:S01]  /*1720*/  FADD.FTZ R137, R137, -R0 ;  /* 0x8000000089897221 */ /* 0x000fe20000010000 */
[----:B------:R-:W-:Y:S01]  /*1730*/  SEL R0, RZ, 0x1, P4 ;  /* 0x00000001ff007807 */ /* 0x000fe20002000000 */
[----:B------:R-:W-:Y:S01]  /*1740*/  FADD.FTZ R73, R136, -R73 ;  /* 0x8000004988497221 */ /* 0x000fe20000010000 */
[----:B------:R-:W-:Y:S01]  /*1750*/  @P1 IADD3 R92, P4, R113, UR16, RZ ;  /* 0x00000010715c1c10 */ /* 0x000fe2000ff9e0ff */
[----:B------:R-:W-:Y:S01]  /*1760*/  FADD.FTZ R133, R133, -R134 ;  /* 0x8000008685857221 */ /* 0x000fe20000010000 */
[C---:B------:R-:W-:Y:S01]  /*1770*/  IADD3 R88, P3, R111.reuse, UR18, RZ ;  /* 0x000000126f587c10 */ /* 0x040fe2000ff7e0ff */
[----:B------:R-:W-:Y:S01]  /*1780*/  FADD.FTZ R139, R140, -R139 ;  /* 0x8000008b8c8b7221 */ /* 0x000fe20000010000 */
[----:B------:R-:W-:Y:S01]  /*1790*/  @P1 IADD3.X R93, R112, UR17, RZ, P4, !PT ;  /* 0x00000011705d1c10 */ /* 0x000fe2000a7fe4ff */
[C---:B------:R-:W-:Y:S01]  /*17a0*/  FMUL.FTZ R72, R4.reuse, R73 ;  /* 0x0000004904487220 */ /* 0x040fe20000410000 */
[----:B------:R-:W-:Y:S01]  /*17b0*/  @P1 IADD3 R90, P4, R111, UR16, RZ ;  /* 0x000000106f5a1c10 */ /* 0x000fe2000ff9e0ff */
[----:B------:R-:W-:Y:S01]  /*17c0*/  FMUL.FTZ R73, R4, R133 ;  /* 0x0000008504497220 */ /* 0x000fe20000410000 */
[----:B------:R-:W-:Y:S01]  /*17d0*/  IADD3.X R89, R110, UR19, RZ, P3, !PT ;  /* 0x000000136e597c10 */ /* 0x000fe20009ffe4ff */
[----:B------:R-:W-:Y:S01]  /*17e0*/  FMUL.FTZ R74, R4, R137 ;  /* 0x00000089044a7220 */ /* 0x000fe20000410000 */
[----:B------:R-:W-:Y:S01]  /*17f0*/  @P1 IADD3.X R91, R110, UR17, RZ, P4, !PT ;  /* 0x000000116e5b1c10 */ /* 0x000fe2000a7fe4ff */
[----:B------:R-:W-:Y:S01]  /*1800*/  FMUL.FTZ R75, R4, R139 ;  /* 0x0000008b044b7220 */ /* 0x000fe20000410000 */
[----:B------:R-:W-:Y:S01]  /*1810*/  ISETP.NE.U32.AND P4, PT, RZ, UR14, PT ;  /* 0x0000000eff007c0c */ /* 0x000fe2000bf85070 */
[----:B-----5:R-:W-:Y:S01]  /*1820*/  @P2 FADD.FTZ R72, R40, R72 ;  /* 0x0000004828482221 */ /* 0x020fe20000010000 */
[----:B------:R-:W-:Y:S01]  /*1830*/  ISETP.NE.U32.AND P3, PT, RZ, UR14, PT ;  /* 0x0000000eff007c0c */ /* 0x000fe2000bf65070 */
[----:B------:R-:W-:Y:S01]  /*1840*/  @P2 FADD.FTZ R73, R41, R73 ;  /* 0x0000004929492221 */ /* 0x000fe20000010000 */
[----:B------:R-:W-:Y:S01]  /*1850*/  ISETP.NE.AND.EX P4, PT, RZ, UR15, PT, P4 ;  /* 0x0000000fff007c0c */ /* 0x000fe2000bf85340 */
[----:B------:R-:W-:Y:S01]  /*1860*/  @P2 FADD.FTZ R74, R42, R74 ;  /* 0x0000004a2a4a2221 */ /* 0x000fe20000010000 */
[----:B------:R-:W-:Y:S01]  /*1870*/  ISETP.NE.AND.EX P3, PT, RZ, UR15, PT, P3 ;  /* 0x0000000fff007c0c */ /* 0x000fe2000bf65330 */
[----:B------:R-:W-:-:S10]  /*1880*/  @P2 FADD.FTZ R75, R43, R75 ;  /* 0x0000004b2b4b2221 */ /* 0x000fd40000010000 */
        /* <DEDUP_REMOVED lines=8> */
.L_x_3626:
        /* <DEDUP_REMOVED lines=8> */
[----:B------:R-:W-:Y:S01]  /*1990*/  SEL R79, R75, R67, P5 ;  /* 0x000000434b4f7207 */ /* 0x000fe20002800000 */
[----:B------:R-:W-:Y:S01]  /*19a0*/  FADD.FTZ R117, R122, -R117 ;  /* 0x800000757a757221 */ /* 0x000fe20000010000 */
[----:B------:R-:W-:Y:S01]  /*19b0*/  SEL R78, R74, R66, P5 ;  /* 0x000000424a4e7207 */ /* 0x000fe20002800000 */
[----:B------:R-:W-:Y:S01]  /*19c0*/  FADD.FTZ R119, R124, -R119 ;  /* 0x800000777c777221 */ /* 0x000fe20000010000 */
[----:B------:R-:W-:Y:S01]  /*19d0*/  SEL R77, R73, R65, P5 ;  /* 0x00000041494d7207 */ /* 0x000fe20002800000 */
[----:B------:R0:W-:Y:S01]  /*19e0*/  STG.E.128 desc[UR4][R80.64], R72 ;  /* 0x0000004850007986 */ /* 0x0001e2000c101d04 */
[----:B------:R-:W-:Y:S01]  /*19f0*/  SEL R76, R72, R64, P5 ;  /* 0x00000040484c7207 */ /* 0x000fe20002800000 */
[-CC-:B------:R-:W-:Y:S01]  /*1a00*/  FFMA.FTZ R115, R126, R103.reuse, R102.reuse ;  /* 0x000000677e737223 */ /* 0x180fe20000010066 */
[-CC-:B------:R-:W-:Y:S01]  /*1a10*/  FFMA.FTZ R123, R127, R103.reuse, R102.reuse ;  /* 0x000000677f7b7223 */ /* 0x180fe20000010066 */
[-CC-:B------:R-:W-:Y:S01]  /*1a20*/  FFMA.FTZ R129, R129, R103.reuse, R102.reuse ;  /* 0x0000006781817223 */ /* 0x180fe20000010066 */
[----:B------:R-:W-:Y:S01]  /*1a30*/  FFMA.FTZ R131, R131, R103, R102 ;  /* 0x0000006783837223 */ /* 0x000fe20000010066 */
[----:B------:R1:W-:Y:S01]  /*1a40*/  @P1 STG.E.128 desc[UR4][R82.64], R76 ;  /* 0x0000004c52001986 */ /* 0x0003e2000c101d04 */
[----:B------:R-:W-:Y:S01]  /*1a50*/  FADD.FTZ R115, R128, -R115 ;  /* 0x8000007380737221 */ /* 0x000fe20000010000 */
[----:B------:R-:W-:Y:S01]  /*1a60*/  FADD.FTZ R123, R130, -R123 ;  /* 0x8000007b827b7221 */ /* 0x000fe20000010000 */
[----:B------:R-:W-:Y:S01]  /*1a70*/  FADD.FTZ R129, R132, -R129 ;  /* 0x8000008184817221 */ /* 0x000fe20000010000 */
[----:B------:R-:W-:Y:S01]  /*1a80*/  FADD.FTZ R131, R138, -R131 ;  /* 0x800000838a837221 */ /* 0x000fe20000010000 */
[C---:B0-----:R-:W-:Y:S01]  /*1a90*/  FMUL.FTZ R80, R4.reuse, R121 ;  /* 0x0000007904507220 */ /* 0x041fe20000410000 */
[----:B------:R-:W-:-:S03]  /*1aa0*/  FMUL.FTZ R81, R4, R117 ;  /* 0x0000007504517220 */ /* 0x000fc60000410000 */
[----:B------:R-:W-:Y:S01]  /*1ab0*/  @P2 FADD.FTZ R80, R44, R80 ;  /* 0x000000502c502221 */ /* 0x000fe20000010000 */
[----:B------:R-:W-:Y:S01]  /*1ac0*/  @P2 FADD.FTZ R81, R45, R81 ;  /* 0x000000512d512221 */ /* 0x000fe20000010000 */
[C---:B-1----:R-:W-:Y:S01]  /*1ad0*/  FMUL.FTZ R82, R4.reuse, R119 ;  /* 0x0000007704527220 */ /* 0x042fe20000410000 */
[----:B------:R-:W-:-:S03]  /*1ae0*/  FMUL.FTZ R83, R4, R125 ;  /* 0x0000007d04537220 */ /* 0x000fc60000410000 */
[----:B------:R-:W-:Y:S01]  /*1af0*/  @P2 FADD.FTZ R82, R46, R82 ;  /* 0x000000522e522221 */ /* 0x000fe20000010000 */
[----:B------:R-:W-:Y:S01]  /*1b00*/  @P2 FADD.FTZ R83, R47, R83 ;  /* 0x000000532f532221 */ /* 0x000fe20000010000 */
[----:B------:R-:W-:Y:S06]  /*1b10*/  @!P4 BRA `(.L_x_3627) ;  /* 0x00000000001cc947 */ /* 0x000fec0003800000 */
[----:B------:R-:W-:Y:S02]  /*1b20*/  IADD3 R76, P6, R113, UR14, RZ ;  /* 0x0000000e714c7c10 */ /* 0x000fe4000ffde0ff */
[----:B------:R-:W-:Y:S02]  /*1b30*/  SEL R75, R83, R63, P3 ;  /* 0x0000003f534b7207 */ /* 0x000fe40001800000 */
[----:B------:R-:W-:Y:S02]  /*1b40*/  IADD3.X R77, R112, UR15, RZ, P6, !PT ;  /* 0x0000000f704d7c10 */ /* 0x000fe4000b7fe4ff */
[----:B------:R-:W-:Y:S02]  /*1b50*/  SEL R74, R82, R62, P3 ;  /* 0x0000003e524a7207 */ /* 0x000fe40001800000 */
[----:B------:R-:W-:Y:S02]  /*1b60*/  SEL R73, R81, R61, P3 ;  /* 0x0000003d51497207 */ /* 0x000fe40001800000 */
[----:B------:R-:W-:-:S05]  /*1b70*/  SEL R72, R80, R60, P3 ;  /* 0x0000003c50487207 */ /* 0x000fca0001800000 */
[----:B------:R0:W-:Y:S02]  /*1b80*/  STG.E.128 desc[UR4][R76.64], R72 ;  /* 0x000000484c007986 */ /* 0x0001e4000c101d04 */
.L_x_3627:
[----:B------:R1:W-:Y:S01]  /*1b90*/  STG.E.128 desc[UR4][R100.64], R80 ;  /* 0x0000005064007986 */ /* 0x0003e2000c101d04 */
[C---:B0-----:R-:W-:Y:S01]  /*1ba0*/  FMUL.FTZ R72, R4.reuse, R115 ;  /* 0x0000007304487220 */ /* 0x041fe20000410000 */
[C---:B------:R-:W-:Y:S01]  /*1bb0*/  FMUL.FTZ R73, R4.reuse, R123 ;  /* 0x0000007b04497220 */ /* 0x040fe20000410000 */
[C---:B------:R-:W-:Y:S01]  /*1bc0*/  FMUL.FTZ R74, R4.reuse, R129 ;  /* 0x00000081044a7220 */ /* 0x040fe20000410000 */
[----:B------:R-:W-:Y:S01]  /*1bd0*/  FMUL.FTZ R75, R4, R131 ;  /* 0x00000083044b7220 */ /* 0x000fe20000410000 */
[----:B------:R-:W-:Y:S01]  /*1be0*/  @P2 FADD.FTZ R72, R48, R72 ;  /* 0x0000004830482221 */ /* 0x000fe20000010000 */
[----:B------:R-:W-:Y:S01]  /*1bf0*/  @P2 FADD.FTZ R73, R49, R73 ;  /* 0x0000004931492221 */ /* 0x000fe20000010000 */
[----:B------:R-:W-:Y:S01]  /*1c00*/  @P2 FADD.FTZ R74, R50, R74 ;  /* 0x0000004a324a2221 */ /* 0x000fe20000010000 */
[----:B------:R-:W-:Y:S02]  /*1c10*/  @P2 FADD.FTZ R75, R51, R75 ;  /* 0x0000004b334b2221 */ /* 0x000fe40000010000 */
[----:B------:R-:W-:-:S02]  /*1c20*/  SEL R76, R72, R64, P5 ;  /* 0x00000040484c7207 */ /* 0x000fc40002800000 */
[----:B------:R-:W-:Y:S02]  /*1c30*/  SEL R78, R74, R66, P5 ;  /* 0x000000424a4e7207 */ /* 0x000fe40002800000 */
[----:B------:R-:W-:Y:S02]  /*1c40*/  SEL R79, R75, R67, P5 ;  /* 0x000000434b4f7207 */ /* 0x000fe40002800000 */
[-C--:B------:R-:W-:Y:S02]  /*1c50*/  SEL R77, R73, R65.reuse, P5 ;  /* 0x00000041494d7207 */ /* 0x080fe40002800000 */
[----:B-1----:R-:W-:Y:S02]  /*1c60*/  SEL R80, R80, R64, P5 ;  /* 0x0000004050507207 */ /* 0x002fe40002800000 */
[----:B------:R-:W-:Y:S02]  /*1c70*/  SEL R81, R81, R65, P5 ;  /* 0x0000004151517207 */ /* 0x000fe40002800000 */
[----:B------:R-:W-:-:S02]  /*1c80*/  SEL R82, R82, R66, P5 ;  /* 0x0000004252527207 */ /* 0x000fc40002800000 */
        /* <DEDUP_REMOVED lines=10> */
.L_x_3628:
[----:B------:R2:W-:Y:S01]  /*1d30*/  STG.E.128 desc[UR4][R88.64], R72 ;  /* 0x0000004858007986 */ /* 0x0005e2000c101d04 */
[-CC-:B01----:R-:W-:Y:S01]  /*1d40*/  FFMA.FTZ R81, R68, R103.reuse, R102.reuse ;  /* 0x0000006744517223 */ /* 0x183fe20000010066 */
        /* <DEDUP_REMOVED lines=24> */
.L_x_3629:
[-CC-:B0-2---:R-:W-:Y:S01]  /*1ed0*/  FFMA.FTZ R73, R84, R103.reuse, R102.reuse ;  /* 0x0000006754497223 */ /* 0x185fe20000010066 */
        /* <DEDUP_REMOVED lines=15> */
[----:B------:R-:W-:-:S02]  /*1fd0*/  IADD3 R80, P6, R3, UR18, RZ ;  /* 0x0000001203507c10 */ /* 0x000fc4000ffde0ff */
[----:B------:R-:W-:Y:S02]  /*1fe0*/  @P1 IADD3 R82, P2, R3, UR16, RZ ;  /* 0x0000001003521c10 */ /* 0x000fe4000ff5e0ff */
[C---:B------:R-:W-:Y:S02]  /*1ff0*/  IADD3.X R81, R2.reuse, UR19, RZ, P6, !PT ;  /* 0x0000001302517c10 */ /* 0x040fe4000b7fe4ff */
[----:B------:R-:W-:Y:S02]  /*2000*/  @P1 IADD3.X R83, R2, UR17, RZ, P2, !PT ;  /* 0x0000001102531c10 */ /* 0x000fe400097fe4ff */
[----:B------:R-:W-:Y:S01]  /*2010*/  @P4 IADD3 R2, P2, R108, UR14, RZ ;  /* 0x0000000e6c024c10 */ /* 0x000fe2000ff5e0ff */
[----:B------:R0:W-:Y:S01]  /*2020*/  STG.E.128 desc[UR4][R80.64], R68 ;  /* 0x0000004450007986 */ /* 0x0001e2000c101d04 */
        /* <DEDUP_REMOVED lines=13> */
[----:B------:R-:W-:Y:S02]  /*2100*/  @P1 IADD3.X R109, R109, UR17, RZ, P2, !PT ;  /* 0x000000116d6d1c10 */ /* 0x000fe400097fe4ff */
[----:B------:R-:W-:Y:S01]  /*2110*/  SEL R64, R72, R64, P5 ;  /* 0x0000004048407207 */ /* 0x000fe20002800000 */
[----:B------:R0:W-:Y:S01]  /*2120*/  @P4 STG.E.128 desc[UR4][R2.64], R60 ;  /* 0x0000003c02004986 */ /* 0x0001e2000c101d04 */
[----:B------:R-:W-:-:S02]  /*2130*/  SEL R65, R73, R65, P5 ;  /* 0x0000004149417207 */ /* 0x000fc40002800000 */
[----:B------:R-:W-:Y:S01]  /*2140*/  SEL R66, R74, R66, P5 ;  /* 0x000000424a427207 */ /* 0x000fe20002800000 */
[----:B------:R0:W-:Y:S01]  /*2150*/  STG.E.128 desc[UR4][R84.64], R72 ;  /* 0x0000004854007986 */ /* 0x0001e2000c101d04 */
[----:B------:R-:W-:Y:S02]  /*2160*/  SEL R67, R75, R67, P5 ;  /* 0x000000434b437207 */ /* 0x000fe40002800000 */
[----:B------:R-:W-:-:S03]  /*2170*/  ISETP.NE.AND P6, PT, R95, RZ, PT ;  /* 0x000000ff5f00720c */ /* 0x000fc60003fc5270 */
[----:B------:R0:W-:Y:S10]  /*2180*/  @P1 STG.E.128 desc[UR4][R108.64], R64 ;  /* 0x000000406c001986 */ /* 0x0001f4000c101d04 */
[----:B------:R-:W-:Y:S05]  /*2190*/  @!P6 BRA `(.L_x_3630) ;  /* 0xffffffe000dce947 */ /* 0x000fea000383ffff */
[----:B------:R1:W5:Y:S01]  /*21a0*/  LDL.LU R46, [R1+0x4] ;  /* 0x00000400012e7983 */ /* 0x0003620000300800 */
[----:B------:R-:W-:Y:S01]  /*21b0*/  MOV R4, R6 ;  /* 0x0000000600047202 */ /* 0x000fe20000000f00 */
[----:B------:R-:W-:Y:S01]  /*21c0*/  IMAD.MOV.U32 R38, RZ, RZ, R163 ;  /* 0x000000ffff267224 */ /* 0x000fe200078e00a3 */
[----:B------:R-:W-:Y:S01]  /*21d0*/  MOV R20, R152 ;  /* 0x0000009800147202 */ /* 0x000fe20000000f00 */
[----:B------:R1:W5:Y:S01]  /*21e0*/  LDL.LU R47, [R1] ;  /* 0x00000000012f7983 */ /* 0x0003620000300800 */
        /* <DEDUP_REMOVED lines=32> */
[----:B-1----:R-:W-:-:S07]  /*23f0*/  MOV R55, R17 ;  /* 0x0000001100377202 */ /* 0x002fce0000000f00 */
.L_x_3624:
[----:B------:R-:W1:Y:S01]  /*2400*/  S2R R10, SR_TID.X ;  /* 0x00000000000a7919 */ /* 0x000e620000002100 */
[----:B------:R-:W1:Y:S08]  /*2410*/  S2UR UR6, SR_CTAID.X ;  /* 0x00000000000679c3 */ /* 0x000e700000002500 */
[----:B0-----:R-:W0:Y:S08]  /*2420*/  LDC.64 R2, c[0x0][0x2d0] ;  /* 0x0000b400ff027b82 */ /* 0x001e300000000a00 */
[----:B------:R-:W2:Y:S01]  /*2430*/  LDC.64 R8, c[0x0][0x2d8] ;  /* 0x0000b600ff087b82 */ /* 0x000ea20000000a00 */
[C---:B-1----:R-:W-:Y:S01]  /*2440*/  LEA.HI R0, R10.reuse, UR6, RZ, 0x19 ;  /* 0x000000060a007c11 */ /* 0x042fe2000f8fc8ff */
[----:B------:R-:W-:Y:S01]  /*2450*/  ULDC UR6, c[0x0][0x218] ;  /* 0x0000860000067ab9 */ /* 0x000fe20000000800 */
[----:B------:R-:W-:-:S03]  /*2460*/  LOP3.LUT R11, R10, 0x7f, RZ, 0xc0, !PT ;  /* 0x0000007f0a0b7812 */ /* 0x000fc600078ec0ff */
[----:B------:R-:W-:-:S05]  /*2470*/  IMAD R0, R0, UR6, RZ ;  /* 0x0000000600007c24 */ /* 0x000fca000f8e02ff */
[----:B------:R-:W-:-:S05]  /*2480*/  LEA.HI R11, R0, R11, RZ, 0x1e ;  /* 0x0000000b000b7211 */ /* 0x000fca00078ff0ff */
[----:B0-----:R-:W-:-:S04]  /*2490*/  IMAD.WIDE.U32 R2, R11, 0x10, R2 ;  /* 0x000000100b027825 */ /* 0x001fc800078e0002 */
[----:B--2---:R-:W-:Y:S01]  /*24a0*/  IMAD.WIDE.U32 R8, R11, 0x10, R8 ;  /* 0x000000100b087825 */ /* 0x004fe200078e0008 */
[----:B------:R-:W-:Y:S04]  /*24b0*/  STG.E.128 desc[UR4][R2.64], R20 ;  /* 0x0000001402007986 */ /* 0x000fe8000c101d04 */
[----:B------:R-:W-:Y:S04]  /*24c0*/  STG.E.128 desc[UR4][R8.64], R4 ;  /* 0x0000000408007986 */ /* 0x000fe8000c101d04 */
[----:B------:R-:W-:Y:S04]  /*24d0*/  STG.E.128 desc[UR4][R2.64+0x800], R28 ;  /* 0x0008001c02007986 */ /* 0x000fe8000c101d04 */
[----:B------:R-:W-:Y:S04]  /*24e0*/  STG.E.128 desc[UR4][R8.64+0x800], R24 ;  /* 0x0008001808007986 */ /* 0x000fe8000c101d04 */
[----:B------:R-:W-:Y:S04]  /*24f0*/  STG.E.128 desc[UR4][R2.64+0x1000], R36 ;  /* 0x0010002402007986 */ /* 0x000fe8000c101d04 */
[----:B------:R-:W-:Y:S04]  /*2500*/  STG.E.128 desc[UR4][R8.64+0x1000], R32 ;  /* 0x0010002008007986 */ /* 0x000fe8000c101d04 */
[----:B-----5:R-:W-:Y:S04]  /*2510*/  STG.E.128 desc[UR4][R2.64+0x1800], R44 ;  /* 0x0018002c02007986 */ /* 0x020fe8000c101d04 */
[----:B------:R-:W-:Y:S04]  /*2520*/  STG.E.128 desc[UR4][R8.64+0x1800], R40 ;  /* 0x0018002808007986 */ /* 0x000fe8000c101d04 */
[----:B------:R-:W-:Y:S04]  /*2530*/  STG.E.128 desc[UR4][R2.64+0x2000], R52 ;  /* 0x0020003402007986 */ /* 0x000fe8000c101d04 */
[----:B------:R-:W-:Y:S01]  /*2540*/  STG.E.128 desc[UR4][R8.64+0x2000], R48 ;  /* 0x0020003008007986 */ /* 0x000fe2000c101d04 */
[----:B------:R-:W-:Y:S05]  /*2550*/  EXIT ;  /* 0x000000000000794d */ /* 0x000fea0003800000 */
.L_x_3625:
[----:B------:R-:W-:Y:S01]  /*2560*/  HFMA2.MMA R83, -RZ, RZ, 0, 9.5367431640625e-07 ;  /* 0x00000010ff537435 */ /* 0x000fe200000001ff */
[----:B------:R-:W-:Y:S02]  /*2570*/  MOV R88, R72 ;  /* 0x0000004800587202 */ /* 0x000fe40000000f00 */
[----:B------:R-:W-:Y:S02]  /*2580*/  MOV R90, 0x1f ;  /* 0x0000001f005a7802 */ /* 0x000fe40000000f00 */
[----:B------:R-:W-:-:S07]  /*2590*/  MOV R81, 0xffffffff ;  /* 0xffffffff00517802 */ /* 0x000fce0000000f00 */
[----:B-----5:R-:W-:Y:S05]  /*25a0*/  WARPSYNC.COLLECTIVE R81, `(.L_x_3631) ;  /* 0x0000000051087348 */ /* 0x020fea0003c00000 */
[----:B------:R0:W1:Y:S02]  /*25b0*/  SHFL.DOWN P1, R82, R88, R83, R90 ;  /* 0x0800005358527389 */ /* 0x000064000002005a */
[----:B01---5:R-:W-:Y:S01]  /*25c0*/  ENDCOLLECTIVE ;  /* 0x000000000000791b */ /* 0x023fe20003800000 */
.L_x_3631:
[----:B------:R-:W-:Y:S01]  /*25d0*/  IMAD.MOV.U32 R88, RZ, RZ, R76 ;  /* 0x000000ffff587224 */ /* 0x000fe200078e004c */
[----:B------:R-:W-:-:S07]  /*25e0*/  MOV R73, R82 ;  /* 0x0000005200497202 */ /* 0x000fce0000000f00 */
[----:B------:R-:W-:Y:S05]  /*25f0*/  WARPSYNC.COLLECTIVE R81, `(.L_x_3632) ;  /* 0x0000000051087348 */ /* 0x000fea0003c00000 */
[----:B------:R0:W1:Y:S02]  /*2600*/  SHFL.DOWN P1, R82, R88, R83, R90 ;  /* 0x0800005358527389 */ /* 0x000064000002005a */
[----:B01----:R-:W-:Y:S01]  /*2610*/  ENDCOLLECTIVE ;  /* 0x000000000000791b */ /* 0x003fe20003800000 */
.L_x_3632:
[----:B------:R-:W-:Y:S01]  /*2620*/  FADD.FTZ R73, R72, R73 ;  /* 0x0000004948497221 */ /* 0x000fe20000010000 */
[----:B------:R-:W-:-:S04]  /*2630*/  HFMA2.MMA R83, -RZ, RZ, 0, 4.76837158203125e-07 ;  /* 0x00000008ff537435 */ /* 0x000fc800000001ff */
[----:B------:R-:W-:Y:S02]  /*2640*/  MOV R88, R73 ;  /* 0x0000004900587202 */ /* 0x000fe40000000f00 */
[----:B------:R-:W-:-:S07]  /*2650*/  MOV R75, R82 ;  /* 0x00000052004b7202 */ /* 0x000fce0000000f00 */
[----:B------:R-:W-:Y:S05]  /*2660*/  WARPSYNC.COLLECTIVE R81, `(.L_x_3633) ;  /* 0x0000000051087348 */ /* 0x000fea0003c00000 */
[----:B------:R0:W1:Y:S02]  /*2670*/  SHFL.DOWN P1, R82, R88, R83, R90 ;  /* 0x0800005358527389 */ /* 0x000064000002005a */
[----:B01----:R-:W-:Y:S01]  /*2680*/  ENDCOLLECTIVE ;  /* 0x000000000000791b */ /* 0x003fe20003800000 */
.L_x_3633:
[----:B------:R-:W-:-:S05]  /*2690*/  FADD.FTZ R75, R76, R75 ;  /* 0x0000004b4c4b7221 */ /* 0x000fca0000010000 */
[----:B------:R-:W-:Y:S02]  /*26a0*/  MOV R88, R75 ;  /* 0x0000004b00587202 */ /* 0x000fe40000000f00 */
[----:B------:R-:W-:-:S07]  /*26b0*/  MOV R78, R82 ;  /* 0x00000052004e7202 */ /* 0x000fce0000000f00 */
[----:B------:R-:W-:Y:S05]  /*26c0*/  WARPSYNC.COLLECTIVE R81, `(.L_x_3634) ;  /* 0x0000000051087348 */ /* 0x000fea0003c00000 */
[----:B------:R0:W1:Y:S02]  /*26d0*/  SHFL.DOWN P1, R82, R88, R83, R90 ;  /* 0x0800005358527389 */ /* 0x000064000002005a */
[----:B01----:R-:W-:Y:S01]  /*26e0*/  ENDCOLLECTIVE ;  /* 0x000000000000791b */ /* 0x003fe20003800000 */
.L_x_3634:
[----:B------:R-:W-:Y:S01]  /*26f0*/  FADD.FTZ R78, R73, R78 ;  /* 0x0000004e494e7221 */ /* 0x000fe20000010000 */
[----:B------:R-:W-:-:S04]  /*2700*/  HFMA2.MMA R83, -RZ, RZ, 0, 2.384185791015625e-07 ;  /* 0x00000004ff537435 */ /* 0x000fc800000001ff */
[----:B------:R-:W-:Y:S02]  /*2710*/  MOV R88, R78 ;  /* 0x0000004e00587202 */ /* 0x000fe40000000f00 */
[----:B------:R-:W-:-:S07]  /*2720*/  MOV R80, R82 ;  /* 0x0000005200507202 */ /* 0x000fce0000000f00 */
[----:B------:R-:W-:Y:S05]  /*2730*/  WARPSYNC.COLLECTIVE R81, `(.L_x_3635) ;  /* 0x0000000051087348 */ /* 0x000fea0003c00000 */
[----:B------:R0:W1:Y:S02]  /*2740*/  SHFL.DOWN P1, R82, R88, R83, R90 ;  /* 0x0800005358527389 */ /* 0x000064000002005a */
[----:B01----:R-:W-:Y:S01]  /*2750*/  ENDCOLLECTIVE ;  /* 0x000000000000791b */ /* 0x003fe20003800000 */
.L_x_3635:
[----:B------:R-:W-:-:S05]  /*2760*/  FADD.FTZ R80, R75, R80 ;  /* 0x000000504b507221 */ /* 0x000fca0000010000 */
[----:B------:R-:W-:Y:S02]  /*2770*/  MOV R88, R80 ;  /* 0x0000005000587202 */ /* 0x000fe40000000f00 */
[----:B------:R-:W-:-:S07]  /*2780*/  MOV R77, R82 ;  /* 0x00000052004d7202 */ /* 0x000fce0000000f00 */
[----:B------:R-:W-:Y:S05]  /*2790*/  WARPSYNC.COLLECTIVE R81, `(.L_x_3636) ;  /* 0x0000000051087348 */ /* 0x000fea0003c00000 */
[----:B------:R0:W1:Y:S02]  /*27a0*/  SHFL.DOWN P1, R82, R88, R83, R90 ;  /* 0x0800005358527389 */ /* 0x000064000002005a */
[----:B01----:R-:W-:Y:S01]  /*27b0*/  ENDCOLLECTIVE ;  /* 0x000000000000791b */ /* 0x003fe20003800000 */
.L_x_3636:
[----:B------:R-:W-:Y:S01]  /*27c0*/  FADD.FTZ R77, R78, R77 ;  /* 0x0000004d4e4d7221 */ /* 0x000fe20000010000 */
[----:B------:R-:W-:-:S04]  /*27d0*/  HFMA2.MMA R83, -RZ, RZ, 0, 1.1920928955078125e-07 ;  /* 0x00000002ff537435 */ /* 0x000fc800000001ff */
[----:B------:R-:W-:Y:S02]  /*27e0*/  MOV R88, R77 ;  /* 0x0000004d00587202 */ /* 0x000fe40000000f00 */
[----:B------:R-:W-:-:S07]  /*27f0*/  MOV R79, R82 ;  /* 0x00000052004f7202 */ /* 0x000fce0000000f00 */
[----:B------:R-:W-:Y:S05]  /*2800*/  WARPSYNC.COLLECTIVE R81, `(.L_x_3637) ;  /* 0x0000000051087348 */ /* 0x000fea0003c00000 */
[----:B------:R0:W1:Y:S02]  /*2810*/  SHFL.DOWN P1, R82, R88, R83, R90 ;  /* 0x0800005358527389 */ /* 0x000064000002005a */
[----:B01----:R-:W-:Y:S01]  /*2820*/  ENDCOLLECTIVE ;  /* 0x000000000000791b */ /* 0x003fe20003800000 */
.L_x_3637:
[----:B------:R-:W-:-:S05]  /*2830*/  FADD.FTZ R79, R80, R79 ;  /* 0x0000004f504f7221 */ /* 0x000fca0000010000 */
[----:B------:R-:W-:Y:S02]  /*2840*/  MOV R88, R79 ;  /* 0x0000004f00587202 */ /* 0x000fe40000000f00 */
[----:B------:R-:W-:-:S07]  /*2850*/  MOV R72, R82 ;  /* 0x0000005200487202 */ /* 0x000fce0000000f00 */
[----:B------:R-:W-:Y:S05]  /*2860*/  WARPSYNC.COLLECTIVE R81, `(.L_x_3638) ;  /* 0x0000000051087348 */ /* 0x000fea0003c00000 */
[----:B------:R0:W1:Y:S02]  /*2870*/  SHFL.DOWN P1, R82, R88, R83, R90 ;  /* 0x0800005358527389 */ /* 0x000064000002005a */
[----:B01----:R-:W-:Y:S01]  /*2880*/  ENDCOLLECTIVE ;  /* 0x000000000000791b */ /* 0x003fe20003800000 */
.L_x_3638:
[----:B------:R-:W-:Y:S01]  /*2890*/  FADD.FTZ R72, R77, R72 ;  /* 0x000000484d487221 */ /* 0x000fe20000010000 */
[----:B------:R-:W-:-:S04]  /*28a0*/  HFMA2.MMA R83, -RZ, RZ, 0, 5.9604644775390625e-08 ;  /* 0x00000001ff537435 */ /* 0x000fc800000001ff */
[----:B------:R-:W-:Y:S02]  /*28b0*/  MOV R88, R72 ;  /* 0x0000004800587202 */ /* 0x000fe40000000f00 */
[----:B------:R-:W-:-:S07]  /*28c0*/  MOV R76, R82 ;  /* 0x00000052004c7202 */ /* 0x000fce0000000f00 */
[----:B------:R-:W-:Y:S05]  /*28d0*/  WARPSYNC.COLLECTIVE R81, `(.L_x_3639) ;  /* 0x0000000051087348 */ /* 0x000fea0003c00000 */
[----:B------:R0:W1:Y:S02]  /*28e0*/  SHFL.DOWN P1, R82, R88, R83, R90 ;  /* 0x0800005358527389 */ /* 0x000064000002005a */
[----:B01----:R-:W-:Y:S01]  /*28f0*/  ENDCOLLECTIVE ;  /* 0x000000000000791b */ /* 0x003fe20003800000 */
.L_x_3639:
[----:B------:R-:W-:-:S05]  /*2900*/  FADD.FTZ R73, R79, R76 ;  /* 0x0000004c4f497221 */ /* 0x000fca0000010000 */
[----:B------:R-:W-:Y:S02]  /*2910*/  MOV R88, R73 ;  /* 0x0000004900587202 */ /* 0x000fe40000000f00 */
[----:B------:R-:W-:-:S07]  /*2920*/  MOV R75, R82 ;  /* 0x00000052004b7202 */ /* 0x000fce0000000f00 */
[----:B------:R-:W-:Y:S05]  /*2930*/  WARPSYNC.COLLECTIVE R81, `(.L_x_3640) ;  /* 0x0000000051087348 */ /* 0x000fea0003c00000 */
[----:B------:R0:W1:Y:S02]  /*2940*/  SHFL.DOWN P1, R82, R88, R83, R90 ;  /* 0x0800005358527389 */ /* 0x000064000002005a */
[----:B01----:R-:W-:Y:S01]  /*2950*/  ENDCOLLECTIVE ;  /* 0x000000000000791b */ /* 0x003fe20003800000 */
.L_x_3640:
[----:B------:R-:W-:Y:S01]  /*2960*/  MOV R76, R82 ;  /* 0x00000052004c7202 */ /* 0x000fe20000000f00 */
[----:B------:R-:W-:Y:S06]  /*2970*/  BRA `(.L_x_3641) ;  /* 0xffffffe800b87947 */ /* 0x000fec000383ffff */
.L_x_3642:
        /* <DEDUP_REMOVED lines=16> */
.L_x_3988:


//--------------------- .text._ZN10layer_norm31ln_parallel_residual_bwd_kernelINS_13Kernel_traitsIfffffjLj2560ELj1ELj1ELj4ELj16ENS_18Kernel_traits_baseILj2560EfffffjLj128EEEEELb1ELb0ELb0EEEvNS_9BwdParamsE --------------------------
	.section	.text._ZN10layer_norm31ln_parallel_residual_bwd_kernelINS_13Kernel_traitsIfffffjLj2560ELj1ELj1ELj4ELj16ENS_18Kernel_traits_baseILj2560EfffffjLj128EEEEELb1ELb0ELb0EEEvNS_9BwdParamsE,"ax",@progbits
	.align	128
        .global         _ZN10layer_norm31ln_parallel_residual_bwd_kernelINS_13Kernel_traitsIfffffjLj2560ELj1ELj1ELj4ELj16ENS_18Kernel_traits_baseILj2560EfffffjLj128EEEEELb1ELb0ELb0EEEvNS_9BwdParamsE
        .type           _ZN10layer_norm31ln_parallel_residual_bwd_kernelINS_13Kernel_traitsIfffffjLj2560ELj1ELj1ELj4ELj16ENS_18Kernel_traits_baseILj2560EfffffjLj128EEEEELb1ELb0ELb0EEEvNS_9BwdParamsE,@function
        .size           _ZN10layer_norm31ln_parallel_residual_bwd_kernelINS_13Kernel_traitsIfffffjLj2560ELj1ELj1ELj4ELj16ENS_18Kernel_traits_baseILj2560EfffffjLj128EEEEELb1ELb0ELb0EEEvNS_9BwdParamsE,(.L_x_3989 - _ZN10layer_norm31ln_parallel_residual_bwd_kernelINS_13Kernel_traitsIfffffjLj2560ELj1ELj1ELj4ELj16ENS_18Kernel_traits_baseILj2560EfffffjLj128EEEEELb1ELb0ELb0EEEvNS_9BwdParamsE)
        .other          _ZN10layer_norm31ln_parallel_residual_bwd_kernelINS_13Kernel_traitsIfffffjLj2560ELj1ELj1ELj4ELj16ENS_18Kernel_traits_baseILj2560EfffffjLj128EEEEELb1ELb0ELb0EEEvNS_9BwdParamsE,@"STO_CUDA_ENTRY STV_DEFAULT"
_ZN10layer_norm31ln_parallel_residual_bwd_kernelINS_13Kernel_traitsIfffffjLj2560ELj1ELj1ELj4ELj16ENS_18Kernel_traits_baseILj2560EfffffjLj128EEEEELb1ELb0ELb0EEEvNS_9BwdParamsE:
.text._ZN10layer_norm31ln_parallel_residual_bwd_kernelINS_13Kernel_traitsIfffffjLj2560ELj1ELj1ELj4ELj16ENS_18Kernel_traits_baseILj2560EfffffjLj128EEEEELb1ELb0ELb0EEEvNS_9BwdParamsE:
        /* <DEDUP_REMOVED lines=36> */
[----:B------:R-:W5:Y:S02]  /*0240*/  @P5 LDG.E.128 R32, desc[UR4][R4.64] ;  /* 0x0000000404205981 */ /* 0x000f64000c1e1d00 */
[----:B------:R-:W2:Y:S01]  /*0250*/  @P3 LDC.64 R22, c[0x0][0x268] ;  /* 0x00009a00ff163b82 */ /* 0x000ea20000000a00 */
[----:B---3--:R-:W-:-:S05]  /*0260*/  @P4 IMAD.WIDE.U32 R14, R13, 0x10, R6 ;  /* 0x000000100d0e4825 */ /* 0x008fca00078e0006 */
[----:B------:R-:W5:Y:S02]  /*0270*/  @P4 LDG.E.128 R36, desc[UR4][R14.64] ;  /* 0x000000040e244981 */ /* 0x000f64000c1e1d00 */
[----:B------:R-:W3:Y:S01]  /*0280*/  @P2 LDC.64 R24, c[0x0][0x260] ;  /* 0x00009800ff182b82 */ /* 0x000ee20000000a00 */
[C---:B----4-:R-:W-:Y:S01]  /*0290*/  @P4 IMAD.WIDE.U32 R18, R13.reuse, 0x10, R8 ;  /* 0x000000100d124825 */ /* 0x050fe200078e0008 */
[----:B------:R-:W-:-:S04]  /*02a0*/  @P4 IADD3 R13, R13, 0x80, RZ ;  /* 0x000000800d0d4810 */ /* 0x000fc80007ffe0ff */
[----:B------:R-:W5:Y:S02]  /*02b0*/  @P4 LDG.E.128 R40, desc[UR4][R18.64] ;  /* 0x0000000412284981 */ /* 0x000f64000c1e1d00 */
[----:B------:R-:W4:Y:S01]  /*02c0*/  @P2 LDC.64 R26, c[0x0][0x268] ;  /* 0x00009a00ff1a2b82 */ /* 0x000f220000000a00 */
[----:B0-----:R-:W-:-:S05]  /*02d0*/  @P3 IMAD.WIDE.U32 R20, R13, 0x10, R20 ;  /* 0x000000100d143825 */ /* 0x001fca00078e0014 */
[----:B------:R-:W5:Y:S01]  /*02e0*/  @P3 LDG.E.128 R44, desc[UR4][R20.64] ;  /* 0x00000004142c3981 */ /* 0x000f62000c1e1d00 */
[C---:B--2---:R-:W-:Y:S01]  /*02f0*/  @P3 IMAD.WIDE.U32 R22, R13.reuse, 0x10, R22 ;  /* 0x000000100d163825 */ /* 0x044fe200078e0016 */
[----:B------:R-:W-:Y:S01]  /*0300*/  @P3 IADD3 R13, R13, 0x80, RZ ;  /* 0x000000800d0d3810 */ /* 0x000fe20007ffe0ff */
[----:B------:R-:W0:Y:S03]  /*0310*/  @P0 LDC.64 R70, c[0x0][0x268] ;  /* 0x00009a00ff460b82 */ /* 0x000e260000000a00 */
[----:B------:R-:W5:Y:S01]  /*0320*/  @P3 LDG.E.128 R48, desc[UR4][R22.64] ;  /* 0x0000000416303981 */ /* 0x000f62000c1e1d00 */
[----:B---3--:R-:W-:-:S04]  /*0330*/  @P2 IMAD.WIDE.U32 R24, R13, 0x10, R24 ;  /* 0x000000100d182825 */ /* 0x008fc800078e0018 */
[----:B------:R-:W2:Y:S01]  /*0340*/  @P0 LDC.64 R68, c[0x0][0x260] ;  /* 0x00009800ff440b82 */ /* 0x000ea20000000a00 */
[----:B------:R-:W5:Y:S01]  /*0350*/  @P2 LDG.E.128 R52, desc[UR4][R24.64] ;  /* 0x0000000418342981 */ /* 0x000f62000c1e1d00 */
[C---:B----4-:R-:W-:Y:S01]  /*0360*/  @P2 IMAD.WIDE.U32 R26, R13.reuse, 0x10, R26 ;  /* 0x000000100d1a2825 */ /* 0x050fe200078e001a */
[----:B------:R-:W-:-:S04]  /*0370*/  @P2 IADD3 R13, R13, 0x80, RZ ;  /* 0x000000800d0d2810 */ /* 0x000fc80007ffe0ff */
[----:B------:R-:W5:Y:S01]  /*0380*/  @P2 LDG.E.128 R56, desc[UR4][R26.64] ;  /* 0x000000041a382981 */ /* 0x000f62000c1e1d00 */
[----:B0-----:R-:W-:-:S05]  /*0390*/  @P0 IMAD.WIDE.U32 R8, R13, 0x10, R70 ;  /* 0x000000100d080825 */ /* 0x001fca00078e0046 */
[----:B------:R1:W5:Y:S01]  /*03a0*/  @P0 LDG.E.128 R64, desc[UR4][R8.64] ;  /* 0x0000000408400981 */ /* 0x000362000c1e1d00 */
[----:B--2---:R-:W-:-:S05]  /*03b0*/  @P0 IMAD.WIDE.U32 R6, R13, 0x10, R68 ;  /* 0x000000100d060825 */ /* 0x004fca00078e0044 */
[----:B------:R0:W5:Y:S01]  /*03c0*/  @P0 LDG.E.128 R60, desc[UR4][R6.64] ;  /* 0x00000004063c0981 */ /* 0x000162000c1e1d00 */
[----:B-1----:R-:W-:-:S04]  /*03d0*/  LEA.HI R8, R12, UR6, RZ, 0x19 ;  /* 0x000000060c087c11 */ /* 0x002fc8000f8fc8ff */
        /* <DEDUP_REMOVED lines=44> */
[----:B------:R-:W-:Y:S01]  /*06a0*/  HFMA2.MMA R214, -RZ, RZ, 0, 5.9604644775390625e-08 ;  /* 0x00000001ffd67435 */ /* 0x000fe200000001ff */
[----:B------:R-:W-:-:S10]  /*06b0*/  MOV R69, RZ ;  /* 0x000000ff00457202 */ /* 0x000fd40000000f00 */
.L_x_3665:
        /* <DEDUP_REMOVED lines=25> */
[----:B------:R-:W3:Y:S01]  /*0850*/  LDG.E.128 R176, desc[UR4][R176.64] ;  /* 0x00000004b0b07981 */ /* 0x000ee2000c1e1d00 */
[----:B--2---:R-:W-:-:S06]  /*0860*/  IMAD.WIDE.U32 R180, R7, 0x10, R180 ;  /* 0x0000001007b47825 */ /* 0x004fcc00078e00b4 */
[----:B------:R-:W2:Y:S01]  /*0870*/  LDG.E.128 R180, desc[UR4][R180.64] ;  /* 0x00000004b4b47981 */ /* 0x000ea2000c1e1d00 */
        /* <DEDUP_REMOVED lines=14> */
[----:B-----5:R-:W-:Y:S02]  /*0960*/  FSEL R208, R212, RZ, !P0 ;  /* 0x000000ffd4d07208 */ /* 0x020fe40004000000 */
[----:B------:R-:W-:-:S03]  /*0970*/  IADD3 R220, R7, 0x80, RZ ;  /* 0x0000008007dc7810 */ /* 0x000fc60007ffe0ff */
[--C-:B---3--:R-:W-:Y:S01]  /*0980*/  FADD.FTZ R211, R172, -R208.reuse ;  /* 0x800000d0acd37221 */ /* 0x108fe20000010000 */
[----:B------:R-:W-:-:S04]  /*0990*/  FADD.FTZ R173, R173, -R208 ;  /* 0x800000d0adad7221 */ /* 0x000fc80000010000 */
[C---:B-1----:R-:W-:Y:S01]  /*09a0*/  FMUL.FTZ R206, R190.reuse, R173 ;  /* 0x000000adbece7220 */ /* 0x042fe20000410000 */
[----:B------:R-:W-:Y:S01]  /*09b0*/  FMUL.FTZ R211, R190, R211 ;  /* 0x000000d3bed37220 */ /* 0x000fe20000410000 */
[--C-:B------:R-:W-:Y:S01]  /*09c0*/  FADD.FTZ R175, R175, -R208.reuse ;  /* 0x800000d0afaf7221 */ /* 0x100fe20000010000 */
[----:B------:R-:W-:Y:S01]  /*09d0*/  FADD.FTZ R227, R174, -R208 ;  /* 0x800000d0aee37221 */ /* 0x000fe20000010000 */
[----:B------:R-:W-:Y:S01]  /*09e0*/  FMUL.FTZ R172, R33, R177 ;  /* 0x000000b121ac7220 */ /* 0x000fe20000410000 */
[----:B------:R-:W-:Y:S01]  /*09f0*/  FMUL.FTZ R207, R32, R176 ;  /* 0x000000b020cf7220 */ /* 0x000fe20000410000 */
[----:B------:R-:W-:Y:S02]  /*0a00*/  FMUL.FTZ R173, R34, R178 ;  /* 0x000000b222ad7220 */ /* 0x000fe40000410000 */
[----:B--2---:R-:W-:Y:S01]  /*0a10*/  FFMA.FTZ R213, R29, R181, R172 ;  /* 0x000000b51dd57223 */ /* 0x004fe200000100ac */
[----:B------:R-:W-:Y:S01]  /*0a20*/  FMUL.FTZ R172, R35, R179 ;  /* 0x000000b323ac7220 */ /* 0x000fe20000410000 */
[----:B------:R-:W-:Y:S01]  /*0a30*/  FFMA.FTZ R207, R28, R180, R207 ;  /* 0x000000b41ccf7223 */ /* 0x000fe200000100cf */
[----:B------:R-:W-:-:S02]  /*0a40*/  FFMA.FTZ R210, R30, R182, R173 ;  /* 0x000000b61ed27223 */ /* 0x000fc400000100ad */
[----:B0-----:R-:W-:Y:S01]  /*0a50*/  FFMA.FTZ R225, R31, R183, R172 ;  /* 0x000000b71fe17223 */ /* 0x001fe200000100ac */
[----:B------:R-:W-:Y:S01]  /*0a60*/  FADD.FTZ R172, RZ, R207 ;  /* 0x000000cfffac7221 */ /* 0x000fe20000010000 */
[----:B------:R-:W-:Y:S01]  /*0a70*/  FFMA.FTZ R173, R211, R207, RZ ;  /* 0x000000cfd3ad7223 */ /* 0x000fe200000100ff */
[C---:B------:R-:W-:Y:S01]  /*0a80*/  FMUL.FTZ R208, R190.reuse, R175 ;  /* 0x000000afbed07220 */ /* 0x040fe20000410000 */
[----:B------:R-:W-:Y:S01]  /*0a90*/  FMUL.FTZ R217, R190, R227 ;  /* 0x000000e3bed97220 */ /* 0x000fe20000410000 */
        /* <DEDUP_REMOVED lines=22> */
.L_x_3645:
[----:B------:R-:W-:Y:S05]  /*0c00*/  BSYNC B0 ;  /* 0x0000000000007941 */ /* 0x000fea0003800000 */
.L_x_3644:
        /* <DEDUP_REMOVED lines=30> */
[C---:B---3--:R-:W-:Y:S01]  /*0df0*/  FADD.FTZ R187, -R224.reuse, R172 ;  /* 0x000000ace0bb7221 */ /* 0x048fe20000010100 */
[----:B------:R-:W-:-:S03]  /*0e00*/  FADD.FTZ R197, -R224, R173 ;  /* 0x000000ade0c57221 */ /* 0x000fc60000010100 */
[C---:B-1----:R-:W-:Y:S01]  /*0e10*/  FMUL.FTZ R189, R190.reuse, R187 ;  /* 0x000000bbbebd7220 */ /* 0x042fe20000410000 */
[----:B------:R-:W-:Y:S01]  /*0e20*/  FMUL.FTZ R188, R190, R197 ;  /* 0x000000c5bebc7220 */ /* 0x000fe20000410000 */
[C---:B------:R-:W-:Y:S01]  /*0e30*/  FADD.FTZ R209, -R224.reuse, R174 ;  /* 0x000000aee0d17221 */ /* 0x040fe20000010100 */
[----:B------:R-:W-:Y:S01]  /*0e40*/  FADD.FTZ R175, -R224, R175 ;  /* 0x000000afe0af7221 */ /* 0x000fe20000010100 */
[----:B------:R-:W-:Y:S01]  /*0e50*/  FMUL.FTZ R173, R40, R176 ;  /* 0x000000b028ad7220 */ /* 0x000fe20000410000 */
[----:B------:R-:W-:Y:S01]  /*0e60*/  FMUL.FTZ R172, R41, R177 ;  /* 0x000000b129ac7220 */ /* 0x000fe20000410000 */
[----:B------:R-:W-:Y:S02]  /*0e70*/  FMUL.FTZ R205, R42, R178 ;  /* 0x000000b22acd7220 */ /* 0x000fe40000410000 */
[----:B--2---:R-:W-:Y:S01]  /*0e80*/  FFMA.FTZ R187, R36, R180, R173 ;  /* 0x000000b424bb7223 */ /* 0x004fe200000100ad */
[----:B------:R-:W-:Y:S01]  /*0e90*/  FFMA.FTZ R197, R37, R181, R172 ;  /* 0x000000b525c57223 */ /* 0x000fe200000100ac */
[----:B------:R-:W-:-:S02]  /*0ea0*/  FMUL.FTZ R172, R43, R179 ;  /* 0x000000b32bac7220 */ /* 0x000fc40000410000 */
[----:B------:R-:W-:Y:S01]  /*0eb0*/  FADD.FTZ R218, R218, R187 ;  /* 0x000000bbdada7221 */ /* 0x000fe20000010000 */
[----:B------:R-:W-:Y:S01]  /*0ec0*/  FFMA.FTZ R173, R189, R187, R216 ;  /* 0x000000bbbdad7223 */ /* 0x000fe200000100d8 */
[----:B0-----:R-:W-:Y:S01]  /*0ed0*/  FFMA.FTZ R223, R39, R183, R172 ;  /* 0x000000b727df7223 */ /* 0x001fe200000100ac */
[----:B------:R-:W-:Y:S01]  /*0ee0*/  FMUL.FTZ R209, R190, R209 ;  /* 0x000000d1bed17220 */ /* 0x000fe20000410000 */
[----:B------:R-:W-:Y:S01]  /*0ef0*/  FFMA.FTZ R205, R38, R182, R205 ;  /* 0x000000b626cd7223 */ /* 0x000fe200000100cd */
        /* <DEDUP_REMOVED lines=23> */
.L_x_3647:
[----:B------:R-:W-:Y:S05]  /*1070*/  BSYNC B0 ;  /* 0x0000000000007941 */ /* 0x000fea0003800000 */
.L_x_3646:
[----:B------:R-:W-:Y:S04]  /*1080*/  BSSY B0, `(.L_x_3648) ;  /* 0x0000046000007945 */ /* 0x000fe80003800000 */
[----:B------:R-:W-:Y:S05]  /*1090*/  @!P3 BRA `(.L_x_3649) ;  /* 0x000000040010b947 */ /* 0x000fea0003800000 */
[----:B------:R-:W-:Y:S01]  /*10a0*/  ISETP.NE.U32.AND P0, PT, RZ, UR14, PT ;  /* 0x0000000eff007c0c */ /* 0x000fe2000bf05070 */
[----:B------:R-:W1:Y:S01]  /*10b0*/  LDC.64 R176, c[0x0][0x2c0] ;  /* 0x0000b000ffb07b82 */ /* 0x000e620000000a00 */
[----:B------:R-:W-:Y:S02]  /*10c0*/  LEA R172, P1, R220, UR10, 0x4 ;  /* 0x0000000adcac7c11 */ /* 0x000fe4000f8220ff */
[----:B------:R-:W-:-:S05]  /*10d0*/  ISETP.NE.AND.EX P0, PT, RZ, UR15, PT, P0 ;  /* 0x0000000fff007c0c */ /* 0x000fca000bf05300 */
[----:B------:R-:W2:Y:S01]  /*10e0*/  LDC.64 R180, c[0x0][0x2b8] ;  /* 0x0000ae00ffb47b82 */ /* 0x000ea20000000a00 */
[C---:B------:R-:W-:Y:S02]  /*10f0*/  SHF.L.U32 R23, R220.reuse, 0x2, RZ ;  /* 0x00000002dc177819 */ /* 0x040fe400000006ff */
[----:B------:R-:W-:-:S05]  /*1100*/  LEA.HI.X R173, R220, UR11, RZ, 0x4, P1 ;  /* 0x0000000bdcad7c11 */ /* 0x000fca00088f24ff */
[----:B------:R-:W3:Y:S01]  /*1110*/  @P0 LDC.64 R202, c[0x0][0x248] ;  /* 0x00009200ffca0b82 */ /* 0x000ee20000000a00 */
[----:B------:R-:W-:Y:S01]  /*1120*/  SHF.L.U64.HI R0, R220, 0x2, RZ ;  /* 0x00000002dc007819 */ /* 0x000fe200000102ff */
[----:B------:R-:W4:Y:S01]  /*1130*/  LDG.E.128 R172, desc[UR4][R172.64] ;  /* 0x00000004acac7981 */ /* 0x000f22000c1e1d00 */
[----:B------:R-:W-:-:S04]  /*1140*/  IADD3 R226, P1, R23, UR12, RZ ;  /* 0x0000000c17e27c10 */ /* 0x000fc8000ff3e0ff */
[----:B------:R-:W-:Y:S01]  /*1150*/  IADD3.X R227, R0, UR13, RZ, P1, !PT ;  /* 0x0000000d00e37c10 */ /* 0x000fe20008ffe4ff */
[----:B-1----:R-:W-:-:S06]  /*1160*/  IMAD.WIDE.U32 R176, R220, 0x10, R176 ;  /* 0x00000010dcb07825 */ /* 0x002fcc00078e00b0 */
[----:B------:R-:W4:Y:S01]  /*1170*/  LDG.E.128 R176, desc[UR4][R176.64] ;  /* 0x00000004b0b07981 */ /* 0x000f22000c1e1d00 */
[----:B--2---:R-:W-:-:S06]  /*1180*/  IMAD.WIDE.U32 R180, R220, 0x10, R180 ;  /* 0x00000010dcb47825 */ /* 0x004fcc00078e00b4 */
[----:B------:R-:W2:Y:S01]  /*1190*/  LDG.E.128 R180, desc[UR4][R180.64] ;  /* 0x00000004b4b47981 */ /* 0x000ea2000c1e1d00 */
[----:B---3--:R-:W-:-:S04]  /*11a0*/  @P0 IADD3 R202, P1, R23, R202, RZ ;  /* 0x000000ca17ca0210 */ /* 0x008fc80007f3e0ff */
        /* <DEDUP_REMOVED lines=8> */
[----:B0-----:R-:W-:-:S04]  /*1230*/  ISETP.NE.AND P0, PT, R9, RZ, PT ;  /* 0x000000ff0900720c */ /* 0x001fc80003f05270 */
[----:B-----5:R-:W-:Y:S02]  /*1240*/  FSEL R23, R212, RZ, !P0 ;  /* 0x000000ffd4177208 */ /* 0x020fe40004000000 */
[----:B------:R-:W-:-:S03]  /*1250*/  IADD3 R220, R220, 0x80, RZ ;  /* 0x00000080dcdc7810 */ /* 0x000fc60007ffe0ff */
[C---:B----4-:R-:W-:Y:S01]  /*1260*/  FADD.FTZ R173, -R23.reuse, R173 ;  /* 0x000000ad17ad7221 */ /* 0x050fe20000010100 */
[C---:B------:R-:W-:Y:S01]  /*1270*/  FADD.FTZ R185, -R23.reuse, R172 ;  /* 0x000000ac17b97221 */ /* 0x040fe20000010100 */
[C---:B------:R-:W-:Y:S01]  /*1280*/  FADD.FTZ R221, -R23.reuse, R174 ;  /* 0x000000ae17dd7221 */ /* 0x040fe20000010100 */
[----:B------:R-:W-:Y:S01]  /*1290*/  FADD.FTZ R175, -R23, R175 ;  /* 0x000000af17af7221 */ /* 0x000fe20000010100 */
[C---:B------:R-:W-:Y:S01]  /*12a0*/  FMUL.FTZ R186, R190.reuse, R173 ;  /* 0x000000adbeba7220 */ /* 0x040fe20000410000 */
[----:B------:R-:W-:Y:S01]  /*12b0*/  FMUL.FTZ R185, R190, R185 ;  /* 0x000000b9beb97220 */ /* 0x000fe20000410000 */
[----:B------:R-:W-:Y:S01]  /*12c0*/  FMUL.FTZ R23, R48, R176 ;  /* 0x000000b030177220 */ /* 0x000fe20000410000 */
[----:B------:R-:W-:Y:S01]  /*12d0*/  FMUL.FTZ R172, R49, R177 ;  /* 0x000000b131ac7220 */ /* 0x000fe20000410000 */
[----:B------:R-:W-:Y:S02]  /*12e0*/  FMUL.FTZ R173, R50, R178 ;  /* 0x000000b232ad7220 */ /* 0x000fe40000410000 */
[----:B--2---:R-:W-:Y:S01]  /*12f0*/  FFMA.FTZ R23, R44, R180, R23 ;  /* 0x000000b42c177223 */ /* 0x004fe20000010017 */
[----:B------:R-:W-:Y:S01]  /*1300*/  FFMA.FTZ R195, R45, R181, R172 ;  /* 0x000000b52dc37223 */ /* 0x000fe200000100ac */
[----:B------:R-:W-:Y:S01]  /*1310*/  FMUL.FTZ R172, R51, R179 ;  /* 0x000000b333ac7220 */ /* 0x000fe20000410000 */
[----:B-1----:R-:W-:Y:S01]  /*1320*/  FFMA.FTZ R202, R46, R182, R173 ;  /* 0x000000b62eca7223 */ /* 0x002fe200000100ad */
[----:B------:R-:W-:Y:S01]  /*1330*/  FADD.FTZ R218, R218, R23 ;  /* 0x00000017dada7221 */ /* 0x000fe20000010000 */
[----:B------:R-:W-:Y:S01]  /*1340*/  FFMA.FTZ R173, R185, R23, R216 ;  /* 0x00000017b9ad7223 */ /* 0x000fe200000100d8 */
[C---:B------:R-:W-:Y:S01]  /*1350*/  FMUL.FTZ R203, R190.reuse, R221 ;  /* 0x000000ddbecb7220 */ /* 0x040fe20000410000 */
        /* <DEDUP_REMOVED lines=23> */
[----:B---3--:R-:W-:-:S07]  /*14d0*/  FFMA.FTZ R216, R200, R221, R173 ;  /* 0x000000ddc8d87223 */ /* 0x008fce00000100ad */
.L_x_3649:
[----:B------:R-:W-:Y:S05]  /*14e0*/  BSYNC B0 ;  /* 0x0000000000007941 */ /* 0x000fea0003800000 */
.L_x_3648:
        /* <DEDUP_REMOVED lines=18> */
[----:B---3--:R-:W-:-:S03]  /*1610*/  @P0 IADD3 R226, P1, R227, R14, RZ ;  /* 0x0000000ee3e20210 */ /* 0x008fc60007f3e0ff */
        /* <DEDUP_REMOVED lines=8> */
[----:B0-----:R-:W-:-:S04]  /*16a0*/  ISETP.NE.AND P0, PT, R9, RZ, PT ;  /* 0x000000ff0900720c */ /* 0x001fc80003f05270 */
[----:B-----5:R-:W-:Y:S02]  /*16b0*/  FSEL R16, R212, RZ, !P0 ;  /* 0x000000ffd4107208 */ /* 0x020fe40004000000 */
[----:B------:R-:W-:-:S03]  /*16c0*/  IADD3 R220, R220, 0x80, RZ ;  /* 0x00000080dcdc7810 */ /* 0x000fc60007ffe0ff */
[C---:B----4-:R-:W-:Y:S01]  /*16d0*/  FADD.FTZ R193, -R16.reuse, R181 ;  /* 0x000000b510c17221 */ /* 0x050fe20000010100 */
[----:B------:R-:W-:-:S03]  /*16e0*/  FADD.FTZ R15, -R16, R180 ;  /* 0x000000b4100f7221 */ /* 0x000fc60000010100 */
[----:B------:R-:W-:Y:S01]  /*16f0*/  FMUL.FTZ R18, R190, R193 ;  /* 0x000000c1be127220 */ /* 0x000fe20000410000 */
[C---:B------:R-:W-:Y:S01]  /*1700*/  FADD.FTZ R201, -R16.reuse, R182 ;  /* 0x000000b610c97221 */ /* 0x040fe20000010100 */
[----:B------:R-:W-:Y:S01]  /*1710*/  FADD.FTZ R183, -R16, R183 ;  /* 0x000000b710b77221 */ /* 0x000fe20000010100 */
[----:B------:R-:W-:Y:S01]  /*1720*/  FMUL.FTZ R180, R57, R173 ;  /* 0x000000ad39b47220 */ /* 0x000fe20000410000 */
[----:B------:R-:W-:Y:S01]  /*1730*/  FMUL.FTZ R181, R56, R172 ;  /* 0x000000ac38b57220 */ /* 0x000fe20000410000 */
[----:B------:R-:W-:Y:S01]  /*1740*/  FMUL.FTZ R15, R190, R15 ;  /* 0x0000000fbe0f7220 */ /* 0x000fe20000410000 */
[----:B--2---:R-:W-:Y:S01]  /*1750*/  FADD.FTZ R93, R93, R177 ;  /* 0x000000b15d5d7221 */ /* 0x004fe20000010000 */
[----:B------:R-:W-:Y:S01]  /*1760*/  FFMA.FTZ R193, R53, R177, R180 ;  /* 0x000000b135c17223 */ /* 0x000fe200000100b4 */
[----:B------:R-:W-:Y:S01]  /*1770*/  FFMA.FTZ R77, R177, R18, R77 ;  /* 0x00000012b14d7223 */ /* 0x000fe2000001004d */
[----:B------:R-:W-:Y:S01]  /*1780*/  FFMA.FTZ R16, R52, R176, R181 ;  /* 0x000000b034107223 */ /* 0x000fe200000100b5 */
[----:B------:R-:W-:-:S03]  /*1790*/  FMUL.FTZ R177, R58, R174 ;  /* 0x000000ae3ab17220 */ /* 0x000fc60000410000 */
[----:B------:R-:W-:Y:S01]  /*17a0*/  FADD.FTZ R218, R218, R16 ;  /* 0x00000010dada7221 */ /* 0x000fe20000010000 */
        /* <DEDUP_REMOVED lines=9> */
[----:B------:R-:W-:Y:S01]  /*1840*/  FMUL.FTZ R176, R59, R175 ;  /* 0x000000af3bb07220 */ /* 0x000fe20000410000 */
[----:B------:R-:W-:Y:S01]  /*1850*/  FMUL.FTZ R201, R190, R201 ;  /* 0x000000c9bec97220 */ /* 0x000fe20000410000 */
[----:B------:R-:W-:Y:S01]  /*1860*/  FFMA.FTZ R172, R18, R193, R177 ;  /* 0x000000c112ac7223 */ /* 0x000fe200000100b1 */
[----:B------:R-:W-:Y:S01]  /*1870*/  FADD.FTZ R218, R173, R198 ;  /* 0x000000c6adda7221 */ /* 0x000fe20000010000 */
[----:B------:R-:W-:Y:S01]  /*1880*/  FMUL.FTZ R196, R190, R183 ;  /* 0x000000b7bec47220 */ /* 0x000fe20000410000 */
[----:B------:R-:W-:Y:S01]  /*1890*/  FFMA.FTZ R219, R55, R179, R176 ;  /* 0x000000b337db7223 */ /* 0x000fe200000100b0 */
        /* <DEDUP_REMOVED lines=10> */
[----:B-1----:R-:W-:-:S07]  /*1940*/  FFMA.FTZ R216, R196, R219, R173 ;  /* 0x000000dbc4d87223 */ /* 0x002fce00000100ad */
.L_x_3651:
[----:B------:R-:W-:Y:S05]  /*1950*/  BSYNC B0 ;  /* 0x0000000000007941 */ /* 0x000fea0003800000 */
.L_x_3650:
[----:B------:R-:W-:Y:S01]  /*1960*/  ISETP.NE.AND P0, PT, R17, RZ, PT ;  /* 0x000000ff1100720c */ /* 0x000fe20003f05270 */
[----:B------:R-:W-:-:S12]  /*1970*/  BSSY B0, `(.L_x_3652) ;  /* 0x0000045000007945 */ /* 0x000fd80003800000 */
[----:B------:R-:W-:Y:S05]  /*1980*/  @!P0 BRA `(.L_x_3653) ;  /* 0x00000004000c8947 */ /* 0x000fea0003800000 */
[----:B------:R-:W-:Y:S01]  /*1990*/  ISETP.NE.U32.AND P0, PT, RZ, UR14, PT ;  /* 0x0000000eff007c0c */ /* 0x000fe2000bf05070 */
[----:B------:R-:W1:Y:S01]  /*19a0*/  LDC.64 R176, c[0x0][0x2b8] ;  /* 0x0000ae00ffb07b82 */ /* 0x000e620000000a00 */
[C---:B------:R-:W-:Y:S02]  /*19b0*/  LEA R180, P1, R220.reuse, UR10, 0x4 ;  /* 0x0000000adcb47c11 */ /* 0x040fe4000f8220ff */
[----:B------:R-:W-:Y:S02]  /*19c0*/  ISETP.NE.AND.EX P0, PT, RZ, UR15, PT, P0 ;  /* 0x0000000fff007c0c */ /* 0x000fe4000bf05300 */
[C---:B------:R-:W-:Y:S02]  /*19d0*/  SHF.L.U32 R227, R220.reuse, 0x2, RZ ;  /* 0x00000002dce37819 */ /* 0x040fe400000006ff */
[----:B------:R-:W-:Y:S02]  /*19e0*/  LEA.HI.X R181, R220, UR11, RZ, 0x4, P1 ;  /* 0x0000000bdcb57c11 */ /* 0x000fe400088f24ff */
[----:B------:R-:W-:-:S02]  /*19f0*/  SHF.R.U32.HI R22, RZ, 0x1e, R220 ;  /* 0x0000001eff167819 */ /* 0x000fc400000116dc */
[C---:B------:R-:W-:Y:S02]  /*1a00*/  IADD3 R228, P1, R227.reuse, UR12, RZ ;  /* 0x0000000ce3e47c10 */ /* 0x040fe4000ff3e0ff */
[----:B------:R-:W2:Y:S02]  /*1a10*/  LDG.E.128 R180, desc[UR4][R180.64] ;  /* 0x00000004b4b47981 */ /* 0x000ea4000c1e1d00 */
[----:B------:R-:W-:Y:S01]  /*1a20*/  IADD3.X R229, R22, UR13, RZ, P1, !PT ;  /* 0x0000000d16e57c10 */ /* 0x000fe20008ffe4ff */
[----:B------:R-:W3:Y:S04]  /*1a30*/  @P0 LDC.64 R172, c[0x0][0x248] ;  /* 0x00009200ffac0b82 */ /* 0x000ee80000000a00 */
[----:B------:R4:W5:Y:S01]  /*1a40*/  LDG.E R19, desc[UR4][R228.64] ;  /* 0x00000004e4137981 */ /* 0x000962000c1e1900 */
[----:B---3--:R-:W-:-:S04]  /*1a50*/  @P0 IADD3 R226, P1, R227, R172, RZ ;  /* 0x000000ace3e20210 */ /* 0x008fc80007f3e0ff */
[----:B------:R-:W-:Y:S02]  /*1a60*/  @P0 IADD3.X R227, R22, R173, RZ, P1, !PT ;  /* 0x000000ad16e30210 */ /* 0x000fe40000ffe4ff */
[----:B------:R-:W3:Y:S01]  /*1a70*/  LDC.64 R172, c[0x0][0x2c0] ;  /* 0x0000b000ffac7b82 */ /* 0x000ee20000000a00 */
[----:B-1----:R-:W-:Y:S01]  /*1a80*/  IMAD.WIDE.U32 R176, R220, 0x10, R176 ;  /* 0x00000010dcb07825 */ /* 0x002fe200078e00b0 */
[----:B------:R-:W-:Y:S01]  /*1a90*/  ISETP.NE.U32.AND P1, PT, RZ, UR8, PT ;  /* 0x00000008ff007c0c */ /* 0x000fe2000bf25070 */
[----:B------:R4:W5:Y:S03]  /*1aa0*/  @P0 LDG.E R20, desc[UR4][R226.64] ;  /* 0x00000004e2140981 */ /* 0x000966000c1e1900 */
[----:B------:R-:W-:Y:S01]  /*1ab0*/  ISETP.NE.AND.EX P1, PT, RZ, UR9, PT, P1 ;  /* 0x00000009ff007c0c */ /* 0x000fe2000bf25310 */
[----:B------:R-:W4:-:S12]  /*1ac0*/  LDG.E.128 R176, desc[UR4][R176.64] ;  /* 0x00000004b0b07981 */ /* 0x000f18000c1e1d00 */
[----:B------:R-:W-:-:S04]  /*1ad0*/  @P1 LEA R230, P6, R220, UR8, 0x4 ;  /* 0x00000008dce61c11 */ /* 0x000fc8000f8c20ff */
[C---:B------:R-:W-:Y:S01]  /*1ae0*/  @P1 LEA.HI.X R231, R220.reuse, UR9, RZ, 0x4, P6 ;  /* 0x00000009dce71c11 */ /* 0x040fe2000b0f24ff */
[----:B---3--:R-:W-:-:S04]  /*1af0*/  IMAD.WIDE.U32 R172, R220, 0x10, R172 ;  /* 0x00000010dcac7825 */ /* 0x008fc800078e00ac */
[----:B------:R1:W5:Y:S04]  /*1b00*/  @P1 LDG.E.128 R160, desc[UR4][R230.64] ;  /* 0x00000004e6a01981 */ /* 0x000368000c1e1d00 */
[----:B------:R-:W3:Y:S01]  /*1b10*/  LDG.E.128 R172, desc[UR4][R172.64] ;  /* 0x00000004acac7981 */ /* 0x000ee2000c1e1d00 */
[----:B0-----:R-:W-:-:S04]  /*1b20*/  ISETP.NE.AND P0, PT, R9, RZ, PT ;  /* 0x000000ff0900720c */ /* 0x001fc80003f05270 */
[----:B-----5:R-:W-:-:S05]  /*1b30*/  FSEL R212, R212, RZ, !P0 ;  /* 0x000000ffd4d47208 */ /* 0x020fca0004000000 */
[C---:B--2---:R-:W-:Y:S01]  /*1b40*/  FADD.FTZ R191, -R212.reuse, R181 ;  /* 0x000000b5d4bf7221 */ /* 0x044fe20000010100 */
[----:B------:R-:W-:-:S03]  /*1b50*/  FADD.FTZ R21, -R212, R180 ;  /* 0x000000b4d4157221 */ /* 0x000fc60000010100 */
[C---:B------:R-:W-:Y:S01]  /*1b60*/  FMUL.FTZ R184, R190.reuse, R191 ;  /* 0x000000bfbeb87220 */ /* 0x040fe20000410000 */
[----:B------:R-:W-:Y:S01]  /*1b70*/  FMUL.FTZ R21, R190, R21 ;  /* 0x00000015be157220 */ /* 0x000fe20000410000 */
[C---:B------:R-:W-:Y:S01]  /*1b80*/  FADD.FTZ R199, -R212.reuse, R182 ;  /* 0x000000b6d4c77221 */ /* 0x040fe20000010100 */
[----:B------:R-:W-:-:S03]  /*1b90*/  FADD.FTZ R183, -R212, R183 ;  /* 0x000000b7d4b77221 */ /* 0x000fc60000010100 */
[C---:B------:R-:W-:Y:S01]  /*1ba0*/  FMUL.FTZ R199, R190.reuse, R199 ;  /* 0x000000c7bec77220 */ /* 0x040fe20000410000 */
[----:B------:R-:W-:Y:S01]  /*1bb0*/  FMUL.FTZ R192, R190, R183 ;  /* 0x000000b7bec07220 */ /* 0x000fe20000410000 */
[----:B----4-:R-:W-:Y:S01]  /*1bc0*/  FADD.FTZ R97, R97, R177 ;  /* 0x000000b161617221 */ /* 0x010fe20000010000 */
[----:B------:R-:W-:Y:S01]  /*1bd0*/  FFMA.FTZ R81, R177, R184, R81 ;  /* 0x000000b8b1517223 */ /* 0x000fe20000010051 */
[----:B------:R-:W-:Y:S01]  /*1be0*/  FADD.FTZ R96, R96, R176 ;  /* 0x000000b060607221 */ /* 0x000fe20000010000 */
[----:B------:R-:W-:Y:S01]  /*1bf0*/  FFMA.FTZ R80, R176, R21, R80 ;  /* 0x00000015b0507223 */ /* 0x000fe20000010050 */
[----:B---3--:R-:W-:Y:S01]  /*1c00*/  FMUL.FTZ R180, R65, R173 ;  /* 0x000000ad41b47220 */ /* 0x008fe20000410000 */
[----:B------:R-:W-:-:S03]  /*1c10*/  FMUL.FTZ R181, R64, R172 ;  /* 0x000000ac40b57220 */ /* 0x000fc60000410000 */
        /* <DEDUP_REMOVED lines=9> */
[----:B------:R-:W-:Y:S01]  /*1cb0*/  FFMA.FTZ R112, R172, R21, R112 ;  /* 0x00000015ac707223 */ /* 0x000fe20000010070 */
[----:B------:R-:W-:Y:S01]  /*1cc0*/  FADD.FTZ R173, R218, R191 ;  /* 0x000000bfdaad7221 */ /* 0x000fe20000010000 */
[----:B------:R-:W-:Y:S01]  /*1cd0*/  FMUL.FTZ R176, R67, R175 ;  /* 0x000000af43b07220 */ /* 0x000fe20000410000 */
[----:B------:R-:W-:Y:S02]  /*1ce0*/  FFMA.FTZ R172, R184, R191, R177 ;  /* 0x000000bfb8ac7223 */ /* 0x000fe400000100b1 */
[----:B------:R-:W-:Y:S01]  /*1cf0*/  FADD.FTZ R218, R173, R194 ;  /* 0x000000c2adda7221 */ /* 0x000fe20000010000 */
        /* <DEDUP_REMOVED lines=12> */
.L_x_3653:
[----:B------:R-:W-:Y:S05]  /*1dc0*/  BSYNC B0 ;  /* 0x0000000000007941 */ /* 0x000fea0003800000 */
.L_x_3652:
        /* <DEDUP_REMOVED lines=25> */
.L_x_3684:
        /* <DEDUP_REMOVED lines=90> */
.L_x_3656:
[----:B------:R-:W-:Y:S05]  /*2500*/  BSYNC B0 ;  /* 0x0000000000007941 */ /* 0x000fea0003800000 */
.L_x_3655:
        /* <DEDUP_REMOVED lines=64> */
.L_x_3658:
[----:B------:R-:W-:Y:S05]  /*2910*/  BSYNC B0 ;  /* 0x0000000000007941 */ /* 0x000fea0003800000 */
.L_x_3657:
        /* <DEDUP_REMOVED lines=64> */
.L_x_3660:
[----:B------:R-:W-:Y:S05]  /*2d20*/  BSYNC B0 ;  /* 0x0000000000007941 */ /* 0x000fea0003800000 */
.L_x_3659:
        /* <DEDUP_REMOVED lines=64> */
.L_x_3662:
[----:B------:R-:W-:Y:S05]  /*3130*/  BSYNC B0 ;  /* 0x0000000000007941 */ /* 0x000fea0003800000 */
.L_x_3661:
        /* <DEDUP_REMOVED lines=64> */
.L_x_3664:
[----:B------:R-:W-:Y:S05]  /*3540*/  BSYNC B0 ;  /* 0x0000000000007941 */ /* 0x000fea0003800000 */
.L_x_3663:
[----:B------:R-:W-:Y:S02]  /*3550*/  IADD3 R8, R8, UR18, RZ ;  /* 0x0000001208087c10 */ /* 0x000fe4000fffe0ff */
[----:B------:R-:W-:Y:S02]  /*3560*/  SEL R214, RZ, 0x1, P0 ;  /* 0x00000001ffd67807 */ /* 0x000fe40000000000 */
[----:B------:R-:W-:-:S13]  /*3570*/  ISETP.GE.AND P1, PT, R8, UR19, PT ;  /* 0x0000001308007c0c */ /* 0x000fda000bf26270 */
[----:B------:R-:W-:Y:S05]  /*3580*/  @!P1 BRA `(.L_x_3665) ;  /* 0xffffffd0004c9947 */ /* 0x000fea000383ffff */
.L_x_3643:
        /* <DEDUP_REMOVED lines=21> */
.L_x_3667:
[----:B------:R-:W-:Y:S05]  /*36e0*/  BSYNC B0 ;  /* 0x0000000000007941 */ /* 0x000fea0003800000 */
.L_x_3666:
        /* <DEDUP_REMOVED lines=15> */
.L_x_3669:
[----:B------:R-:W-:Y:S05]  /*37e0*/  BSYNC B0 ;  /* 0x0000000000007941 */ /* 0x000fea0003800000 */
.L_x_3668:
        /* <DEDUP_REMOVED lines=15> */
.L_x_3671:
[----:B------:R-:W-:Y:S05]  /*38e0*/  BSYNC B0 ;  /* 0x0000000000007941 */ /* 0x000fea0003800000 */
.L_x_3670:
        /* <DEDUP_REMOVED lines=15> */
.L_x_3673:
[----:B------:R-:W-:Y:S05]  /*39e0*/  BSYNC B0 ;  /* 0x0000000000007941 */ /* 0x000fea0003800000 */
.L_x_3672:
        /* <DEDUP_REMOVED lines=15> */
.L_x_3654:
[----:B------:R-:W-:Y:S01]  /*3ae0*/  HFMA2.MMA R214, -RZ, RZ, 0, 9.5367431640625e-07 ;  /* 0x00000010ffd67435 */ /* 0x000fe200000001ff */
[----:B-----5:R-:W-:Y:S02]  /*3af0*/  MOV R212, R218 ;  /* 0x000000da00d47202 */ /* 0x020fe40000000f00 */
[----:B------:R-:W-:Y:S02]  /*3b00*/  MOV R227, 0x1f ;  /* 0x0000001f00e37802 */ /* 0x000fe40000000f00 */
[----:B------:R-:W-:-:S07]  /*3b10*/  MOV R183, 0xffffffff ;  /* 0xffffffff00b77802 */ /* 0x000fce0000000f00 */
[----:B0-----:R-:W-:Y:S05]  /*3b20*/  WARPSYNC.COLLECTIVE R183, `(.L_x_3674) ;  /* 0x00000000b7087348 */ /* 0x001fea0003c00000 */
[----:B------:R1:W2:Y:S02]  /*3b30*/  SHFL.DOWN P6, R180, R212, R214, R227 ;  /* 0x080000d6d4b47389 */ /* 0x0002a400000c00e3 */
[----:B012---:R-:W-:Y:S01]  /*3b40*/  ENDCOLLECTIVE ;  /* 0x000000000000791b */ /* 0x007fe20003800000 */
.L_x_3674:
[----:B------:R-:W-:Y:S02]  /*3b50*/  MOV R212, R216 ;  /* 0x000000d800d47202 */ /* 0x000fe40000000f00 */
[----:B------:R-:W-:-:S07]  /*3b60*/  MOV R175, R180 ;  /* 0x000000b400af7202 */ /* 0x000fce0000000f00 */
[----:B------:R-:W-:Y:S05]  /*3b70*/  WARPSYNC.COLLECTIVE R183, `(.L_x_3675) ;  /* 0x00000000b7087348 */ /* 0x000fea0003c00000 */
[----:B------:R0:W1:Y:S02]  /*3b80*/  SHFL.DOWN P6, R180, R212, R214, R227 ;  /* 0x080000d6d4b47389 */ /* 0x00006400000c00e3 */
[----:B01----:R-:W-:Y:S01]  /*3b90*/  ENDCOLLECTIVE ;  /* 0x000000000000791b */ /* 0x003fe20003800000 */
.L_x_3675:
[----:B------:R-:W-:Y:S01]  /*3ba0*/  FADD.FTZ R175, R175, R218 ;  /* 0x000000daafaf7221 */ /* 0x000fe20000010000 */
[----:B------:R-:W-:-:S04]  /*3bb0*/  HFMA2.MMA R214, -RZ, RZ, 0, 4.76837158203125e-07 ;  /* 0x00000008ffd67435 */ /* 0x000fc800000001ff */
[----:B------:R-:W-:Y:S02]  /*3bc0*/  MOV R212, R175 ;  /* 0x000000af00d47202 */ /* 0x000fe40000000f00 */
[----:B------:R-:W-:-:S07]  /*3bd0*/  MOV R177, R180 ;  /* 0x000000b400b17202 */ /* 0x000fce0000000f00 */
[----:B------:R-:W-:Y:S05]  /*3be0*/  WARPSYNC.COLLECTIVE R183, `(.L_x_3676) ;  /* 0x00000000b7087348 */ /* 0x000fea0003c00000 */
[----:B------:R0:W1:Y:S02]  /*3bf0*/  SHFL.DOWN P6, R180, R212, R214, R227 ;  /* 0x080000d6d4b47389 */ /* 0x00006400000c00e3 */
[----:B01----:R-:W-:Y:S01]  /*3c00*/  ENDCOLLECTIVE ;  /* 0x000000000000791b */ /* 0x003fe20003800000 */
.L_x_3676:
[----:B------:R-:W-:-:S05]  /*3c10*/  FADD.FTZ R177, R177, R216 ;  /* 0x000000d8b1b17221 */ /* 0x000fca0000010000 */
[----:B------:R-:W-:Y:S02]  /*3c20*/  MOV R212, R177 ;  /* 0x000000b100d47202 */ /* 0x000fe40000000f00 */
[----:B------:R-:W-:-:S07]  /*3c30*/  MOV R174, R180 ;  /* 0x000000b400ae7202 */ /* 0x000fce0000000f00 */
[----:B------:R-:W-:Y:S05]  /*3c40*/  WARPSYNC.COLLECTIVE R183, `(.L_x_3677) ;  /* 0x00000000b7087348 */ /* 0x000fea0003c00000 */
[----:B------:R0:W1:Y:S02]  /*3c50*/  SHFL.DOWN P6, R180, R212, R214, R227 ;  /* 0x080000d6d4b47389 */ /* 0x00006400000c00e3 */
[----:B01----:R-:W-:Y:S01]  /*3c60*/  ENDCOLLECTIVE ;  /* 0x000000000000791b */ /* 0x003fe20003800000 */
.L_x_3677:
[----:B------:R-:W-:Y:S01]  /*3c70*/  FADD.FTZ R174, R175, R174 ;  /* 0x000000aeafae7221 */ /* 0x000fe20000010000 */
[----:B------:R-:W-:-:S04]  /*3c80*/  HFMA2.MMA R214, -RZ, RZ, 0, 2.384185791015625e-07 ;  /* 0x00000004ffd67435 */ /* 0x000fc800000001ff */
[----:B------:R-:W-:Y:S02]  /*3c90*/  MOV R212, R174 ;  /* 0x000000ae00d47202 */ /* 0x000fe40000000f00 */
[----:B------:R-:W-:-:S07]  /*3ca0*/  MOV R176, R180 ;  /* 0x000000b400b07202 */ /* 0x000fce0000000f00 */
[----:B------:R-:W-:Y:S05]  /*3cb0*/  WARPSYNC.COLLECTIVE R183, `(.L_x_3678) ;  /* 0x00000000b7087348 */ /* 0x000fea0003c00000 */
[----:B------:R0:W1:Y:S02]  /*3cc0*/  SHFL.DOWN P6, R180, R212, R214, R227 ;  /* 0x080000d6d4b47389 */ /* 0x00006400000c00e3 */
[----:B01----:R-:W-:Y:S01]  /*3cd0*/  ENDCOLLECTIVE ;  /* 0x000000000000791b */ /* 0x003fe20003800000 */
.L_x_3678:
[----:B------:R-:W-:-:S05]  /*3ce0*/  FADD.FTZ R176, R177, R176 ;  /* 0x000000b0b1b07221 */ /* 0x000fca0000010000 */
[----:B------:R-:W-:Y:S02]  /*3cf0*/  MOV R212, R176 ;  /* 0x000000b000d47202 */ /* 0x000fe40000000f00 */
[----:B------:R-:W-:-:S07]  /*3d00*/  MOV R179, R180 ;  /* 0x000000b400b37202 */ /* 0x000fce0000000f00 */
[----:B------:R-:W-:Y:S05]  /*3d10*/  WARPSYNC.COLLECTIVE R183, `(.L_x_3679) ;  /* 0x00000000b7087348 */ /* 0x000fea0003c00000 */
[----:B------:R0:W1:Y:S02]  /*3d20*/  SHFL.DOWN P6, R180, R212, R214, R227 ;  /* 0x080000d6d4b47389 */ /* 0x00006400000c00e3 */
[----:B01----:R-:W-:Y:S01]  /*3d30*/  ENDCOLLECTIVE ;  /* 0x000000000000791b */ /* 0x003fe20003800000 */
.L_x_3679:
[----:B------:R-:W-:Y:S01]  /*3d40*/  FADD.FTZ R179, R174, R179 ;  /* 0x000000b3aeb37221 */ /* 0x000fe20000010000 */
[----:B------:R-:W-:-:S04]  /*3d50*/  HFMA2.MMA R214, -RZ, RZ, 0, 1.1920928955078125e-07 ;  /* 0x00000002ffd67435 */ /* 0x000fc800000001ff */
[----:B------:R-:W-:Y:S02]  /*3d60*/  MOV R212, R179 ;  /* 0x000000b300d47202 */ /* 0x000fe40000000f00 */
[----:B------:R-:W-:-:S07]  /*3d70*/  MOV R181, R180 ;  /* 0x000000b400b57202 */ /* 0x000fce0000000f00 */
[----:B------:R-:W-:Y:S05]  /*3d80*/  WARPSYNC.COLLECTIVE R183, `(.L_x_3680) ;  /* 0x00000000b7087348 */ /* 0x000fea0003c00000 */
[----:B------:R0:W1:Y:S02]  /*3d90*/  SHFL.DOWN P6, R180, R212, R214, R227 ;  /* 0x080000d6d4b47389 */ /* 0x00006400000c00e3 */
[----:B01----:R-:W-:Y:S01]  /*3da0*/  ENDCOLLECTIVE ;  /* 0x000000000000791b */ /* 0x003fe20003800000 */
.L_x_3680:
[----:B------:R-:W-:-:S05]  /*3db0*/  FADD.FTZ R181, R176, R181 ;  /* 0x000000b5b0b57221 */ /* 0x000fca0000010000 */
[----:B------:R-:W-:Y:S02]  /*3dc0*/  MOV R212, R181 ;  /* 0x000000b500d47202 */ /* 0x000fe40000000f00 */
[----:B------:R-:W-:-:S07]  /*3dd0*/  MOV R178, R180 ;  /* 0x000000b400b27202 */ /* 0x000fce0000000f00 */
[----:B------:R-:W-:Y:S05]  /*3de0*/  WARPSYNC.COLLECTIVE R183, `(.L_x_3681) ;  /* 0x00000000b7087348 */ /* 0x000fea0003c00000 */
[----:B------:R0:W1:Y:S02]  /*3df0*/  SHFL.DOWN P6, R180, R212, R214, R227 ;  /* 0x080000d6d4b47389 */ /* 0x00006400000c00e3 */
[----:B01----:R-:W-:Y:S01]  /*3e00*/  ENDCOLLECTIVE ;  /* 0x000000000000791b */ /* 0x003fe20003800000 */
.L_x_3681:
[----:B------:R-:W-:Y:S01]  /*3e10*/  FADD.FTZ R178, R179, R178 ;  /* 0x000000b2b3b27221 */ /* 0x000fe20000010000 */
[----:B------:R-:W-:-:S04]  /*3e20*/  HFMA2.MMA R214, -RZ, RZ, 0, 5.9604644775390625e-08 ;  /* 0x00000001ffd67435 */ /* 0x000fc800000001ff */
[----:B------:R-:W-:Y:S01]  /*3e30*/  MOV R212, R178 ;  /* 0x000000b200d47202 */ /* 0x000fe20000000f00 */
[----:B------:R-:W-:-:S07]  /*3e40*/  FADD.FTZ R175, R181, R180 ;  /* 0x000000b4b5af7221 */ /* 0x000fce0000010000 */
[----:B------:R-:W-:Y:S05]  /*3e50*/  WARPSYNC.COLLECTIVE R183, `(.L_x_3682) ;  /* 0x00000000b7087348 */ /* 0x000fea0003c00000 */
[----:B------:R0:W1:Y:S02]  /*3e60*/  SHFL.DOWN P6, R180, R212, R214, R227 ;  /* 0x080000d6d4b47389 */ /* 0x00006400000c00e3 */
[----:B01----:R-:W-:Y:S01]  /*3e70*/  ENDCOLLECTIVE ;  /* 0x000000000000791b */ /* 0x003fe20003800000 */
.L_x_3682:
[----:B------:R-:W-:Y:S02]  /*3e80*/  MOV R212, R175 ;  /* 0x000000af00d47202 */ /* 0x000fe40000000f00 */
[----:B------:R-:W-:-:S07]  /*3e90*/  MOV R177, R180 ;  /* 0x000000b400b17202 */ /* 0x000fce0000000f00 */
[----:B------:R-:W-:Y:S05]  /*3ea0*/  WARPSYNC.COLLECTIVE R183, `(.L_x_3683) ;  /* 0x00000000b7087348 */ /* 0x000fea0003c00000 */
[----:B------:R0:W1:Y:S02]  /*3eb0*/  SHFL.DOWN P6, R180, R212, R214, R227 ;  /* 0x080000d6d4b47389 */ /* 0x00006400000c00e3 */
[----:B01----:R-:W-:Y:S01]  /*3ec0*/  ENDCOLLECTIVE ;  /* 0x000000000000791b */ /* 0x003fe20003800000 */
.L_x_3683:
[----:B------:R-:W-:Y:S01]  /*3ed0*/  MOV R182, R180 ;  /* 0x000000b400b67202 */ /* 0x000fe20000000f00 */
[----:B------:R-:W-:Y:S06]  /*3ee0*/  BRA `(.L_x_3684) ;  /* 0xffffffe0001c7947 */ /* 0x000fec000383ffff */
.L_x_3685:
        /* <DEDUP_REMOVED lines=9> */
.L_x_3989:


//--------------------- .text._ZN10layer_norm31ln_parallel_residual_bwd_kernelINS_13Kernel_traitsIfffffjLj2560ELj1ELj1ELj4ELj16ENS_18Kernel_traits_baseILj2560EfffffjLj128EEEEELb1ELb0ELb1EEEvNS_9BwdParamsE --------------------------
	.section	.text._ZN10layer_norm31ln_parallel_residual_bwd_kernelINS_13Kernel_traitsIfffffjLj2560ELj1ELj1ELj4ELj16ENS_18Kernel_traits_baseILj2560EfffffjLj128EEEEELb1ELb0ELb1EEEvNS_9BwdParamsE,"ax",@progbits
	.align	128
        .global         _ZN10layer_norm31ln_parallel_residual_bwd_kernelINS_13Kernel_traitsIfffffjLj2560ELj1ELj1ELj4ELj16ENS_18Kernel_traits_baseILj2560EfffffjLj128EEEEELb1ELb0ELb1EEEvNS_9BwdParamsE
        .type           _ZN10layer_norm31ln_parallel_residual_bwd_kernelINS_13Kernel_traitsIfffffjLj2560ELj1ELj1ELj4ELj16ENS_18Kernel_traits_baseILj2560EfffffjLj128EEEEELb1ELb0ELb1EEEvNS_9BwdParamsE,@function
        .size           _ZN10layer_norm31ln_parallel_residual_bwd_kernelINS_13Kernel_traitsIfffffjLj2560ELj1ELj1ELj4ELj16ENS_18Kernel_traits_baseILj2560EfffffjLj128EEEEELb1ELb0ELb1EEEvNS_9BwdParamsE,(.L_x_3990 - _ZN10layer_norm31ln_parallel_residual_bwd_kernelINS_13Kernel_traitsIfffffjLj2560ELj1ELj1ELj4ELj16ENS_18Kernel_traits_baseILj2560EfffffjLj128EEEEELb1ELb0ELb1EEEvNS_9BwdParamsE)
        .other          _ZN10layer_norm31ln_parallel_residual_bwd_kernelINS_13Kernel_traitsIfffffjLj2560ELj1ELj1ELj4ELj16ENS_18Kernel_traits_baseILj2560EfffffjLj128EEEEELb1ELb0ELb1EEEvNS_9BwdParamsE,@"STO_CUDA_ENTRY STV_DEFAULT"
_ZN10layer_norm31ln_parallel_residual_bwd_kernelINS_13Kernel_traitsIfffffjLj2560ELj1ELj1ELj4ELj16ENS_18Kernel_traits_baseILj2560EfffffjLj128EEEEELb1ELb0ELb1EEEvNS_9BwdParamsE:
.text._ZN10layer_norm31ln_parallel_residual_bwd_kernelINS_13Kernel_traitsIfffffjLj2560ELj1ELj1ELj4ELj16ENS_18Kernel_traits_baseILj2560EfffffjLj128EEEEELb1ELb0ELb1EEEvNS_9BwdParamsE:
        /* <DEDUP_REMOVED lines=58> */
.L_x_3686:
        /* <DEDUP_REMOVED lines=37> */
[----:B0-----:R-:W-:Y:S02]  /*05f0*/  CS2R R4, SRZ ;  /* 0x0000000000047805 */ /* 0x001fe4000001ff00 */
        /* <DEDUP_REMOVED lines=26> */
.L_x_3693:
[----:B0-----:R-:W0:Y:S01]  /*07a0*/  LDC.64 R172, c[0x0][0x300] ;  /* 0x0000c000ffac7b82 */ /* 0x001e220000000a00 */
[----:B------:R-:W-:-:S05]  /*07b0*/  IMAD R100, R220, UR10, RZ ;  /* 0x0000000adc647c24 */ /* 0x000fca000f8e02ff */
[----:B------:R-:W-:Y:S02]  /*07c0*/  SHF.R.S32.HI R101, RZ, 0x1f, R100 ;  /* 0x0000001fff657819 */ /* 0x000fe40000011464 */
[----:B------:R-:W1:Y:S02]  /*07d0*/  LDC.64 R112, c[0x0][0x250] ;  /* 0x00009400ff707b82 */ /* 0x000e640000000a00 */
[----:B------:R-:W-:-:S04]  /*07e0*/  LEA.HI R101, R101, R100, RZ, 0x2 ;  /* 0x0000006465657211 */ /* 0x000fc800078f10ff */
[----:B------:R-:W-:Y:S02]  /*07f0*/  LEA.HI.SX32 R145, R101, R218, 0x1e ;  /* 0x000000da65917211 */ /* 0x000fe400078ff2ff */
[----:B------:R-:W2:Y:S02]  /*0800*/  LDC.64 R114, c[0x0][0x258] ;  /* 0x00009600ff727b82 */ /* 0x000ea40000000a00 */
[----:B------:R-:W-:Y:S02]  /*0810*/  IADD3 R151, R145, 0x80, RZ ;  /* 0x0000008091977810 */ /* 0x000fe40007ffe0ff */
[----:B0-----:R-:W-:-:S04]  /*0820*/  ISETP.NE.U32.AND P3, PT, R172, RZ, PT ;  /* 0x000000ffac00720c */ /* 0x001fc80003f65070 */
[----:B------:R-:W0:Y:S01]  /*0830*/  LDC.64 R152, c[0x0][0x2c0] ;  /* 0x0000b000ff987b82 */ /* 0x000e220000000a00 */
[----:B------:R-:W-:-:S07]  /*0840*/  IMAD.SHL.U32 R231, R151, 0x10, RZ ;  /* 0x0000001097e77824 */ /* 0x000fce00078e00ff */
[----:B------:R-:W3:Y:S01]  /*0850*/  LDC.64 R148, c[0x0][0x2b8] ;  /* 0x0000ae00ff947b82 */ /* 0x000ee20000000a00 */
[----:B------:R-:W-:Y:S01]  /*0860*/  ISETP.NE.AND.EX P3, PT, R173, RZ, PT, P3 ;  /* 0x000000ffad00720c */ /* 0x000fe20003f65330 */
[----:B-1----:R-:W-:Y:S01]  /*0870*/  IMAD.WIDE R112, R220, 0x4, R112 ;  /* 0x00000004dc707825 */ /* 0x002fe200078e0270 */
[----:B------:R-:W-:Y:S02]  /*0880*/  IADD3 R233, R145, 0x100, RZ ;  /* 0x0000010091e97810 */ /* 0x000fe40007ffe0ff */
[----:B------:R-:W-:Y:S02]  /*0890*/  SHF.R.U32.HI R230, RZ, 0x1c, R151 ;  /* 0x0000001cffe67819 */ /* 0x000fe40000011697 */
[----:B------:R-:W-:Y:S01]  /*08a0*/  IADD3 R100, P0, R231, UR14, RZ ;  /* 0x0000000ee7647c10 */ /* 0x000fe2000ff1e0ff */
[----:B------:R-:W1:Y:S08]  /*08b0*/  LDC.64 R188, c[0x0][0x2c8] ;  /* 0x0000b200ffbc7b82 */ /* 0x000e700000000a00 */
[----:B------:R-:W4:Y:S08]  /*08c0*/  @P3 LDC.64 R126, c[0x0][0x248] ;  /* 0x00009200ff7e3b82 */ /* 0x000f300000000a00 */
[----:B------:R-:W1:Y:S01]  /*08d0*/  @P3 LDC.64 R124, c[0x0][0x248] ;  /* 0x00009200ff7c3b82 */ /* 0x000e620000000a00 */
[----:B------:R-:W-:Y:S01]  /*08e0*/  IMAD.SHL.U32 R229, R233, 0x10, RZ ;  /* 0x00000010e9e57824 */ /* 0x000fe200078e00ff */
[----:B------:R-:W-:Y:S01]  /*08f0*/  IADD3.X R101, R230, UR15, RZ, P0, !PT ;  /* 0x0000000fe6657c10 */ /* 0x000fe200087fe4ff */
[----:B------:R3:W4:Y:S01]  /*0900*/  LDG.E R249, desc[UR4][R112.64] ;  /* 0x0000000470f97981 */ /* 0x000722000c1e1900 */
[----:B------:R-:W-:Y:S01]  /*0910*/  SHF.L.U32 R225, R145, 0x2, RZ ;  /* 0x0000000291e17819 */ /* 0x000fe200000006ff */
[----:B--2---:R-:W-:-:S03]  /*0920*/  IMAD.WIDE R114, R220, 0x4, R114 ;  /* 0x00000004dc727825 */ /* 0x004fc600078e0272 */
[----:B------:R-:W2:Y:S01]  /*0930*/  @P3 LDC.64 R128, c[0x0][0x248] ;  /* 0x00009200ff803b82 */ /* 0x000ea20000000a00 */
[----:B------:R-:W-:Y:S01]  /*0940*/  SHF.R.U32.HI R228, RZ, 0x1c, R233 ;  /* 0x0000001cffe47819 */ /* 0x000fe200000116e9 */
[----:B0-----:R-:W-:Y:S01]  /*0950*/  IMAD.WIDE.U32 R104, R151, 0x10, R152 ;  /* 0x0000001097687825 */ /* 0x001fe200078e0098 */
[----:B------:R-:W-:Y:S01]  /*0960*/  IADD3 R238, R145, 0x180, RZ ;  /* 0x0000018091ee7810 */ /* 0x000fe20007ffe0ff */
[----:B------:R-:W2:Y:S01]  /*0970*/  LDG.E.128 R100, desc[UR4][R100.64] ;  /* 0x0000000464647981 */ /* 0x000ea2000c1e1d00 */
[----:B------:R-:W-:Y:S01]  /*0980*/  SHF.R.U32.HI R226, RZ, 0x1e, R145 ;  /* 0x0000001effe27819 */ /* 0x000fe20000011691 */
[----:B---3--:R-:W-:Y:S02]  /*0990*/  IMAD.WIDE.U32 R108, R151, 0x10, R148 ;  /* 0x00000010976c7825 */ /* 0x008fe400078e0094 */
[----:B------:R-:W0:Y:S01]  /*09a0*/  @P3 LDC.64 R138, c[0x0][0x248] ;  /* 0x00009200ff8a3b82 */ /* 0x000e220000000a00 */
[----:B------:R-:W-:Y:S01]  /*09b0*/  IADD3 R112, P0, R229, UR14, RZ ;  /* 0x0000000ee5707c10 */ /* 0x000fe2000ff1e0ff */
[----:B------:R-:W3:Y:S06]  /*09c0*/  LDG.E R221, desc[UR4][R114.64] ;  /* 0x0000000472dd7981 */ /* 0x000eec000c1e1900 */
[----:B------:R-:W0:Y:S01]  /*09d0*/  @P3 LDC.64 R136, c[0x0][0x248] ;  /* 0x00009200ff883b82 */ /* 0x000e220000000a00 */
[----:B------:R-:W-:Y:S01]  /*09e0*/  IADD3.X R113, R228, UR15, RZ, P0, !PT ;  /* 0x0000000fe4717c10 */ /* 0x000fe200087fe4ff */
[----:B------:R-:W-:Y:S01]  /*09f0*/  IMAD.SHL.U32 R223, R238, 0x10, RZ ;  /* 0x00000010eedf7824 */ /* 0x000fe200078e00ff */
[----:B----4-:R-:W-:Y:S01]  /*0a00*/  @P3 IADD3 R130, P0, R225, R126, RZ ;  /* 0x0000007ee1823210 */ /* 0x010fe20007f1e0ff */
[----:B------:R-:W4:Y:S01]  /*0a10*/  LDG.E.128 R104, desc[UR4][R104.64] ;  /* 0x0000000468687981 */ /* 0x000f22000c1e1d00 */
[----:B------:R-:W-:Y:S01]  /*0a20*/  SHF.L.U32 R237, R151, 0x2, RZ ;  /* 0x0000000297ed7819 */ /* 0x000fe200000006ff */
[----:B------:R-:W-:Y:S01]  /*0a30*/  IMAD.SHL.U32 R239, R233, 0x4, RZ ;  /* 0x00000004e9ef7824 */ /* 0x000fe200078e00ff */
[----:B------:R-:W-:Y:S01]  /*0a40*/  IADD3 R245, R145, 0x200, RZ ;  /* 0x0000020091f57810 */ /* 0x000fe20007ffe0ff */
[----:B------:R-:W-:Y:S01]  /*0a50*/  @P3 IMAD.X R131, R226, 0x1, R127, P0 ;  /* 0x00000001e2833824 */ /* 0x000fe200000e067f */
[----:B------:R-:W-:Y:S01]  /*0a60*/  SHF.R.U32.HI R236, RZ, 0x1e, R151 ;  /* 0x0000001effec7819 */ /* 0x000fe20000011697 */
[----:B------:R-:W4:Y:S01]  /*0a70*/  LDG.E.128 R108, desc[UR4][R108.64] ;  /* 0x000000046c6c7981 */ /* 0x000f22000c1e1d00 */
[----:B-1----:R-:W-:Y:S01]  /*0a80*/  @P3 IADD3 R142, P0, R237, R124, RZ ;  /* 0x0000007ced8e3210 */ /* 0x002fe20007f1e0ff */
[----:B------:R-:W-:Y:S01]  /*0a90*/  IMAD.WIDE.U32 R116, R233, 0x10, R152 ;  /* 0x00000010e9747825 */ /* 0x000fe200078e0098 */
[----:B------:R-:W-:Y:S01]  /*0aa0*/  SHF.R.U32.HI R224, RZ, 0x1c, R238 ;  /* 0x0000001cffe07819 */ /* 0x000fe200000116ee */
[----:B------:R-:W4:Y:S01]  /*0ab0*/  LDG.E.128 R112, desc[UR4][R112.64] ;  /* 0x0000000470707981 */ /* 0x000f22000c1e1d00 */
[----:B------:R-:W-:Y:S01]  /*0ac0*/  IADD3 R126, P1, R223, UR14, RZ ;  /* 0x0000000edf7e7c10 */ /* 0x000fe2000ff3e0ff */
[----:B------:R-:W-:Y:S01]  /*0ad0*/  IMAD.WIDE.U32 R120, R233, 0x10, R148 ;  /* 0x00000010e9787825 */ /* 0x000fe200078e0094 */
[----:B------:R-:W-:Y:S01]  /*0ae0*/  SHF.L.U32 R243, R245, 0x2, RZ ;  /* 0x00000002f5f37819 */ /* 0x000fe200000006ff */
[----:B-----5:R1:W5:Y:S01]  /*0af0*/  @P3 LDG.E R217, desc[UR4][R130.64] ;  /* 0x0000000482d93981 */ /* 0x020362000c1e1900 */
[----:B------:R-:W-:Y:S01]  /*0b00*/  @P3 IADD3.X R143, R236, R125, RZ, P0, !PT ;  /* 0x0000007dec8f3210 */ /* 0x000fe200007fe4ff */
[----:B------:R-:W-:Y:S01]  /*0b10*/  IMAD.SHL.U32 R241, R238, 0x4, RZ ;  /* 0x00000004eef17824 */ /* 0x000fe200078e00ff */
[----:B------:R-:W-:-:S02]  /*0b20*/  SHF.R.U32.HI R240, RZ, 0x1e, R233 ;  /* 0x0000001efff07819 */ /* 0x000fc400000116e9 */
[----:B------:R-:W-:Y:S01]  /*0b30*/  SHF.L.U32 R235, R145, 0x4, RZ ;  /* 0x0000000491eb7819 */ /* 0x000fe200000006ff */
[----:B------:R-:W-:Y:S01]  /*0b40*/  IMAD.WIDE.U32 R132, R238, 0x10, R152 ;  /* 0x00000010ee847825 */ /* 0x000fe200078e0098 */
[----:B--2---:R-:W-:Y:S01]  /*0b50*/  @P3 IADD3 R140, P0, R239, R128, RZ ;  /* 0x00000080ef8c3210 */ /* 0x004fe20007f1e0ff */
[----:B------:R-:W2:Y:S01]  /*0b60*/  LDG.E.128 R116, desc[UR4][R116.64] ;  /* 0x0000000474747981 */ /* 0x000ea2000c1e1d00 */
[----:B------:R-:W-:Y:S02]  /*0b70*/  IADD3.X R127, R224, UR15, RZ, P1, !PT ;  /* 0x0000000fe07f7c10 */ /* 0x000fe40008ffe4ff */
[----:B------:R-:W-:Y:S02]  /*0b80*/  SHF.R.U32.HI R244, RZ, 0x1e, R245 ;  /* 0x0000001efff47819 */ /* 0x000fe400000116f5 */
[----:B------:R-:W-:Y:S02]  /*0b90*/  SHF.R.U32.HI R242, RZ, 0x1e, R238 ;  /* 0x0000001efff27819 */ /* 0x000fe400000116ee */
[----:B------:R-:W-:Y:S01]  /*0ba0*/  SHF.R.U32.HI R234, RZ, 0x1c, R145 ;  /* 0x0000001cffea7819 */ /* 0x000fe20000011691 */
[----:B------:R-:W-:Y:S01]  /*0bb0*/  @P3 IMAD.X R141, R240, 0x1, R129, P0 ;  /* 0x00000001f08d3824 */ /* 0x000fe200000e0681 */
[----:B0-----:R-:W-:Y:S01]  /*0bc0*/  @P3 IADD3 R154, P1, R243, R138, RZ ;  /* 0x0000008af39a3210 */ /* 0x001fe20007f3e0ff */
[----:B------:R-:W2:Y:S01]  /*0bd0*/  LDG.E.128 R124, desc[UR4][R126.64] ;  /* 0x000000047e7c7981 */ /* 0x000ea2000c1e1d00 */
[----:B------:R-:W-:-:S03]  /*0be0*/  @P3 IADD3 R156, P0, R241, R136, RZ ;  /* 0x00000088f19c3210 */ /* 0x000fc60007f1e0ff */
[----:B------:R-:W-:Y:S01]  /*0bf0*/  @P3 IMAD.X R155, R244, 0x1, R139, P1 ;  /* 0x00000001f49b3824 */ /* 0x000fe200008e068b */
[----:B------:R-:W-:Y:S01]  /*0c00*/  IADD3 R136, P1, R235, UR14, RZ ;  /* 0x0000000eeb887c10 */ /* 0x000fe2000ff3e0ff */
[----:B-1----:R-:W-:Y:S01]  /*0c10*/  IMAD.WIDE.U32 R130, R238, 0x10, R148 ;  /* 0x00000010ee827825 */ /* 0x002fe200078e0094 */
[----:B------:R-:W2:Y:S03]  /*0c20*/  LDG.E.128 R132, desc[UR4][R132.64] ;  /* 0x0000000484847981 */ /* 0x000ea6000c1e1d00 */
[----:B------:R-:W-:Y:S01]  /*0c30*/  @P3 IMAD.X R157, R242, 0x1, R137, P0 ;  /* 0x00000001f29d3824 */ /* 0x000fe200000e0689 */
[C---:B------:R-:W-:Y:S01]  /*0c40*/  @P4 LEA R158, P0, R145.reuse, R188, 0x4 ;  /* 0x000000bc919e4211 */ /* 0x040fe200078020ff */
[----:B------:R0:W5:Y:S01]  /*0c50*/  @P3 LDG.E R215, desc[UR4][R140.64] ;  /* 0x000000048cd73981 */ /* 0x000162000c1e1900 */
[----:B------:R-:W-:Y:S02]  /*0c60*/  IADD3.X R137, R234, UR15, RZ, P1, !PT ;  /* 0x0000000fea897c10 */ /* 0x000fe40008ffe4ff */
[C---:B------:R-:W-:Y:S01]  /*0c70*/  @P4 LEA.HI.X R159, R145.reuse, R189, RZ, 0x4, P0 ;  /* 0x000000bd919f4211 */ /* 0x040fe200000f24ff */
[----:B------:R-:W2:Y:S04]  /*0c80*/  LDG.E.128 R128, desc[UR4][R130.64] ;  /* 0x0000000482807981 */ /* 0x000ea8000c1e1d00 */
[----:B------:R-:W2:Y:S01]  /*0c90*/  LDG.E.128 R136, desc[UR4][R136.64] ;  /* 0x0000000488887981 */ /* 0x000ea2000c1e1d00 */
[----:B0-----:R-:W-:-:S03]  /*0ca0*/  IMAD.WIDE.U32 R140, R145, 0x10, R148 ;  /* 0x00000010918c7825 */ /* 0x001fc600078e0094 */
[----:B------:R-:W5:Y:S01]  /*0cb0*/  @P3 LDG.E R216, desc[UR4][R142.64] ;  /* 0x000000048ed83981 */ /* 0x000f62000c1e1900 */
[----:B------:R-:W-:Y:S01]  /*0cc0*/  IMAD.WIDE.U32 R144, R145, 0x10, R152 ;  /* 0x0000001091907825 */ /* 0x000fe200078e0098 */
[----:B------:R-:W-:Y:S02]  /*0cd0*/  @P4 LEA R250, P0, R151, R188, 0x4 ;  /* 0x000000bc97fa4211 */ /* 0x000fe400078020ff */
[----:B------:R0:W5:Y:S04]  /*0ce0*/  @P3 LDG.E R213, desc[UR4][R154.64] ;  /* 0x000000049ad53981 */ /* 0x000168000c1e1900 */
[----:B------:R-:W2:Y:S04]  /*0cf0*/  LDG.E.128 R144, desc[UR4][R144.64] ;  /* 0x0000000490907981 */ /* 0x000ea8000c1e1d00 */
[----:B------:R-:W2:Y:S01]  /*0d00*/  LDG.E.128 R140, desc[UR4][R140.64] ;  /* 0x000000048c8c7981 */ /* 0x000ea2000c1e1d00 */
[----:B------:R-:W-:-:S02]  /*0d10*/  SHF.L.U32 R227, R245, 0x4, RZ ;  /* 0x00000004f5e37819 */ /* 0x000fc400000006ff */
[----:B------:R-:W-:Y:S01]  /*0d20*/  @P4 LEA.HI.X R251, R151, R189, RZ, 0x4, P0 ;  /* 0x000000bd97fb4211 */ /* 0x000fe200000f24ff */
[----:B------:R-:W2:Y:S01]  /*0d30*/  LDG.E.128 R120, desc[UR4][R120.64] ;  /* 0x0000000478787981 */ /* 0x000ea2000c1e1d00 */
[----:B------:R-:W-:Y:S02]  /*0d40*/  SHF.R.U32.HI R222, RZ, 0x1c, R245 ;  /* 0x0000001cffde7819 */ /* 0x000fe400000116f5 */
[----:B------:R-:W-:Y:S01]  /*0d50*/  IADD3 R150, P0, R227, UR14, RZ ;  /* 0x0000000ee3967c10 */ /* 0x000fe2000ff1e0ff */
[C---:B0-----:R-:W-:Y:S01]  /*0d60*/  IMAD.WIDE.U32 R154, R245.reuse, 0x10, R148 ;  /* 0x00000010f59a7825 */ /* 0x041fe200078e0094 */
[----:B------:R0:W5:Y:S02]  /*0d70*/  @P3 LDG.E R214, desc[UR4][R156.64] ;  /* 0x000000049cd63981 */ /* 0x000164000c1e1900 */
[----:B------:R-:W-:Y:S02]  /*0d80*/  IADD3.X R151, R222, UR15, RZ, P0, !PT ;  /* 0x0000000fde977c10 */ /* 0x000fe400087fe4ff */
[----:B------:R-:W5:Y:S04]  /*0d90*/  @P4 LDG.E.128 R72, desc[UR4][R158.64] ;  /* 0x000000049e484981 */ /* 0x000f68000c1e1d00 */
[----:B------:R-:W2:Y:S01]  /*0da0*/  LDG.E.128 R148, desc[UR4][R150.64] ;  /* 0x0000000496947981 */ /* 0x000ea2000c1e1d00 */
[----:B0-----:R-:W-:-:S03]  /*0db0*/  IMAD.WIDE.U32 R156, R245, 0x10, R152 ;  /* 0x00000010f59c7825 */ /* 0x001fc600078e0098 */
[----:B------:R-:W2:Y:S04]  /*0dc0*/  LDG.E.128 R152, desc[UR4][R154.64] ;  /* 0x000000049a987981 */ /* 0x000ea8000c1e1d00 */
[----:B------:R-:W2:Y:S01]  /*0dd0*/  LDG.E.128 R156, desc[UR4][R156.64] ;  /* 0x000000049c9c7981 */ /* 0x000ea2000c1e1d00 */
[----:B------:R-:W-:-:S03]  /*0de0*/  @P4 LEA R246, P0, R233, R188, 0x4 ;  /* 0x000000bce9f64211 */ /* 0x000fc600078020ff */
[----:B------:R0:W5:Y:S01]  /*0df0*/  @P4 LDG.E.128 R76, desc[UR4][R250.64] ;  /* 0x00000004fa4c4981 */ /* 0x000162000c1e1d00 */
[----:B------:R-:W-:-:S05]  /*0e00*/  @P4 LEA.HI.X R247, R233, R189, RZ, 0x4, P0 ;  /* 0x000000bde9f74211 */ /* 0x000fca00000f24ff */
[----:B------:R1:W5:Y:S01]  /*0e10*/  @P4 LDG.E.128 R80, desc[UR4][R246.64] ;  /* 0x00000004f6504981 */ /* 0x000362000c1e1d00 */
[----:B0-----:R-:W-:-:S04]  /*0e20*/  @P4 LEA R250, P0, R238, R188, 0x4 ;  /* 0x000000bceefa4211 */ /* 0x001fc800078020ff */
[----:B------:R-:W-:Y:S02]  /*0e30*/  @P4 LEA.HI.X R251, R238, R189, RZ, 0x4, P0 ;  /* 0x000000bdeefb4211 */ /* 0x000fe400000f24ff */
[----:B-1----:R-:W-:-:S03]  /*0e40*/  @P4 LEA R246, P0, R245, R188, 0x4 ;  /* 0x000000bcf5f64211 */ /* 0x002fc600078020ff */
[----:B------:R0:W5:Y:S01]  /*0e50*/  @P4 LDG.E.128 R84, desc[UR4][R250.64] ;  /* 0x00000004fa544981 */ /* 0x000162000c1e1d00 */
[----:B------:R-:W-:-:S05]  /*0e60*/  @P4 LEA.HI.X R247, R245, R189, RZ, 0x4, P0 ;  /* 0x000000bdf5f74211 */ /* 0x000fca00000f24ff */
[----:B------:R-:W5:Y:S01]  /*0e70*/  @P4 LDG.E.128 R88, desc[UR4][R246.64] ;  /* 0x00000004f6584981 */ /* 0x000f62000c1e1d00 */
[----:B0-----:R-:W-:-:S04]  /*0e80*/  IADD3 R250, P0, R225, UR16, RZ ;  /* 0x00000010e1fa7c10 */ /* 0x001fc8000ff1e0ff */
        /* <DEDUP_REMOVED lines=11> */
[----:B------:R-:W-:-:S03]  /*0f40*/  ISETP.NE.AND P1, PT, RZ, UR11, PT ;  /* 0x0000000bff007c0c */ /* 0x000fc6000bf25270 */
[----:B------:R0:W5:Y:S01]  /*0f50*/  LDG.E R225, desc[UR4][R240.64] ;  /* 0x00000004f0e17981 */ /* 0x000162000c1e1900 */
[----:B------:R-:W-:-:S05]  /*0f60*/  IADD3.X R247, R242, UR17, RZ, P0, !PT ;  /* 0x00000011f2f77c10 */ /* 0x000fca00087fe4ff */
[----:B------:R1:W5:Y:S01]  /*0f70*/  LDG.E R226, desc[UR4][R246.64] ;  /* 0x00000004f6e27981 */ /* 0x000362000c1e1900 */
[----:B------:R-:W-:Y:S02]  /*0f80*/  LOP3.LUT P0, RZ, R232, 0xff, RZ, 0xc0, !PT ;  /* 0x000000ffe8ff7812 */ /* 0x000fe4000780c0ff */
[----:B------:R-:W-:-:S05]  /*0f90*/  FSEL R249, R249, RZ, !P1 ;  /* 0x000000fff9f97208 */ /* 0x000fca0004800000 */
[----:B------:R-:W-:-:S04]  /*0fa0*/  FADD.FTZ R100, -R249, R100 ;  /* 0x00000064f9647221 */ /* 0x000fc80000010100 */
[----:B---3--:R-:W-:Y:S01]  /*0fb0*/  FMUL.FTZ R237, R221, R100 ;  /* 0x00000064dded7220 */ /* 0x008fe20000410000 */
[----:B----4-:R-:W-:-:S04]  /*0fc0*/  FMUL.FTZ R100, R45, R105 ;  /* 0x000000692d647220 */ /* 0x010fc80000410000 */
[----:B0-----:R-:W-:Y:S01]  /*0fd0*/  FFMA.FTZ R241, R65, R109, R100 ;  /* 0x0000006d41f17223 */ /* 0x001fe20000010064 */
[C---:B------:R-:W-:Y:S01]  /*0fe0*/  FADD.FTZ R100, -R249.reuse, R103 ;  /* 0x00000067f9647221 */ /* 0x040fe20000010100 */
[----:B------:R-:W-:-:S03]  /*0ff0*/  FADD.FTZ R112, -R249, R112 ;  /* 0x00000070f9707221 */ /* 0x000fc60000010100 */
[----:B------:R-:W-:Y:S01]  /*1000*/  FMUL.FTZ R243, R221, R100 ;  /* 0x00000064ddf37220 */ /* 0x000fe20000410000 */
[C---:B------:R-:W-:Y:S01]  /*1010*/  FADD.FTZ R100, -R249.reuse, R113 ;  /* 0x00000071f9647221 */ /* 0x040fe20000010100 */
[----:B------:R-:W-:Y:S01]  /*1020*/  FADD.FTZ R242, -R249, R101 ;  /* 0x00000065f9f27221 */ /* 0x000fe20000010100 */
[----:B------:R-:W-:Y:S01]  /*1030*/  FMUL.FTZ R112, R221, R112 ;  /* 0x00000070dd707220 */ /* 0x000fe20000410000 */
[----:B------:R-:W-:Y:S01]  /*1040*/  FADD.FTZ R114, -R249, R114 ;  /* 0x00000072f9727221 */ /* 0x000fe20000010100 */
[----:B------:R-:W-:Y:S01]  /*1050*/  FMUL.FTZ R113, R221, R100 ;  /* 0x00000064dd717220 */ /* 0x000fe20000410000 */
[----:B------:R-:W-:Y:S01]  /*1060*/  FMUL.FTZ R101, R46, R106 ;  /* 0x0000006a2e657220 */ /* 0x000fe20000410000 */
[----:B------:R-:W-:Y:S01]  /*1070*/  FADD.FTZ R100, -R249, R115 ;  /* 0x00000073f9647221 */ /* 0x000fe20000010100 */
[----:B------:R-:W-:Y:S01]  /*1080*/  FMUL.FTZ R114, R221, R114 ;  /* 0x00000072dd727220 */ /* 0x000fe20000410000 */
[----:B--2---:R-:W-:Y:S01]  /*1090*/  FMUL.FTZ R245, R40, R116 ;  /* 0x0000007428f57220 */ /* 0x004fe20000410000 */
[C---:B------:R-:W-:Y:S01]  /*10a0*/  FADD.FTZ R13, R116.reuse, R13 ;  /* 0x0000000d740d7221 */ /* 0x040fe20000010000 */
[----:B------:R-:W-:Y:S01]  /*10b0*/  FFMA.FTZ R25, R116, R112, R25 ;  /* 0x0000007074197223 */ /* 0x000fe20000010019 */
[----:B-1----:R-:W-:Y:S01]  /*10c0*/  FMUL.FTZ R246, R41, R117 ;  /* 0x0000007529f67220 */ /* 0x002fe20000410000 */
[C---:B------:R-:W-:Y:S01]  /*10d0*/  FADD.FTZ R12, R117.reuse, R12 ;  /* 0x0000000c750c7221 */ /* 0x040fe20000010000 */
[----:B------:R-:W-:Y:S01]  /*10e0*/  FFMA.FTZ R26, R117, R113, R26 ;  /* 0x00000071751a7223 */ /* 0x000fe2000001001a */
[----:B------:R-:W-:Y:S01]  /*10f0*/  FFMA.FTZ R240, R66, R110, R101 ;  /* 0x0000006e42f07223 */ /* 0x000fe20000010065 */
[C---:B------:R-:W-:Y:S01]  /*1100*/  FADD.FTZ R124, -R249.reuse, R124 ;  /* 0x0000007cf97c7221 */ /* 0x040fe20000010100 */
[----:B------:R-:W-:Y:S01]  /*1110*/  FADD.FTZ R116, -R249, R125 ;  /* 0x0000007df9747221 */ /* 0x000fe20000010100 */
[----:B------:R-:W-:Y:S01]  /*1120*/  FMUL.FTZ R115, R221, R100 ;  /* 0x00000064dd737220 */ /* 0x000fe20000410000 */
[----:B------:R-:W-:Y:S01]  /*1130*/  FADD.FTZ R126, -R249, R126 ;  /* 0x0000007ef97e7221 */ /* 0x000fe20000010100 */
[C---:B------:R-:W-:Y:S01]  /*1140*/  FMUL.FTZ R117, R221.reuse, R124 ;  /* 0x0000007cdd757220 */ /* 0x040fe20000410000 */
[----:B------:R-:W-:Y:S01]  /*1150*/  FMUL.FTZ R247, R42, R118 ;  /* 0x000000762af77220 */ /* 0x000fe20000410000 */
[----:B------:R-:W-:Y:S01]  /*1160*/  FMUL.FTZ R101, R36, R132 ;  /* 0x0000008424657220 */ /* 0x000fe20000410000 */
[C---:B------:R-:W-:Y:S01]  /*1170*/  FADD.FTZ R11, R118.reuse, R11 ;  /* 0x0000000b760b7221 */ /* 0x040fe20000010000 */
[----:B------:R-:W-:Y:S01]  /*1180*/  FFMA.FTZ R23, R118, R114, R23 ;  /* 0x0000007276177223 */ /* 0x000fe20000010017 */
[----:B------:R-:W-:Y:S01]  /*1190*/  FMUL.FTZ R116, R221, R116 ;  /* 0x00000074dd747220 */ /* 0x000fe20000410000 */
[----:B------:R-:W-:Y:S01]  /*11a0*/  FMUL.FTZ R248, R43, R119 ;  /* 0x000000772bf87220 */ /* 0x000fe20000410000 */
[C---:B------:R-:W-:Y:S01]  /*11b0*/  FADD.FTZ R10, R119.reuse, R10 ;  /* 0x0000000a770a7221 */ /* 0x040fe20000010000 */
[----:B------:R-:W-:Y:S01]  /*11c0*/  FFMA.FTZ R24, R119, R115, R24 ;  /* 0x0000007377187223 */ /* 0x000fe20000010018 */
[----:B------:R-:W-:Y:S01]  /*11d0*/  FADD.FTZ R118, -R249, R127 ;  /* 0x0000007ff9767221 */ /* 0x000fe20000010100 */
[----:B------:R-:W-:Y:S01]  /*11e0*/  FMUL.FTZ R100, R37, R133 ;  /* 0x0000008525647220 */ /* 0x000fe20000410000 */
[C---:B------:R-:W-:Y:S01]  /*11f0*/  FADD.FTZ R161, R128.reuse, R161 ;  /* 0x000000a180a17221 */ /* 0x040fe20000010000 */
[----:B------:R-:W-:Y:S01]  /*1200*/  FFMA.FTZ R175, R128, R117, R175 ;  /* 0x0000007580af7223 */ /* 0x000fe200000100af */
[----:B------:R-:W-:Y:S01]  /*1210*/  FMUL.FTZ R244, R47, R107 ;  /* 0x0000006b2ff47220 */ /* 0x000fe20000410000 */
[----:B------:R-:W-:Y:S01]  /*1220*/  FFMA.FTZ R128, R56, R128, R101 ;  /* 0x0000008038807223 */ /* 0x000fe20000010065 */
[----:B------:R-:W-:Y:S01]  /*1230*/  FMUL.FTZ R119, R221, R126 ;  /* 0x0000007edd777220 */ /* 0x000fe20000410000 */
[----:B------:R-:W-:Y:S01]  /*1240*/  FMUL.FTZ R101, R38, R134 ;  /* 0x0000008626657220 */ /* 0x000fe20000410000 */
[----:B------:R-:W-:Y:S01]  /*1250*/  FADD.FTZ R136, R136, -R249 ;  /* 0x800000f988887221 */ /* 0x000fe20000010000 */
[----:B------:R-:W-:Y:S01]  /*1260*/  FMUL.FTZ R239, R44, R104 ;  /* 0x000000682cef7220 */ /* 0x000fe20000410000 */
[C---:B------:R-:W-:Y:S01]  /*1270*/  FADD.FTZ R164, R129.reuse, R164 ;  /* 0x000000a481a47221 */ /* 0x040fe20000010000 */
[----:B------:R-:W-:Y:S01]  /*1280*/  FFMA.FTZ R180, R129, R116, R180 ;  /* 0x0000007481b47223 */ /* 0x000fe200000100b4 */
[----:B------:R-:W-:Y:S01]  /*1290*/  FADD.FTZ R102, -R249, R102 ;  /* 0x00000066f9667221 */ /* 0x000fe20000010100 */
[----:B------:R-:W-:Y:S01]  /*12a0*/  FFMA.FTZ R129, R57, R129, R100 ;  /* 0x0000008139817223 */ /* 0x000fe20000010064 */
[----:B------:R-:W-:Y:S01]  /*12b0*/  FMUL.FTZ R118, R221, R118 ;  /* 0x00000076dd767220 */ /* 0x000fe20000410000 */
[C---:B------:R-:W-:Y:S01]  /*12c0*/  FADD.FTZ R170, R111.reuse, R170 ;  /* 0x000000aa6faa7221 */ /* 0x040fe20000010000 */
[----:B------:R-:W-:Y:S01]  /*12d0*/  FFMA.FTZ R186, R111, R243, R186 ;  /* 0x000000f36fba7223 */ /* 0x000fe200000100ba */
[----:B------:R-:W-:Y:S01]  /*12e0*/  FFMA.FTZ R244, R67, R111, R244 ;  /* 0x0000006f43f47223 */ /* 0x000fe200000100f4 */
[C---:B------:R-:W-:Y:S01]  /*12f0*/  FADD.FTZ R31, R130.reuse, R31 ;  /* 0x0000001f821f7221 */ /* 0x040fe20000010000 */
[----:B------:R-:W-:Y:S01]  /*1300*/  FMUL.FTZ R100, R39, R135 ;  /* 0x0000008727647220 */ /* 0x000fe20000410000 */
[----:B------:R-:W-:Y:S01]  /*1310*/  FFMA.FTZ R171, R130, R119, R171 ;  /* 0x0000007782ab7223 */ /* 0x000fe200000100ab */
[----:B------:R-:W-:Y:S01]  /*1320*/  FFMA.FTZ R130, R58, R130, R101 ;  /* 0x000000823a827223 */ /* 0x000fe20000010065 */
[C---:B------:R-:W-:Y:S01]  /*1330*/  FMUL.FTZ R111, R221.reuse, R136 ;  /* 0x00000088dd6f7220 */ /* 0x040fe20000410000 */
[----:B------:R-:W-:Y:S01]  /*1340*/  FFMA.FTZ R232, R64, R108, R239 ;  /* 0x0000006c40e87223 */ /* 0x000fe200000100ef */
[--C-:B------:R-:W-:Y:S01]  /*1350*/  FADD.FTZ R138, R138, -R249.reuse ;  /* 0x800000f98a8a7221 */ /* 0x100fe20000010000 */
[----:B------:R-:W-:Y:S01]  /*1360*/  FMUL.FTZ R101, R48, R144 ;  /* 0x0000009030657220 */ /* 0x000fe20000410000 */
[----:B------:R-:W-:Y:S01]  /*1370*/  FMUL.FTZ R239, R221, R102 ;  /* 0x00000066ddef7220 */ /* 0x000fe20000410000 */
[C---:B------:R-:W-:Y:S01]  /*1380*/  FADD.FTZ R162, R131.reuse, R162 ;  /* 0x000000a283a27221 */ /* 0x040fe20000010000 */
[----:B------:R-:W-:Y:S01]  /*1390*/  FFMA.FTZ R178, R131, R118, R178 ;  /* 0x0000007683b27223 */ /* 0x000fe200000100b2 */
[----:B------:R-:W-:Y:S01]  /*13a0*/  FFMA.FTZ R131, R59, R131, R100 ;  /* 0x000000833b837223 */ /* 0x000fe20000010064 */
[----:B------:R-:W-:Y:S01]  /*13b0*/  FADD.FTZ R100, R137, -R249 ;  /* 0x800000f989647221 */ /* 0x000fe20000010000 */
[C---:B------:R-:W-:Y:S01]  /*13c0*/  FADD.FTZ R211, R140.reuse, R211 ;  /* 0x000000d38cd37221 */ /* 0x040fe20000010000 */
[----:B------:R-:W-:Y:S01]  /*13d0*/  FFMA.FTZ R219, R140, R111, R219 ;  /* 0x0000006f8cdb7223 */ /* 0x000fe200000100db */
[----:B------:R-:W-:Y:S01]  /*13e0*/  FFMA.FTZ R140, R68, R140, R101 ;  /* 0x0000008c448c7223 */ /* 0x000fe20000010065 */
[----:B------:R-:W-:Y:S01]  /*13f0*/  FMUL.FTZ R137, R221, R138 ;  /* 0x0000008add897220 */ /* 0x000fe20000410000 */
[C---:B------:R-:W-:Y:S01]  /*1400*/  FADD.FTZ R185, R110.reuse, R185 ;  /* 0x000000b96eb97221 */ /* 0x040fe20000010000 */
        /* <DEDUP_REMOVED lines=9> */
[----:B------:R-:W-:Y:S01]  /*14a0*/  FFMA.FTZ R110, R69, R141, R110 ;  /* 0x0000008d456e7223 */ /* 0x000fe2000001006e */
[----:B------:R-:W-:Y:S01]  /*14b0*/  FADD.FTZ R101, RZ, R140 ;  /* 0x0000008cff657221 */ /* 0x000fe20000010000 */
[----:B------:R-:W-:Y:S01]  /*14c0*/  FFMA.FTZ R100, R111, R140, RZ ;  /* 0x0000008c6f647223 */ /* 0x000fe200000100ff */
[C---:B------:R-:W-:Y:S01]  /*14d0*/  FADD.FTZ R7, R134.reuse, R7 ;  /* 0x0000000786077221 */ /* 0x040fe20000010000 */
[----:B------:R-:W-:Y:S01]  /*14e0*/  FFMA.FTZ R19, R134, R119, R19 ;  /* 0x0000007786137223 */ /* 0x000fe20000010013 */
[----:B------:R-:W-:Y:S01]  /*14f0*/  FMUL.FTZ R134, R51, R147 ;  /* 0x0000009333867220 */ /* 0x000fe20000410000 */
[----:B------:R-:W-:Y:S01]  /*1500*/  FADD.FTZ R101, R110, R101 ;  /* 0x000000656e657221 */ /* 0x000fe20000010000 */
[----:B------:R-:W-:Y:S01]  /*1510*/  FADD.FTZ R102, R139, -R249 ;  /* 0x800000f98b667221 */ /* 0x000fe20000010000 */
[----:B------:R-:W-:Y:S01]  /*1520*/  FFMA.FTZ R100, R133, R110, R100 ;  /* 0x0000006e85647223 */ /* 0x000fe20000010064 */
[C---:B------:R-:W-:Y:S01]  /*1530*/  FADD.FTZ R6, R135.reuse, R6 ;  /* 0x0000000687067221 */ /* 0x040fe20000010000 */
[----:B------:R-:W-:Y:S01]  /*1540*/  FFMA.FTZ R20, R135, R118, R20 ;  /* 0x0000007687147223 */ /* 0x000fe20000010014 */
[----:B------:R-:W-:Y:S01]  /*1550*/  FFMA.FTZ R134, R71, R143, R134 ;  /* 0x0000008f47867223 */ /* 0x000fe20000010086 */
[----:B------:R-:W-:Y:S01]  /*1560*/  FADD.FTZ R101, R142, R101 ;  /* 0x000000658e657221 */ /* 0x000fe20000010000 */
[----:B------:R-:W-:Y:S01]  /*1570*/  FMUL.FTZ R135, R221, R102 ;  /* 0x00000066dd877220 */ /* 0x000fe20000410000 */
[----:B------:R-:W-:Y:S01]  /*1580*/  FFMA.FTZ R100, R137, R142, R100 ;  /* 0x0000008e89647223 */ /* 0x000fe20000010064 */
[C---:B------:R-:W-:Y:S01]  /*1590*/  FADD.FTZ R191, R104.reuse, R191 ;  /* 0x000000bf68bf7221 */ /* 0x040fe20000010000 */
[----:B------:R-:W-:Y:S01]  /*15a0*/  FFMA.FTZ R193, R104, R237, R193 ;  /* 0x000000ed68c17223 */ /* 0x000fe200000100c1 */
[----:B------:R-:W-:Y:S01]  /*15b0*/  FADD.FTZ R101, R134, R101 ;  /* 0x0000006586657221 */ /* 0x000fe20000010000 */
[----:B------:R-:W-:Y:S01]  /*15c0*/  FFMA.FTZ R104, R135, R134, R100 ;  /* 0x0000008687687223 */ /* 0x000fe20000010064 */
[----:B------:R-:W-:-:S02]  /*15d0*/  FMUL.FTZ R242, R221, R242 ;  /* 0x000000f2ddf27220 */ /* 0x000fc40000410000 */
        /* <DEDUP_REMOVED lines=9> */
[----:B------:R-:W-:Y:S01]  /*1670*/  FFMA.FTZ R248, R63, R123, R248 ;  /* 0x0000007b3ff87223 */ /* 0x000fe200000100f8 */
[----:B------:R-:W-:Y:S01]  /*1680*/  FMUL.FTZ R123, R221, R102 ;  /* 0x00000066dd7b7220 */ /* 0x000fe20000410000 */
[----:B------:R-:W-:Y:S01]  /*1690*/  FFMA.FTZ R245, R60, R120, R245 ;  /* 0x000000783cf57223 */ /* 0x000fe200000100f5 */
[----:B------:R-:W-:Y:S01]  /*16a0*/  FADD.FTZ R102, R244, R103 ;  /* 0x00000067f4667221 */ /* 0x000fe20000010000 */
[----:B------:R-:W-:Y:S01]  /*16b0*/  FFMA.FTZ R103, R243, R244, R100 ;  /* 0x000000f4f3677223 */ /* 0x000fe20000010064 */
[----:B------:R-:W-:Y:S01]  /*16c0*/  FADD.FTZ R150, -R249, R150 ;  /* 0x00000096f9967221 */ /* 0x000fe20000010100 */
[----:B------:R-:W-:Y:S01]  /*16d0*/  FFMA.FTZ R246, R61, R121, R246 ;  /* 0x000000793df67223 */ /* 0x000fe200000100f6 */
[----:B------:R-:W-:Y:S01]  /*16e0*/  FADD.FTZ R101, R245, R102 ;  /* 0x00000066f5657221 */ /* 0x000fe20000010000 */
[C---:B------:R-:W-:Y:S01]  /*16f0*/  FADD.FTZ R168, R121.reuse, R168 ;  /* 0x000000a879a87221 */ /* 0x040fe20000010000 */
[----:B------:R-:W-:Y:S01]  /*1700*/  FFMA.FTZ R184, R121, R113, R184 ;  /* 0x0000007179b87223 */ /* 0x000fe200000100b8 */
[----:B------:R-:W-:Y:S01]  /*1710*/  FFMA.FTZ R100, R112, R245, R103 ;  /* 0x000000f570647223 */ /* 0x000fe20000010067 */
[----:B------:R-:W-:Y:S01]  /*1720*/  FMUL.FTZ R121, R221, R150 ;  /* 0x00000096dd797220 */ /* 0x000fe20000410000 */
[----:B------:R-:W-:Y:S01]  /*1730*/  FMUL.FTZ R103, R34, R158 ;  /* 0x0000009e22677220 */ /* 0x000fe20000410000 */
[----:B------:R-:W-:Y:S01]  /*1740*/  FFMA.FTZ R247, R62, R122, R247 ;  /* 0x0000007a3ef77223 */ /* 0x000fe200000100f7 */
[----:B------:R-:W-:Y:S01]  /*1750*/  FADD.FTZ R102, R246, R101 ;  /* 0x00000065f6667221 */ /* 0x000fe20000010000 */
[----:B------:R-:W-:Y:S01]  /*1760*/  FFMA.FTZ R101, R113, R246, R100 ;  /* 0x000000f671657223 */ /* 0x000fe20000010064 */
[C---:B------:R-:W-:Y:S01]  /*1770*/  FADD.FTZ R27, R154.reuse, R27 ;  /* 0x0000001b9a1b7221 */ /* 0x040fe20000010000 */
[----:B------:R-:W-:Y:S01]  /*1780*/  FFMA.FTZ R167, R154, R121, R167 ;  /* 0x000000799aa77223 */ /* 0x000fe200000100a7 */
[----:B------:R-:W-:Y:S01]  /*1790*/  FFMA.FTZ R154, R54, R154, R103 ;  /* 0x0000009a369a7223 */ /* 0x000fe20000010067 */
[----:B------:R-:W-:Y:S01]  /*17a0*/  FADD.FTZ R103, R247, R102 ;  /* 0x00000066f7677221 */ /* 0x000fe20000010000 */
[----:B------:R-:W-:Y:S01]  /*17b0*/  FFMA.FTZ R100, R114, R247, R101 ;  /* 0x000000f772647223 */ /* 0x000fe20000010065 */
[C---:B------:R-:W-:Y:S01]  /*17c0*/  FADD.FTZ R165, R120.reuse, R165 ;  /* 0x000000a578a57221 */ /* 0x040fe20000010000 */
[----:B------:R-:W-:Y:S01]  /*17d0*/  FFMA.FTZ R179, R120, R112, R179 ;  /* 0x0000007078b37223 */ /* 0x000fe200000100b3 */
[----:B------:R-:W-:Y:S01]  /*17e0*/  FADD.FTZ R103, R248, R103 ;  /* 0x00000067f8677221 */ /* 0x000fe20000010000 */
[----:B------:R-:W-:Y:S01]  /*17f0*/  FFMA.FTZ R104, R115, R248, R100 ;  /* 0x000000f873687223 */ /* 0x000fe20000010064 */
[----:B------:R-:W-:-:S02]  /*1800*/  FADD.FTZ R120, -R249, R151 ;  /* 0x00000097f9787221 */ /* 0x000fc40000010100 */
[----:B------:R-:W-:Y:S01]  /*1810*/  FADD.FTZ R100, R128, R103 ;  /* 0x0000006780647221 */ /* 0x000fe20000010000 */
        /* <DEDUP_REMOVED lines=8> */
[C---:B------:R-:W-:Y:S01]  /*18a0*/  FADD.FTZ R163, R122.reuse, R163 ;  /* 0x000000a37aa37221 */ /* 0x040fe20000010000 */
[----:B------:R-:W-:Y:S01]  /*18b0*/  FFMA.FTZ R177, R122, R114, R177 ;  /* 0x000000727ab17223 */ /* 0x000fe200000100b1 */
[----:B------:R-:W-:Y:S01]  /*18c0*/  FMUL.FTZ R125, R32, R156 ;  /* 0x0000009c207d7220 */ /* 0x000fe20000410000 */
[----:B------:R-:W-:Y:S01]  /*18d0*/  FADD.FTZ R102, R130, R103 ;  /* 0x0000006782667221 */ /* 0x000fe20000010000 */
[----:B------:R-:W-:Y:S01]  /*18e0*/  FADD.FTZ R122, -R249, R148 ;  /* 0x00000094f97a7221 */ /* 0x000fe20000010100 */
[----:B------:R-:W-:Y:S01]  /*18f0*/  FFMA.FTZ R101, R119, R130, R100 ;  /* 0x0000008277657223 */ /* 0x000fe20000010064 */
[C---:B------:R-:W-:Y:S01]  /*1900*/  FADD.FTZ R190, R105.reuse, R190 ;  /* 0x000000be69be7221 */ /* 0x040fe20000010000 */
[----:B------:R-:W-:Y:S01]  /*1910*/  FFMA.FTZ R192, R105, R242, R192 ;  /* 0x000000f269c07223 */ /* 0x000fe200000100c0 */
[----:B------:R-:W-:Y:S01]  /*1920*/  FFMA.FTZ R125, R52, R152, R125 ;  /* 0x00000098347d7223 */ /* 0x000fe2000001007d */
[----:B------:R-:W-:Y:S01]  /*1930*/  FMUL.FTZ R124, R33, R157 ;  /* 0x0000009d217c7220 */ /* 0x000fe20000410000 */
[----:B------:R-:W-:Y:S01]  /*1940*/  FADD.FTZ R102, R131, R102 ;  /* 0x0000006683667221 */ /* 0x000fe20000010000 */
[----:B------:R-:W-:Y:S01]  /*1950*/  FMUL.FTZ R122, R221, R122 ;  /* 0x0000007add7a7220 */ /* 0x000fe20000410000 */
[----:B------:R-:W-:Y:S01]  /*1960*/  FFMA.FTZ R105, R118, R131, R101 ;  /* 0x0000008376697223 */ /* 0x000fe20000010065 */
[----:B------:R-:W-:Y:S01]  /*1970*/  FFMA.FTZ R124, R53, R153, R124 ;  /* 0x00000099357c7223 */ /* 0x000fe2000001007c */
[----:B------:R-:W-:-:S02]  /*1980*/  FADD.FTZ R103, R125, R102 ;  /* 0x000000667d677221 */ /* 0x000fc40000010000 */
[----:B------:R-:W-:Y:S01]  /*1990*/  FFMA.FTZ R102, R122, R125, R105 ;  /* 0x0000007d7a667223 */ /* 0x000fe20000010069 */
[----:B------:R-:W-:Y:S02]  /*19a0*/  VIADD R220, R220, UR12 ;  /* 0x0000000cdcdc7c36 */ /* 0x000fe40008000000 */
[----:B------:R-:W-:Y:S01]  /*19b0*/  FADD.FTZ R103, R103, R124 ;  /* 0x0000007c67677221 */ /* 0x000fe20000010000 */
[----:B------:R-:W-:Y:S01]  /*19c0*/  SHF.R.U32.HI R101, RZ, 0x5, R0 ;  /* 0x00000005ff657819 */ /* 0x000fe20000011600 */
[----:B------:R-:W-:Y:S01]  /*19d0*/  FFMA.FTZ R102, R123, R124, R102 ;  /* 0x0000007c7b667223 */ /* 0x000fe20000010066 */
[----:B------:R-:W-:Y:S01]  /*19e0*/  UMOV UR6, 0xffffffff ;  /* 0xffffffff00067882 */ /* 0x000fe20000000000 */
[----:B------:R-:W-:Y:S01]  /*19f0*/  FADD.FTZ R104, R103, R154 ;  /* 0x0000009a67687221 */ /* 0x000fe20000010000 */
        /* <DEDUP_REMOVED lines=61> */
.L_x_3704:
        /* <DEDUP_REMOVED lines=39> */
[----:B------:R-:W-:Y:S01]  /*2040*/  FADD.FTZ R250, R134, -R135 ;  /* 0x8000008786fa7221 */ /* 0x000fe20000010000 */
[----:B------:R-:W-:Y:S01]  /*2050*/  IADD3 R134, P5, R235, UR22, RZ ;  /* 0x00000016eb867c10 */ /* 0x000fe2000ffbe0ff */
[----:B------:R-:W-:Y:S01]  /*2060*/  @P2 FADD.FTZ R159, R74, R159 ;  /* 0x0000009f4a9f2221 */ /* 0x000fe20000010000 */
[----:B------:R-:W-:Y:S01]  /*2070*/  @P2 FADD.FTZ R104, R73, R104 ;  /* 0x0000006849682221 */ /* 0x000fe20000010000 */
[----:B------:R-:W-:Y:S01]  /*2080*/  @P2 FADD.FTZ R139, R72, R139 ;  /* 0x0000008b488b2221 */ /* 0x000fe20000010000 */
[----:B------:R-:W-:Y:S01]  /*2090*/  FADD.FTZ R242, R241, -R242 ;  /* 0x800000f2f1f27221 */ /* 0x000fe20000010000 */
[----:B------:R-:W-:Y:S01]  /*20a0*/  FMUL.FTZ R250, R221, R250 ;  /* 0x000000faddfa7220 */ /* 0x000fe20000410000 */
[-CC-:B------:R-:W-:Y:S01]  /*20b0*/  FFMA.FTZ R243, R243, R127.reuse, R132.reuse ;  /* 0x0000007ff3f37223 */ /* 0x180fe20000010084 */
[----:B------:R-:W-:Y:S01]  /*20c0*/  IADD3.X R135, R234, UR23, RZ, P5, !PT ;  /* 0x00000017ea877c10 */ /* 0x000fe2000affe4ff */
[----:B------:R-:W-:Y:S01]  /*20d0*/  FMUL.FTZ R153, R159, UR19 ;  /* 0x000000139f997c20 */ /* 0x000fe20008410000 */
[----:B------:R-:W-:Y:S01]  /*20e0*/  LOP3.LUT P5, RZ, R238, 0xff0000, RZ, 0xc0, !PT ;  /* 0x00ff0000eeff7812 */ /* 0x000fe200078ac0ff */
[-C--:B------:R-:W-:Y:S01]  /*20f0*/  FFMA.FTZ R239, R239, R127.reuse, R132 ;  /* 0x0000007fefef7223 */ /* 0x080fe20000010084 */
[----:B------:R-:W-:Y:S01]  /*2100*/  SEL R133, RZ, 0x1, P0 ;  /* 0x00000001ff857807 */ /* 0x000fe20000000000 */
[----:B------:R-:W-:Y:S01]  /*2110*/  FMUL.FTZ R152, R104, UR19 ;  /* 0x0000001368987c20 */ /* 0x000fe20008410000 */
[----:B------:R-:W-:Y:S01]  /*2120*/  FMUL.FTZ R151, R139, UR19 ;  /* 0x000000138b977c20 */ /* 0x000fe20008410000 */
[----:B------:R-:W-:Y:S01]  /*2130*/  FMUL.FTZ R146, R221, R242 ;  /* 0x000000f2dd927220 */ /* 0x000fe20000410000 */
[----:B------:R-:W-:Y:S01]  /*2140*/  LOP3.LUT P0, RZ, R238, 0xff, RZ, 0xc0, !PT ;  /* 0x000000ffeeff7812 */ /* 0x000fe2000780c0ff */
[----:B------:R-:W-:Y:S01]  /*2150*/  @P2 FADD.FTZ R250, R75, R250 ;  /* 0x000000fa4bfa2221 */ /* 0x000fe20000010000 */
[----:B------:R-:W-:Y:S01]  /*2160*/  FADD.FTZ R188, R244, -R243 ;  /* 0x800000f3f4bc7221 */ /* 0x000fe20000010000 */
[----:B------:R-:W-:Y:S01]  /*2170*/  SEL R110, R153, RZ, P5 ;  /* 0x000000ff996e7207 */ /* 0x000fe20002800000 */
[----:B------:R-:W-:Y:S01]  /*2180*/  FADD.FTZ R240, R240, -R239 ;  /* 0x800000eff0f07221 */ /* 0x000fe20000010000 */
[----:B------:R-:W-:Y:S01]  /*2190*/  LOP3.LUT P5, RZ, R217, 0xff0000, RZ, 0xc0, !PT ;  /* 0x00ff0000d9ff7812 */ /* 0x000fe200078ac0ff */
[----:B------:R-:W-:Y:S01]  /*21a0*/  @P2 FADD.FTZ R146, R77, R146 ;  /* 0x000000924d922221 */ /* 0x000fe20000010000 */
[-C--:B------:R-:W-:Y:S01]  /*21b0*/  FFMA.FTZ R237, R237, R127.reuse, R132 ;  /* 0x0000007feded7223 */ /* 0x080fe20000010084 */
[----:B------:R-:W-:Y:S01]  /*21c0*/  FMUL.FTZ R156, R250, UR19 ;  /* 0x00000013fa9c7c20 */ /* 0x000fe20008410000 */
[----:B------:R-:W-:Y:S01]  /*21d0*/  SEL R109, R152, RZ, P1 ;  /* 0x000000ff986d7207 */ /* 0x000fe20000800000 */
[----:B------:R-:W-:Y:S01]  /*21e0*/  FMUL.FTZ R188, R221, R188 ;  /* 0x000000bcddbc7220 */ /* 0x000fe20000410000 */
[----:B------:R-:W-:Y:S01]  /*21f0*/  SEL R108, R151, RZ, P0 ;  /* 0x000000ff976c7207 */ /* 0x000fe20000000000 */
[----:B------:R-:W-:Y:S01]  /*2200*/  FMUL.FTZ R239, R221, R240 ;  /* 0x000000f0ddef7220 */ /* 0x000fe20000410000 */
[----:B------:R-:W-:Y:S01]  /*2210*/  LOP3.LUT P1, RZ, R238, 0xff000000, RZ, 0xc0, !PT ;  /* 0xff000000eeff7812 */ /* 0x000fe2000782c0ff */
[----:B------:R-:W-:Y:S01]  /*2220*/  FMUL.FTZ R158, R146, UR19 ;  /* 0x00000013929e7c20 */ /* 0x000fe20008410000 */
[----:B------:R-:W-:Y:S01]  /*2230*/  LOP3.LUT P0, RZ, R217, 0xff00, RZ, 0xc0, !PT ;  /* 0x0000ff00d9ff7812 */ /* 0x000fe2000780c0ff */
[----:B------:R-:W-:Y:S01]  /*2240*/  FADD.FTZ R232, R232, -R237 ;  /* 0x800000ede8e87221 */ /* 0x000fe20000010000 */
[----:B------:R-:W-:Y:S01]  /*2250*/  SEL R153, R153, RZ, P5 ;  /* 0x000000ff99997207 */ /* 0x000fe20002800000 */
[----:B------:R-:W-:Y:S01]  /*2260*/  @P2 FADD.FTZ R188, R79, R188 ;  /* 0x000000bc4fbc2221 */ /* 0x000fe20000010000 */
[----:B------:R-:W-:Y:S01]  /*2270*/  LOP3.LUT P5, RZ, R236, 0xff00, RZ, 0xc0, !PT ;  /* 0x0000ff00ecff7812 */ /* 0x000fe200078ac0ff */
[----:B------:R-:W-:Y:S01]  /*2280*/  @P2 FADD.FTZ R239, R78, R239 ;  /* 0x000000ef4eef2221 */ /* 0x000fe20000010000 */
[----:B------:R-:W-:Y:S01]  /*2290*/  SEL R111, R156, RZ, P1 ;  /* 0x000000ff9c6f7207 */ /* 0x000fe20000800000 */
[----:B------:R-:W-:Y:S01]  /*22a0*/  FMUL.FTZ R189, R221, R232 ;  /* 0x000000e8ddbd7220 */ /* 0x000fe20000410000 */
[----:B------:R-:W-:Y:S01]  /*22b0*/  SEL R152, R152, RZ, P0 ;  /* 0x000000ff98987207 */ /* 0x000fe20000000000 */
[----:B------:R-:W-:Y:S01]  /*22c0*/  FMUL.FTZ R232, R188, UR19 ;  /* 0x00000013bce87c20 */ /* 0x000fe20008410000 */
[----:B------:R-:W-:Y:S01]  /*22d0*/  LOP3.LUT P1, RZ, R217, 0xff000000, RZ, 0xc0, !PT ;  /* 0xff000000d9ff7812 */ /* 0x000fe2000782c0ff */
[-CC-:B------:R-:W-:Y:S01]  /*22e0*/  FFMA.FTZ R113, R113, R127.reuse, R132.reuse ;  /* 0x0000007f71717223 */ /* 0x180fe20000010084 */
[----:B------:R-:W-:Y:S01]  /*22f0*/  @P3 IADD3 R136, P0, R235, R172, RZ ;  /* 0x000000aceb883210 */ /* 0x000fe20007f1e0ff */
[----:B------:R-:W-:Y:S01]  /*2300*/  FMUL.FTZ R237, R239, UR19 ;  /* 0x00000013efed7c20 */ /* 0x000fe20008410000 */
[----:B------:R-:W-:Y:S01]  /*2310*/  SEL R101, R158, RZ, P5 ;  /* 0x000000ff9e657207 */ /* 0x000fe20002800000 */
[----:B------:R-:W-:Y:S01]  /*2320*/  @P2 FADD.FTZ R189, R76, R189 ;  /* 0x000000bd4cbd2221 */ /* 0x000fe20000010000 */
[----:B------:R-:W-:Y:S01]  /*2330*/  LOP3.LUT P5, RZ, R236, 0xff000000, RZ, 0xc0, !PT ;  /* 0xff000000ecff7812 */ /* 0x000fe200078ac0ff */
[----:B------:R-:W-:Y:S01]  /*2340*/  FADD.FTZ R148, R246, -R113 ;  /* 0x80000071f6947221 */ /* 0x000fe20000010000 */
[----:B------:R-:W-:Y:S01]  /*2350*/  SEL R156, R156, RZ, P1 ;  /* 0x000000ff9c9c7207 */ /* 0x000fe20000800000 */
[--C-:B------:R-:W-:Y:S01]  /*2360*/  FFMA.FTZ R114, R114, R127, R132.reuse ;  /* 0x0000007f72727223 */ /* 0x100fe20000010084 */
[----:B------:R-:W-:Y:S01]  /*2370*/  @P3 IADD3.X R137, R234, R173, RZ, P0, !PT ;  /* 0x000000adea893210 */ /* 0x000fe200007fe4ff */
[----:B------:R-:W-:Y:S01]  /*2380*/  FMUL.FTZ R157, R189, UR19 ;  /* 0x00000013bd9d7c20 */ /* 0x000fe20008410000 */
[----:B------:R-:W-:Y:S01]  /*2390*/  LOP3.LUT P1, RZ, R217, 0xff, RZ, 0xc0, !PT ;  /* 0x000000ffd9ff7812 */ /* 0x000fe2000782c0ff */
[----:B------:R-:W-:Y:S01]  /*23a0*/  FMUL.FTZ R148, R221, R148 ;  /* 0x00000094dd947220 */ /* 0x000fe20000410000 */
[----:B------:R-:W-:Y:S01]  /*23b0*/  LOP3.LUT P0, RZ, R236, 0xff0000, RZ, 0xc0, !PT ;  /* 0x00ff0000ecff7812 */ /* 0x000fe2000780c0ff */
[-C--:B------:R-:W-:Y:S01]  /*23c0*/  FFMA.FTZ R115, R115, R127.reuse, R132 ;  /* 0x0000007f73737223 */ /* 0x080fe20000010084 */
[----:B------:R-:W-:Y:S01]  /*23d0*/  SEL R103, R232, RZ, P5 ;  /* 0x000000ffe8677207 */ /* 0x000fe20002800000 */
[----:B------:R-:W-:Y:S01]  /*23e0*/  FADD.FTZ R114, R247, -R114 ;  /* 0x80000072f7727221 */ /* 0x000fe20000010000 */
[----:B------:R-:W-:Y:S01]  /*23f0*/  IADD3 R144, P5, R231, UR22, RZ ;  /* 0x00000016e7907c10 */ /* 0x000fe2000ffbe0ff */
[----:B------:R-:W-:Y:S01]  /*2400*/  @P2 FADD.FTZ R148, R81, R148 ;  /* 0x0000009451942221 */ /* 0x000fe20000010000 */
[----:B------:R-:W-:Y:S01]  /*2410*/  SEL R151, R151, RZ, P1 ;  /* 0x000000ff97977207 */ /* 0x000fe20000800000 */
[----:B------:R-:W-:Y:S01]  /*2420*/  FADD.FTZ R150, R248, -R115 ;  /* 0x80000073f8967221 */ /* 0x000fe20000010000 */
[----:B------:R-:W-:Y:S01]  /*2430*/  SEL R102, R237, RZ, P0 ;  /* 0x000000ffed667207 */ /* 0x000fe20000000000 */
[C---:B------:R-:W-:Y:S01]  /*2440*/  FMUL.FTZ R149, R221.reuse, R114 ;  /* 0x00000072dd957220 */ /* 0x040fe20000410000 */
[----:B------:R-:W-:Y:S01]  /*2450*/  LOP3.LUT P1, RZ, R236, 0xff, RZ, 0xc0, !PT ;  /* 0x000000ffecff7812 */ /* 0x000fe2000782c0ff */
[----:B------:R-:W-:Y:S01]  /*2460*/  FMUL.FTZ R236, R148, UR19 ;  /* 0x0000001394ec7c20 */ /* 0x000fe20008410000 */
[----:B------:R-:W-:Y:S01]  /*2470*/  LOP3.LUT P0, RZ, R216, 0xff000000, RZ, 0xc0, !PT ;  /* 0xff000000d8ff7812 */ /* 0x000fe2000780c0ff */
[----:B------:R-:W-:Y:S01]  /*2480*/  FFMA.FTZ R106, R112, R127, R132 ;  /* 0x0000007f706a7223 */ /* 0x000fe20000010084 */
[----:B------:R-:W-:Y:S01]  /*2490*/  IADD3.X R145, R230, UR23, RZ, P5, !PT ;  /* 0x00000017e6917c10 */ /* 0x000fe2000affe4ff */
[----:B------:R-:W-:Y:S01]  /*24a0*/  FMUL.FTZ R150, R221, R150 ;  /* 0x00000096dd967220 */ /* 0x000fe20000410000 */
[----:B------:R-:W-:Y:S01]  /*24b0*/  LOP3.LUT P5, RZ, R216, 0xff0000, RZ, 0xc0, !PT ;  /* 0x00ff0000d8ff7812 */ /* 0x000fe200078ac0ff */
[----:B------:R-:W-:Y:S01]  /*24c0*/  @P2 FADD.FTZ R149, R82, R149 ;  /* 0x0000009552952221 */ /* 0x000fe20000010000 */
[----:B------:R-:W-:Y:S01]  /*24d0*/  SEL R100, R157, RZ, P1 ;  /* 0x000000ff9d647207 */ /* 0x000fe20000800000 */
[----:B------:R-:W-:Y:S01]  /*24e0*/  FADD.FTZ R106, R245, -R106 ;  /* 0x8000006af56a7221 */ /* 0x000fe20000010000 */
[----:B------:R-:W-:Y:S01]  /*24f0*/  SEL R232, R232, RZ, P0 ;  /* 0x000000ffe8e87207 */ /* 0x000fe20000000000 */
[----:B------:R-:W-:Y:S01]  /*2500*/  @P2 FADD.FTZ R150, R83, R150 ;  /* 0x0000009653962221 */ /* 0x000fe20000010000 */
[----:B------:R-:W-:Y:S01]  /*2510*/  ISETP.NE.U32.AND P1, PT, RZ, UR20, PT ;  /* 0x00000014ff007c0c */ /* 0x000fe2000bf25070 */
[----:B------:R-:W-:Y:S01]  /*2520*/  FMUL.FTZ R238, R149, UR19 ;  /* 0x0000001395ee7c20 */ /* 0x000fe20008410000 */
[----:B------:R-:W-:Y:S01]  /*2530*/  LOP3.LUT P0, RZ, R216, 0xff00, RZ, 0xc0, !PT ;  /* 0x0000ff00d8ff7812 */ /* 0x000fe2000780c0ff */
[----:B------:R-:W-:Y:S01]  /*2540*/  FMUL.FTZ R240, R150, UR19 ;  /* 0x0000001396f07c20 */ /* 0x000fe20008410000 */
[----:B------:R-:W-:Y:S01]  /*2550*/  SEL R237, R237, RZ, P5 ;  /* 0x000000ffeded7207 */ /* 0x000fe20002800000 */
[----:B------:R-:W-:Y:S01]  /*2560*/  FMUL.FTZ R147, R221, R106 ;  /* 0x0000006add937220 */ /* 0x000fe20000410000 */
[----:B------:R-:W-:-:S02]  /*2570*/  LOP3.LUT P5, RZ, R216, 0xff, RZ, 0xc0, !PT ;  /* 0x000000ffd8ff7812 */ /* 0x000fc400078ac0ff */
[----:B------:R-:W-:Y:S01]  /*2580*/  SEL R158, R158, RZ, P0 ;  /* 0x000000ff9e9e7207 */ /* 0x000fe20000000000 */
[----:B------:R-:W-:Y:S01]  /*2590*/  @P2 FADD.FTZ R147, R80, R147 ;  /* 0x0000009350932221 */ /* 0x000fe20000010000 */
[----:B------:R-:W-:Y:S02]  /*25a0*/  ISETP.NE.AND.EX P1, PT, RZ, UR21, PT, P1 ;  /* 0x00000015ff007c0c */ /* 0x000fe4000bf25310 */
[----:B------:R-:W-:Y:S02]  /*25b0*/  LOP3.LUT P0, RZ, R233, 0xff00, RZ, 0xc0, !PT ;  /* 0x0000ff00e9ff7812 */ /* 0x000fe4000780c0ff */
[----:B------:R-:W-:Y:S02]  /*25c0*/  SEL R157, R157, RZ, P5 ;  /* 0x000000ff9d9d7207 */ /* 0x000fe40002800000 */
[----:B------:R-:W-:Y:S02]  /*25d0*/  @P3 IADD3 R140, P5, R231, R172, RZ ;  /* 0x000000ace78c3210 */ /* 0x000fe40007fbe0ff */
[----:B------:R-:W-:-:S02]  /*25e0*/  SEL R105, R236, RZ, P0 ;  /* 0x000000ffec697207 */ /* 0x000fc40000000000 */
[C---:B------:R-:W-:Y:S01]  /*25f0*/  LOP3.LUT P0, RZ, R233.reuse, 0xff0000, RZ, 0xc0, !PT ;  /* 0x00ff0000e9ff7812 */ /* 0x040fe2000780c0ff */
[----:B------:R-:W-:Y:S01]  /*2600*/  @P3 IMAD.X R141, R230, 0x1, R173, P5 ;  /* 0x00000001e68d3824 */ /* 0x000fe200028e06ad */
[----:B------:R-:W-:Y:S02]  /*2610*/  LOP3.LUT P5, RZ, R233, 0xff000000, RZ, 0xc0, !PT ;  /* 0xff000000e9ff7812 */ /* 0x000fe400078ac0ff */
[----:B------:R-:W-:Y:S02]  /*2620*/  SEL R106, R238, RZ, P0 ;  /* 0x000000ffee6a7207 */ /* 0x000fe40000000000 */
[----:B------:R-:W-:Y:S02]  /*2630*/  ISETP.NE.U32.AND P0, PT, RZ, UR20, PT ;  /* 0x00000014ff007c0c */ /* 0x000fe4000bf05070 */
[----:B------:R-:W-:Y:S02]  /*2640*/  SEL R107, R240, RZ, P5 ;  /* 0x000000fff06b7207 */ /* 0x000fe40002800000 */
[----:B------:R-:W-:-:S02]  /*2650*/  IADD3 R138, P5, R229, UR22, RZ ;  /* 0x00000016e58a7c10 */ /* 0x000fc4000ffbe0ff */
        /* <DEDUP_REMOVED lines=9> */
.L_x_3689:
        /* <DEDUP_REMOVED lines=30> */
.L_x_3690:
        /* <DEDUP_REMOVED lines=18> */
.L_x_3691:
        /* <DEDUP_REMOVED lines=9> */
[----:B------:R-:W-:Y:S01]  /*2a80*/  FMUL.FTZ R116, R221, R116 ;  /* 0x00000074dd747220 */ /* 0x000fe20000410000 */
[----:B------:R-:W-:Y:S01]  /*2a90*/  PRMT R232, R133, 0x7610, R232 ;  /* 0x0000761085e87816 */ /* 0x000fe200000000e8 */
[----:B------:R-:W-:Y:S01]  /*2aa0*/  FMUL.FTZ R118, R221, R118 ;  /* 0x00000076dd767220 */ /* 0x000fe20000410000 */
[----:B------:R3:W-:Y:S01]  /*2ab0*/  @P3 STG.E.128 desc[UR4][R142.64], R108 ;  /* 0x0000006c8e003986 */ /* 0x0007e2000c101d04 */
[----:B------:R-:W-:-:S02]  /*2ac0*/  @P2 FADD.FTZ R116, R85, R116 ;  /* 0x0000007455742221 */ /* 0x000fc40000010000 */
        /* <DEDUP_REMOVED lines=13> */
.L_x_3692:
[----:B01----:R-:W-:Y:S01]  /*2ba0*/  IADD3 R112, P6, R223, UR22, RZ ;  /* 0x00000016df707c10 */ /* 0x003fe2000ffde0ff */
[----:B--2---:R-:W-:Y:S01]  /*2bb0*/  FMUL.FTZ R103, R118, UR19 ;  /* 0x0000001376677c20 */ /* 0x004fe20008410000 */
        /* <DEDUP_REMOVED lines=10> */
[----:B------:R-:W-:Y:S01]  /*2c60*/  LOP3.LUT P6, RZ, R214, 0xff000000, RZ, 0xc0, !PT ;  /* 0xff000000d6ff7812 */ /* 0x000fe200078cc0ff */
        /* <DEDUP_REMOVED lines=31> */
[C---:B------:R-:W-:Y:S02]  /*2e60*/  LOP3.LUT P2, RZ, R213.reuse, 0xff000000, RZ, 0xc0, !PT ;  /* 0xff000000d5ff7812 */ /* 0x040fe4000784c0ff */
        /* <DEDUP_REMOVED lines=12> */
[----:B------:R-:W-:Y:S02]  /*2f30*/  SEL R120, R123, RZ, P2 ;  /* 0x000000ff7b787207 */ /* 0x000fe40001000000 */
[----:B------:R-:W-:Y:S02]  /*2f40*/  SEL R108, R108, RZ, P6 ;  /* 0x000000ff6c6c7207 */ /* 0x000fe40003000000 */
[----:B------:R-:W-:Y:S02]  /*2f50*/  LOP3.LUT P6, RZ, R225, 0xff00, RZ, 0xc0, !PT ;  /* 0x0000ff00e1ff7812 */ /* 0x000fe400078cc0ff */
[----:B------:R-:W-:Y:S02]  /*2f60*/  @P1 IADD3 R118, P0, R227, UR20, RZ ;  /* 0x00000014e3761c10 */ /* 0x000fe4000ff1e0ff */
[----:B------:R-:W-:Y:S02]  /*2f70*/  SEL R109, R109, RZ, P6 ;  /* 0x000000ff6d6d7207 */ /* 0x000fe40003000000 */
[----:B------:R-:W-:-:S02]  /*2f80*/  IADD3 R116, P2, R227, UR22, RZ ;  /* 0x00000016e3747c10 */ /* 0x000fc4000ff5e0ff */
[C---:B------:R-:W-:Y:S02]  /*2f90*/  LOP3.LUT P6, RZ, R225.reuse, 0xff0000, RZ, 0xc0, !PT ;  /* 0x00ff0000e1ff7812 */ /* 0x040fe400078cc0ff */
[C---:B------:R-:W-:Y:S02]  /*2fa0*/  @P1 IADD3.X R119, R222.reuse, UR21, RZ, P0, !PT ;  /* 0x00000015de771c10 */ /* 0x040fe400087fe4ff */
[----:B------:R-:W-:Y:S02]  /*2fb0*/  IADD3.X R117, R222, UR23, RZ, P2, !PT ;  /* 0x00000017de757c10 */ /* 0x000fe400097fe4ff */
[----:B------:R-:W-:Y:S02]  /*2fc0*/  SEL R110, R106, RZ, P6 ;  /* 0x000000ff6a6e7207 */ /* 0x000fe40003000000 */
[----:B------:R-:W-:Y:S02]  /*2fd0*/  LOP3.LUT P0, RZ, R225, 0xff000000, RZ, 0xc0, !PT ;  /* 0xff000000e1ff7812 */ /* 0x000fe4000780c0ff */
[----:B------:R-:W-:-:S02]  /*2fe0*/  @P3 IADD3 R172, P2, R227, R172, RZ ;  /* 0x000000ace3ac3210 */ /* 0x000fc40007f5e0ff */
[----:B------:R-:W-:Y:S02]  /*2ff0*/  SEL R107, R104, R99, P5 ;  /* 0x00000063686b7207 */ /* 0x000fe40002800000 */
[----:B------:R-:W-:Y:S01]  /*3000*/  SEL R106, R105, R98, P5 ;  /* 0x00000062696a7207 */ /* 0x000fe20002800000 */
[----:B------:R-:W-:Y:S01]  /*3010*/  @P3 IMAD.X R173, R222, 0x1, R173, P2 ;  /* 0x00000001dead3824 */ /* 0x000fe200010e06ad */
[-C--:B------:R-:W-:Y:S02]  /*3020*/  SEL R105, R128, R97.reuse, P5 ;  /* 0x0000006180697207 */ /* 0x080fe40002800000 */
[-C--:B------:R-:W-:Y:S02]  /*3030*/  SEL R104, R111, R96.reuse, P5 ;  /* 0x000000606f687207 */ /* 0x080fe40002800000 */
[----:B------:R-:W-:Y:S02]  /*3040*/  SEL R111, R123, RZ, P0 ;  /* 0x000000ff7b6f7207 */ /* 0x000fe40000000000 */
[----:B------:R-:W-:Y:S01]  /*3050*/  SEL R96, R125, R96, P5 ;  /* 0x000000607d607207 */ /* 0x000fe20002800000 */
[----:B------:R0:W-:Y:S01]  /*3060*/  @P3 STG.E.128 desc[UR4][R114.64], R104 ;  /* 0x0000006872003986 */ /* 0x0001e2000c101d04 */
[----:B------:R-:W-:-:S02]  /*3070*/  SEL R97, R122, R97, P5 ;  /* 0x000000617a617207 */ /* 0x000fc40002800000 */
[----:B------:R-:W-:Y:S01]  /*3080*/  SEL R98, R121, R98, P5 ;  /* 0x0000006279627207 */ /* 0x000fe20002800000 */
[----:B------:R0:W-:Y:S01]  /*3090*/  @P1 STG.E.128 desc[UR4][R118.64], R92 ;  /* 0x0000005c76001986 */ /* 0x0001e2000c101d04 */
[----:B------:R-:W-:Y:S02]  /*30a0*/  SEL R99, R120, R99, P5 ;  /* 0x0000006378637207 */ /* 0x000fe40002800000 */
[----:B------:R-:W-:Y:S01]  /*30b0*/  ISETP.NE.AND P6, PT, R126, RZ, PT ;  /* 0x000000ff7e00720c */ /* 0x000fe20003fc5270 */
[----:B------:R0:W-:Y:S04]  /*30c0*/  STG.E.128 desc[UR4][R116.64], R108 ;  /* 0x0000006c74007986 */ /* 0x0001e8000c101d04 */
[----:B------:R0:W-:Y:S08]  /*30d0*/  @P3 STG.E.128 desc[UR4][R172.64], R96 ;  /* 0x00000060ac003986 */ /* 0x0001f0000c101d04 */
        /* <DEDUP_REMOVED lines=81> */
.L_x_3687:
        /* <DEDUP_REMOVED lines=35> */
.L_x_3688:
[----:B------:R-:W-:Y:S01]  /*3820*/  HFMA2.MMA R138, -RZ, RZ, 0, 9.5367431640625e-07 ;  /* 0x00000010ff8a7435 */ /* 0x000fe200000001ff */
[----:B------:R-:W-:Y:S01]  /*3830*/  IMAD.MOV.U32 R136, RZ, RZ, R104 ;  /* 0x000000ffff887224 */ /* 0x000fe200078e0068 */
[----:B------:R-:W-:Y:S01]  /*3840*/  MOV R139, 0x1f ;  /* 0x0000001f008b7802 */ /* 0x000fe20000000f00 */
[----:B------:R-:W-:-:S08]  /*3850*/  IMAD.MOV.U32 R127, RZ, RZ, -0x1 ;  /* 0xffffffffff7f7424 */ /* 0x000fd000078e00ff */
[----:B-----5:R-:W-:Y:S05]  /*3860*/  WARPSYNC.COLLECTIVE R127, `(.L_x_3694) ;  /* 0x000000007f087348 */ /* 0x020fea0003c00000 */
[----:B------:R0:W1:Y:S02]  /*3870*/  SHFL.DOWN P5, R132, R136, R138, R139 ;  /* 0x0800008a88847389 */ /* 0x00006400000a008b */
[----:B01---5:R-:W-:Y:S01]  /*3880*/  ENDCOLLECTIVE ;  /* 0x000000000000791b */ /* 0x023fe20003800000 */
.L_x_3694:
[----:B------:R-:W-:Y:S02]  /*3890*/  MOV R136, R103 ;  /* 0x0000006700887202 */ /* 0x000fe40000000f00 */
[----:B------:R-:W-:-:S07]  /*38a0*/  MOV R105, R132 ;  /* 0x0000008400697202 */ /* 0x000fce0000000f00 */
[----:B------:R-:W-:Y:S05]  /*38b0*/  WARPSYNC.COLLECTIVE R127, `(.L_x_3695) ;  /* 0x000000007f087348 */ /* 0x000fea0003c00000 */
[----:B------:R0:W1:Y:S02]  /*38c0*/  SHFL.DOWN P5, R132, R136, R138, R139 ;  /* 0x0800008a88847389 */ /* 0x00006400000a008b */
[----:B01----:R-:W-:Y:S01]  /*38d0*/  ENDCOLLECTIVE ;  /* 0x000000000000791b */ /* 0x003fe20003800000 */
.L_x_3695:
[----:B------:R-:W-:Y:S01]  /*38e0*/  FADD.FTZ R105, R104, R105 ;  /* 0x0000006968697221 */ /* 0x000fe20000010000 */
[----:B------:R-:W-:-:S04]  /*38f0*/  HFMA2.MMA R138, -RZ, RZ, 0, 4.76837158203125e-07 ;  /* 0x00000008ff8a7435 */ /* 0x000fc800000001ff */
[----:B------:R-:W-:Y:S01]  /*3900*/  MOV R136, R105 ;  /* 0x0000006900887202 */ /* 0x000fe20000000f00 */
[----:B------:R-:W-:-:S07]  /*3910*/  IMAD.MOV.U32 R102, RZ, RZ, R132 ;  /* 0x000000ffff667224 */ /* 0x000fce00078e0084 */
[----:B------:R-:W-:Y:S05]  /*3920*/  WARPSYNC.COLLECTIVE R127, `(.L_x_3696) ;  /* 0x000000007f087348 */ /* 0x000fea0003c00000 */
[----:B------:R0:W1:Y:S02]  /*3930*/  SHFL.DOWN P5, R132, R136, R138, R139 ;  /* 0x0800008a88847389 */ /* 0x00006400000a008b */
[----:B01----:R-:W-:Y:S01]  /*3940*/  ENDCOLLECTIVE ;  /* 0x000000000000791b */ /* 0x003fe20003800000 */
.L_x_3696:
[----:B------:R-:W-:-:S05]  /*3950*/  FADD.FTZ R102, R103, R102 ;  /* 0x0000006667667221 */ /* 0x000fca0000010000 */
[----:B------:R-:W-:Y:S01]  /*3960*/  MOV R136, R102 ;  /* 0x0000006600887202 */ /* 0x000fe20000000f00 */
[----:B------:R-:W-:-:S07]  /*3970*/  IMAD.MOV.U32 R106, RZ, RZ, R132 ;  /* 0x000000ffff6a7224 */ /* 0x000fce00078e0084 */
[----:B------:R-:W-:Y:S05]  /*3980*/  WARPSYNC.COLLECTIVE R127, `(.L_x_3697) ;  /* 0x000000007f087348 */ /* 0x000fea0003c00000 */
[----:B------:R0:W1:Y:S02]  /*3990*/  SHFL.DOWN P5, R132, R136, R138, R139 ;  /* 0x0800008a88847389 */ /* 0x00006400000a008b */
[----:B01----:R-:W-:Y:S01]  /*39a0*/  ENDCOLLECTIVE ;  /* 0x000000000000791b */ /* 0x003fe20003800000 */
.L_x_3697:
[----:B------:R-:W-:Y:S01]  /*39b0*/  FADD.FTZ R106, R105, R106 ;  /* 0x0000006a696a7221 */ /* 0x000fe20000010000 */
[----:B------:R-:W-:-:S03]  /*39c0*/  HFMA2.MMA R138, -RZ, RZ, 0, 2.384185791015625e-07 ;  /* 0x00000004ff8a7435 */ /* 0x000fc600000001ff */
[----:B------:R-:W-:Y:S01]  /*39d0*/  IMAD.MOV.U32 R136, RZ, RZ, R106 ;  /* 0x000000ffff887224 */ /* 0x000fe200078e006a */
[----:B------:R-:W-:-:S07]  /*39e0*/  MOV R107, R132 ;  /* 0x00000084006b7202 */ /* 0x000fce0000000f00 */
[----:B------:R-:W-:Y:S05]  /*39f0*/  WARPSYNC.COLLECTIVE R127, `(.L_x_3698) ;  /* 0x000000007f087348 */ /* 0x000fea0003c00000 */
[----:B------:R0:W1:Y:S02]  /*3a00*/  SHFL.DOWN P5, R132, R136, R138, R139 ;  /* 0x0800008a88847389 */ /* 0x00006400000a008b */
[----:B01----:R-:W-:Y:S01]  /*3a10*/  ENDCOLLECTIVE ;  /* 0x000000000000791b */ /* 0x003fe20003800000 */
.L_x_3698:
[----:B------:R-:W-:-:S04]  /*3a20*/  FADD.FTZ R107, R102, R107 ;  /* 0x0000006b666b7221 */ /* 0x000fc80000010000 */
[----:B------:R-:W-:Y:S01]  /*3a30*/  IMAD.MOV.U32 R136, RZ, RZ, R107 ;  /* 0x000000ffff887224 */ /* 0x000fe200078e006b */
[----:B------:R-:W-:-:S07]  /*3a40*/  MOV R109, R132 ;  /* 0x00000084006d7202 */ /* 0x000fce0000000f00 */
[----:B------:R-:W-:Y:S05]  /*3a50*/  WARPSYNC.COLLECTIVE R127, `(.L_x_3699) ;  /* 0x000000007f087348 */ /* 0x000fea0003c00000 */
[----:B------:R0:W1:Y:S02]  /*3a60*/  SHFL.DOWN P5, R132, R136, R138, R139 ;  /* 0x0800008a88847389 */ /* 0x00006400000a008b */
[----:B01----:R-:W-:Y:S01]  /*3a70*/  ENDCOLLECTIVE ;  /* 0x000000000000791b */ /* 0x003fe20003800000 */
.L_x_3699:
[----:B------:R-:W-:-:S05]  /*3a80*/  FADD.FTZ R109, R106, R109 ;  /* 0x0000006d6a6d7221 */ /* 0x000fca0000010000 */
[----:B------:R-:W-:Y:S01]  /*3a90*/  MOV R136, R109 ;  /* 0x0000006d00887202 */ /* 0x000fe20000000f00 */
[----:B------:R-:W-:Y:S01]  /*3aa0*/  IMAD.MOV.U32 R138, RZ, RZ, 0x2 ;  /* 0x00000002ff8a7424 */ /* 0x000fe200078e00ff */
[----:B------:R-:W-:-:S07]  /*3ab0*/  MOV R108, R132 ;  /* 0x00000084006c7202 */ /* 0x000fce0000000f00 */
[----:B------:R-:W-:Y:S05]  /*3ac0*/  WARPSYNC.COLLECTIVE R127, `(.L_x_3700) ;  /* 0x000000007f087348 */ /* 0x000fea0003c00000 */
[----:B------:R0:W1:Y:S02]  /*3ad0*/  SHFL.DOWN P5, R132, R136, R138, R139 ;  /* 0x0800008a88847389 */ /* 0x00006400000a008b */
[----:B01----:R-:W-:Y:S01]  /*3ae0*/  ENDCOLLECTIVE ;  /* 0x000000000000791b */ /* 0x003fe20003800000 */
.L_x_3700:
[----:B------:R-:W-:-:S05]  /*3af0*/  FADD.FTZ R108, R107, R108 ;  /* 0x0000006c6b6c7221 */ /* 0x000fca0000010000 */
[----:B------:R-:W-:Y:S02]  /*3b00*/  MOV R136, R108 ;  /* 0x0000006c00887202 */ /* 0x000fe40000000f00 */
[----:B------:R-:W-:-:S07]  /*3b10*/  MOV R104, R132 ;  /* 0x0000008400687202 */ /* 0x000fce0000000f00 */
[----:B------:R-:W-:Y:S05]  /*3b20*/  WARPSYNC.COLLECTIVE R127, `(.L_x_3701) ;  /* 0x000000007f087348 */ /* 0x000fea0003c00000 */
[----:B------:R0:W1:Y:S02]  /*3b30*/  SHFL.DOWN P5, R132, R136, R138, R139 ;  /* 0x0800008a88847389 */ /* 0x00006400000a008b */
[----:B01----:R-:W-:Y:S01]  /*3b40*/  ENDCOLLECTIVE ;  /* 0x000000000000791b */ /* 0x003fe20003800000 */
.L_x_3701:
[----:B------:R-:W-:Y:S01]  /*3b50*/  FADD.FTZ R104, R109, R104 ;  /* 0x000000686d687221 */ /* 0x000fe20000010000 */
[----:B------:R-:W-:-:S04]  /*3b60*/  HFMA2.MMA R138, -RZ, RZ, 0, 5.9604644775390625e-08 ;  /* 0x00000001ff8a7435 */ /* 0x000fc800000001ff */
[----:B------:R-:W-:Y:S01]  /*3b70*/  MOV R136, R104 ;  /* 0x0000006800887202 */ /* 0x000fe20000000f00 */
[----:B------:R-:W-:-:S07]  /*3b80*/  IMAD.MOV.U32 R103, RZ, RZ, R132 ;  /* 0x000000ffff677224 */ /* 0x000fce00078e0084 */
[----:B------:R-:W-:Y:S05]  /*3b90*/  WARPSYNC.COLLECTIVE R127, `(.L_x_3702) ;  /* 0x000000007f087348 */ /* 0x000fea0003c00000 */
[----:B------:R0:W1:Y:S02]  /*3ba0*/  SHFL.DOWN P5, R132, R136, R138, R139 ;  /* 0x0800008a88847389 */ /* 0x00006400000a008b */
[----:B01----:R-:W-:Y:S01]  /*3bb0*/  ENDCOLLECTIVE ;  /* 0x000000000000791b */ /* 0x003fe20003800000 */
.L_x_3702:
[----:B------:R-:W-:-:S05]  /*3bc0*/  FADD.FTZ R103, R108, R103 ;  /* 0x000000676c677221 */ /* 0x000fca0000010000 */
[----:B------:R-:W-:Y:S01]  /*3bd0*/  MOV R136, R103 ;  /* 0x0000006700887202 */ /* 0x000fe20000000f00 */
[----:B------:R-:W-:-:S07]  /*3be0*/  IMAD.MOV.U32 R105, RZ, RZ, R132 ;  /* 0x000000ffff697224 */ /* 0x000fce00078e0084 */
[----:B------:R-:W-:Y:S05]  /*3bf0*/  WARPSYNC.COLLECTIVE R127, `(.L_x_3703) ;  /* 0x000000007f087348 */ /* 0x000fea0003c00000 */
[----:B------:R0:W1:Y:S02]  /*3c00*/  SHFL.DOWN P5, R132, R136, R138, R139 ;  /* 0x0800008a88847389 */ /* 0x00006400000a008b */
[----:B01----:R-:W-:Y:S01]  /*3c10*/  ENDCOLLECTIVE ;  /* 0x000000000000791b */ /* 0x003fe20003800000 */
.L_x_3703:
[----:B------:R-:W-:Y:S01]  /*3c20*/  MOV R102, R132 ;  /* 0x0000008400667202 */ /* 0x000fe20000000f00 */
[----:B------:R-:W-:Y:S06]  /*3c30*/  BRA `(.L_x_3704) ;  /* 0xffffffe000647947 */ /* 0x000fec000383ffff */
.L_x_3705:
        /* <DEDUP_REMOVED lines=12> */
.L_x_3990:


//--------------------- .text._ZN10layer_norm22ln_bwd_finalize_kernelINS_22Kernel_traits_finalizeILj2560EfffffjLb0ELj1024ELj4ENS_18Kernel_traits_baseILj2560EfffffjLj1024EEEEELb0ELb0EEEvNS_9BwdParamsE --------------------------
	.section	.text._ZN10layer_norm22ln_bwd_finalize_kernelINS_22Kernel_traits_finalizeILj2560EfffffjLb0ELj1024ELj4ENS_18Kernel_traits_baseILj2560EfffffjLj1024EEEEELb0ELb0EEEvNS_9BwdParamsE,"ax",@progbits
	.align	128
        .global         _ZN10layer_norm22ln_bwd_finalize_kernelINS_22Kernel_traits_finalizeILj2560EfffffjLb0ELj1024ELj4ENS_18Kernel_traits_baseILj2560EfffffjLj1024EEEEELb0ELb0EEEvNS_9BwdParamsE
        .type           _ZN10layer_norm22ln_bwd_finalize_kernelINS_22Kernel_traits_finalizeILj2560EfffffjLb0ELj1024ELj4ENS_18Kernel_traits_baseILj2560EfffffjLj1024EEEEELb0ELb0EEEvNS_9BwdParamsE,@function
        .size           _ZN10layer_norm22ln_bwd_finalize_kernelINS_22Kernel_traits_finalizeILj2560EfffffjLb0ELj1024ELj4ENS_18Kernel_traits_baseILj2560EfffffjLj1024EEEEELb0ELb0EEEvNS_9BwdParamsE,(.L_x_3991 - _ZN10layer_norm22ln_bwd_finalize_kernelINS_22Kernel_traits_finalizeILj2560EfffffjLb0ELj1024ELj4ENS_18Kernel_traits_baseILj2560EfffffjLj1024EEEEELb0ELb0EEEvNS_9BwdParamsE)
        .other          _ZN10layer_norm22ln_bwd_finalize_kernelINS_22Kernel_traits_finalizeILj2560EfffffjLb0ELj1024ELj4ENS_18Kernel_traits_baseILj2560EfffffjLj1024EEEEELb0ELb0EEEvNS_9BwdParamsE,@"STO_CUDA_ENTRY STV_DEFAULT"
_ZN10layer_norm22ln_bwd_finalize_kernelINS_22Kernel_traits_finalizeILj2560EfffffjLb0ELj1024ELj4ENS_18Kernel_traits_baseILj2560EfffffjLj1024EEEEELb0ELb0EEEvNS_9BwdParamsE:
.text._ZN10layer_norm22ln_bwd_finalize_kernelINS_22Kernel_traits_finalizeILj2560EfffffjLb0ELj1024ELj4ENS_18Kernel_traits_baseILj2560EfffffjLj1024EEEEELb0ELb0EEEvNS_9BwdParamsE:
        /* <DEDUP_REMOVED lines=25> */
.L_x_3718:
        /* <DEDUP_REMOVED lines=30> */
.L_x_3710:
        /* <DEDUP_REMOVED lines=36> */
.L_x_3709:
[----:B------:R-:W-:Y:S05]  /*05b0*/  BSYNC B1 ;  /* 0x0000000000017941 */ /* 0x000fea0003800000 */
.L_x_3708:
        /* <DEDUP_REMOVED lines=24> */
.L_x_3712:
[----:B------:R-:W-:Y:S05]  /*0740*/  BSYNC B1 ;  /* 0x0000000000017941 */ /* 0x000fea0003800000 */
.L_x_3711:
        /* <DEDUP_REMOVED lines=12> */
.L_x_3713:
[----:B------:R-:W-:Y:S05]  /*0810*/  BSYNC B1 ;  /* 0x0000000000017941 */ /* 0x000fea0003800000 */
.L_x_3707:
[----:B------:R-:W-:Y:S05]  /*0820*/  BSYNC B0 ;  /* 0x0000000000007941 */ /* 0x000fea0003800000 */
.L_x_3706:
        /* <DEDUP_REMOVED lines=29> */
.L_x_3729:
[----:B---3--:R-:W-:Y:S01]  /*0a00*/  FADD.FTZ R9, R18, R9 ;  /* 0x0000000912097221 */ /* 0x008fe20000010000 */
[----:B--2---:R-:W-:-:S04]  /*0a10*/  FADD.FTZ R11, R10, R11 ;  /* 0x0000000b0a0b7221 */ /* 0x004fc80000010000 */
[----:B------:R2:W-:Y:S04]  /*0a20*/  @!P1 STS [R6+0x2000], R9 ;  /* 0x0020000906009388 */ /* 0x0005e80000000800 */
[----:B------:R2:W-:Y:S02]  /*0a30*/  @!P1 STS [R6+0x2080], R11 ;  /* 0x0020800b06009388 */ /* 0x0005e40000000800 */
.L_x_3714:
        /* <DEDUP_REMOVED lines=16> */
.L_x_3717:
[----:B------:R-:W-:Y:S05]  /*0b40*/  BSYNC B0 ;  /* 0x0000000000007941 */ /* 0x000fea0003800000 */
.L_x_3716:
[C---:B------:R-:W-:Y:S01]  /*0b50*/  ISETP.GT.U32.AND P1, PT, R3.reuse, -0xa01, PT ;  /* 0xfffff5ff0300780c */ /* 0x040fe20003f24070 */
[----:B------:R-:W-:Y:S01]  /*0b60*/  VIADD R4, R4, 0x500 ;  /* 0x0000050004047836 */ /* 0x000fe20000000000 */
[----:B------:R-:W-:-:S11]  /*0b70*/  IADD3 R3, R3, 0xa00, RZ ;  /* 0x00000a0003037810 */ /* 0x000fd60007ffe0ff */
[----:B------:R-:W-:Y:S05]  /*0b80*/  @P1 BRA `(.L_x_3718) ;  /* 0xfffffff400801947 */ /* 0x000fea000383ffff */
[----:B------:R-:W-:Y:S05]  /*0b90*/  EXIT ;  /* 0x000000000000794d */ /* 0x000fea0003800000 */
.L_x_3715:
[----:B------:R-:W-:Y:S01]  /*0ba0*/  HFMA2.MMA R21, -RZ, RZ, 0, 5.9604644775390625e-08 ;  /* 0x00000001ff157435 */ /* 0x000fe200000001ff */
[----:B0--3--:R-:W-:Y:S01]  /*0bb0*/  MOV R22, R10 ;  /* 0x0000000a00167202 */ /* 0x009fe20000000f00 */
[----:B------:R-:W-:Y:S01]  /*0bc0*/  IMAD.MOV.U32 R19, RZ, RZ, -0x1 ;  /* 0xffffffffff137424 */ /* 0x000fe200078e00ff */
[----:B------:R-:W-:-:S08]  /*0bd0*/  MOV R24, 0x1f ;  /* 0x0000001f00187802 */ /* 0x000fd00000000f00 */
[----:B-12---:R-:W-:Y:S05]  /*0be0*/  WARPSYNC.COLLECTIVE R19, `(.L_x_3719) ;  /* 0x0000000013087348 */ /* 0x006fea0003c00000 */
[----:B------:R0:W3:Y:S02]  /*0bf0*/  SHFL.BFLY P2, R20, R22, R21, R24 ;  /* 0x0c00001516147389 */ /* 0x0000e40000040018 */
[----:B0123--:R-:W-:Y:S01]  /*0c00*/  ENDCOLLECTIVE ;  /* 0x000000000000791b */ /* 0x00ffe20003800000 */
.L_x_3719:
[----:B------:R-:W-:Y:S01]  /*0c10*/  HFMA2.MMA R21, -RZ, RZ, 0, 1.1920928955078125e-07 ;  /* 0x00000002ff157435 */ /* 0x000fe200000001ff */
[----:B------:R-:W-:-:S05]  /*0c20*/  MOV R11, R20 ;  /* 0x00000014000b7202 */ /* 0x000fca0000000f00 */
[----:B------:R-:W-:-:S05]  /*0c30*/  FADD.FTZ R11, R10, R11 ;  /* 0x0000000b0a0b7221 */ /* 0x000fca0000010000 */
[----:B------:R-:W-:-:S07]  /*0c40*/  MOV R22, R11 ;  /* 0x0000000b00167202 */ /* 0x000fce0000000f00 */
[----:B------:R-:W-:Y:S05]  /*0c50*/  WARPSYNC.COLLECTIVE R19, `(.L_x_3720) ;  /* 0x0000000013087348 */ /* 0x000fea0003c00000 */
[----:B------:R0:W1:Y:S02]  /*0c60*/  SHFL.BFLY P2, R20, R22, R21, R24 ;  /* 0x0c00001516147389 */ /* 0x0000640000040018 */
[----:B01----:R-:W-:Y:S01]  /*0c70*/  ENDCOLLECTIVE ;  /* 0x000000000000791b */ /* 0x003fe20003800000 */
.L_x_3720:
[----:B------:R-:W-:Y:S01]  /*0c80*/  HFMA2.MMA R21, -RZ, RZ, 0, 2.384185791015625e-07 ;  /* 0x00000004ff157435 */ /* 0x000fe200000001ff */
[----:B------:R-:W-:-:S04]  /*0c90*/  IMAD.MOV.U32 R14, RZ, RZ, R20 ;  /* 0x000000ffff0e7224 */ /* 0x000fc800078e0014 */
[----:B------:R-:W-:-:S05]  /*0ca0*/  FADD.FTZ R14, R11, R14 ;  /* 0x0000000e0b0e7221 */ /* 0x000fca0000010000 */
[----:B------:R-:W-:-:S07]  /*0cb0*/  MOV R22, R14 ;  /* 0x0000000e00167202 */ /* 0x000fce0000000f00 */
[----:B------:R-:W-:Y:S05]  /*0cc0*/  WARPSYNC.COLLECTIVE R19, `(.L_x_3721) ;  /* 0x0000000013087348 */ /* 0x000fea0003c00000 */
[----:B------:R0:W1:Y:S02]  /*0cd0*/  SHFL.BFLY P2, R20, R22, R21, R24 ;  /* 0x0c00001516147389 */ /* 0x0000640000040018 */
[----:B01----:R-:W-:Y:S01]  /*0ce0*/  ENDCOLLECTIVE ;  /* 0x000000000000791b */ /* 0x003fe20003800000 */
.L_x_3721:
[----:B------:R-:W-:Y:S01]  /*0cf0*/  IMAD.MOV.U32 R21, RZ, RZ, 0x8 ;  /* 0x00000008ff157424 */ /* 0x000fe200078e00ff */
[----:B------:R-:W-:-:S05]  /*0d00*/  MOV R13, R20 ;  /* 0x00000014000d7202 */ /* 0x000fca0000000f00 */
[----:B------:R-:W-:-:S05]  /*0d10*/  FADD.FTZ R13, R14, R13 ;  /* 0x0000000d0e0d7221 */ /* 0x000fca0000010000 */
[----:B------:R-:W-:-:S07]  /*0d20*/  MOV R22, R13 ;  /* 0x0000000d00167202 */ /* 0x000fce0000000f00 */
[----:B------:R-:W-:Y:S05]  /*0d30*/  WARPSYNC.COLLECTIVE R19, `(.L_x_3722) ;  /* 0x0000000013087348 */ /* 0x000fea0003c00000 */
[----:B------:R0:W1:Y:S02]  /*0d40*/  SHFL.BFLY P2, R20, R22, R21, R24 ;  /* 0x0c00001516147389 */ /* 0x0000640000040018 */
[----:B01----:R-:W-:Y:S01]  /*0d50*/  ENDCOLLECTIVE ;  /* 0x000000000000791b */ /* 0x003fe20003800000 */
.L_x_3722:
[----:B------:R-:W-:Y:S01]  /*0d60*/  HFMA2.MMA R21, -RZ, RZ, 0, 9.5367431640625e-07 ;  /* 0x00000010ff157435 */ /* 0x000fe200000001ff */
[----:B------:R-:W-:-:S05]  /*0d70*/  MOV R10, R20 ;  /* 0x00000014000a7202 */ /* 0x000fca0000000f00 */
[----:B------:R-:W-:-:S05]  /*0d80*/  FADD.FTZ R10, R13, R10 ;  /* 0x0000000a0d0a7221 */ /* 0x000fca0000010000 */
[----:B------:R-:W-:-:S07]  /*0d90*/  MOV R22, R10 ;  /* 0x0000000a00167202 */ /* 0x000fce0000000f00 */
[----:B------:R-:W-:Y:S05]  /*0da0*/  WARPSYNC.COLLECTIVE R19, `(.L_x_3723) ;  /* 0x0000000013087348 */ /* 0x000fea0003c00000 */
[----:B------:R0:W1:Y:S02]  /*0db0*/  SHFL.BFLY P2, R20, R22, R21, R24 ;  /* 0x0c00001516147389 */ /* 0x0000640000040018 */
[----:B01----:R-:W-:Y:S01]  /*0dc0*/  ENDCOLLECTIVE ;  /* 0x000000000000791b */ /* 0x003fe20003800000 */
.L_x_3723:
[----:B------:R-:W-:Y:S01]  /*0dd0*/  HFMA2.MMA R21, -RZ, RZ, 0, 5.9604644775390625e-08 ;  /* 0x00000001ff157435 */ /* 0x000fe200000001ff */
[----:B------:R-:W-:Y:S01]  /*0de0*/  IMAD.MOV.U32 R22, RZ, RZ, R9 ;  /* 0x000000ffff167224 */ /* 0x000fe200078e0009 */
[----:B------:R-:W-:-:S09]  /*0df0*/  MOV R11, R20 ;  /* 0x00000014000b7202 */ /* 0x000fd20000000f00 */
[----:B------:R-:W-:Y:S05]  /*0e00*/  WARPSYNC.COLLECTIVE R19, `(.L_x_3724) ;  /* 0x0000000013087348 */ /* 0x000fea0003c00000 */
[----:B------:R0:W1:Y:S02]  /*0e10*/  SHFL.BFLY P2, R20, R22, R21, R24 ;  /* 0x0c00001516147389 */ /* 0x0000640000040018 */
[----:B01----:R-:W-:Y:S01]  /*0e20*/  ENDCOLLECTIVE ;  /* 0x000000000000791b */ /* 0x003fe20003800000 */
.L_x_3724:
[----:B------:R-:W-:Y:S01]  /*0e30*/  HFMA2.MMA R21, -RZ, RZ, 0, 1.1920928955078125e-07 ;  /* 0x00000002ff157435 */ /* 0x000fe200000001ff */
[----:B------:R-:W-:-:S05]  /*0e40*/  MOV R14, R20 ;  /* 0x00000014000e7202 */ /* 0x000fca0000000f00 */
[----:B------:R-:W-:-:S05]  /*0e50*/  FADD.FTZ R15, R9, R14 ;  /* 0x0000000e090f7221 */ /* 0x000fca0000010000 */
[----:B------:R-:W-:-:S07]  /*0e60*/  MOV R22, R15 ;  /* 0x0000000f00167202 */ /* 0x000fce0000000f00 */
[----:B------:R-:W-:Y:S05]  /*0e70*/  WARPSYNC.COLLECTIVE R19, `(.L_x_3725) ;  /* 0x0000000013087348 */ /* 0x000fea0003c00000 */
[----:B------:R0:W1:Y:S02]  /*0e80*/  SHFL.BFLY P2, R20, R22, R21, R24 ;  /* 0x0c00001516147389 */ /* 0x0000640000040018 */
[----:B01----:R-:W-:Y:S01]  /*0e90*/  ENDCOLLECTIVE ;  /* 0x000000000000791b */ /* 0x003fe20003800000 */
.L_x_3725:
[----:B------:R-:W-:Y:S01]  /*0ea0*/  HFMA2.MMA R21, -RZ, RZ, 0, 2.384185791015625e-07 ;  /* 0x00000004ff157435 */ /* 0x000fe200000001ff */
[----:B------:R-:W-:-:S04]  /*0eb0*/  IMAD.MOV.U32 R16, RZ, RZ, R20 ;  /* 0x000000ffff107224 */ /* 0x000fc800078e0014 */
[----:B------:R-:W-:-:S05]  /*0ec0*/  FADD.FTZ R16, R15, R16 ;  /* 0x000000100f107221 */ /* 0x000fca0000010000 */
[----:B------:R-:W-:-:S07]  /*0ed0*/  MOV R22, R16 ;  /* 0x0000001000167202 */ /* 0x000fce0000000f00 */
[----:B------:R-:W-:Y:S05]  /*0ee0*/  WARPSYNC.COLLECTIVE R19, `(.L_x_3726) ;  /* 0x0000000013087348 */ /* 0x000fea0003c00000 */
[----:B------:R0:W1:Y:S02]  /*0ef0*/  SHFL.BFLY P2, R20, R22, R21, R24 ;  /* 0x0c00001516147389 */ /* 0x0000640000040018 */
[----:B01----:R-:W-:Y:S01]  /*0f00*/  ENDCOLLECTIVE ;  /* 0x000000000000791b */ /* 0x003fe20003800000 */
.L_x_3726:
[----:B------:R-:W-:Y:S01]  /*0f10*/  IMAD.MOV.U32 R21, RZ, RZ, 0x8 ;  /* 0x00000008ff157424 */ /* 0x000fe200078e00ff */
[----:B------:R-:W-:-:S05]  /*0f20*/  MOV R17, R20 ;  /* 0x0000001400117202 */ /* 0x000fca0000000f00 */
[----:B------:R-:W-:-:S05]  /*0f30*/  FADD.FTZ R17, R16, R17 ;  /* 0x0000001110117221 */ /* 0x000fca0000010000 */
[----:B------:R-:W-:-:S07]  /*0f40*/  MOV R22, R17 ;  /* 0x0000001100167202 */ /* 0x000fce0000000f00 */
[----:B------:R-:W-:Y:S05]  /*0f50*/  WARPSYNC.COLLECTIVE R19, `(.L_x_3727) ;  /* 0x0000000013087348 */ /* 0x000fea0003c00000 */
[----:B------:R0:W1:Y:S02]  /*0f60*/  SHFL.BFLY P2, R20, R22, R21, R24 ;  /* 0x0c00001516147389 */ /* 0x0000640000040018 */
[----:B01----:R-:W-:Y:S01]  /*0f70*/  ENDCOLLECTIVE ;  /* 0x000000000000791b */ /* 0x003fe20003800000 */
.L_x_3727:
[----:B------:R-:W-:Y:S01]  /*0f80*/  HFMA2.MMA R21, -RZ, RZ, 0, 9.5367431640625e-07 ;  /* 0x00000010ff157435 */ /* 0x000fe200000001ff */
[----:B------:R-:W-:-:S05]  /*0f90*/  MOV R18, R20 ;  /* 0x0000001400127202 */ /* 0x000fca0000000f00 */
[----:B------:R-:W-:-:S05]  /*0fa0*/  FADD.FTZ R18, R17, R18 ;  /* 0x0000001211127221 */ /* 0x000fca0000010000 */
[----:B------:R-:W-:-:S07]  /*0fb0*/  MOV R22, R18 ;  /* 0x0000001200167202 */ /* 0x000fce0000000f00 */
[----:B------:R-:W-:Y:S05]  /*0fc0*/  WARPSYNC.COLLECTIVE R19, `(.L_x_3728) ;  /* 0x0000000013087348 */ /* 0x000fea0003c00000 */
[----:B------:R0:W1:Y:S02]  /*0fd0*/  SHFL.BFLY P2, R20, R22, R21, R24 ;  /* 0x0c00001516147389 */ /* 0x0000640000040018 */
[----:B01----:R-:W-:Y:S01]  /*0fe0*/  ENDCOLLECTIVE ;  /* 0x000000000000791b */ /* 0x003fe20003800000 */
.L_x_3728:
[----:B------:R-:W-:Y:S01]  /*0ff0*/  MOV R9, R20 ;  /* 0x0000001400097202 */ /* 0x000fe20000000f00 */
[----:B------:R-:W-:Y:S06]  /*1000*/  BRA `(.L_x_3729) ;  /* 0xfffffff8007c7947 */ /* 0x000fec000383ffff */
.L_x_3730:
        /* <DEDUP_REMOVED lines=15> */
.L_x_3991:


//--------------------- .text._ZN10layer_norm40ln_parallel_residual_bwd_finalize_kernelINS_22Kernel_traits_finalizeILj2560EfffffjLb0ELj1024ELj4ENS_18Kernel_traits_baseILj2560EfffffjLj1024EEEEELb0EEEvNS_9BwdParamsE --------------------------
	.section	.text._ZN10layer_norm40ln_parallel_residual_bwd_finalize_kernelINS_22Kernel_traits_finalizeILj2560EfffffjLb0ELj1024ELj4ENS_18Kernel_traits_baseILj2560EfffffjLj1024EEEEELb0EEEvNS_9BwdParamsE,"ax",@progbits
	.align	128
        .global         _ZN10layer_norm40ln_parallel_residual_bwd_finalize_kernelINS_22Kernel_traits_finalizeILj2560EfffffjLb0ELj1024ELj4ENS_18Kernel_traits_baseILj2560EfffffjLj1024EEEEELb0EEEvNS_9BwdParamsE
        .type           _ZN10layer_norm40ln_parallel_residual_bwd_finalize_kernelINS_22Kernel_traits_finalizeILj2560EfffffjLb0ELj1024ELj4ENS_18Kernel_traits_baseILj2560EfffffjLj1024EEEEELb0EEEvNS_9BwdParamsE,@function
        .size           _ZN10layer_norm40ln_parallel_residual_bwd_finalize_kernelINS_22Kernel_traits_finalizeILj2560EfffffjLb0ELj1024ELj4ENS_18Kernel_traits_baseILj2560EfffffjLj1024EEEEELb0EEEvNS_9BwdParamsE,(.L_x_3992 - _ZN10layer_norm40ln_parallel_residual_bwd_finalize_kernelINS_22Kernel_traits_finalizeILj2560EfffffjLb0ELj1024ELj4ENS_18Kernel_traits_baseILj2560EfffffjLj1024EEEEELb0EEEvNS_9BwdParamsE)
        .other          _ZN10layer_norm40ln_parallel_residual_bwd_finalize_kernelINS_22Kernel_traits_finalizeILj2560EfffffjLb0ELj1024ELj4ENS_18Kernel_traits_baseILj2560EfffffjLj1024EEEEELb0EEEvNS_9BwdParamsE,@"STO_CUDA_ENTRY STV_DEFAULT"
_ZN10layer_norm40ln_parallel_residual_bwd_finalize_kernelINS_22Kernel_traits_finalizeILj2560EfffffjLb0ELj1024ELj4ENS_18Kernel_traits_baseILj2560EfffffjLj1024EEEEELb0EEEvNS_9BwdParamsE:
.text._ZN10layer_norm40ln_parallel_residual_bwd_finalize_kernelINS_22Kernel_traits_finalizeILj2560EfffffjLb0ELj1024ELj4ENS_18Kernel_traits_baseILj2560EfffffjLj1024EEEEELb0EEEvNS_9BwdParamsE:
        /* <DEDUP_REMOVED lines=22> */
.L_x_3743:
        /* <DEDUP_REMOVED lines=42> */
.L_x_3735:
        /* <DEDUP_REMOVED lines=62> */
.L_x_3734:
[----:B------:R-:W-:Y:S05]  /*07e0*/  BSYNC B1 ;  /* 0x0000000000017941 */ /* 0x000fea0003800000 */
.L_x_3733:
        /* <DEDUP_REMOVED lines=38> */
.L_x_3737:
[----:B------:R-:W-:Y:S05]  /*0a50*/  BSYNC B1 ;  /* 0x0000000000017941 */ /* 0x000fea0003800000 */
.L_x_3736:
        /* <DEDUP_REMOVED lines=20> */
.L_x_3738:
[----:B------:R-:W-:Y:S05]  /*0ba0*/  BSYNC B1 ;  /* 0x0000000000017941 */ /* 0x000fea0003800000 */
.L_x_3732:
[----:B------:R-:W-:Y:S05]  /*0bb0*/  BSYNC B0 ;  /* 0x0000000000007941 */ /* 0x000fea0003800000 */
.L_x_3731:
        /* <DEDUP_REMOVED lines=54> */
.L_x_3764:
        /* <DEDUP_REMOVED lines=10> */
.L_x_3739:
        /* <DEDUP_REMOVED lines=24> */
.L_x_3742:
[----:B------:R-:W-:Y:S05]  /*1140*/  BSYNC B0 ;  /* 0x0000000000007941 */ /* 0x000fea0003800000 */
.L_x_3741:
[C---:B------:R-:W-:Y:S02]  /*1150*/  ISETP.GT.U32.AND P1, PT, R4.reuse, -0xa01, PT ;  /* 0xfffff5ff0400780c */ /* 0x040fe40003f24070 */
[----:B------:R-:W-:Y:S02]  /*1160*/  IADD3 R4, R4, 0xa00, RZ ;  /* 0x00000a0004047810 */ /* 0x000fe40007ffe0ff */
[----:B------:R-:W-:-:S09]  /*1170*/  IADD3 R5, R5, 0x500, RZ ;  /* 0x0000050005057810 */ /* 0x000fd20007ffe0ff */
[----:B------:R-:W-:Y:S05]  /*1180*/  @P1 BRA `(.L_x_3743) ;  /* 0xffffffec00f41947 */ /* 0x000fea000383ffff */
[----:B------:R-:W-:Y:S05]  /*1190*/  EXIT ;  /* 0x000000000000794d */ /* 0x000fea0003800000 */
.L_x_3740:
[----:B------:R-:W-:Y:S01]  /*11a0*/  HFMA2.MMA R14, -RZ, RZ, 0, 5.9604644775390625e-08 ;  /* 0x00000001ff0e7435 */ /* 0x000fe200000001ff */
[----:B----4-:R-:W-:Y:S02]  /*11b0*/  MOV R27, R10 ;  /* 0x0000000a001b7202 */ /* 0x010fe40000000f00 */
[----:B------:R-:W-:Y:S02]  /*11c0*/  MOV R13, 0x1f ;  /* 0x0000001f000d7802 */ /* 0x000fe40000000f00 */
[----:B------:R-:W-:-:S07]  /*11d0*/  MOV R12, 0xffffffff ;  /* 0xffffffff000c7802 */ /* 0x000fce0000000f00 */
[----:B0123--:R-:W-:Y:S05]  /*11e0*/  WARPSYNC.COLLECTIVE R12, `(.L_x_3744) ;  /* 0x000000000c087348 */ /* 0x00ffea0003c00000 */
[----:B------:R4:W0:Y:S02]  /*11f0*/  SHFL.BFLY P2, R17, R27, R14, R13 ;  /* 0x0c00000e1b117389 */ /* 0x000824000004000d */
[----:B01234-:R-:W-:Y:S01]  /*1200*/  ENDCOLLECTIVE ;  /* 0x000000000000791b */ /* 0x01ffe20003800000 */
.L_x_3744:
[----:B------:R-:W-:Y:S01]  /*1210*/  HFMA2.MMA R14, -RZ, RZ, 0, 1.1920928955078125e-07 ;  /* 0x00000002ff0e7435 */ /* 0x000fe200000001ff */
[----:B------:R-:W-:-:S05]  /*1220*/  FADD.FTZ R11, R10, R17 ;  /* 0x000000110a0b7221 */ /* 0x000fca0000010000 */
[----:B------:R-:W-:-:S07]  /*1230*/  MOV R27, R11 ;  /* 0x0000000b001b7202 */ /* 0x000fce0000000f00 */
[----:B------:R-:W-:Y:S05]  /*1240*/  WARPSYNC.COLLECTIVE R12, `(.L_x_3745) ;  /* 0x000000000c087348 */ /* 0x000fea0003c00000 */
[----:B------:R0:W1:Y:S02]  /*1250*/  SHFL.BFLY P2, R17, R27, R14, R13 ;  /* 0x0c00000e1b117389 */ /* 0x000064000004000d */
[----:B01----:R-:W-:Y:S01]  /*1260*/  ENDCOLLECTIVE ;  /* 0x000000000000791b */ /* 0x003fe20003800000 */
.L_x_3745:
[----:B------:R-:W-:Y:S01]  /*1270*/  HFMA2.MMA R14, -RZ, RZ, 0, 2.384185791015625e-07 ;  /* 0x00000004ff0e7435 */ /* 0x000fe200000001ff */
[----:B------:R-:W-:-:S05]  /*1280*/  FADD.FTZ R10, R11, R17 ;  /* 0x000000110b0a7221 */ /* 0x000fca0000010000 */
[----:B------:R-:W-:-:S07]  /*1290*/  MOV R27, R10 ;  /* 0x0000000a001b7202 */ /* 0x000fce0000000f00 */
[----:B------:R-:W-:Y:S05]  /*12a0*/  WARPSYNC.COLLECTIVE R12, `(.L_x_3746) ;  /* 0x000000000c087348 */ /* 0x000fea0003c00000 */
[----:B------:R0:W1:Y:S02]  /*12b0*/  SHFL.BFLY P2, R17, R27, R14, R13 ;  /* 0x0c00000e1b117389 */ /* 0x000064000004000d */
[----:B01----:R-:W-:Y:S01]  /*12c0*/  ENDCOLLECTIVE ;  /* 0x000000000000791b */ /* 0x003fe20003800000 */
.L_x_3746:
[----:B------:R-:W-:Y:S01]  /*12d0*/  HFMA2.MMA R14, -RZ, RZ, 0, 4.76837158203125e-07 ;  /* 0x00000008ff0e7435 */ /* 0x000fe200000001ff */
[----:B------:R-:W-:-:S05]  /*12e0*/  FADD.FTZ R19, R10, R17 ;  /* 0x000000110a137221 */ /* 0x000fca0000010000 */
[----:B------:R-:W-:-:S07]  /*12f0*/  MOV R27, R19 ;  /* 0x00000013001b7202 */ /* 0x000fce0000000f00 */
[----:B------:R-:W-:Y:S05]  /*1300*/  WARPSYNC.COLLECTIVE R12, `(.L_x_3747) ;  /* 0x000000000c087348 */ /* 0x000fea0003c00000 */
[----:B------:R0:W1:Y:S02]  /*1310*/  SHFL.BFLY P2, R17, R27, R14, R13 ;  /* 0x0c00000e1b117389 */ /* 0x000064000004000d */
[----:B01----:R-:W-:Y:S01]  /*1320*/  ENDCOLLECTIVE ;  /* 0x000000000000791b */ /* 0x003fe20003800000 */
.L_x_3747:
[----:B------:R-:W-:Y:S01]  /*1330*/  HFMA2.MMA R14, -RZ, RZ, 0, 9.5367431640625e-07 ;  /* 0x00000010ff0e7435 */ /* 0x000fe200000001ff */
[----:B------:R-:W-:-:S05]  /*1340*/  FADD.FTZ R11, R19, R17 ;  /* 0x00000011130b7221 */ /* 0x000fca0000010000 */
[----:B------:R-:W-:-:S07]  /*1350*/  MOV R27, R11 ;  /* 0x0000000b001b7202 */ /* 0x000fce0000000f00 */
[----:B------:R-:W-:Y:S05]  /*1360*/  WARPSYNC.COLLECTIVE R12, `(.L_x_3748) ;  /* 0x000000000c087348 */ /* 0x000fea0003c00000 */
[----:B------:R0:W1:Y:S02]  /*1370*/  SHFL.BFLY P2, R17, R27, R14, R13 ;  /* 0x0c00000e1b117389 */ /* 0x000064000004000d */
[----:B01----:R-:W-:Y:S01]  /*1380*/  ENDCOLLECTIVE ;  /* 0x000000000000791b */ /* 0x003fe20003800000 */
.L_x_3748:
[----:B------:R-:W-:Y:S01]  /*1390*/  HFMA2.MMA R14, -RZ, RZ, 0, 5.9604644775390625e-08 ;  /* 0x00000001ff0e7435 */ /* 0x000fe200000001ff */
[----:B------:R-:W-:Y:S01]  /*13a0*/  IMAD.MOV.U32 R27, RZ, RZ, R15 ;  /* 0x000000ffff1b7224 */ /* 0x000fe200078e000f */
[----:B------:R-:W-:-:S09]  /*13b0*/  MOV R10, R17 ;  /* 0x00000011000a7202 */ /* 0x000fd20000000f00 */
[----:B------:R-:W-:Y:S05]  /*13c0*/  WARPSYNC.COLLECTIVE R12, `(.L_x_3749) ;  /* 0x000000000c087348 */ /* 0x000fea0003c00000 */
[----:B------:R0:W1:Y:S02]  /*13d0*/  SHFL.BFLY P2, R17, R27, R14, R13 ;  /* 0x0c00000e1b117389 */ /* 0x000064000004000d */
[----:B01----:R-:W-:Y:S01]  /*13e0*/  ENDCOLLECTIVE ;  /* 0x000000000000791b */ /* 0x003fe20003800000 */
.L_x_3749:
[----:B------:R-:W-:Y:S01]  /*13f0*/  HFMA2.MMA R14, -RZ, RZ, 0, 1.1920928955078125e-07 ;  /* 0x00000002ff0e7435 */ /* 0x000fe200000001ff */
[----:B------:R-:W-:-:S05]  /*1400*/  MOV R16, R17 ;  /* 0x0000001100107202 */ /* 0x000fca0000000f00 */
[----:B------:R-:W-:-:S05]  /*1410*/  FADD.FTZ R16, R15, R16 ;  /* 0x000000100f107221 */ /* 0x000fca0000010000 */
[----:B------:R-:W-:-:S07]  /*1420*/  MOV R27, R16 ;  /* 0x00000010001b7202 */ /* 0x000fce0000000f00 */
[----:B------:R-:W-:Y:S05]  /*1430*/  WARPSYNC.COLLECTIVE R12, `(.L_x_3750) ;  /* 0x000000000c087348 */ /* 0x000fea0003c00000 */
[----:B------:R0:W1:Y:S02]  /*1440*/  SHFL.BFLY P2, R17, R27, R14, R13 ;  /* 0x0c00000e1b117389 */ /* 0x000064000004000d */
[----:B01----:R-:W-:Y:S01]  /*1450*/  ENDCOLLECTIVE ;  /* 0x000000000000791b */ /* 0x003fe20003800000 */
.L_x_3750:
[----:B------:R-:W-:Y:S01]  /*1460*/  HFMA2.MMA R14, -RZ, RZ, 0, 2.384185791015625e-07 ;  /* 0x00000004ff0e7435 */ /* 0x000fe200000001ff */
[----:B------:R-:W-:-:S05]  /*1470*/  MOV R19, R17 ;  /* 0x0000001100137202 */ /* 0x000fca0000000f00 */
[----:B------:R-:W-:-:S05]  /*1480*/  FADD.FTZ R15, R16, R19 ;  /* 0x00000013100f7221 */ /* 0x000fca0000010000 */
[----:B------:R-:W-:-:S07]  /*1490*/  MOV R27, R15 ;  /* 0x0000000f001b7202 */ /* 0x000fce0000000f00 */
[----:B------:R-:W-:Y:S05]  /*14a0*/  WARPSYNC.COLLECTIVE R12, `(.L_x_3751) ;  /* 0x000000000c087348 */ /* 0x000fea0003c00000 */
[----:B------:R0:W1:Y:S02]  /*14b0*/  SHFL.BFLY P2, R17, R27, R14, R13 ;  /* 0x0c00000e1b117389 */ /* 0x000064000004000d */
[----:B01----:R-:W-:Y:S01]  /*14c0*/  ENDCOLLECTIVE ;  /* 0x000000000000791b */ /* 0x003fe20003800000 */
.L_x_3751:
[----:B------:R-:W-:Y:S01]  /*14d0*/  HFMA2.MMA R14, -RZ, RZ, 0, 4.76837158203125e-07 ;  /* 0x00000008ff0e7435 */ /* 0x000fe200000001ff */
[----:B------:R-:W-:-:S05]  /*14e0*/  MOV R18, R17 ;  /* 0x0000001100127202 */ /* 0x000fca0000000f00 */
[----:B------:R-:W-:-:S05]  /*14f0*/  FADD.FTZ R20, R15, R18 ;  /* 0x000000120f147221 */ /* 0x000fca0000010000 */
[----:B------:R-:W-:-:S07]  /*1500*/  MOV R27, R20 ;  /* 0x00000014001b7202 */ /* 0x000fce0000000f00 */
[----:B------:R-:W-:Y:S05]  /*1510*/  WARPSYNC.COLLECTIVE R12, `(.L_x_3752) ;  /* 0x000000000c087348 */ /* 0x000fea0003c00000 */
[----:B------:R0:W1:Y:S02]  /*1520*/  SHFL.BFLY P2, R17, R27, R14, R13 ;  /* 0x0c00000e1b117389 */ /* 0x000064000004000d */
[----:B01----:R-:W-:Y:S01]  /*1530*/  ENDCOLLECTIVE ;  /* 0x000000000000791b */ /* 0x003fe20003800000 */
.L_x_3752:
[----:B------:R-:W-:Y:S01]  /*1540*/  HFMA2.MMA R14, -RZ, RZ, 0, 9.5367431640625e-07 ;  /* 0x00000010ff0e7435 */ /* 0x000fe200000001ff */
[----:B------:R-:W-:-:S05]  /*1550*/  MOV R21, R17 ;  /* 0x0000001100157202 */ /* 0x000fca0000000f00 */
[----:B------:R-:W-:-:S05]  /*1560*/  FADD.FTZ R16, R20, R21 ;  /* 0x0000001514107221 */ /* 0x000fca0000010000 */
[----:B------:R-:W-:-:S07]  /*1570*/  MOV R27, R16 ;  /* 0x00000010001b7202 */ /* 0x000fce0000000f00 */
[----:B------:R-:W-:Y:S05]  /*1580*/  WARPSYNC.COLLECTIVE R12, `(.L_x_3753) ;  /* 0x000000000c087348 */ /* 0x000fea0003c00000 */
[----:B------:R0:W1:Y:S02]  /*1590*/  SHFL.BFLY P2, R17, R27, R14, R13 ;  /* 0x0c00000e1b117389 */ /* 0x000064000004000d */
[----:B01----:R-:W-:Y:S01]  /*15a0*/  ENDCOLLECTIVE ;  /* 0x000000000000791b */ /* 0x003fe20003800000 */
.L_x_3753:
[----:B------:R-:W-:Y:S01]  /*15b0*/  HFMA2.MMA R14, -RZ, RZ, 0, 5.9604644775390625e-08 ;  /* 0x00000001ff0e7435 */ /* 0x000fe200000001ff */
[----:B------:R-:W-:Y:S02]  /*15c0*/  MOV R27, R9 ;  /* 0x00000009001b7202 */ /* 0x000fe40000000f00 */
[----:B------:R-:W-:-:S08]  /*15d0*/  MOV R15, R17 ;  /* 0x00000011000f7202 */ /* 0x000fd00000000f00 */
[----:B------:R-:W-:Y:S05]  /*15e0*/  WARPSYNC.COLLECTIVE R12, `(.L_x_3754) ;  /* 0x000000000c087348 */ /* 0x000fea0003c00000 */
[----:B------:R0:W1:Y:S02]  /*15f0*/  SHFL.BFLY P2, R17, R27, R14, R13 ;  /* 0x0c00000e1b117389 */ /* 0x000064000004000d */
[----:B01----:R-:W-:Y:S01]  /*1600*/  ENDCOLLECTIVE ;  /* 0x000000000000791b */ /* 0x003fe20003800000 */
.L_x_3754:
[----:B------:R-:W-:Y:S01]  /*1610*/  HFMA2.MMA R14, -RZ, RZ, 0, 1.1920928955078125e-07 ;  /* 0x00000002ff0e7435 */ /* 0x000fe200000001ff */
[----:B------:R-:W-:-:S05]  /*1620*/  MOV R18, R17 ;  /* 0x0000001100127202 */ /* 0x000fca0000000f00 */
[----:B------:R-:W-:-:S05]  /*1630*/  FADD.FTZ R20, R9, R18 ;  /* 0x0000001209147221 */ /* 0x000fca0000010000 */
[----:B------:R-:W-:-:S07]  /*1640*/  MOV R27, R20 ;  /* 0x00000014001b7202 */ /* 0x000fce0000000f00 */
[----:B------:R-:W-:Y:S05]  /*1650*/  WARPSYNC.COLLECTIVE R12, `(.L_x_3755) ;  /* 0x000000000c087348 */ /* 0x000fea0003c00000 */
[----:B------:R0:W1:Y:S02]  /*1660*/  SHFL.BFLY P2, R17, R27, R14, R13 ;  /* 0x0c00000e1b117389 */ /* 0x000064000004000d */
[----:B01----:R-:W-:Y:S01]  /*1670*/  ENDCOLLECTIVE ;  /* 0x000000000000791b */ /* 0x003fe20003800000 */
.L_x_3755:
[----:B------:R-:W-:Y:S01]  /*1680*/  IMAD.MOV.U32 R14, RZ, RZ, 0x4 ;  /* 0x00000004ff0e7424 */ /* 0x000fe200078e00ff */
[----:B------:R-:W-:-:S05]  /*1690*/  MOV R21, R17 ;  /* 0x0000001100157202 */ /* 0x000fca0000000f00 */
[----:B------:R-:W-:-:S05]  /*16a0*/  FADD.FTZ R9, R20, R21 ;  /* 0x0000001514097221 */ /* 0x000fca0000010000 */
[----:B------:R-:W-:-:S07]  /*16b0*/  MOV R27, R9 ;  /* 0x00000009001b7202 */ /* 0x000fce0000000f00 */
[----:B------:R-:W-:Y:S05]  /*16c0*/  WARPSYNC.COLLECTIVE R12, `(.L_x_3756) ;  /* 0x000000000c087348 */ /* 0x000fea0003c00000 */
[----:B------:R0:W1:Y:S02]  /*16d0*/  SHFL.BFLY P2, R17, R27, R14, R13 ;  /* 0x0c00000e1b117389 */ /* 0x000064000004000d */
[----:B01----:R-:W-:Y:S01]  /*16e0*/  ENDCOLLECTIVE ;  /* 0x000000000000791b */ /* 0x003fe20003800000 */
.L_x_3756:
[----:B------:R-:W-:Y:S01]  /*16f0*/  HFMA2.MMA R14, -RZ, RZ, 0, 4.76837158203125e-07 ;  /* 0x00000008ff0e7435 */ /* 0x000fe200000001ff */
[----:B------:R-:W-:-:S05]  /*1700*/  MOV R22, R17 ;  /* 0x0000001100167202 */ /* 0x000fca0000000f00 */
[----:B------:R-:W-:-:S05]  /*1710*/  FADD.FTZ R22, R9, R22 ;  /* 0x0000001609167221 */ /* 0x000fca0000010000 */
[----:B------:R-:W-:-:S07]  /*1720*/  MOV R27, R22 ;  /* 0x00000016001b7202 */ /* 0x000fce0000000f00 */
[----:B------:R-:W-:Y:S05]  /*1730*/  WARPSYNC.COLLECTIVE R12, `(.L_x_3757) ;  /* 0x000000000c087348 */ /* 0x000fea0003c00000 */
[----:B------:R0:W1:Y:S02]  /*1740*/  SHFL.BFLY P2, R17, R27, R14, R13 ;  /* 0x0c00000e1b117389 */ /* 0x000064000004000d */
[----:B01----:R-:W-:Y:S01]  /*1750*/  ENDCOLLECTIVE ;  /* 0x000000000000791b */ /* 0x003fe20003800000 */
.L_x_3757:
[----:B------:R-:W-:Y:S01]  /*1760*/  HFMA2.MMA R14, -RZ, RZ, 0, 9.5367431640625e-07 ;  /* 0x00000010ff0e7435 */ /* 0x000fe200000001ff */
[----:B------:R-:W-:-:S05]  /*1770*/  MOV R23, R17 ;  /* 0x0000001100177202 */ /* 0x000fca0000000f00 */
[----:B------:R-:W-:-:S05]  /*1780*/  FADD.FTZ R18, R22, R23 ;  /* 0x0000001716127221 */ /* 0x000fca0000010000 */
[----:B------:R-:W-:-:S07]  /*1790*/  MOV R27, R18 ;  /* 0x00000012001b7202 */ /* 0x000fce0000000f00 */
[----:B------:R-:W-:Y:S05]  /*17a0*/  WARPSYNC.COLLECTIVE R12, `(.L_x_3758) ;  /* 0x000000000c087348 */ /* 0x000fea0003c00000 */
[----:B------:R0:W1:Y:S02]  /*17b0*/  SHFL.BFLY P2, R17, R27, R14, R13 ;  /* 0x0c00000e1b117389 */ /* 0x000064000004000d */
[----:B01----:R-:W-:Y:S01]  /*17c0*/  ENDCOLLECTIVE ;  /* 0x000000000000791b */ /* 0x003fe20003800000 */
.L_x_3758:
[----:B------:R-:W-:Y:S01]  /*17d0*/  HFMA2.MMA R14, -RZ, RZ, 0, 5.9604644775390625e-08 ;  /* 0x00000001ff0e7435 */ /* 0x000fe200000001ff */
[----:B------:R-:W-:Y:S02]  /*17e0*/  MOV R27, R8 ;  /* 0x00000008001b7202 */ /* 0x000fe40000000f00 */
[----:B------:R-:W-:-:S08]  /*17f0*/  MOV R9, R17 ;  /* 0x0000001100097202 */ /* 0x000fd00000000f00 */
[----:B------:R-:W-:Y:S05]  /*1800*/  WARPSYNC.COLLECTIVE R12, `(.L_x_3759) ;  /* 0x000000000c087348 */ /* 0x000fea0003c00000 */
[----:B------:R0:W1:Y:S02]  /*1810*/  SHFL.BFLY P2, R17, R27, R14, R13 ;  /* 0x0c00000e1b117389 */ /* 0x000064000004000d */
[----:B01----:R-:W-:Y:S01]  /*1820*/  ENDCOLLECTIVE ;  /* 0x000000000000791b */ /* 0x003fe20003800000 */
.L_x_3759:
[----:B------:R-:W-:Y:S01]  /*1830*/  HFMA2.MMA R14, -RZ, RZ, 0, 1.1920928955078125e-07 ;  /* 0x00000002ff0e7435 */ /* 0x000fe200000001ff */
[----:B------:R-:W-:-:S05]  /*1840*/  MOV R19, R17 ;  /* 0x0000001100137202 */ /* 0x000fca0000000f00 */
[----:B------:R-:W-:-:S05]  /*1850*/  FADD.FTZ R23, R8, R19 ;  /* 0x0000001308177221 */ /* 0x000fca0000010000 */
[----:B------:R-:W-:-:S07]  /*1860*/  MOV R27, R23 ;  /* 0x00000017001b7202 */ /* 0x000fce0000000f00 */
[----:B------:R-:W-:Y:S05]  /*1870*/  WARPSYNC.COLLECTIVE R12, `(.L_x_3760) ;  /* 0x000000000c087348 */ /* 0x000fea0003c00000 */
[----:B------:R0:W1:Y:S02]  /*1880*/  SHFL.BFLY P2, R17, R27, R14, R13 ;  /* 0x0c00000e1b117389 */ /* 0x000064000004000d */
[----:B01----:R-:W-:Y:S01]  /*1890*/  ENDCOLLECTIVE ;  /* 0x000000000000791b */ /* 0x003fe20003800000 */
.L_x_3760:
[----:B------:R-:W-:Y:S01]  /*18a0*/  HFMA2.MMA R14, -RZ, RZ, 0, 2.384185791015625e-07 ;  /* 0x00000004ff0e7435 */ /* 0x000fe200000001ff */
[----:B------:R-:W-:-:S05]  /*18b0*/  MOV R22, R17 ;  /* 0x0000001100167202 */ /* 0x000fca0000000f00 */
[----:B------:R-:W-:-:S05]  /*18c0*/  FADD.FTZ R8, R23, R22 ;  /* 0x0000001617087221 */ /* 0x000fca0000010000 */
[----:B------:R-:W-:-:S07]  /*18d0*/  MOV R27, R8 ;  /* 0x00000008001b7202 */ /* 0x000fce0000000f00 */
[----:B------:R-:W-:Y:S05]  /*18e0*/  WARPSYNC.COLLECTIVE R12, `(.L_x_3761) ;  /* 0x000000000c087348 */ /* 0x000fea0003c00000 */
[----:B------:R0:W1:Y:S02]  /*18f0*/  SHFL.BFLY P2, R17, R27, R14, R13 ;  /* 0x0c00000e1b117389 */ /* 0x000064000004000d */
[----:B01----:R-:W-:Y:S01]  /*1900*/  ENDCOLLECTIVE ;  /* 0x000000000000791b */ /* 0x003fe20003800000 */
.L_x_3761:
[----:B------:R-:W-:Y:S01]  /*1910*/  HFMA2.MMA R14, -RZ, RZ, 0, 4.76837158203125e-07 ;  /* 0x00000008ff0e7435 */ /* 0x000fe200000001ff */
[----:B------:R-:W-:-:S05]  /*1920*/  MOV R21, R17 ;  /* 0x0000001100157202 */ /* 0x000fca0000000f00 */
[----:B------:R-:W-:-:S05]  /*1930*/  FADD.FTZ R24, R8, R21 ;  /* 0x0000001508187221 */ /* 0x000fca0000010000 */
[----:B------:R-:W-:-:S07]  /*1940*/  MOV R27, R24 ;  /* 0x00000018001b7202 */ /* 0x000fce0000000f00 */
[----:B------:R-:W-:Y:S05]  /*1950*/  WARPSYNC.COLLECTIVE R12, `(.L_x_3762) ;  /* 0x000000000c087348 */ /* 0x000fea0003c00000 */
[----:B------:R0:W1:Y:S02]  /*1960*/  SHFL.BFLY P2, R17, R27, R14, R13 ;  /* 0x0c00000e1b117389 */ /* 0x000064000004000d */
[----:B01----:R-:W-:Y:S01]  /*1970*/  ENDCOLLECTIVE ;  /* 0x000000000000791b */ /* 0x003fe20003800000 */
.L_x_3762:
[----:B------:R-:W-:Y:S01]  /*1980*/  HFMA2.MMA R14, -RZ, RZ, 0, 9.5367431640625e-07 ;  /* 0x00000010ff0e7435 */ /* 0x000fe200000001ff */
[----:B------:R-:W-:-:S05]  /*1990*/  MOV R25, R17 ;  /* 0x0000001100197202 */ /* 0x000fca0000000f00 */
[----:B------:R-:W-:-:S05]  /*19a0*/  FADD.FTZ R25, R24, R25 ;  /* 0x0000001918197221 */ /* 0x000fca0000010000 */
[----:B------:R-:W-:-:S07]  /*19b0*/  MOV R27, R25 ;  /* 0x00000019001b7202 */ /* 0x000fce0000000f00 */
[----:B------:R-:W-:Y:S05]  /*19c0*/  WARPSYNC.COLLECTIVE R12, `(.L_x_3763) ;  /* 0x000000000c087348 */ /* 0x000fea0003c00000 */
[----:B------:R0:W1:Y:S02]  /*19d0*/  SHFL.BFLY P2, R17, R27, R14, R13 ;  /* 0x0c00000e1b117389 */ /* 0x000064000004000d */
[----:B01----:R-:W-:Y:S01]  /*19e0*/  ENDCOLLECTIVE ;  /* 0x000000000000791b */ /* 0x003fe20003800000 */
.L_x_3763:
[----:B------:R-:W-:Y:S05]  /*19f0*/  BRA `(.L_x_3764) ;  /* 0xfffffff400487947 */ /* 0x000fea000383ffff */
.L_x_3765:
        /* <DEDUP_REMOVED lines=16> */
.L_x_3992:


//--------------------- .text._ZN10layer_norm31ln_parallel_residual_bwd_kernelINS_13Kernel_traitsIfffffjLj2560ELj1ELj1ELj4ELj16ENS_18Kernel_traits_baseILj2560EfffffjLj128EEEEELb1ELb1ELb0EEEvNS_9BwdParamsE --------------------------
	.section	.text._ZN10layer_norm31ln_parallel_residual_bwd_kernelINS_13Kernel_traitsIfffffjLj2560ELj1ELj1ELj4ELj16ENS_18Kernel_traits_baseILj2560EfffffjLj128EEEEELb1ELb1ELb0EEEvNS_9BwdParamsE,"ax",@progbits
	.align	128
        .global         _ZN10layer_norm31ln_parallel_residual_bwd_kernelINS_13Kernel_traitsIfffffjLj2560ELj1ELj1ELj4ELj16ENS_18Kernel_traits_baseILj2560EfffffjLj128EEEEELb1ELb1ELb0EEEvNS_9BwdParamsE
        .type           _ZN10layer_norm31ln_parallel_residual_bwd_kernelINS_13Kernel_traitsIfffffjLj2560ELj1ELj1ELj4ELj16ENS_18Kernel_traits_baseILj2560EfffffjLj128EEEEELb1ELb1ELb0EEEvNS_9BwdParamsE,@function
        .size           _ZN10layer_norm31ln_parallel_residual_bwd_kernelINS_13Kernel_traitsIfffffjLj2560ELj1ELj1ELj4ELj16ENS_18Kernel_traits_baseILj2560EfffffjLj128EEEEELb1ELb1ELb0EEEvNS_9BwdParamsE,(.L_x_3993 - _ZN10layer_norm31ln_parallel_residual_bwd_kernelINS_13Kernel_traitsIfffffjLj2560ELj1ELj1ELj4ELj16ENS_18Kernel_traits_baseILj2560EfffffjLj128EEEEELb1ELb1ELb0EEEvNS_9BwdParamsE)
        .other          _ZN10layer_norm31ln_parallel_residual_bwd_kernelINS_13Kernel_traitsIfffffjLj2560ELj1ELj1ELj4ELj16ENS_18Kernel_traits_baseILj2560EfffffjLj128EEEEELb1ELb1ELb0EEEvNS_9BwdParamsE,@"STO_CUDA_ENTRY STV_DEFAULT"
_ZN10layer_norm31ln_parallel_residual_bwd_kernelINS_13Kernel_traitsIfffffjLj2560ELj1ELj1ELj4ELj16ENS_18Kernel_traits_baseILj2560EfffffjLj128EEEEELb1ELb1ELb0EEEvNS_9BwdParamsE:
.text._ZN10layer_norm31ln_parallel_residual_bwd_kernelINS_13Kernel_traitsIfffffjLj2560ELj1ELj1ELj4ELj16ENS_18Kernel_traits_baseILj2560EfffffjLj128EEEEELb1ELb1ELb0EEEvNS_9BwdParamsE:
        /* <DEDUP_REMOVED lines=18> */
[----:B------:R-:W-:-:S04]  /*0120*/  LEA.HI.SX32 R3, R3, R4, 0x1e ;  /* 0x0000000403037211 */ /* 0x000fc800078ff2ff */
[C---:B------:R-:W-:Y:S02]  /*0130*/  LOP3.LUT P2, RZ, R3.reuse, 0xffffff80, RZ, 0xc0, !PT ;  /* 0xffffff8003ff7812 */ /* 0x040fe4000784c0ff */
[C---:B------:R-:W-:Y:S02]  /*0140*/  ISETP.GE.U32.AND P3, PT, R3.reuse, 0x100, PT ;  /* 0x000001000300780c */ /* 0x040fe40003f66070 */
[C---:B------:R-:W-:Y:S02]  /*0150*/  ISETP.GE.U32.AND P4, PT, R3.reuse, 0x180, PT ;  /* 0x000001800300780c */ /* 0x040fe40003f86070 */
[C---:B------:R-:W-:Y:S02]  /*0160*/  ISETP.GE.U32.AND P5, PT, R3.reuse, 0x200, PT ;  /* 0x000002000300780c */ /* 0x040fe40003fa6070 */
[----:B------:R-:W-:Y:S02]  /*0170*/  ISETP.GE.U32.AND P0, PT, R3, 0x280, PT ;  /* 0x000002800300780c */ /* 0x000fe40003f06070 */
[----:B------:R-:W-:-:S02]  /*0180*/  LOP3.LUT R3, R0, 0x7f, RZ, 0xc0, !PT ;  /* 0x0000007f00037812 */ /* 0x000fc400078ec0ff */
[----:B------:R-:W-:Y:S01]  /*0190*/  P2R R13, PR, RZ, 0x1 ;  /* 0x00000001ff0d7803 */ /* 0x000fe20000000000 */
[----:B------:R-:W0:Y:S08]  /*01a0*/  @P2 LDC.64 R4, c[0x0][0x260] ;  /* 0x00009800ff042b82 */ /* 0x000e300000000a00 */
[----:B------:R-:W2:Y:S08]  /*01b0*/  @P3 LDC.64 R6, c[0x0][0x260] ;  /* 0x00009800ff063b82 */ /* 0x000eb00000000a00 */
[----:B------:R-:W3:Y:S08]  /*01c0*/  @P4 LDC.64 R10, c[0x0][0x260] ;  /* 0x00009800ff0a4b82 */ /* 0x000ef00000000a00 */
[----:B------:R-:W4:Y:S01]  /*01d0*/  @P5 LDC.64 R14, c[0x0][0x260] ;  /* 0x00009800ff0e5b82 */ /* 0x000f220000000a00 */
[C---:B0-----:R-:W-:Y:S01]  /*01e0*/  @P2 IMAD.WIDE.U32 R4, R3.reuse, 0x10, R4 ;  /* 0x0000001003042825 */ /* 0x041fe200078e0004 */
[----:B------:R-:W-:-:S04]  /*01f0*/  @P2 LOP3.LUT R3, R3, 0x80, RZ, 0xfc, !PT ;  /* 0x0000008003032812 */ /* 0x000fc800078efcff */
[----:B------:R1:W5:Y:S01]  /*0200*/  @P2 LDG.E.128 R24, desc[UR4][R4.64] ;  /* 0x0000000404182981 */ /* 0x000362000c1e1d00 */
[C---:B--2---:R-:W-:Y:S01]  /*0210*/  @P3 IMAD.WIDE.U32 R8, R3.reuse, 0x10, R6 ;  /* 0x0000001003083825 */ /* 0x044fe200078e0006 */
[----:B------:R-:W0:Y:S03]  /*0220*/  @P0 LDC.64 R16, c[0x0][0x260] ;  /* 0x00009800ff100b82 */ /* 0x000e260000000a00 */
[----:B------:R-:W-:Y:S01]  /*0230*/  @P3 VIADD R3, R3, 0x80 ;  /* 0x0000008003033836 */ /* 0x000fe20000000000 */
[----:B------:R2:W5:Y:S03]  /*0240*/  @P3 LDG.E.128 R28, desc[UR4][R8.64] ;  /* 0x00000004081c3981 */ /* 0x000566000c1e1d00 */
        /* <DEDUP_REMOVED lines=35> */
.L_x_3788:
        /* <DEDUP_REMOVED lines=9> */
[----:B------:R-:W-:Y:S02]  /*0510*/  LEA.HI R16, R113, R16, RZ, 0x2 ;  /* 0x0000001071107211 */ /* 0x000fe400078f10ff */
[----:B------:R-:W-:Y:S01]  /*0520*/  LOP3.LUT R113, R0, 0x7f, RZ, 0xc0, !PT ;  /* 0x0000007f00717812 */ /* 0x000fe200078ec0ff */
[----:B------:R-:W-:Y:S03]  /*0530*/  BSSY B0, `(.L_x_3767) ;  /* 0x000003a000007945 */ /* 0x000fe60003800000 */
[----:B------:R-:W-:Y:S02]  /*0540*/  LEA.HI.SX32 R16, R16, R113, 0x1e ;  /* 0x0000007110107211 */ /* 0x000fe400078ff2ff */
[----:B------:R-:W-:-:S03]  /*0550*/  CS2R R132, SRZ ;  /* 0x0000000000847805 */ /* 0x000fc6000001ff00 */
[----:B------:R-:W-:Y:S01]  /*0560*/  IMAD.MOV.U32 R157, RZ, RZ, R16 ;  /* 0x000000ffff9d7224 */ /* 0x000fe200078e0010 */
[----:B-1----:R-:W-:Y:S06]  /*0570*/  @!P2 BRA `(.L_x_3768) ;  /* 0x0000000000d4a947 */ /* 0x002fec0003800000 */
[----:B------:R-:W1:Y:S01]  /*0580*/  LDC.64 R112, c[0x0][0x2b8] ;  /* 0x0000ae00ff707b82 */ /* 0x000e620000000a00 */
[C---:B------:R-:W-:Y:S02]  /*0590*/  LEA R108, P1, R16.reuse, UR10, 0x4 ;  /* 0x0000000a106c7c11 */ /* 0x040fe4000f8220ff */
[----:B------:R-:W-:Y:S02]  /*05a0*/  ISETP.NE.U32.AND P0, PT, RZ, UR14, PT ;  /* 0x0000000eff007c0c */ /* 0x000fe4000bf05070 */
[C---:B------:R-:W-:Y:S02]  /*05b0*/  LEA.HI.X R109, R16.reuse, UR11, RZ, 0x4, P1 ;  /* 0x0000000b106d7c11 */ /* 0x040fe400088f24ff */
[----:B------:R-:W-:Y:S02]  /*05c0*/  ISETP.NE.AND.EX P0, PT, RZ, UR15, PT, P0 ;  /* 0x0000000fff007c0c */ /* 0x000fe4000bf05300 */
[C---:B------:R-:W-:Y:S02]  /*05d0*/  SHF.L.U32 R19, R16.reuse, 0x2, RZ ;  /* 0x0000000210137819 */ /* 0x040fe400000006ff */
[----:B------:R-:W2:Y:S01]  /*05e0*/  LDG.E.128 R108, desc[UR4][R108.64] ;  /* 0x000000046c6c7981 */ /* 0x000ea2000c1e1d00 */
[----:B------:R-:W-:-:S02]  /*05f0*/  SHF.L.U64.HI R6, R16, 0x2, RZ ;  /* 0x0000000210067819 */ /* 0x000fc400000102ff */
[----:B------:R-:W-:-:S06]  /*0600*/  IADD3 R142, P1, R19, UR12, RZ ;  /* 0x0000000c138e7c10 */ /* 0x000fcc000ff3e0ff */
[----:B------:R-:W3:Y:S01]  /*0610*/  @P0 LDC.64 R132, c[0x0][0x248] ;  /* 0x00009200ff840b82 */ /* 0x000ee20000000a00 */
[----:B-1----:R-:W-:-:S06]  /*0620*/  IMAD.WIDE.U32 R112, R16, 0x10, R112 ;  /* 0x0000001010707825 */ /* 0x002fcc00078e0070 */
[----:B------:R-:W4:Y:S01]  /*0630*/  LDG.E.128 R112, desc[UR4][R112.64] ;  /* 0x0000000470707981 */ /* 0x000f22000c1e1d00 */
[----:B------:R-:W-:Y:S02]  /*0640*/  IADD3.X R143, R6, UR13, RZ, P1, !PT ;  /* 0x0000000d068f7c10 */ /* 0x000fe40008ffe4ff */
[----:B---3--:R-:W-:-:S05]  /*0650*/  @P0 IADD3 R132, P1, R19, R132, RZ ;  /* 0x0000008413840210 */ /* 0x008fca0007f3e0ff */
[----:B------:R-:W-:Y:S01]  /*0660*/  @P0 IMAD.X R133, R6, 0x1, R133, P1 ;  /* 0x0000000106850824 */ /* 0x000fe200008e0685 */
[----:B------:R-:W-:Y:S01]  /*0670*/  ISETP.NE.U32.AND P1, PT, RZ, UR8, PT ;  /* 0x00000008ff007c0c */ /* 0x000fe2000bf25070 */
[----:B------:R-:W5:Y:S03]  /*0680*/  LDG.E R6, desc[UR4][R142.64] ;  /* 0x000000048e067981 */ /* 0x000f66000c1e1900 */
[----:B------:R-:W-:Y:S01]  /*0690*/  ISETP.NE.AND.EX P1, PT, RZ, UR9, PT, P1 ;  /* 0x00000009ff007c0c */ /* 0x000fe2000bf25310 */
[----:B------:R-:W5:-:S12]  /*06a0*/  @P0 LDG.E R4, desc[UR4][R132.64] ;  /* 0x0000000484040981 */ /* 0x000f58000c1e1900 */
[----:B------:R-:W-:-:S04]  /*06b0*/  @P1 LEA R156, P0, R16, UR8, 0x4 ;  /* 0x00000008109c1c11 */ /* 0x000fc8000f8020ff */
[----:B------:R-:W-:Y:S02]  /*06c0*/  @P1 LEA.HI.X R157, R16, UR9, RZ, 0x4, P0 ;  /* 0x00000009109d1c11 */ /* 0x000fe400080f24ff */
[----:B0-----:R-:W-:-:S03]  /*06d0*/  ISETP.NE.AND P0, PT, R3, RZ, PT ;  /* 0x000000ff0300720c */ /* 0x001fc60003f05270 */
[----:B------:R0:W5:Y:S02]  /*06e0*/  @P1 LDG.E.128 R76, desc[UR4][R156.64] ;  /* 0x000000049c4c1981 */ /* 0x000164000c1e1d00 */
[----:B-----5:R-:W-:Y:S02]  /*06f0*/  FSEL R134, R153, RZ, !P0 ;  /* 0x000000ff99867208 */ /* 0x020fe40004000000 */
[----:B0-----:R-:W-:-:S03]  /*0700*/  IADD3 R157, R16, 0x80, RZ ;  /* 0x00000080109d7810 */ /* 0x001fc60007ffe0ff */
[--C-:B--2---:R-:W-:Y:S01]  /*0710*/  FADD.FTZ R19, R108, -R134.reuse ;  /* 0x800000866c137221 */ /* 0x104fe20000010000 */
[--C-:B------:R-:W-:Y:S01]  /*0720*/  FADD.FTZ R109, R109, -R134.reuse ;  /* 0x800000866d6d7221 */ /* 0x100fe20000010000 */
[--C-:B------:R-:W-:Y:S02]  /*0730*/  FADD.FTZ R141, R110, -R134.reuse ;  /* 0x800000866e8d7221 */ /* 0x100fe40000010000 */
[C---:B------:R-:W-:Y:S01]  /*0740*/  FMUL.FTZ R19, R122.reuse, R19 ;  /* 0x000000137a137220 */ /* 0x040fe20000410000 */
[----:B------:R-:W-:Y:S01]  /*0750*/  FADD.FTZ R133, R111, -R134 ;  /* 0x800000866f857221 */ /* 0x000fe20000010000 */
[C---:B------:R-:W-:Y:S01]  /*0760*/  FMUL.FTZ R134, R122.reuse, R109 ;  /* 0x0000006d7a867220 */ /* 0x040fe20000410000 */
[----:B------:R-:W-:Y:S01]  /*0770*/  FMUL.FTZ R141, R122, R141 ;  /* 0x0000008d7a8d7220 */ /* 0x000fe20000410000 */
[----:B----4-:R-:W-:Y:S01]  /*0780*/  FMUL.FTZ R142, R24, R112 ;  /* 0x00000070188e7220 */ /* 0x010fe20000410000 */
        /* <DEDUP_REMOVED lines=20> */
.L_x_3768:
[----:B------:R-:W-:Y:S05]  /*08d0*/  BSYNC B0 ;  /* 0x0000000000007941 */ /* 0x000fea0003800000 */
.L_x_3767:
[----:B------:R-:W-:Y:S04]  /*08e0*/  BSSY B0, `(.L_x_3769) ;  /* 0x0000037000007945 */ /* 0x000fe80003800000 */
[----:B------:R-:W-:Y:S05]  /*08f0*/  @!P3 BRA `(.L_x_3770) ;  /* 0x0000000000d4b947 */ /* 0x000fea0003800000 */
[----:B------:R-:W-:Y:S01]  /*0900*/  ISETP.NE.U32.AND P0, PT, RZ, UR14, PT ;  /* 0x0000000eff007c0c */ /* 0x000fe2000bf05070 */
[----:B------:R-:W1:Y:S01]  /*0910*/  LDC.64 R112, c[0x0][0x2b8] ;  /* 0x0000ae00ff707b82 */ /* 0x000e620000000a00 */
[C---:B------:R-:W-:Y:S01]  /*0920*/  IMAD.SHL.U32 R161, R157.reuse, 0x4, RZ ;  /* 0x000000049da17824 */ /* 0x040fe200078e00ff */
[----:B------:R-:W-:Y:S02]  /*0930*/  SHF.L.U64.HI R8, R157, 0x2, RZ ;  /* 0x000000029d087819 */ /* 0x000fe400000102ff */
[----:B------:R-:W-:-:S13]  /*0940*/  ISETP.NE.AND.EX P0, PT, RZ, UR15, PT, P0 ;  /* 0x0000000fff007c0c */ /* 0x000fda000bf05300 */
[----:B------:R-:W2:Y:S01]  /*0950*/  @P0 LDC.64 R108, c[0x0][0x248] ;  /* 0x00009200ff6c0b82 */ /* 0x000ea20000000a00 */
[----:B-1----:R-:W-:-:S06]  /*0960*/  IMAD.WIDE.U32 R112, R157, 0x10, R112 ;  /* 0x000000109d707825 */ /* 0x002fcc00078e0070 */
[----:B------:R-:W3:Y:S01]  /*0970*/  LDG.E.128 R112, desc[UR4][R112.64] ;  /* 0x0000000470707981 */ /* 0x000ee2000c1e1d00 */
[----:B--2---:R-:W-:-:S04]  /*0980*/  @P0 IADD3 R120, P1, R161, R108, RZ ;  /* 0x0000006ca1780210 */ /* 0x004fc80007f3e0ff */
[----:B------:R-:W-:Y:S02]  /*0990*/  @P0 IADD3.X R121, R8, R109, RZ, P1, !PT ;  /* 0x0000006d08790210 */ /* 0x000fe40000ffe4ff */
[----:B------:R-:W-:-:S03]  /*09a0*/  LEA R108, P1, R157, UR10, 0x4 ;  /* 0x0000000a9d6c7c11 */ /* 0x000fc6000f8220ff */
[----:B------:R1:W5:Y:S01]  /*09b0*/  @P0 LDG.E R7, desc[UR4][R120.64] ;  /* 0x0000000478070981 */ /* 0x000362000c1e1900 */
[----:B------:R-:W-:Y:S02]  /*09c0*/  LEA.HI.X R109, R157, UR11, RZ, 0x4, P1 ;  /* 0x0000000b9d6d7c11 */ /* 0x000fe400088f24ff */
[----:B------:R-:W-:-:S04]  /*09d0*/  ISETP.NE.U32.AND P1, PT, RZ, UR8, PT ;  /* 0x00000008ff007c0c */ /* 0x000fc8000bf25070 */
[----:B------:R-:W-:Y:S01]  /*09e0*/  ISETP.NE.AND.EX P1, PT, RZ, UR9, PT, P1 ;  /* 0x00000009ff007c0c */ /* 0x000fe2000bf25310 */
[----:B------:R-:W2:-:S12]  /*09f0*/  LDG.E.128 R108, desc[UR4][R108.64] ;  /* 0x000000046c6c7981 */ /* 0x000e98000c1e1d00 */
[----:B------:R-:W-:-:S04]  /*0a00*/  @P1 LEA R162, P0, R157, UR8, 0x4 ;  /* 0x000000089da21c11 */ /* 0x000fc8000f8020ff */
[----:B------:R-:W-:Y:S02]  /*0a10*/  @P1 LEA.HI.X R163, R157, UR9, RZ, 0x4, P0 ;  /* 0x000000099da31c11 */ /* 0x000fe400080f24ff */
[----:B------:R-:W-:-:S03]  /*0a20*/  IADD3 R160, P0, R161, UR12, RZ ;  /* 0x0000000ca1a07c10 */ /* 0x000fc6000ff1e0ff */
[----:B------:R4:W5:Y:S01]  /*0a30*/  @P1 LDG.E.128 R20, desc[UR4][R162.64] ;  /* 0x00000004a2141981 */ /* 0x000962000c1e1d00 */
[----:B------:R-:W-:-:S05]  /*0a40*/  IADD3.X R161, R8, UR13, RZ, P0, !PT ;  /* 0x0000000d08a17c10 */ /* 0x000fca00087fe4ff */
[----:B------:R4:W5:Y:S01]  /*0a50*/  LDG.E R8, desc[UR4][R160.64] ;  /* 0x00000004a0087981 */ /* 0x000962000c1e1900 */
[----:B0-----:R-:W-:-:S04]  /*0a60*/  ISETP.NE.AND P0, PT, R3, RZ, PT ;  /* 0x000000ff0300720c */ /* 0x001fc80003f05270 */
[----:B-----5:R-:W-:Y:S01]  /*0a70*/  FSEL R130, R153, RZ, !P0 ;  /* 0x000000ff99827208 */ /* 0x020fe20004000000 */
[----:B------:R-:W-:Y:S02]  /*0a80*/  VIADD R157, R157, 0x80 ;  /* 0x000000809d9d7836 */ /* 0x000fe40000000000 */
[----:B---3--:R-:W-:Y:S01]  /*0a90*/  FMUL.FTZ R154, R30, R114 ;  /* 0x000000721e9a7220 */ /* 0x008fe20000410000 */
[----:B------:R-:W-:Y:S01]  /*0aa0*/  FMUL.FTZ R151, R31, R115 ;  /* 0x000000731f977220 */ /* 0x000fe20000410000 */
[----:B------:R-:W-:Y:S01]  /*0ab0*/  FADD.FTZ R80, R80, R112 ;  /* 0x0000007050507221 */ /* 0x000fe20000010000 */
[----:B------:R-:W-:Y:S01]  /*0ac0*/  FADD.FTZ R81, R81, R113 ;  /* 0x0000007151517221 */ /* 0x000fe20000010000 */
[----:B------:R-:W-:Y:S01]  /*0ad0*/  FADD.FTZ R82, R82, R114 ;  /* 0x0000007252527221 */ /* 0x000fe20000010000 */
[----:B------:R-:W-:Y:S01]  /*0ae0*/  FADD.FTZ R83, R83, R115 ;  /* 0x0000007353537221 */ /* 0x000fe20000010000 */
[C---:B--2---:R-:W-:Y:S01]  /*0af0*/  FADD.FTZ R127, -R130.reuse, R108 ;  /* 0x0000006c827f7221 */ /* 0x044fe20000010100 */
[C---:B------:R-:W-:Y:S01]  /*0b00*/  FADD.FTZ R109, -R130.reuse, R109 ;  /* 0x0000006d826d7221 */ /* 0x040fe20000010100 */
[C---:B------:R-:W-:Y:S01]  /*0b10*/  FADD.FTZ R139, -R130.reuse, R110 ;  /* 0x0000006e828b7221 */ /* 0x040fe20000010100 */
[----:B------:R-:W-:Y:S01]  /*0b20*/  FADD.FTZ R111, -R130, R111 ;  /* 0x0000006f826f7221 */ /* 0x000fe20000010100 */
[----:B------:R-:W-:Y:S01]  /*0b30*/  FMUL.FTZ R130, R28, R112 ;  /* 0x000000701c827220 */ /* 0x000fe20000410000 */
[C---:B-1----:R-:W-:Y:S01]  /*0b40*/  FMUL.FTZ R121, R122.reuse, R127 ;  /* 0x0000007f7a797220 */ /* 0x042fe20000410000 */
[C---:B------:R-:W-:Y:S01]  /*0b50*/  FMUL.FTZ R127, R122.reuse, R139 ;  /* 0x0000008b7a7f7220 */ /* 0x040fe20000410000 */
[C---:B------:R-:W-:Y:S01]  /*0b60*/  FMUL.FTZ R120, R122.reuse, R109 ;  /* 0x0000006d7a787220 */ /* 0x040fe20000410000 */
        /* <DEDUP_REMOVED lines=8> */
[----:B------:R-:W-:Y:S01]  /*0bf0*/  FFMA.FTZ R84, R112, R121, R84 ;  /* 0x0000007970547223 */ /* 0x000fe20000010054 */
[----:B------:R-:W-:Y:S01]  /*0c00*/  FFMA.FTZ R85, R113, R120, R85 ;  /* 0x0000007871557223 */ /* 0x000fe20000010055 */
[----:B------:R-:W-:Y:S01]  /*0c10*/  FFMA.FTZ R86, R114, R127, R86 ;  /* 0x0000007f72567223 */ /* 0x000fe20000010056 */
[----:B------:R-:W-:Y:S01]  /*0c20*/  FFMA.FTZ R87, R115, R152, R87 ;  /* 0x0000009873577223 */ /* 0x000fe20000010057 */
[----:B------:R-:W-:Y:S01]  /*0c30*/  FADD.FTZ R133, R110, R151 ;  /* 0x000000976e857221 */ /* 0x000fe20000010000 */
[----:B----4-:R-:W-:-:S07]  /*0c40*/  FFMA.FTZ R132, R152, R151, R109 ;  /* 0x0000009798847223 */ /* 0x010fce000001006d */
.L_x_3770:
[----:B------:R-:W-:Y:S05]  /*0c50*/  BSYNC B0 ;  /* 0x0000000000007941 */ /* 0x000fea0003800000 */
.L_x_3769:
[----:B------:R-:W-:Y:S04]  /*0c60*/  BSSY B0, `(.L_x_3771) ;  /* 0x0000037000007945 */ /* 0x000fe80003800000 */
[----:B------:R-:W-:Y:S05]  /*0c70*/  @!P4 BRA `(.L_x_3772) ;  /* 0x0000000000d4c947 */ /* 0x000fea0003800000 */
[----:B------:R-:W-:Y:S01]  /*0c80*/  ISETP.NE.U32.AND P0, PT, RZ, UR14, PT ;  /* 0x0000000eff007c0c */ /* 0x000fe2000bf05070 */
[----:B------:R-:W1:Y:S01]  /*0c90*/  LDC.64 R112, c[0x0][0x2b8] ;  /* 0x0000ae00ff707b82 */ /* 0x000e620000000a00 */
[C---:B------:R-:W-:Y:S02]  /*0ca0*/  SHF.L.U32 R149, R157.reuse, 0x2, RZ ;  /* 0x000000029d957819 */ /* 0x040fe400000006ff */
[----:B------:R-:W-:Y:S02]  /*0cb0*/  ISETP.NE.AND.EX P0, PT, RZ, UR15, PT, P0 ;  /* 0x0000000fff007c0c */ /* 0x000fe4000bf05300 */
[----:B------:R-:W-:-:S11]  /*0cc0*/  SHF.L.U64.HI R10, R157, 0x2, RZ ;  /* 0x000000029d0a7819 */ /* 0x000fd600000102ff */
[----:B------:R-:W2:Y:S01]  /*0cd0*/  @P0 LDC.64 R108, c[0x0][0x248] ;  /* 0x00009200ff6c0b82 */ /* 0x000ea20000000a00 */
[----:B-1----:R-:W-:-:S06]  /*0ce0*/  IMAD.WIDE.U32 R112, R157, 0x10, R112 ;  /* 0x000000109d707825 */ /* 0x002fcc00078e0070 */
[----:B------:R-:W3:Y:S01]  /*0cf0*/  LDG.E.128 R112, desc[UR4][R112.64] ;  /* 0x0000000470707981 */ /* 0x000ee2000c1e1d00 */
[----:B--2---:R-:W-:-:S05]  /*0d00*/  @P0 IADD3 R118, P1, R149, R108, RZ ;  /* 0x0000006c95760210 */ /* 0x004fca0007f3e0ff */
[----:B------:R-:W-:Y:S01]  /*0d10*/  @P0 IMAD.X R119, R10, 0x1, R109, P1 ;  /* 0x000000010a770824 */ /* 0x000fe200008e066d */
[----:B------:R-:W-:-:S04]  /*0d20*/  LEA R108, P1, R157, UR10, 0x4 ;  /* 0x0000000a9d6c7c11 */ /* 0x000fc8000f8220ff */
[----:B------:R-:W-:Y:S01]  /*0d30*/  LEA.HI.X R109, R157, UR11, RZ, 0x4, P1 ;  /* 0x0000000b9d6d7c11 */ /* 0x000fe200088f24ff */
[----:B------:R-:W5:Y:S01]  /*0d40*/  @P0 LDG.E R9, desc[UR4][R118.64] ;  /* 0x0000000476090981 */ /* 0x000f62000c1e1900 */
[----:B------:R-:W-:-:S04]  /*0d50*/  ISETP.NE.U32.AND P1, PT, RZ, UR8, PT ;  /* 0x00000008ff007c0c */ /* 0x000fc8000bf25070 */
[----:B------:R-:W2:Y:S01]  /*0d60*/  LDG.E.128 R108, desc[UR4][R108.64] ;  /* 0x000000046c6c7981 */ /* 0x000ea2000c1e1d00 */
[----:B------:R-:W-:-:S13]  /*0d70*/  ISETP.NE.AND.EX P1, PT, RZ, UR9, PT, P1 ;  /* 0x00000009ff007c0c */ /* 0x000fda000bf25310 */
[----:B------:R-:W-:-:S04]  /*0d80*/  @P1 LEA R160, P0, R157, UR8, 0x4 ;  /* 0x000000089da01c11 */ /* 0x000fc8000f8020ff */
[----:B------:R-:W-:-:S05]  /*0d90*/  @P1 LEA.HI.X R161, R157, UR9, RZ, 0x4, P0 ;  /* 0x000000099da11c11 */ /* 0x000fca00080f24ff */
[----:B------:R-:W5:Y:S01]  /*0da0*/  @P1 LDG.E.128 R88, desc[UR4][R160.64] ;  /* 0x00000004a0581981 */ /* 0x000f62000c1e1d00 */
[----:B------:R-:W-:-:S04]  /*0db0*/  IADD3 R148, P0, R149, UR12, RZ ;  /* 0x0000000c95947c10 */ /* 0x000fc8000ff1e0ff */
[----:B------:R-:W-:Y:S02]  /*0dc0*/  IADD3.X R149, R10, UR13, RZ, P0, !PT ;  /* 0x0000000d0a957c10 */ /* 0x000fe400087fe4ff */
[----:B0-----:R-:W-:-:S03]  /*0dd0*/  ISETP.NE.AND P0, PT, R3, RZ, PT ;  /* 0x000000ff0300720c */ /* 0x001fc60003f05270 */
[----:B------:R0:W5:Y:S02]  /*0de0*/  LDG.E R10, desc[UR4][R148.64] ;  /* 0x00000004940a7981 */ /* 0x000164000c1e1900 */
[----:B-----5:R-:W-:Y:S02]  /*0df0*/  FSEL R128, R153, RZ, !P0 ;  /* 0x000000ff99807208 */ /* 0x020fe40004000000 */
[----:B------:R-:W-:Y:S01]  /*0e00*/  IADD3 R157, R157, 0x80, RZ ;  /* 0x000000809d9d7810 */ /* 0x000fe20007ffe0ff */
[----:B---3--:R-:W-:Y:S01]  /*0e10*/  FMUL.FTZ R150, R34, R114 ;  /* 0x0000007222967220 */ /* 0x008fe20000410000 */
[----:B0-----:R-:W-:Y:S01]  /*0e20*/  FMUL.FTZ R149, R35, R115 ;  /* 0x0000007323957220 */ /* 0x001fe20000410000 */
        /* <DEDUP_REMOVED lines=9> */
[C---:B------:R-:W-:Y:S01]  /*0ec0*/  FMUL.FTZ R119, R122.reuse, R125 ;  /* 0x0000007d7a777220 */ /* 0x040fe20000410000 */
        /* <DEDUP_REMOVED lines=15> */
[----:B------:R-:W-:-:S07]  /*0fc0*/  FFMA.FTZ R132, R148, R149, R109 ;  /* 0x0000009594847223 */ /* 0x000fce000001006d */
.L_x_3772:
[----:B------:R-:W-:Y:S05]  /*0fd0*/  BSYNC B0 ;  /* 0x0000000000007941 */ /* 0x000fea0003800000 */
.L_x_3771:
        /* <DEDUP_REMOVED lines=13> */
[----:B------:R-:W5:Y:S01]  /*10b0*/  @P0 LDG.E R11, desc[UR4][R116.64] ;  /* 0x00000004740b0981 */ /* 0x000f62000c1e1900 */
[----:B------:R-:W-:Y:S02]  /*10c0*/  LEA.HI.X R109, R157, UR11, RZ, 0x4, P1 ;  /* 0x0000000b9d6d7c11 */ /* 0x000fe400088f24ff */
        /* <DEDUP_REMOVED lines=40> */
.L_x_3774:
[----:B------:R-:W-:Y:S05]  /*1350*/  BSYNC B0 ;  /* 0x0000000000007941 */ /* 0x000fea0003800000 */
.L_x_3773:
        /* <DEDUP_REMOVED lines=10> */
[----:B------:R-:W-:-:S04]  /*1400*/  IADD3 R162, P1, R161, UR12, RZ ;  /* 0x0000000ca1a27c10 */ /* 0x000fc8000ff3e0ff */
[----:B------:R-:W-:Y:S01]  /*1410*/  IADD3.X R163, R18, UR13, RZ, P1, !PT ;  /* 0x0000000d12a37c10 */ /* 0x000fe20008ffe4ff */
[----:B------:R-:W2:Y:S04]  /*1420*/  @P0 LDC.64 R108, c[0x0][0x248] ;  /* 0x00009200ff6c0b82 */ /* 0x000ea80000000a00 */
[----:B------:R3:W5:Y:S01]  /*1430*/  LDG.E R15, desc[UR4][R162.64] ;  /* 0x00000004a20f7981 */ /* 0x000762000c1e1900 */
[----:B-1----:R-:W-:-:S06]  /*1440*/  IMAD.WIDE.U32 R112, R157, 0x10, R112 ;  /* 0x000000109d707825 */ /* 0x002fcc00078e0070 */
[----:B------:R-:W4:Y:S01]  /*1450*/  LDG.E.128 R112, desc[UR4][R112.64] ;  /* 0x0000000470707981 */ /* 0x000f22000c1e1d00 */
[----:B--2---:R-:W-:-:S05]  /*1460*/  @P0 IADD3 R160, P1, R161, R108, RZ ;  /* 0x0000006ca1a00210 */ /* 0x004fca0007f3e0ff */
[----:B------:R-:W-:Y:S01]  /*1470*/  @P0 IMAD.X R161, R18, 0x1, R109, P1 ;  /* 0x0000000112a10824 */ /* 0x000fe200008e066d */
[----:B------:R-:W-:Y:S01]  /*1480*/  ISETP.NE.U32.AND P1, PT, RZ, UR8, PT ;  /* 0x00000008ff007c0c */ /* 0x000fe2000bf25070 */
[----:B------:R-:W2:Y:S03]  /*1490*/  LDG.E.128 R108, desc[UR4][R110.64] ;  /* 0x000000046e6c7981 */ /* 0x000ea6000c1e1d00 */
[----:B------:R-:W-:Y:S01]  /*14a0*/  ISETP.NE.AND.EX P1, PT, RZ, UR9, PT, P1 ;  /* 0x00000009ff007c0c */ /* 0x000fe2000bf25310 */
[----:B------:R3:W5:-:S12]  /*14b0*/  @P0 LDG.E R14, desc[UR4][R160.64] ;  /* 0x00000004a00e0981 */ /* 0x000758000c1e1900 */
[----:B------:R-:W-:-:S04]  /*14c0*/  @P1 LEA R164, P6, R157, UR8, 0x4 ;  /* 0x000000089da41c11 */ /* 0x000fc8000f8c20ff */
[----:B------:R-:W-:-:S05]  /*14d0*/  @P1 LEA.HI.X R165, R157, UR9, RZ, 0x4, P6 ;  /* 0x000000099da51c11 */ /* 0x000fca000b0f24ff */
[----:B------:R3:W5:Y:S01]  /*14e0*/  @P1 LDG.E.128 R96, desc[UR4][R164.64] ;  /* 0x00000004a4601981 */ /* 0x000762000c1e1d00 */
[----:B0-----:R-:W-:-:S04]  /*14f0*/  ISETP.NE.AND P0, PT, R3, RZ, PT ;  /* 0x000000ff0300720c */ /* 0x001fc80003f05270 */
[----:B-----5:R-:W-:Y:S01]  /*1500*/  FSEL R153, R153, RZ, !P0 ;  /* 0x000000ff99997208 */ /* 0x020fe20004000000 */
[----:B----4-:R-:W-:Y:S01]  /*1510*/  FMUL.FTZ R124, R40, R112 ;  /* 0x00000070287c7220 */ /* 0x010fe20000410000 */
[----:B------:R-:W-:Y:S01]  /*1520*/  FMUL.FTZ R131, R41, R113 ;  /* 0x0000007129837220 */ /* 0x000fe20000410000 */
[----:B------:R-:W-:Y:S02]  /*1530*/  FMUL.FTZ R140, R42, R114 ;  /* 0x000000722a8c7220 */ /* 0x000fe40000410000 */
[C---:B--2---:R-:W-:Y:S01]  /*1540*/  FADD.FTZ R17, -R153.reuse, R108 ;  /* 0x0000006c99117221 */ /* 0x044fe20000010100 */
[----:B------:R-:W-:-:S03]  /*1550*/  FADD.FTZ R109, -R153, R109 ;  /* 0x0000006d996d7221 */ /* 0x000fc60000010100 */
[C---:B------:R-:W-:Y:S01]  /*1560*/  FMUL.FTZ R17, R122.reuse, R17 ;  /* 0x000000117a117220 */ /* 0x040fe20000410000 */
[----:B------:R-:W-:Y:S01]  /*1570*/  FMUL.FTZ R18, R122, R109 ;  /* 0x0000006d7a127220 */ /* 0x000fe20000410000 */
[----:B------:R-:W-:Y:S01]  /*1580*/  FADD.FTZ R108, R133, R124 ;  /* 0x0000007c856c7221 */ /* 0x000fe20000010000 */
[----:B------:R-:W-:Y:S01]  /*1590*/  FADD.FTZ R129, -R153, R110 ;  /* 0x0000006e99817221 */ /* 0x000fe20000010100 */
[----:B------:R-:W-:Y:S01]  /*15a0*/  FFMA.FTZ R109, R17, R124, R132 ;  /* 0x0000007c116d7223 */ /* 0x000fe20000010084 */
[----:B------:R-:W-:Y:S01]  /*15b0*/  FADD.FTZ R153, -R153, R111 ;  /* 0x0000006f99997221 */ /* 0x000fe20000010100 */
        /* <DEDUP_REMOVED lines=17> */
.L_x_3776:
[----:B------:R-:W-:Y:S05]  /*16d0*/  BSYNC B0 ;  /* 0x0000000000007941 */ /* 0x000fea0003800000 */
.L_x_3775:
        /* <DEDUP_REMOVED lines=25> */
.L_x_3799:
        /* <DEDUP_REMOVED lines=9> */
[----:B-----5:R-:W-:Y:S01]  /*1900*/  @!P0 LEA R153, R109, R112, 0x3 ;  /* 0x000000706d998211 */ /* 0x020fe200078e18ff */
        /* <DEDUP_REMOVED lines=38> */
[----:B------:R-:W-:Y:S02]  /*1b70*/  FMUL.FTZ R153, R110, UR17 ;  /* 0x000000116e997c20 */ /* 0x000fe40008410000 */
[----:B------:R-:W-:-:S04]  /*1b80*/  ISETP.NE.AND.EX P0, PT, RZ, UR7, PT, P0 ;  /* 0x00000007ff007c0c */ /* 0x000fc8000bf05300 */
[----:B------:R-:W-:Y:S02]  /*1b90*/  SEL R100, R111, R100, P0 ;  /* 0x000000646f647207 */ /* 0x000fe40000000000 */
[----:B------:R-:W-:Y:S02]  /*1ba0*/  SEL R101, R110, R101, P0 ;  /* 0x000000656e657207 */ /* 0x000fe40000000000 */
[C---:B------:R-:W-:Y:S01]  /*1bb0*/  SEL R102, R133.reuse, R102, P0 ;  /* 0x0000006685667207 */ /* 0x040fe20000000000 */
[----:B------:R-:W-:Y:S01]  /*1bc0*/  FMUL.FTZ R133, R133, UR17 ;  /* 0x0000001185857c20 */ /* 0x000fe20008410000 */
        /* <DEDUP_REMOVED lines=27> */
[----:B------:R-:W0:Y:S01]  /*1d80*/  LDC.64 R112, c[0x0][0x2f8] ;  /* 0x0000be00ff707b82 */ /* 0x000e220000000a00 */
[----:B------:R-:W-:-:S04]  /*1d90*/  ISETP.NE.U32.AND P0, PT, RZ, UR14, PT ;  /* 0x0000000eff007c0c */ /* 0x000fc8000bf05070 */
[----:B------:R-:W-:-:S13]  /*1da0*/  ISETP.NE.AND.EX P0, PT, RZ, UR15, PT, P0 ;  /* 0x0000000fff007c0c */ /* 0x000fda000bf05300 */
[----:B------:R-:W-:-:S04]  /*1db0*/  @P0 LEA R132, P6, R16, UR14, 0x4 ;  /* 0x0000000e10840c11 */ /* 0x000fc8000f8c20ff */
[C---:B------:R-:W-:Y:S01]  /*1dc0*/  @P0 LEA.HI.X R133, R16.reuse, UR15, RZ, 0x4, P6 ;  /* 0x0000000f10850c11 */ /* 0x040fe2000b0f24ff */
[C---:B0-----:R-:W-:Y:S01]  /*1dd0*/  IMAD.WIDE.U32 R112, R16.reuse, 0x10, R112 ;  /* 0x0000001010707825 */ /* 0x041fe200078e0070 */
[----:B------:R-:W-:-:S04]  /*1de0*/  IADD3 R16, R16, 0x80, RZ ;  /* 0x0000008010107810 */ /* 0x000fc80007ffe0ff */
[----:B------:R0:W-:Y:S04]  /*1df0*/  STG.E.128 desc[UR4][R112.64], R108 ;  /* 0x0000006c70007986 */ /* 0x0001e8000c101d04 */
[----:B------:R0:W-:Y:S02]  /*1e00*/  @P0 STG.E.128 desc[UR4][R132.64], R104 ;  /* 0x0000006884000986 */ /* 0x0001e4000c101d04 */
.L_x_3779:
[----:B------:R-:W-:Y:S05]  /*1e10*/  BSYNC B0 ;  /* 0x0000000000007941 */ /* 0x000fea0003800000 */
.L_x_3778:
        /* <DEDUP_REMOVED lines=60> */
[----:B0-----:R-:W-:-:S04]  /*21e0*/  IMAD.WIDE.U32 R112, R16, 0x10, R112 ;  /* 0x0000001010707825 */ /* 0x001fc800078e0070 */
[----:B------:R-:W-:Y:S01]  /*21f0*/  VIADD R16, R16, 0x80 ;  /* 0x0000008010107836 */ /* 0x000fe20000000000 */
[----:B------:R1:W-:Y:S04]  /*2200*/  STG.E.128 desc[UR4][R112.64], R108 ;  /* 0x0000006c70007986 */ /* 0x0003e8000c101d04 */
[----:B------:R1:W-:Y:S02]  /*2210*/  @P0 STG.E.128 desc[UR4][R132.64], R104 ;  /* 0x0000006884000986 */ /* 0x0003e4000c101d04 */
.L_x_3781:
[----:B------:R-:W-:Y:S05]  /*2220*/  BSYNC B0 ;  /* 0x0000000000007941 */ /* 0x000fea0003800000 */
.L_x_3780:
        /* <DEDUP_REMOVED lines=64> */
.L_x_3783:
[----:B------:R-:W-:Y:S05]  /*2630*/  BSYNC B0 ;  /* 0x0000000000007941 */ /* 0x000fea0003800000 */
.L_x_3782:
        /* <DEDUP_REMOVED lines=64> */
.L_x_3785:
[----:B------:R-:W-:Y:S05]  /*2a40*/  BSYNC B0 ;  /* 0x0000000000007941 */ /* 0x000fea0003800000 */
.L_x_3784:
        /* <DEDUP_REMOVED lines=28> */
[C---:B------:R-:W-:Y:S02]  /*2c10*/  SEL R102, R115.reuse, R102, P0 ;  /* 0x0000006673667207 */ /* 0x040fe40000000000 */
[----:B------:R-:W-:Y:S01]  /*2c20*/  SEL R103, R122, R103, P0 ;  /* 0x000000677a677207 */ /* 0x000fe20000000000 */
        /* <DEDUP_REMOVED lines=34> */
.L_x_3787:
[----:B------:R-:W-:Y:S05]  /*2e50*/  BSYNC B0 ;  /* 0x0000000000007941 */ /* 0x000fea0003800000 */
.L_x_3786:
[----:B------:R-:W-:Y:S02]  /*2e60*/  IADD3 R5, R5, UR18, RZ ;  /* 0x0000001205057c10 */ /* 0x000fe4000fffe0ff */
[----:B------:R-:W-:Y:S02]  /*2e70*/  SEL R155, RZ, 0x1, P1 ;  /* 0x00000001ff9b7807 */ /* 0x000fe40000800000 */
[----:B------:R-:W-:-:S13]  /*2e80*/  ISETP.GE.AND P0, PT, R5, UR19, PT ;  /* 0x0000001305007c0c */ /* 0x000fda000bf06270 */
[----:B------:R-:W-:Y:S05]  /*2e90*/  @!P0 BRA `(.L_x_3788) ;  /* 0xffffffd400788947 */ /* 0x000fea000383ffff */
.L_x_3766:
[----:B------:R-:W0:Y:S01]  /*2ea0*/  S2R R0, SR_TID.X ;  /* 0x0000000000007919 */ /* 0x000e220000002100 */
[----:B------:R-:W0:Y:S01]  /*2eb0*/  S2UR UR20, SR_CTAID.X ;  /* 0x00000000001479c3 */ /* 0x000e220000002500 */
[----:B------:R-:W-:-:S07]  /*2ec0*/  ISETP.NE.AND P0, PT, R13, RZ, PT ;  /* 0x000000ff0d00720c */ /* 0x000fce0003f05270 */
[----:B------:R-:W1:Y:S08]  /*2ed0*/  @P2 LDC.64 R4, c[0x0][0x2d0] ;  /* 0x0000b400ff042b82 */ /* 0x000e700000000a00 */
        /* <DEDUP_REMOVED lines=11> */
[----:B------:R2:W-:Y:S03]  /*2f90*/  @P2 STG.E.128 desc[UR4][R2.64], R60 ;  /* 0x0000003c02002986 */ /* 0x0005e6000c101d04 */
[----:B------:R-:W-:Y:S01]  /*2fa0*/  @P2 VIADD R21, R21, 0x80 ;  /* 0x0000008015152836 */ /* 0x000fe20000000000 */
[----:B------:R2:W-:Y:S01]  /*2fb0*/  @P2 STG.E.128 desc[UR4][R4.64], R44 ;  /* 0x0000002c04002986 */ /* 0x0005e2000c101d04 */
[----:B------:R-:W2:Y:S02]  /*2fc0*/  @P5 LDC.64 R16, c[0x0][0x2d0] ;  /* 0x0000b400ff105b82 */ /* 0x000ea40000000a00 */
[----:B---3--:R-:W-:-:S04]  /*2fd0*/  @P3 IMAD.WIDE.U32 R8, R21, 0x10, R8 ;  /* 0x0000001015083825 */ /* 0x008fc800078e0008 */
[C---:B0-----:R-:W-:Y:S01]  /*2fe0*/  @P3 IMAD.WIDE.U32 R10, R21.reuse, 0x10, R10 ;  /* 0x00000010150a3825 */ /* 0x041fe200078e000a */
[----:B------:R-:W-:Y:S01]  /*2ff0*/  @P3 IADD3 R21, R21, 0x80, RZ ;  /* 0x0000008015153810 */ /* 0x000fe20007ffe0ff */
[----:B------:R-:W0:Y:S01]  /*3000*/  @P5 LDC.64 R18, c[0x0][0x2d8] ;  /* 0x0000b600ff125b82 */ /* 0x000e220000000a00 */
[----:B------:R3:W-:Y:S03]  /*3010*/  @P3 STG.E.128 desc[UR4][R8.64], R80 ;  /* 0x0000005008003986 */ /* 0x0007e6000c101d04 */
[C---:B----4-:R-:W-:Y:S01]  /*3020*/  @P4 IMAD.WIDE.U32 R12, R21.reuse, 0x10, R12 ;  /* 0x00000010150c4825 */ /* 0x050fe200078e000c */
[----:B------:R3:W-:Y:S03]  /*3030*/  @P3 STG.E.128 desc[UR4][R10.64], R84 ;  /* 0x000000540a003986 */ /* 0x0007e6000c101d04 */
[C---:B-1----:R-:W-:Y:S01]  /*3040*/  @P4 IMAD.WIDE.U32 R14, R21.reuse, 0x10, R14 ;  /* 0x00000010150e4825 */ /* 0x042fe200078e000e */
[----:B------:R3:W-:Y:S03]  /*3050*/  @P4 STG.E.128 desc[UR4][R12.64], R64 ;  /* 0x000000400c004986 */ /* 0x0007e6000c101d04 */
[----:B------:R-:W-:Y:S01]  /*3060*/  @P4 VIADD R21, R21, 0x80 ;  /* 0x0000008015154836 */ /* 0x000fe20000000000 */
[----:B------:R3:W-:Y:S03]  /*3070*/  @P4 STG.E.128 desc[UR4][R14.64], R48 ;  /* 0x000000300e004986 */ /* 0x0007e6000c101d04 */
[----:B--2---:R-:W-:-:S05]  /*3080*/  @P5 IMAD.WIDE.U32 R16, R21, 0x10, R16 ;  /* 0x0000001015105825 */ /* 0x004fca00078e0010 */
[----:B------:R3:W-:Y:S01]  /*3090*/  @P5 STG.E.128 desc[UR4][R16.64], R68 ;  /* 0x0000004410005986 */ /* 0x0007e2000c101d04 */
[----:B0-----:R-:W-:-:S05]  /*30a0*/  @P5 IMAD.WIDE.U32 R18, R21, 0x10, R18 ;  /* 0x0000001015125825 */ /* 0x001fca00078e0012 */
        /* <DEDUP_REMOVED lines=10> */
.L_x_3777:
[----:B------:R-:W-:Y:S01]  /*3150*/  HFMA2.MMA R157, -RZ, RZ, 0, 9.5367431640625e-07 ;  /* 0x00000010ff9d7435 */ /* 0x000fe200000001ff */
[----:B------:R-:W-:Y:S01]  /*3160*/  IMAD.MOV.U32 R160, RZ, RZ, R133 ;  /* 0x000000ffffa07224 */ /* 0x000fe200078e0085 */
[----:B-----5:R-:W-:Y:S01]  /*3170*/  MOV R153, 0xffffffff ;  /* 0xffffffff00997802 */ /* 0x020fe20000000f00 */
[----:B------:R-:W-:-:S08]  /*3180*/  IMAD.MOV.U32 R162, RZ, RZ, 0x1f ;  /* 0x0000001fffa27424 */ /* 0x000fd000078e00ff */
[----:B0-----:R-:W-:Y:S05]  /*3190*/  WARPSYNC.COLLECTIVE R153, `(.L_x_3789) ;  /* 0x0000000099087348 */ /* 0x001fea0003c00000 */
[----:B------:R1:W2:Y:S02]  /*31a0*/  SHFL.DOWN P6, R155, R160, R157, R162 ;  /* 0x0800009da09b7389 */ /* 0x0002a400000c00a2 */
[----:B012---:R-:W-:Y:S01]  /*31b0*/  ENDCOLLECTIVE ;  /* 0x000000000000791b */ /* 0x007fe20003800000 */
.L_x_3789:
[----:B------:R-:W-:Y:S01]  /*31c0*/  MOV R160, R132 ;  /* 0x0000008400a07202 */ /* 0x000fe20000000f00 */
[----:B------:R-:W-:-:S07]  /*31d0*/  IMAD.MOV.U32 R110, RZ, RZ, R155 ;  /* 0x000000ffff6e7224 */ /* 0x000fce00078e009b */
[----:B------:R-:W-:Y:S05]  /*31e0*/  WARPSYNC.COLLECTIVE R153, `(.L_x_3790) ;  /* 0x0000000099087348 */ /* 0x000fea0003c00000 */
[----:B------:R0:W1:Y:S02]  /*31f0*/  SHFL.DOWN P6, R155, R160, R157, R162 ;  /* 0x0800009da09b7389 */ /* 0x00006400000c00a2 */
[----:B01----:R-:W-:Y:S01]  /*3200*/  ENDCOLLECTIVE ;  /* 0x000000000000791b */ /* 0x003fe20003800000 */
.L_x_3790:
[----:B------:R-:W-:-:S05]  /*3210*/  FADD.FTZ R110, R110, R133 ;  /* 0x000000856e6e7221 */ /* 0x000fca0000010000 */
[----:B------:R-:W-:Y:S01]  /*3220*/  MOV R160, R110 ;  /* 0x0000006e00a07202 */ /* 0x000fe20000000f00 */
[----:B------:R-:W-:Y:S02]  /*3230*/  IMAD.MOV.U32 R157, RZ, RZ, 0x8 ;  /* 0x00000008ff9d7424 */ /* 0x000fe400078e00ff */
[----:B------:R-:W-:-:S07]  /*3240*/  IMAD.MOV.U32 R111, RZ, RZ, R155 ;  /* 0x000000ffff6f7224 */ /* 0x000fce00078e009b */
[----:B------:R-:W-:Y:S05]  /*3250*/  WARPSYNC.COLLECTIVE R153, `(.L_x_3791) ;  /* 0x0000000099087348 */ /* 0x000fea0003c00000 */
[----:B------:R0:W1:Y:S02]  /*3260*/  SHFL.DOWN P6, R155, R160, R157, R162 ;  /* 0x0800009da09b7389 */ /* 0x00006400000c00a2 */
[----:B01----:R-:W-:Y:S01]  /*3270*/  ENDCOLLECTIVE ;  /* 0x000000000000791b */ /* 0x003fe20003800000 */
.L_x_3791:
[----:B------:R-:W-:-:S04]  /*3280*/  FADD.FTZ R111, R111, R132 ;  /* 0x000000846f6f7221 */ /* 0x000fc80000010000 */
[----:B------:R-:W-:Y:S01]  /*3290*/  IMAD.MOV.U32 R160, RZ, RZ, R111 ;  /* 0x000000ffffa07224 */ /* 0x000fe200078e006f */
[----:B------:R-:W-:-:S07]  /*32a0*/  MOV R113, R155 ;  /* 0x0000009b00717202 */ /* 0x000fce0000000f00 */
[----:B------:R-:W-:Y:S05]  /*32b0*/  WARPSYNC.COLLECTIVE R153, `(.L_x_3792) ;  /* 0x0000000099087348 */ /* 0x000fea0003c00000 */
[----:B------:R0:W1:Y:S02]  /*32c0*/  SHFL.DOWN P6, R155, R160, R157, R162 ;  /* 0x0800009da09b7389 */ /* 0x00006400000c00a2 */
[----:B01----:R-:W-:Y:S01]  /*32d0*/  ENDCOLLECTIVE ;  /* 0x000000000000791b */ /* 0x003fe20003800000 */
.L_x_3792:
[----:B------:R-:W-:Y:S01]  /*32e0*/  FADD.FTZ R113, R110, R113 ;  /* 0x000000716e717221 */ /* 0x000fe20000010000 */
[----:B------:R-:W-:-:S03]  /*32f0*/  HFMA2.MMA R157, -RZ, RZ, 0, 2.384185791015625e-07 ;  /* 0x00000004ff9d7435 */ /* 0x000fc600000001ff */
[----:B------:R-:W-:Y:S01]  /*3300*/  IMAD.MOV.U32 R160, RZ, RZ, R113 ;  /* 0x000000ffffa07224 */ /* 0x000fe200078e0071 */
[----:B------:R-:W-:-:S07]  /*3310*/  MOV R112, R155 ;  /* 0x0000009b00707202 */ /* 0x000fce0000000f00 */
[----:B------:R-:W-:Y:S05]  /*3320*/  WARPSYNC.COLLECTIVE R153, `(.L_x_3793) ;  /* 0x0000000099087348 */ /* 0x000fea0003c00000 */
[----:B------:R0:W1:Y:S02]  /*3330*/  SHFL.DOWN P6, R155, R160, R157, R162 ;  /* 0x0800009da09b7389 */ /* 0x00006400000c00a2 */
[----:B01----:R-:W-:Y:S01]  /*3340*/  ENDCOLLECTIVE ;  /* 0x000000000000791b */ /* 0x003fe20003800000 */
.L_x_3793:
[----:B------:R-:W-:-:S04]  /*3350*/  FADD.FTZ R112, R111, R112 ;  /* 0x000000706f707221 */ /* 0x000fc80000010000 */
[----:B------:R-:W-:Y:S01]  /*3360*/  IMAD.MOV.U32 R160, RZ, RZ, R112 ;  /* 0x000000ffffa07224 */ /* 0x000fe200078e0070 */
[----:B------:R-:W-:-:S07]  /*3370*/  MOV R114, R155 ;  /* 0x0000009b00727202 */ /* 0x000fce0000000f00 */
[----:B------:R-:W-:Y:S05]  /*3380*/  WARPSYNC.COLLECTIVE R153, `(.L_x_3794) ;  /* 0x0000000099087348 */ /* 0x000fea0003c00000 */
[----:B------:R0:W1:Y:S02]  /*3390*/  SHFL.DOWN P6, R155, R160, R157, R162 ;  /* 0x0800009da09b7389 */ /* 0x00006400000c00a2 */
[----:B01----:R-:W-:Y:S01]  /*33a0*/  ENDCOLLECTIVE ;  /* 0x000000000000791b */ /* 0x003fe20003800000 */
.L_x_3794:
[----:B------:R-:W-:-:S05]  /*33b0*/  FADD.FTZ R114, R113, R114 ;  /* 0x0000007271727221 */ /* 0x000fca0000010000 */
[----:B------:R-:W-:Y:S01]  /*33c0*/  MOV R160, R114 ;  /* 0x0000007200a07202 */ /* 0x000fe20000000f00 */
[----:B------:R-:W-:Y:S01]  /*33d0*/  IMAD.MOV.U32 R157, RZ, RZ, 0x2 ;  /* 0x00000002ff9d7424 */ /* 0x000fe200078e00ff */
[----:B------:R-:W-:-:S07]  /*33e0*/  MOV R115, R155 ;  /* 0x0000009b00737202 */ /* 0x000fce0000000f00 */
[----:B------:R-:W-:Y:S05]  /*33f0*/  WARPSYNC.COLLECTIVE R153, `(.L_x_3795) ;  /* 0x0000000099087348 */ /* 0x000fea0003c00000 */
[----:B------:R0:W1:Y:S02]  /*3400*/  SHFL.DOWN P6, R155, R160, R157, R162 ;  /* 0x0800009da09b7389 */ /* 0x00006400000c00a2 */
[----:B01----:R-:W-:Y:S01]  /*3410*/  ENDCOLLECTIVE ;  /* 0x000000000000791b */ /* 0x003fe20003800000 */
.L_x_3795:
[----:B------:R-:W-:-:S05]  /*3420*/  FADD.FTZ R115, R112, R115 ;  /* 0x0000007370737221 */ /* 0x000fca0000010000 */
[----:B------:R-:W-:Y:S02]  /*3430*/  MOV R160, R115 ;  /* 0x0000007300a07202 */ /* 0x000fe40000000f00 */
[----:B------:R-:W-:-:S07]  /*3440*/  MOV R133, R155 ;  /* 0x0000009b00857202 */ /* 0x000fce0000000f00 */
[----:B------:R-:W-:Y:S05]  /*3450*/  WARPSYNC.COLLECTIVE R153, `(.L_x_3796) ;  /* 0x0000000099087348 */ /* 0x000fea0003c00000 */
[----:B------:R0:W1:Y:S02]  /*3460*/  SHFL.DOWN P6, R155, R160, R157, R162 ;  /* 0x0800009da09b7389 */ /* 0x00006400000c00a2 */
[----:B01----:R-:W-:Y:S01]  /*3470*/  ENDCOLLECTIVE ;  /* 0x000000000000791b */ /* 0x003fe20003800000 */
.L_x_3796:
[----:B------:R-:W-:Y:S01]  /*3480*/  FADD.FTZ R133, R114, R133 ;  /* 0x0000008572857221 */ /* 0x000fe20000010000 */
[----:B------:R-:W-:-:S04]  /*3490*/  HFMA2.MMA R157, -RZ, RZ, 0, 5.9604644775390625e-08 ;  /* 0x00000001ff9d7435 */ /* 0x000fc800000001ff */
[----:B------:R-:W-:Y:S01]  /*34a0*/  MOV R160, R133 ;  /* 0x0000008500a07202 */ /* 0x000fe20000000f00 */
[----:B------:R-:W-:-:S07]  /*34b0*/  IMAD.MOV.U32 R132, RZ, RZ, R155 ;  /* 0x000000ffff847224 */ /* 0x000fce00078e009b */
[----:B------:R-:W-:Y:S05]  /*34c0*/  WARPSYNC.COLLECTIVE R153, `(.L_x_3797) ;  /* 0x0000000099087348 */ /* 0x000fea0003c00000 */
[----:B------:R0:W1:Y:S02]  /*34d0*/  SHFL.DOWN P6, R155, R160, R157, R162 ;  /* 0x0800009da09b7389 */ /* 0x00006400000c00a2 */
[----:B01----:R-:W-:Y:S01]  /*34e0*/  ENDCOLLECTIVE ;  /* 0x000000000000791b */ /* 0x003fe20003800000 */
.L_x_3797:
[----:B------:R-:W-:-:S05]  /*34f0*/  FADD.FTZ R110, R115, R132 ;  /* 0x00000084736e7221 */ /* 0x000fca0000010000 */
[----:B------:R-:W-:Y:S01]  /*3500*/  MOV R160, R110 ;  /* 0x0000006e00a07202 */ /* 0x000fe20000000f00 */
[----:B------:R-:W-:-:S07]  /*3510*/  IMAD.MOV.U32 R132, RZ, RZ, R155 ;  /* 0x000000ffff847224 */ /* 0x000fce00078e009b */
[----:B------:R-:W-:Y:S05]  /*3520*/  WARPSYNC.COLLECTIVE R153, `(.L_x_3798) ;  /* 0x0000000099087348 */ /* 0x000fea0003c00000 */
[----:B------:R0:W1:Y:S02]  /*3530*/  SHFL.DOWN P6, R155, R160, R157, R162 ;  /* 0x0800009da09b7389 */ /* 0x00006400000c00a2 */
[----:B01----:R-:W-:Y:S01]  /*3540*/  ENDCOLLECTIVE ;  /* 0x000000000000791b */ /* 0x003fe20003800000 */
.L_x_3798:
[----:B------:R-:W-:Y:S01]  /*3550*/  MOV R111, R155 ;  /* 0x0000009b006f7202 */ /* 0x000fe20000000f00 */
[----:B------:R-:W-:Y:S06]  /*3560*/  BRA `(.L_x_3799) ;  /* 0xffffffe000c07947 */ /* 0x000fec000383ffff */
.L_x_3800:
        /* <DEDUP_REMOVED lines=9> */
.L_x_3993:


//--------------------- .text._ZN10layer_norm22ln_bwd_finalize_kernelINS_22Kernel_traits_finalizeILj2560EfffffjLb0ELj1024ELj4ENS_18Kernel_traits_baseILj2560EfffffjLj1024EEEEELb0ELb1EEEvNS_9BwdParamsE --------------------------
	.section	.text._ZN10layer_norm22ln_bwd_finalize_kernelINS_22Kernel_traits_finalizeILj2560EfffffjLb0ELj1024ELj4ENS_18Kernel_traits_baseILj2560EfffffjLj1024EEEEELb0ELb1EEEvNS_9BwdParamsE,"ax",@progbits
	.align	128
        .global         _ZN10layer_norm22ln_bwd_finalize_kernelINS_22Kernel_traits_finalizeILj2560EfffffjLb0ELj1024ELj4ENS_18Kernel_traits_baseILj2560EfffffjLj1024EEEEELb0ELb1EEEvNS_9BwdParamsE
        .type           _ZN10layer_norm22ln_bwd_finalize_kernelINS_22Kernel_traits_finalizeILj2560EfffffjLb0ELj1024ELj4ENS_18Kernel_traits_baseILj2560EfffffjLj1024EEEEELb0ELb1EEEvNS_9BwdParamsE,@function
        .size           _ZN10layer_norm22ln_bwd_finalize_kernelINS_22Kernel_traits_finalizeILj2560EfffffjLb0ELj1024ELj4ENS_18Kernel_traits_baseILj2560EfffffjLj1024EEEEELb0ELb1EEEvNS_9BwdParamsE,(.L_x_3994 - _ZN10layer_norm22ln_bwd_finalize_kernelINS_22Kernel_traits_finalizeILj2560EfffffjLb0ELj1024ELj4ENS_18Kernel_traits_baseILj2560EfffffjLj1024EEEEELb0ELb1EEEvNS_9BwdParamsE)
        .other          _ZN10layer_norm22ln_bwd_finalize_kernelINS_22Kernel_traits_finalizeILj2560EfffffjLb0ELj1024ELj4ENS_18Kernel_traits_baseILj2560EfffffjLj1024EEEEELb0ELb1EEEvNS_9BwdParamsE,@"STO_CUDA_ENTRY STV_DEFAULT"
_ZN10layer_norm22ln_bwd_finalize_kernelINS_22Kernel_traits_finalizeILj2560EfffffjLb0ELj1024ELj4ENS_18Kernel_traits_baseILj2560EfffffjLj1024EEEEELb0ELb1EEEvNS_9BwdParamsE:
.text._ZN10layer_norm22ln_bwd_finalize_kernelINS_22Kernel_traits_finalizeILj2560EfffffjLb0ELj1024ELj4ENS_18Kernel_traits_baseILj2560EfffffjLj1024EEEEELb0ELb1EEEvNS_9BwdParamsE:
        /* <DEDUP_REMOVED lines=26> */
.L_x_3810:
        /* <DEDUP_REMOVED lines=31> */
.L_x_3805:
        /* <DEDUP_REMOVED lines=34> */
.L_x_3804:
[----:B------:R-:W-:Y:S05]  /*05b0*/  BSYNC B1 ;  /* 0x0000000000017941 */ /* 0x000fea0003800000 */
.L_x_3803:
        /* <DEDUP_REMOVED lines=25> */
.L_x_3807:
[----:B------:R-:W-:Y:S05]  /*0750*/  BSYNC B1 ;  /* 0x0000000000017941 */ /* 0x000fea0003800000 */
.L_x_3806:
        /* <DEDUP_REMOVED lines=12> */
.L_x_3802:
[----:B------:R-:W-:Y:S05]  /*0820*/  BSYNC B0 ;  /* 0x0000000000007941 */ /* 0x000fea0003800000 */
.L_x_3801:
        /* <DEDUP_REMOVED lines=29> */
.L_x_3821:
[----:B------:R-:W-:Y:S01]  /*0a00*/  @!P1 SHF.R.U32.HI R12, RZ, 0x3, R0 ;  /* 0x00000003ff0c9819 */ /* 0x000fe20000011600 */
[----:B----4-:R-:W-:Y:S01]  /*0a10*/  FADD.FTZ R14, R9, R14 ;  /* 0x0000000e090e7221 */ /* 0x010fe20000010000 */
[----:B---3--:R-:W-:Y:S02]  /*0a20*/  FADD.FTZ R11, R10, R11 ;  /* 0x0000000b0a0b7221 */ /* 0x008fe40000010000 */
[----:B------:R-:W-:-:S05]  /*0a30*/  @!P1 LOP3.LUT R12, R12, 0x1ffffffc, RZ, 0xc0, !PT ;  /* 0x1ffffffc0c0c9812 */ /* 0x000fca00078ec0ff */
[----:B------:R3:W-:Y:S04]  /*0a40*/  @!P1 STS [R12+UR4+0x2000], R14 ;  /* 0x0020000e0c009988 */ /* 0x0007e80008000804 */
[----:B------:R3:W-:Y:S02]  /*0a50*/  @!P1 STS [R12+UR4+0x2080], R11 ;  /* 0x0020800b0c009988 */ /* 0x0007e40008000804 */
.L_x_3808:
        /* <DEDUP_REMOVED lines=15> */
.L_x_3809:
[----:B------:R-:W-:Y:S01]  /*0b50*/  HFMA2.MMA R19, -RZ, RZ, 0, 5.9604644775390625e-08 ;  /* 0x00000001ff137435 */ /* 0x000fe200000001ff */
[----:B0--3--:R-:W-:Y:S01]  /*0b60*/  MOV R20, R10 ;  /* 0x0000000a00147202 */ /* 0x009fe20000000f00 */
[----:B------:R-:W-:Y:S01]  /*0b70*/  IMAD.MOV.U32 R22, RZ, RZ, 0x1f ;  /* 0x0000001fff167424 */ /* 0x000fe200078e00ff */
[----:B------:R-:W-:-:S08]  /*0b80*/  MOV R17, 0xffffffff ;  /* 0xffffffff00117802 */ /* 0x000fd00000000f00 */
[----:B-12---:R-:W-:Y:S05]  /*0b90*/  WARPSYNC.COLLECTIVE R17, `(.L_x_3811) ;  /* 0x0000000011087348 */ /* 0x006fea0003c00000 */
[----:B------:R0:W3:Y:S02]  /*0ba0*/  SHFL.BFLY P2, R18, R20, R19, R22 ;  /* 0x0c00001314127389 */ /* 0x0000e40000040016 */
[----:B0123--:R-:W-:Y:S01]  /*0bb0*/  ENDCOLLECTIVE ;  /* 0x000000000000791b */ /* 0x00ffe20003800000 */
.L_x_3811:
[----:B------:R-:W-:Y:S01]  /*0bc0*/  HFMA2.MMA R19, -RZ, RZ, 0, 1.1920928955078125e-07 ;  /* 0x00000002ff137435 */ /* 0x000fe200000001ff */
[----:B------:R-:W-:-:S05]  /*0bd0*/  MOV R11, R18 ;  /* 0x00000012000b7202 */ /* 0x000fca0000000f00 */
[----:B------:R-:W-:-:S05]  /*0be0*/  FADD.FTZ R11, R10, R11 ;  /* 0x0000000b0a0b7221 */ /* 0x000fca0000010000 */
[----:B------:R-:W-:-:S07]  /*0bf0*/  MOV R20, R11 ;  /* 0x0000000b00147202 */ /* 0x000fce0000000f00 */
[----:B------:R-:W-:Y:S05]  /*0c00*/  WARPSYNC.COLLECTIVE R17, `(.L_x_3812) ;  /* 0x0000000011087348 */ /* 0x000fea0003c00000 */
[----:B------:R0:W1:Y:S02]  /*0c10*/  SHFL.BFLY P2, R18, R20, R19, R22 ;  /* 0x0c00001314127389 */ /* 0x0000640000040016 */
[----:B01----:R-:W-:Y:S01]  /*0c20*/  ENDCOLLECTIVE ;  /* 0x000000000000791b */ /* 0x003fe20003800000 */
.L_x_3812:
[----:B------:R-:W-:Y:S01]  /*0c30*/  HFMA2.MMA R19, -RZ, RZ, 0, 2.384185791015625e-07 ;  /* 0x00000004ff137435 */ /* 0x000fe200000001ff */
[----:B------:R-:W-:-:S04]  /*0c40*/  IMAD.MOV.U32 R12, RZ, RZ, R18 ;  /* 0x000000ffff0c7224 */ /* 0x000fc800078e0012 */
[----:B------:R-:W-:-:S05]  /*0c50*/  FADD.FTZ R12, R11, R12 ;  /* 0x0000000c0b0c7221 */ /* 0x000fca0000010000 */
[----:B------:R-:W-:-:S07]  /*0c60*/  MOV R20, R12 ;  /* 0x0000000c00147202 */ /* 0x000fce0000000f00 */
[----:B------:R-:W-:Y:S05]  /*0c70*/  WARPSYNC.COLLECTIVE R17, `(.L_x_3813) ;  /* 0x0000000011087348 */ /* 0x000fea0003c00000 */
[----:B------:R0:W1:Y:S02]  /*0c80*/  SHFL.BFLY P2, R18, R20, R19, R22 ;  /* 0x0c00001314127389 */ /* 0x0000640000040016 */
[----:B01----:R-:W-:Y:S01]  /*0c90*/  ENDCOLLECTIVE ;  /* 0x000000000000791b */ /* 0x003fe20003800000 */
.L_x_3813:
[----:B------:R-:W-:Y:S01]  /*0ca0*/  IMAD.MOV.U32 R19, RZ, RZ, 0x8 ;  /* 0x00000008ff137424 */ /* 0x000fe200078e00ff */
[----:B------:R-:W-:-:S05]  /*0cb0*/  MOV R13, R18 ;  /* 0x00000012000d7202 */ /* 0x000fca0000000f00 */
[----:B------:R-:W-:-:S05]  /*0cc0*/  FADD.FTZ R13, R12, R13 ;  /* 0x0000000d0c0d7221 */ /* 0x000fca0000010000 */
[----:B------:R-:W-:-:S07]  /*0cd0*/  MOV R20, R13 ;  /* 0x0000000d00147202 */ /* 0x000fce0000000f00 */
[----:B------:R-:W-:Y:S05]  /*0ce0*/  WARPSYNC.COLLECTIVE R17, `(.L_x_3814) ;  /* 0x0000000011087348 */ /* 0x000fea0003c00000 */
[----:B------:R0:W1:Y:S02]  /*0cf0*/  SHFL.BFLY P2, R18, R20, R19, R22 ;  /* 0x0c00001314127389 */ /* 0x0000640000040016 */
[----:B01----:R-:W-:Y:S01]  /*0d00*/  ENDCOLLECTIVE ;  /* 0x000000000000791b */ /* 0x003fe20003800000 */
.L_x_3814:
[----:B------:R-:W-:Y:S01]  /*0d10*/  HFMA2.MMA R19, -RZ, RZ, 0, 9.5367431640625e-07 ;  /* 0x00000010ff137435 */ /* 0x000fe200000001ff */
[----:B------:R-:W-:-:S05]  /*0d20*/  MOV R10, R18 ;  /* 0x00000012000a7202 */ /* 0x000fca0000000f00 */
[----:B------:R-:W-:-:S05]  /*0d30*/  FADD.FTZ R10, R13, R10 ;  /* 0x0000000a0d0a7221 */ /* 0x000fca0000010000 */
[----:B------:R-:W-:-:S07]  /*0d40*/  MOV R20, R10 ;  /* 0x0000000a00147202 */ /* 0x000fce0000000f00 */
[----:B------:R-:W-:Y:S05]  /*0d50*/  WARPSYNC.COLLECTIVE R17, `(.L_x_3815) ;  /* 0x0000000011087348 */ /* 0x000fea0003c00000 */
[----:B------:R0:W1:Y:S02]  /*0d60*/  SHFL.BFLY P2, R18, R20, R19, R22 ;  /* 0x0c00001314127389 */ /* 0x0000640000040016 */
[----:B01----:R-:W-:Y:S01]  /*0d70*/  ENDCOLLECTIVE ;  /* 0x000000000000791b */ /* 0x003fe20003800000 */
.L_x_3815:
[----:B------:R-:W-:Y:S01]  /*0d80*/  HFMA2.MMA R19, -RZ, RZ, 0, 5.9604644775390625e-08 ;  /* 0x00000001ff137435 */ /* 0x000fe200000001ff */
[----:B------:R-:W-:Y:S01]  /*0d90*/  IMAD.MOV.U32 R20, RZ, RZ, R9 ;  /* 0x000000ffff147224 */ /* 0x000fe200078e0009 */
[----:B------:R-:W-:-:S09]  /*0da0*/  MOV R11, R18 ;  /* 0x00000012000b7202 */ /* 0x000fd20000000f00 */
[----:B------:R-:W-:Y:S05]  /*0db0*/  WARPSYNC.COLLECTIVE R17, `(.L_x_3816) ;  /* 0x0000000011087348 */ /* 0x000fea0003c00000 */
[----:B------:R0:W1:Y:S02]  /*0dc0*/  SHFL.BFLY P2, R18, R20, R19, R22 ;  /* 0x0c00001314127389 */ /* 0x0000640000040016 */
[----:B01----:R-:W-:Y:S01]  /*0dd0*/  ENDCOLLECTIVE ;  /* 0x000000000000791b */ /* 0x003fe20003800000 */
.L_x_3816:
[----:B------:R-:W-:Y:S01]  /*0de0*/  HFMA2.MMA R19, -RZ, RZ, 0, 1.1920928955078125e-07 ;  /* 0x00000002ff137435 */ /* 0x000fe200000001ff */
[----:B------:R-:W-:-:S05]  /*0df0*/  MOV R12, R18 ;  /* 0x00000012000c7202 */ /* 0x000fca0000000f00 */
[----:B------:R-:W-:-:S05]  /*0e00*/  FADD.FTZ R14, R9, R12 ;  /* 0x0000000c090e7221 */ /* 0x000fca0000010000 */
[----:B------:R-:W-:-:S07]  /*0e10*/  MOV R20, R14 ;  /* 0x0000000e00147202 */ /* 0x000fce0000000f00 */
[----:B------:R-:W-:Y:S05]  /*0e20*/  WARPSYNC.COLLECTIVE R17, `(.L_x_3817) ;  /* 0x0000000011087348 */ /* 0x000fea0003c00000 */
[----:B------:R0:W1:Y:S02]  /*0e30*/  SHFL.BFLY P2, R18, R20, R19, R22 ;  /* 0x0c00001314127389 */ /* 0x0000640000040016 */
[----:B01----:R-:W-:Y:S01]  /*0e40*/  ENDCOLLECTIVE ;  /* 0x000000000000791b */ /* 0x003fe20003800000 */
.L_x_3817:
[----:B------:R-:W-:Y:S01]  /*0e50*/  HFMA2.MMA R19, -RZ, RZ, 0, 2.384185791015625e-07 ;  /* 0x00000004ff137435 */ /* 0x000fe200000001ff */
[----:B------:R-:W-:-:S04]  /*0e60*/  IMAD.MOV.U32 R13, RZ, RZ, R18 ;  /* 0x000000ffff0d7224 */ /* 0x000fc800078e0012 */
[----:B------:R-:W-:-:S05]  /*0e70*/  FADD.FTZ R15, R14, R13 ;  /* 0x0000000d0e0f7221 */ /* 0x000fca0000010000 */
[----:B------:R-:W-:-:S07]  /*0e80*/  MOV R20, R15 ;  /* 0x0000000f00147202 */ /* 0x000fce0000000f00 */
[----:B------:R-:W-:Y:S05]  /*0e90*/  WARPSYNC.COLLECTIVE R17, `(.L_x_3818) ;  /* 0x0000000011087348 */ /* 0x000fea0003c00000 */
[----:B------:R0:W1:Y:S02]  /*0ea0*/  SHFL.BFLY P2, R18, R20, R19, R22 ;  /* 0x0c00001314127389 */ /* 0x0000640000040016 */
[----:B01----:R-:W-:Y:S01]  /*0eb0*/  ENDCOLLECTIVE ;  /* 0x000000000000791b */ /* 0x003fe20003800000 */
.L_x_3818:
[----:B------:R-:W-:Y:S01]  /*0ec0*/  IMAD.MOV.U32 R19, RZ, RZ, 0x8 ;  /* 0x00000008ff137424 */ /* 0x000fe200078e00ff */
[----:B------:R-:W-:-:S05]  /*0ed0*/  MOV R16, R18 ;  /* 0x0000001200107202 */ /* 0x000fca0000000f00 */
[----:B------:R-:W-:-:S05]  /*0ee0*/  FADD.FTZ R16, R15, R16 ;  /* 0x000000100f107221 */ /* 0x000fca0000010000 */
[----:B------:R-:W-:-:S07]  /*0ef0*/  MOV R20, R16 ;  /* 0x0000001000147202 */ /* 0x000fce0000000f00 */
[----:B------:R-:W-:Y:S05]  /*0f00*/  WARPSYNC.COLLECTIVE R17, `(.L_x_3819) ;  /* 0x0000000011087348 */ /* 0x000fea0003c00000 */
[----:B------:R0:W1:Y:S02]  /*0f10*/  SHFL.BFLY P2, R18, R20, R19, R22 ;  /* 0x0c00001314127389 */ /* 0x0000640000040016 */
[----:B01----:R-:W-:Y:S01]  /*0f20*/  ENDCOLLECTIVE ;  /* 0x000000000000791b */ /* 0x003fe20003800000 */
.L_x_3819:
[----:B------:R-:W-:Y:S01]  /*0f30*/  HFMA2.MMA R19, -RZ, RZ, 0, 9.5367431640625e-07 ;  /* 0x00000010ff137435 */ /* 0x000fe200000001ff */
[----:B------:R-:W-:-:S05]  /*0f40*/  MOV R9, R18 ;  /* 0x0000001200097202 */ /* 0x000fca0000000f00 */
[----:B------:R-:W-:-:S05]  /*0f50*/  FADD.FTZ R9, R16, R9 ;  /* 0x0000000910097221 */ /* 0x000fca0000010000 */
[----:B------:R-:W-:-:S07]  /*0f60*/  MOV R20, R9 ;  /* 0x0000000900147202 */ /* 0x000fce0000000f00 */
[----:B------:R-:W-:Y:S05]  /*0f70*/  WARPSYNC.COLLECTIVE R17, `(.L_x_3820) ;  /* 0x0000000011087348 */ /* 0x000fea0003c00000 */
[----:B------:R0:W1:Y:S02]  /*0f80*/  SHFL.BFLY P2, R18, R20, R19, R22 ;  /* 0x0c00001314127389 */ /* 0x0000640000040016 */
[----:B01----:R-:W-:Y:S01]  /*0f90*/  ENDCOLLECTIVE ;  /* 0x000000000000791b */ /* 0x003fe20003800000 */
.L_x_3820:
[----:B------:R-:W-:Y:S01]  /*0fa0*/  MOV R14, R18 ;  /* 0x00000012000e7202 */ /* 0x000fe20000000f00 */
[----:B------:R-:W-:Y:S06]  /*0fb0*/  BRA `(.L_x_3821) ;  /* 0xfffffff800907947 */ /* 0x000fec000383ffff */
.L_x_3822:
        /* <DEDUP_REMOVED lines=12> */
.L_x_3994:


//--------------------- .text._ZN10layer_norm40ln_parallel_residual_bwd_finalize_kernelINS_22Kernel_traits_finalizeILj2560EfffffjLb0ELj1024ELj4ENS_18Kernel_traits_baseILj2560EfffffjLj1024EEEEELb1EEEvNS_9BwdParamsE --------------------------
	.section	.text._ZN10layer_norm40ln_parallel_residual_bwd_finalize_kernelINS_22Kernel_traits_finalizeILj2560EfffffjLb0ELj1024ELj4ENS_18Kernel_traits_baseILj2560EfffffjLj1024EEEEELb1EEEvNS_9BwdParamsE,"ax",@progbits
	.align	128
        .global         _ZN10layer_norm40ln_parallel_residual_bwd_finalize_kernelINS_22Kernel_traits_finalizeILj2560EfffffjLb0ELj1024ELj4ENS_18Kernel_traits_baseILj2560EfffffjLj1024EEEEELb1EEEvNS_9BwdParamsE
        .type           _ZN10layer_norm40ln_parallel_residual_bwd_finalize_kernelINS_22Kernel_traits_finalizeILj2560EfffffjLb0ELj1024ELj4ENS_18Kernel_traits_baseILj2560EfffffjLj1024EEEEELb1EEEvNS_9BwdParamsE,@function
        .size           _ZN10layer_norm40ln_parallel_residual_bwd_finalize_kernelINS_22Kernel_traits_finalizeILj2560EfffffjLb0ELj1024ELj4ENS_18Kernel_traits_baseILj2560EfffffjLj1024EEEEELb1EEEvNS_9BwdParamsE,(.L_x_3995 - _ZN10layer_norm40ln_parallel_residual_bwd_finalize_kernelINS_22Kernel_traits_finalizeILj2560EfffffjLb0ELj1024ELj4ENS_18Kernel_traits_baseILj2560EfffffjLj1024EEEEELb1EEEvNS_9BwdParamsE)
        .other          _ZN10layer_norm40ln_parallel_residual_bwd_finalize_kernelINS_22Kernel_traits_finalizeILj2560EfffffjLb0ELj1024ELj4ENS_18Kernel_traits_baseILj2560EfffffjLj1024EEEEELb1EEEvNS_9BwdParamsE,@"STO_CUDA_ENTRY STV_DEFAULT"
_ZN10layer_norm40ln_parallel_residual_bwd_finalize_kernelINS_22Kernel_traits_finalizeILj2560EfffffjLb0ELj1024ELj4ENS_18Kernel_traits_baseILj2560EfffffjLj1024EEEEELb1EEEvNS_9BwdParamsE:
.text._ZN10layer_norm40ln_parallel_residual_bwd_finalize_kernelINS_22Kernel_traits_finalizeILj2560EfffffjLb0ELj1024ELj4ENS_18Kernel_traits_baseILj2560EfffffjLj1024EEEEELb1EEEvNS_9BwdParamsE:
        /* <DEDUP_REMOVED lines=23> */
.L_x_3834:
        /* <DEDUP_REMOVED lines=41> */
.L_x_3827:
        /* <DEDUP_REMOVED lines=62> */
.L_x_3826:
[----:B------:R-:W-:Y:S05]  /*07e0*/  BSYNC B1 ;  /* 0x0000000000017941 */ /* 0x000fea0003800000 */
.L_x_3825:
        /* <DEDUP_REMOVED lines=39> */
.L_x_3829:
[----:B------:R-:W-:Y:S05]  /*0a60*/  BSYNC B1 ;  /* 0x0000000000017941 */ /* 0x000fea0003800000 */
.L_x_3828:
        /* <DEDUP_REMOVED lines=20> */
.L_x_3824:
[----:B------:R-:W-:Y:S05]  /*0bb0*/  BSYNC B0 ;  /* 0x0000000000007941 */ /* 0x000fea0003800000 */
.L_x_3823:
        /* <DEDUP_REMOVED lines=54> */
.L_x_3855:
        /* <DEDUP_REMOVED lines=10> */
.L_x_3830:
        /* <DEDUP_REMOVED lines=22> */
.L_x_3833:
[----:B------:R-:W-:Y:S05]  /*1120*/  BSYNC B0 ;  /* 0x0000000000007941 */ /* 0x000fea0003800000 */
.L_x_3832:
[C---:B------:R-:W-:Y:S02]  /*1130*/  ISETP.GT.U32.AND P1, PT, R4.reuse, -0xa01, PT ;  /* 0xfffff5ff0400780c */ /* 0x040fe40003f24070 */
[----:B------:R-:W-:Y:S02]  /*1140*/  IADD3 R4, R4, 0xa00, RZ ;  /* 0x00000a0004047810 */ /* 0x000fe40007ffe0ff */
[----:B------:R-:W-:-:S09]  /*1150*/  IADD3 R5, R5, 0x500, RZ ;  /* 0x0000050005057810 */ /* 0x000fd20007ffe0ff */
[----:B------:R-:W-:Y:S05]  /*1160*/  @P1 BRA `(.L_x_3834) ;  /* 0xfffffff000001947 */ /* 0x000fea000383ffff */
[----:B------:R-:W-:Y:S05]  /*1170*/  EXIT ;  /* 0x000000000000794d */ /* 0x000fea0003800000 */
.L_x_3831:
[----:B------:R-:W-:Y:S01]  /*1180*/  HFMA2.MMA R13, -RZ, RZ, 0, 5.9604644775390625e-08 ;  /* 0x00000001ff0d7435 */ /* 0x000fe200000001ff */
[----:B0-----:R-:W-:Y:S02]  /*1190*/  MOV R26, R9 ;  /* 0x00000009001a7202 */ /* 0x001fe40000000f00 */
[----:B------:R-:W-:Y:S02]  /*11a0*/  MOV R12, 0x1f ;  /* 0x0000001f000c7802 */ /* 0x000fe40000000f00 */
[----:B------:R-:W-:-:S07]  /*11b0*/  MOV R11, 0xffffffff ;  /* 0xffffffff000b7802 */ /* 0x000fce0000000f00 */
[----:B-1234-:R-:W-:Y:S05]  /*11c0*/  WARPSYNC.COLLECTIVE R11, `(.L_x_3835) ;  /* 0x000000000b087348 */ /* 0x01efea0003c00000 */
[----:B------:R0:W0:Y:S02]  /*11d0*/  SHFL.BFLY P2, R16, R26, R13, R12 ;  /* 0x0c00000d1a107389 */ /* 0x000024000004000c */
[----:B01234-:R-:W-:Y:S01]  /*11e0*/  ENDCOLLECTIVE ;  /* 0x000000000000791b */ /* 0x01ffe20003800000 */
.L_x_3835:
[----:B------:R-:W-:Y:S01]  /*11f0*/  HFMA2.MMA R13, -RZ, RZ, 0, 1.1920928955078125e-07 ;  /* 0x00000002ff0d7435 */ /* 0x000fe200000001ff */
[----:B------:R-:W-:-:S05]  /*1200*/  FADD.FTZ R10, R9, R16 ;  /* 0x00000010090a7221 */ /* 0x000fca0000010000 */
[----:B------:R-:W-:-:S07]  /*1210*/  MOV R26, R10 ;  /* 0x0000000a001a7202 */ /* 0x000fce0000000f00 */
[----:B------:R-:W-:Y:S05]  /*1220*/  WARPSYNC.COLLECTIVE R11, `(.L_x_3836) ;  /* 0x000000000b087348 */ /* 0x000fea0003c00000 */
[----:B------:R0:W1:Y:S02]  /*1230*/  SHFL.BFLY P2, R16, R26, R13, R12 ;  /* 0x0c00000d1a107389 */ /* 0x000064000004000c */
[----:B01----:R-:W-:Y:S01]  /*1240*/  ENDCOLLECTIVE ;  /* 0x000000000000791b */ /* 0x003fe20003800000 */
.L_x_3836:
[----:B------:R-:W-:Y:S01]  /*1250*/  HFMA2.MMA R13, -RZ, RZ, 0, 2.384185791015625e-07 ;  /* 0x00000004ff0d7435 */ /* 0x000fe200000001ff */
[----:B------:R-:W-:-:S05]  /*1260*/  FADD.FTZ R9, R10, R16 ;  /* 0x000000100a097221 */ /* 0x000fca0000010000 */
[----:B------:R-:W-:-:S07]  /*1270*/  MOV R26, R9 ;  /* 0x00000009001a7202 */ /* 0x000fce0000000f00 */
[----:B------:R-:W-:Y:S05]  /*1280*/  WARPSYNC.COLLECTIVE R11, `(.L_x_3837) ;  /* 0x000000000b087348 */ /* 0x000fea0003c00000 */
[----:B------:R0:W1:Y:S02]  /*1290*/  SHFL.BFLY P2, R16, R26, R13, R12 ;  /* 0x0c00000d1a107389 */ /* 0x000064000004000c */
[----:B01----:R-:W-:Y:S01]  /*12a0*/  ENDCOLLECTIVE ;  /* 0x000000000000791b */ /* 0x003fe20003800000 */
.L_x_3837:
[----:B------:R-:W-:Y:S01]  /*12b0*/  HFMA2.MMA R13, -RZ, RZ, 0, 4.76837158203125e-07 ;  /* 0x00000008ff0d7435 */ /* 0x000fe200000001ff */
[----:B------:R-:W-:-:S05]  /*12c0*/  FADD.FTZ R18, R9, R16 ;  /* 0x0000001009127221 */ /* 0x000fca0000010000 */
[----:B------:R-:W-:-:S07]  /*12d0*/  MOV R26, R18 ;  /* 0x00000012001a7202 */ /* 0x000fce0000000f00 */
[----:B------:R-:W-:Y:S05]  /*12e0*/  WARPSYNC.COLLECTIVE R11, `(.L_x_3838) ;  /* 0x000000000b087348 */ /* 0x000fea0003c00000 */
[----:B------:R0:W1:Y:S02]  /*12f0*/  SHFL.BFLY P2, R16, R26, R13, R12 ;  /* 0x0c00000d1a107389 */ /* 0x000064000004000c */
[----:B01----:R-:W-:Y:S01]  /*1300*/  ENDCOLLECTIVE ;  /* 0x000000000000791b */ /* 0x003fe20003800000 */
.L_x_3838:
[----:B------:R-:W-:Y:S01]  /*1310*/  HFMA2.MMA R13, -RZ, RZ, 0, 9.5367431640625e-07 ;  /* 0x00000010ff0d7435 */ /* 0x000fe200000001ff */
[----:B------:R-:W-:-:S05]  /*1320*/  FADD.FTZ R10, R18, R16 ;  /* 0x00000010120a7221 */ /* 0x000fca0000010000 */
[----:B------:R-:W-:-:S07]  /*1330*/  MOV R26, R10 ;  /* 0x0000000a001a7202 */ /* 0x000fce0000000f00 */
[----:B------:R-:W-:Y:S05]  /*1340*/  WARPSYNC.COLLECTIVE R11, `(.L_x_3839) ;  /* 0x000000000b087348 */ /* 0x000fea0003c00000 */
[----:B------:R0:W1:Y:S02]  /*1350*/  SHFL.BFLY P2, R16, R26, R13, R12 ;  /* 0x0c00000d1a107389 */ /* 0x000064000004000c */
[----:B01----:R-:W-:Y:S01]  /*1360*/  ENDCOLLECTIVE ;  /* 0x000000000000791b */ /* 0x003fe20003800000 */
.L_x_3839:
[----:B------:R-:W-:Y:S01]  /*1370*/  HFMA2.MMA R13, -RZ, RZ, 0, 5.9604644775390625e-08 ;  /* 0x00000001ff0d7435 */ /* 0x000fe200000001ff */
[----:B------:R-:W-:Y:S02]  /*1380*/  MOV R26, R14 ;  /* 0x0000000e001a7202 */ /* 0x000fe40000000f00 */
[----:B------:R-:W-:-:S08]  /*1390*/  MOV R9, R16 ;  /* 0x0000001000097202 */ /* 0x000fd00000000f00 */
[----:B------:R-:W-:Y:S05]  /*13a0*/  WARPSYNC.COLLECTIVE R11, `(.L_x_3840) ;  /* 0x000000000b087348 */ /* 0x000fea0003c00000 */
[----:B------:R0:W1:Y:S02]  /*13b0*/  SHFL.BFLY P2, R16, R26, R13, R12 ;  /* 0x0c00000d1a107389 */ /* 0x000064000004000c */
[----:B01----:R-:W-:Y:S01]  /*13c0*/  ENDCOLLECTIVE ;  /* 0x000000000000791b */ /* 0x003fe20003800000 */
.L_x_3840:
[----:B------:R-:W-:Y:S01]  /*13d0*/  HFMA2.MMA R13, -RZ, RZ, 0, 1.1920928955078125e-07 ;  /* 0x00000002ff0d7435 */ /* 0x000fe200000001ff */
[----:B------:R-:W-:-:S05]  /*13e0*/  MOV R15, R16 ;  /* 0x00000010000f7202 */ /* 0x000fca0000000f00 */
[----:B------:R-:W-:-:S05]  /*13f0*/  FADD.FTZ R15, R14, R15 ;  /* 0x0000000f0e0f7221 */ /* 0x000fca0000010000 */
[----:B------:R-:W-:-:S07]  /*1400*/  MOV R26, R15 ;  /* 0x0000000f001a7202 */ /* 0x000fce0000000f00 */
[----:B------:R-:W-:Y:S05]  /*1410*/  WARPSYNC.COLLECTIVE R11, `(.L_x_3841) ;  /* 0x000000000b087348 */ /* 0x000fea0003c00000 */
[----:B------:R0:W1:Y:S02]  /*1420*/  SHFL.BFLY P2, R16, R26, R13, R12 ;  /* 0x0c00000d1a107389 */ /* 0x000064000004000c */
[----:B01----:R-:W-:Y:S01]  /*1430*/  ENDCOLLECTIVE ;  /* 0x000000000000791b */ /* 0x003fe20003800000 */
.L_x_3841:
[----:B------:R-:W-:Y:S01]  /*1440*/  HFMA2.MMA R13, -RZ, RZ, 0, 2.384185791015625e-07 ;  /* 0x00000004ff0d7435 */ /* 0x000fe200000001ff */
[----:B------:R-:W-:-:S05]  /*1450*/  MOV R18, R16 ;  /* 0x0000001000127202 */ /* 0x000fca0000000f00 */
[----:B------:R-:W-:-:S05]  /*1460*/  FADD.FTZ R14, R15, R18 ;  /* 0x000000120f0e7221 */ /* 0x000fca0000010000 */
[----:B------:R-:W-:-:S07]  /*1470*/  MOV R26, R14 ;  /* 0x0000000e001a7202 */ /* 0x000fce0000000f00 */
[----:B------:R-:W-:Y:S05]  /*1480*/  WARPSYNC.COLLECTIVE R11, `(.L_x_3842) ;  /* 0x000000000b087348 */ /* 0x000fea0003c00000 */
[----:B------:R0:W1:Y:S02]  /*1490*/  SHFL.BFLY P2, R16, R26, R13, R12 ;  /* 0x0c00000d1a107389 */ /* 0x000064000004000c */
[----:B01----:R-:W-:Y:S01]  /*14a0*/  ENDCOLLECTIVE ;  /* 0x000000000000791b */ /* 0x003fe20003800000 */
.L_x_3842:
[----:B------:R-:W-:Y:S01]  /*14b0*/  HFMA2.MMA R13, -RZ, RZ, 0, 4.76837158203125e-07 ;  /* 0x00000008ff0d7435 */ /* 0x000fe200000001ff */
[----:B------:R-:W-:-:S05]  /*14c0*/  MOV R17, R16 ;  /* 0x0000001000117202 */ /* 0x000fca0000000f00 */
[----:B------:R-:W-:-:S05]  /*14d0*/  FADD.FTZ R19, R14, R17 ;  /* 0x000000110e137221 */ /* 0x000fca0000010000 */
[----:B------:R-:W-:-:S07]  /*14e0*/  MOV R26, R19 ;  /* 0x00000013001a7202 */ /* 0x000fce0000000f00 */
[----:B------:R-:W-:Y:S05]  /*14f0*/  WARPSYNC.COLLECTIVE R11, `(.L_x_3843) ;  /* 0x000000000b087348 */ /* 0x000fea0003c00000 */
[----:B------:R0:W1:Y:S02]  /*1500*/  SHFL.BFLY P2, R16, R26, R13, R12 ;  /* 0x0c00000d1a107389 */ /* 0x000064000004000c */
[----:B01----:R-:W-:Y:S01]  /*1510*/  ENDCOLLECTIVE ;  /* 0x000000000000791b */ /* 0x003fe20003800000 */
.L_x_3843:
[----:B------:R-:W-:Y:S01]  /*1520*/  HFMA2.MMA R13, -RZ, RZ, 0, 9.5367431640625e-07 ;  /* 0x00000010ff0d7435 */ /* 0x000fe200000001ff */
[----:B------:R-:W-:-:S05]  /*1530*/  MOV R20, R16 ;  /* 0x0000001000147202 */ /* 0x000fca0000000f00 */
[----:B------:R-:W-:-:S05]  /*1540*/  FADD.FTZ R15, R19, R20 ;  /* 0x00000014130f7221 */ /* 0x000fca0000010000 */
[----:B------:R-:W-:-:S07]  /*1550*/  MOV R26, R15 ;  /* 0x0000000f001a7202 */ /* 0x000fce0000000f00 */
[----:B------:R-:W-:Y:S05]  /*1560*/  WARPSYNC.COLLECTIVE R11, `(.L_x_3844) ;  /* 0x000000000b087348 */ /* 0x000fea0003c00000 */
[----:B------:R0:W1:Y:S02]  /*1570*/  SHFL.BFLY P2, R16, R26, R13, R12 ;  /* 0x0c00000d1a107389 */ /* 0x000064000004000c */
[----:B01----:R-:W-:Y:S01]  /*1580*/  ENDCOLLECTIVE ;  /* 0x000000000000791b */ /* 0x003fe20003800000 */
.L_x_3844:
[----:B------:R-:W-:Y:S01]  /*1590*/  HFMA2.MMA R13, -RZ, RZ, 0, 5.9604644775390625e-08 ;  /* 0x00000001ff0d7435 */ /* 0x000fe200000001ff */
[----:B------:R-:W-:Y:S02]  /*15a0*/  MOV R26, R8 ;  /* 0x00000008001a7202 */ /* 0x000fe40000000f00 */
[----:B------:R-:W-:-:S08]  /*15b0*/  MOV R14, R16 ;  /* 0x00000010000e7202 */ /* 0x000fd00000000f00 */
[----:B------:R-:W-:Y:S05]  /*15c0*/  WARPSYNC.COLLECTIVE R11, `(.L_x_3845) ;  /* 0x000000000b087348 */ /* 0x000fea0003c00000 */
[----:B------:R0:W1:Y:S02]  /*15d0*/  SHFL.BFLY P2, R16, R26, R13, R12 ;  /* 0x0c00000d1a107389 */ /* 0x000064000004000c */
[----:B01----:R-:W-:Y:S01]  /*15e0*/  ENDCOLLECTIVE ;  /* 0x000000000000791b */ /* 0x003fe20003800000 */
.L_x_3845:
[----:B------:R-:W-:Y:S01]  /*15f0*/  HFMA2.MMA R13, -RZ, RZ, 0, 1.1920928955078125e-07 ;  /* 0x00000002ff0d7435 */ /* 0x000fe200000001ff */
[----:B------:R-:W-:-:S05]  /*1600*/  MOV R17, R16 ;  /* 0x0000001000117202 */ /* 0x000fca0000000f00 */
[----:B------:R-:W-:-:S05]  /*1610*/  FADD.FTZ R19, R8, R17 ;  /* 0x0000001108137221 */ /* 0x000fca0000010000 */
[----:B------:R-:W-:-:S07]  /*1620*/  MOV R26, R19 ;  /* 0x00000013001a7202 */ /* 0x000fce0000000f00 */
[----:B------:R-:W-:Y:S05]  /*1630*/  WARPSYNC.COLLECTIVE R11, `(.L_x_3846) ;  /* 0x000000000b087348 */ /* 0x000fea0003c00000 */
[----:B------:R0:W1:Y:S02]  /*1640*/  SHFL.BFLY P2, R16, R26, R13, R12 ;  /* 0x0c00000d1a107389 */ /* 0x000064000004000c */
[----:B01----:R-:W-:Y:S01]  /*1650*/  ENDCOLLECTIVE ;  /* 0x000000000000791b */ /* 0x003fe20003800000 */
.L_x_3846:
[----:B------:R-:W-:Y:S01]  /*1660*/  HFMA2.MMA R13, -RZ, RZ, 0, 2.384185791015625e-07 ;  /* 0x00000004ff0d7435 */ /* 0x000fe200000001ff */
[----:B------:R-:W-:-:S05]  /*1670*/  MOV R20, R16 ;  /* 0x0000001000147202 */ /* 0x000fca0000000f00 */
[----:B------:R-:W-:-:S05]  /*1680*/  FADD.FTZ R8, R19, R20 ;  /* 0x0000001413087221 */ /* 0x000fca0000010000 */
[----:B------:R-:W-:-:S07]  /*1690*/  MOV R26, R8 ;  /* 0x00000008001a7202 */ /* 0x000fce0000000f00 */
[----:B------:R-:W-:Y:S05]  /*16a0*/  WARPSYNC.COLLECTIVE R11, `(.L_x_3847) ;  /* 0x000000000b087348 */ /* 0x000fea0003c00000 */
[----:B------:R0:W1:Y:S02]  /*16b0*/  SHFL.BFLY P2, R16, R26, R13, R12 ;  /* 0x0c00000d1a107389 */ /* 0x000064000004000c */
[----:B01----:R-:W-:Y:S01]  /*16c0*/  ENDCOLLECTIVE ;  /* 0x000000000000791b */ /* 0x003fe20003800000 */
.L_x_3847:
[----:B------:R-:W-:Y:S01]  /*16d0*/  HFMA2.MMA R13, -RZ, RZ, 0, 4.76837158203125e-07 ;  /* 0x00000008ff0d7435 */ /* 0x000fe200000001ff */
[----:B------:R-:W-:-:S05]  /*16e0*/  MOV R21, R16 ;  /* 0x0000001000157202 */ /* 0x000fca0000000f00 */
[----:B------:R-:W-:-:S05]  /*16f0*/  FADD.FTZ R21, R8, R21 ;  /* 0x0000001508157221 */ /* 0x000fca0000010000 */
[----:B------:R-:W-:-:S07]  /*1700*/  MOV R26, R21 ;  /* 0x00000015001a7202 */ /* 0x000fce0000000f00 */
[----:B------:R-:W-:Y:S05]  /*1710*/  WARPSYNC.COLLECTIVE R11, `(.L_x_3848) ;  /* 0x000000000b087348 */ /* 0x000fea0003c00000 */
[----:B------:R0:W1:Y:S02]  /*1720*/  SHFL.BFLY P2, R16, R26, R13, R12 ;  /* 0x0c00000d1a107389 */ /* 0x000064000004000c */
[----:B01----:R-:W-:Y:S01]  /*1730*/  ENDCOLLECTIVE ;  /* 0x000000000000791b */ /* 0x003fe20003800000 */
.L_x_3848:
[----:B------:R-:W-:Y:S01]  /*1740*/  HFMA2.MMA R13, -RZ, RZ, 0, 9.5367431640625e-07 ;  /* 0x00000010ff0d7435 */ /* 0x000fe200000001ff */
[----:B------:R-:W-:-:S05]  /*1750*/  MOV R22, R16 ;  /* 0x0000001000167202 */ /* 0x000fca0000000f00 */
[----:B------:R-:W-:-:S05]  /*1760*/  FADD.FTZ R17, R21, R22 ;  /* 0x0000001615117221 */ /* 0x000fca0000010000 */
[----:B------:R-:W-:-:S07]  /*1770*/  MOV R26, R17 ;  /* 0x00000011001a7202 */ /* 0x000fce0000000f00 */
[----:B------:R-:W-:Y:S05]  /*1780*/  WARPSYNC.COLLECTIVE R11, `(.L_x_3849) ;  /* 0x000000000b087348 */ /* 0x000fea0003c00000 */
[----:B------:R0:W1:Y:S02]  /*1790*/  SHFL.BFLY P2, R16, R26, R13, R12 ;  /* 0x0c00000d1a107389 */ /* 0x000064000004000c */
[----:B01----:R-:W-:Y:S01]  /*17a0*/  ENDCOLLECTIVE ;  /* 0x000000000000791b */ /* 0x003fe20003800000 */
.L_x_3849:
[----:B------:R-:W-:Y:S01]  /*17b0*/  HFMA2.MMA R13, -RZ, RZ, 0, 5.9604644775390625e-08 ;  /* 0x00000001ff0d7435 */ /* 0x000fe200000001ff */
[----:B------:R-:W-:Y:S02]  /*17c0*/  MOV R26, R7 ;  /* 0x00000007001a7202 */ /* 0x000fe40000000f00 */
[----:B------:R-:W-:-:S08]  /*17d0*/  MOV R8, R16 ;  /* 0x0000001000087202 */ /* 0x000fd00000000f00 */
[----:B------:R-:W-:Y:S05]  /*17e0*/  WARPSYNC.COLLECTIVE R11, `(.L_x_3850) ;  /* 0x000000000b087348 */ /* 0x000fea0003c00000 */
[----:B------:R0:W1:Y:S02]  /*17f0*/  SHFL.BFLY P2, R16, R26, R13, R12 ;  /* 0x0c00000d1a107389 */ /* 0x000064000004000c */
[----:B01----:R-:W-:Y:S01]  /*1800*/  ENDCOLLECTIVE ;  /* 0x000000000000791b */ /* 0x003fe20003800000 */
.L_x_3850:
[----:B------:R-:W-:Y:S01]  /*1810*/  HFMA2.MMA R13, -RZ, RZ, 0, 1.1920928955078125e-07 ;  /* 0x00000002ff0d7435 */ /* 0x000fe200000001ff */
[----:B------:R-:W-:-:S05]  /*1820*/  MOV R18, R16 ;  /* 0x0000001000127202 */ /* 0x000fca0000000f00 */
[----:B------:R-:W-:-:S05]  /*1830*/  FADD.FTZ R22, R7, R18 ;  /* 0x0000001207167221 */ /* 0x000fca0000010000 */
[----:B------:R-:W-:-:S07]  /*1840*/  MOV R26, R22 ;  /* 0x00000016001a7202 */ /* 0x000fce0000000f00 */
[----:B------:R-:W-:Y:S05]  /*1850*/  WARPSYNC.COLLECTIVE R11, `(.L_x_3851) ;  /* 0x000000000b087348 */ /* 0x000fea0003c00000 */
[----:B------:R0:W1:Y:S02]  /*1860*/  SHFL.BFLY P2, R16, R26, R13, R12 ;  /* 0x0c00000d1a107389 */ /* 0x000064000004000c */
[----:B01----:R-:W-:Y:S01]  /*1870*/  ENDCOLLECTIVE ;  /* 0x000000000000791b */ /* 0x003fe20003800000 */
.L_x_3851:
[----:B------:R-:W-:Y:S01]  /*1880*/  HFMA2.MMA R13, -RZ, RZ, 0, 2.384185791015625e-07 ;  /* 0x00000004ff0d7435 */ /* 0x000fe200000001ff */
[----:B------:R-:W-:-:S05]  /*1890*/  MOV R21, R16 ;  /* 0x0000001000157202 */ /* 0x000fca0000000f00 */
[----:B------:R-:W-:-:S05]  /*18a0*/  FADD.FTZ R7, R22, R21 ;  /* 0x0000001516077221 */ /* 0x000fca0000010000 */
[----:B------:R-:W-:-:S07]  /*18b0*/  MOV R26, R7 ;  /* 0x00000007001a7202 */ /* 0x000fce0000000f00 */
[----:B------:R-:W-:Y:S05]  /*18c0*/  WARPSYNC.COLLECTIVE R11, `(.L_x_3852) ;  /* 0x000000000b087348 */ /* 0x000fea0003c00000 */
[----:B------:R0:W1:Y:S02]  /*18d0*/  SHFL.BFLY P2, R16, R26, R13, R12 ;  /* 0x0c00000d1a107389 */ /* 0x000064000004000c */
[----:B01----:R-:W-:Y:S01]  /*18e0*/  ENDCOLLECTIVE ;  /* 0x000000000000791b */ /* 0x003fe20003800000 */
.L_x_3852:
[----:B------:R-:W-:Y:S01]  /*18f0*/  HFMA2.MMA R13, -RZ, RZ, 0, 4.76837158203125e-07 ;  /* 0x00000008ff0d7435 */ /* 0x000fe200000001ff */
[----:B------:R-:W-:-:S05]  /*1900*/  MOV R20, R16 ;  /* 0x0000001000147202 */ /* 0x000fca0000000f00 */
[----:B------:R-:W-:-:S05]  /*1910*/  FADD.FTZ R23, R7, R20 ;  /* 0x0000001407177221 */ /* 0x000fca0000010000 */
[----:B------:R-:W-:-:S07]  /*1920*/  MOV R26, R23 ;  /* 0x00000017001a7202 */ /* 0x000fce0000000f00 */
[----:B------:R-:W-:Y:S05]  /*1930*/  WARPSYNC.COLLECTIVE R11, `(.L_x_3853) ;  /* 0x000000000b087348 */ /* 0x000fea0003c00000 */
[----:B------:R0:W1:Y:S02]  /*1940*/  SHFL.BFLY P2, R16, R26, R13, R12 ;  /* 0x0c00000d1a107389 */ /* 0x000064000004000c */
[----:B01----:R-:W-:Y:S01]  /*1950*/  ENDCOLLECTIVE ;  /* 0x000000000000791b */ /* 0x003fe20003800000 */
.L_x_3853:
[----:B------:R-:W-:Y:S01]  /*1960*/  HFMA2.MMA R13, -RZ, RZ, 0, 9.5367431640625e-07 ;  /* 0x00000010ff0d7435 */ /* 0x000fe200000001ff */
[----:B------:R-:W-:-:S05]  /*1970*/  MOV R24, R16 ;  /* 0x0000001000187202 */ /* 0x000fca0000000f00 */
[----:B------:R-:W-:-:S05]  /*1980*/  FADD.FTZ R24, R23, R24 ;  /* 0x0000001817187221 */ /* 0x000fca0000010000 */
[----:B------:R-:W-:-:S07]  /*1990*/  MOV R26, R24 ;  /* 0x00000018001a7202 */ /* 0x000fce0000000f00 */
[----:B------:R-:W-:Y:S05]  /*19a0*/  WARPSYNC.COLLECTIVE R11, `(.L_x_3854) ;  /* 0x000000000b087348 */ /* 0x000fea0003c00000 */
[----:B------:R0:W1:Y:S02]  /*19b0*/  SHFL.BFLY P2, R16, R26, R13, R12 ;  /* 0x0c00000d1a107389 */ /* 0x000064000004000c */
[----:B01----:R-:W-:Y:S01]  /*19c0*/  ENDCOLLECTIVE ;  /* 0x000000000000791b */ /* 0x003fe20003800000 */
.L_x_3854:
[----:B------:R-:W-:Y:S05]  /*19d0*/  BRA `(.L_x_3855) ;  /* 0xfffffff400507947 */ /* 0x000fea000383ffff */
.L_x_3856:
        /* <DEDUP_REMOVED lines=10> */
.L_x_3995:


//--------------------- .text._ZN10layer_norm31ln_parallel_residual_bwd_kernelINS_13Kernel_traitsIfffffjLj2560ELj1ELj1ELj4ELj16ENS_18Kernel_traits_baseILj2560EfffffjLj128EEEEELb1ELb1ELb1EEEvNS_9BwdParamsE --------------------------
	.section	.text._ZN10layer_norm31ln_parallel_residual_bwd_kernelINS_13Kernel_traitsIfffffjLj2560ELj1ELj1ELj4ELj16ENS_18Kernel_traits_baseILj2560EfffffjLj128EEEEELb1ELb1ELb1EEEvNS_9BwdParamsE,"ax",@progbits
	.align	128
        .global         _ZN10layer_norm31ln_parallel_residual_bwd_kernelINS_13Kernel_traitsIfffffjLj2560ELj1ELj1ELj4ELj16ENS_18Kernel_traits_baseILj2560EfffffjLj128EEEEELb1ELb1ELb1EEEvNS_9BwdParamsE
        .type           _ZN10layer_norm31ln_parallel_residual_bwd_kernelINS_13Kernel_traitsIfffffjLj2560ELj1ELj1ELj4ELj16ENS_18Kernel_traits_baseILj2560EfffffjLj128EEEEELb1ELb1ELb1EEEvNS_9BwdParamsE,@function
        .size           _ZN10layer_norm31ln_parallel_residual_bwd_kernelINS_13Kernel_traitsIfffffjLj2560ELj1ELj1ELj4ELj16ENS_18Kernel_traits_baseILj2560EfffffjLj128EEEEELb1ELb1ELb1EEEvNS_9BwdParamsE,(.L_x_3996 - _ZN10layer_norm31ln_parallel_residual_bwd_kernelINS_13Kernel_traitsIfffffjLj2560ELj1ELj1ELj4ELj16ENS_18Kernel_traits_baseILj2560EfffffjLj128EEEEELb1ELb1ELb1EEEvNS_9BwdParamsE)
        .other          _ZN10layer_norm31ln_parallel_residual_bwd_kernelINS_13Kernel_traitsIfffffjLj2560ELj1ELj1ELj4ELj16ENS_18Kernel_traits_baseILj2560EfffffjLj128EEEEELb1ELb1ELb1EEEvNS_9BwdParamsE,@"STO_CUDA_ENTRY STV_DEFAULT"
_ZN10layer_norm31ln_parallel_residual_bwd_kernelINS_13Kernel_traitsIfffffjLj2560ELj1ELj1ELj4ELj16ENS_18Kernel_traits_baseILj2560EfffffjLj128EEEEELb1ELb1ELb1EEEvNS_9BwdParamsE:
.text._ZN10layer_norm31ln_parallel_residual_bwd_kernelINS_13Kernel_traitsIfffffjLj2560ELj1ELj1ELj4ELj16ENS_18Kernel_traits_baseILj2560EfffffjLj128EEEEELb1ELb1ELb1EEEvNS_9BwdParamsE:
        /* <DEDUP_REMOVED lines=39> */
.L_x_3857:
[----:B------:R-:W-:Y:S01]  /*0270*/  IMAD.SHL.U32 R0, R141, 0x10, RZ ;  /* 0x000000108d007824 */ /* 0x000fe200078e00ff */
[----:B------:R-:W-:-:S04]  /*0280*/  ULDC.64 UR6, c[0x0][0x260] ;  /* 0x0000980000067ab9 */ /* 0x000fc80000000a00 */
[----:B------:R-:W-:-:S04]  /*0290*/  LOP3.LUT R0, R0, 0x7f0, RZ, 0xc0, !PT ;  /* 0x000007f000007812 */ /* 0x000fc800078ec0ff */
[----:B------:R-:W-:-:S04]  /*02a0*/  IADD3 R2, P0, R0, UR6, RZ ;  /* 0x0000000600027c10 */ /* 0x000fc8000ff1e0ff */
[----:B------:R-:W-:Y:S01]  /*02b0*/  IADD3.X R3, RZ, UR7, RZ, P0, !PT ;  /* 0x00000007ff037c10 */ /* 0x000fe200087fe4ff */
[----:B------:R-:W-:Y:S02]  /*02c0*/  ULDC.64 UR6, c[0x0][0x2c8] ;  /* 0x0000b20000067ab9 */ /* 0x000fe40000000a00 */
[----:B------:R-:W-:Y:S01]  /*02d0*/  ISETP.NE.U32.AND P0, PT, RZ, UR6, PT ;  /* 0x00000006ff007c0c */ /* 0x000fe2000bf05070 */
[----:B------:R-:W-:Y:S01]  /*02e0*/  ULDC.U8 UR6, c[0x0][0x2a0] ;  /* 0x0000a80000067ab9 */ /* 0x000fe20000000000 */
[----:B------:R-:W-:Y:S01]  /*02f0*/  IMAD.MOV.U32 R0, RZ, RZ, 0x1 ;  /* 0x00000001ff007424 */ /* 0x000fe200078e00ff */
[----:B------:R-:W-:Y:S01]  /*0300*/  UISETP.NE.AND UP0, UPT, UR6, URZ, UPT ;  /* 0x0000003f0600728c */ /* 0x000fe2000bf05270 */
[----:B------:R-:W-:Y:S01]  /*0310*/  HFMA2.MMA R138, -RZ, RZ, 0, 0 ;  /* 0x00000000ff8a7435 */ /* 0x000fe200000001ff */
[----:B------:R-:W5:Y:S04]  /*0320*/  LDG.E.128 R20, desc[UR4][R2.64] ;  /* 0x0000000402147981 */ /* 0x000f68000c1e1d00 */
[----:B------:R-:W-:Y:S01]  /*0330*/  PLOP3.LUT P1, PT, PT, PT, UP0, 0x80, 0x0 ;  /* 0x000000000000781c */ /* 0x000fe20003f2f008 */
[----:B------:R-:W5:Y:S01]  /*0340*/  LDG.E.128 R16, desc[UR4][R2.64+0x800] ;  /* 0x0008000402107981 */ /* 0x000f62000c1e1d00 */
[----:B------:R-:W-:-:S02]  /*0350*/  ISETP.NE.AND.EX P0, PT, RZ, UR7, PT, P0 ;  /* 0x00000007ff007c0c */ /* 0x000fc4000bf05300 */
[----:B------:R-:W-:Y:S02]  /*0360*/  CS2R R136, SRZ ;  /* 0x0000000000887805 */ /* 0x000fe4000001ff00 */
[----:B------:R-:W-:Y:S01]  /*0370*/  LEA R139, R139, 0x4, 0x2 ;  /* 0x000000048b8b7811 */ /* 0x000fe200078e10ff */
        /* <DEDUP_REMOVED lines=21> */
[----:B------:R-:W-:Y:S01]  /*04d0*/  P2R R173, PR, RZ, 0x2 ;  /* 0x00000002ffad7803 */ /* 0x000fe20000000000 */
[----:B------:R-:W-:Y:S01]  /*04e0*/  IMAD.MOV.U32 R99, RZ, RZ, RZ ;  /* 0x000000ffff637224 */ /* 0x000fe200078e00ff */
[----:B------:R-:W-:Y:S02]  /*04f0*/  LOP3.LUT R98, R141, 0x7f, RZ, 0xc0, !PT ;  /* 0x0000007f8d627812 */ /* 0x000fe400078ec0ff */
[----:B0-----:R-:W-:-:S07]  /*0500*/  PRMT R3, R0, 0x7610, R3 ;  /* 0x0000761000037816 */ /* 0x001fce0000000003 */
.L_x_3864:
        /* <DEDUP_REMOVED lines=9> */
[----:B0-----:R-:W-:Y:S01]  /*05a0*/  ISETP.NE.U32.AND P1, PT, R92, RZ, PT ;  /* 0x000000ff5c00720c */ /* 0x001fe20003f25070 */
[C---:B------:R-:W-:Y:S01]  /*05b0*/  VIADD R165, R69.reuse, 0x100 ;  /* 0x0000010045a57836 */ /* 0x040fe20000000000 */
[----:B------:R-:W-:Y:S02]  /*05c0*/  IADD3 R155, R69, 0x80, RZ ;  /* 0x00000080459b7810 */ /* 0x000fe40007ffe0ff */
[----:B------:R-:W0:Y:S01]  /*05d0*/  LDC.64 R144, c[0x0][0x258] ;  /* 0x00009600ff907b82 */ /* 0x000e220000000a00 */
[----:B------:R-:W-:-:S02]  /*05e0*/  ISETP.NE.AND.EX P1, PT, R93, RZ, PT, P1 ;  /* 0x000000ff5d00720c */ /* 0x000fc40003f25310 */
[----:B------:R-:W-:-:S05]  /*05f0*/  SHF.R.U32.HI R68, RZ, 0x1e, R69 ;  /* 0x0000001eff447819 */ /* 0x000fca0000011645 */
[----:B------:R-:W3:Y:S08]  /*0600*/  LDC.64 R64, c[0x0][0x2b8] ;  /* 0x0000ae00ff407b82 */ /* 0x000ef00000000a00 */
[----:B------:R-:W4:Y:S08]  /*0610*/  @P1 LDC.64 R54, c[0x0][0x248] ;  /* 0x00009200ff361b82 */ /* 0x000f300000000a00 */
[----:B------:R-:W1:Y:S08]  /*0620*/  @P1 LDC.64 R58, c[0x0][0x248] ;  /* 0x00009200ff3a1b82 */ /* 0x000e700000000a00 */
[----:B------:R-:W2:Y:S08]  /*0630*/  @P1 LDC.64 R60, c[0x0][0x248] ;  /* 0x00009200ff3c1b82 */ /* 0x000eb00000000a00 */
[----:B------:R-:W0:Y:S01]  /*0640*/  @P1 LDC.64 R62, c[0x0][0x248] ;  /* 0x00009200ff3e1b82 */ /* 0x000e220000000a00 */
[----:B----4-:R-:W-:Y:S01]  /*0650*/  @P1 IADD3 R52, P2, R71, R54, RZ ;  /* 0x0000003647341210 */ /* 0x010fe20007f5e0ff */
[----:B------:R-:W-:Y:S01]  /*0660*/  IMAD.SHL.U32 R167, R165, 0x4, RZ ;  /* 0x00000004a5a77824 */ /* 0x000fe200078e00ff */
[----:B------:R-:W-:-:S02]  /*0670*/  SHF.L.U32 R161, R155, 0x2, RZ ;  /* 0x000000029ba17819 */ /* 0x000fc400000006ff */
[----:B------:R-:W-:Y:S01]  /*0680*/  IADD3 R169, R69, 0x180, RZ ;  /* 0x0000018045a97810 */ /* 0x000fe20007ffe0ff */
[----:B------:R-:W-:Y:S02]  /*0690*/  @P1 IMAD.X R53, R68, 0x1, R55, P2 ;  /* 0x0000000144351824 */ /* 0x000fe400010e0637 */
[----:B------:R-:W4:Y:S01]  /*06a0*/  @P1 LDC.64 R66, c[0x0][0x248] ;  /* 0x00009200ff421b82 */ /* 0x000f220000000a00 */
[----:B------:R-:W-:Y:S02]  /*06b0*/  SHF.R.U32.HI R142, RZ, 0x1e, R155 ;  /* 0x0000001eff8e7819 */ /* 0x000fe4000001169b */
[----:B-1----:R-:W-:Y:S01]  /*06c0*/  @P1 IADD3 R58, P2, R161, R58, RZ ;  /* 0x0000003aa13a1210 */ /* 0x002fe20007f5e0ff */
[----:B------:R-:W-:Y:S01]  /*06d0*/  VIADD R173, R69, 0x200 ;  /* 0x0000020045ad7836 */ /* 0x000fe20000000000 */
[----:B------:R-:W-:Y:S01]  /*06e0*/  SHF.R.U32.HI R156, RZ, 0x1e, R165 ;  /* 0x0000001eff9c7819 */ /* 0x000fe200000116a5 */
[----:B-----5:R1:W5:Y:S01]  /*06f0*/  @P1 LDG.E R158, desc[UR4][R52.64] ;  /* 0x00000004349e1981 */ /* 0x020362000c1e1900 */
[----:B------:R-:W-:Y:S01]  /*0700*/  SHF.L.U32 R171, R169, 0x2, RZ ;  /* 0x00000002a9ab7819 */ /* 0x000fe200000006ff */
[----:B------:R-:W-:Y:S01]  /*0710*/  @P1 IMAD.X R59, R142, 0x1, R59, P2 ;  /* 0x000000018e3b1824 */ /* 0x000fe200010e063b */
[----:B--2---:R-:W-:Y:S01]  /*0720*/  @P1 IADD3 R60, P3, R167, R60, RZ ;  /* 0x0000003ca73c1210 */ /* 0x004fe20007f7e0ff */
[----:B------:R-:W-:Y:S01]  /*0730*/  IMAD.SHL.U32 R175, R173, 0x4, RZ ;  /* 0x00000004adaf7824 */ /* 0x000fe200078e00ff */
[----:B------:R-:W-:-:S02]  /*0740*/  SHF.R.U32.HI R166, RZ, 0x1e, R169 ;  /* 0x0000001effa67819 */ /* 0x000fc400000116a9 */
[----:B------:R-:W-:Y:S02]  /*0750*/  @P1 IADD3.X R61, R156, R61, RZ, P3, !PT ;  /* 0x0000003d9c3d1210 */ /* 0x000fe40001ffe4ff */
[----:B------:R-:W-:Y:S01]  /*0760*/  SHF.L.U32 R153, R69, 0x4, RZ ;  /* 0x0000000445997819 */ /* 0x000fe200000006ff */
[----:B-1----:R-:W-:Y:S01]  /*0770*/  IMAD.WIDE R52, R140, 0x4, R56 ;  /* 0x000000048c347825 */ /* 0x002fe200078e0238 */
[----:B0-----:R-:W-:Y:S01]  /*0780*/  @P1 IADD3 R62, P2, R171, R62, RZ ;  /* 0x0000003eab3e1210 */ /* 0x001fe20007f5e0ff */
[----:B------:R-:W5:Y:S01]  /*0790*/  @P1 LDG.E R157, desc[UR4][R58.64] ;  /* 0x000000043a9d1981 */ /* 0x000f62000c1e1900 */
[----:B------:R-:W-:Y:S02]  /*07a0*/  @P0 LEA R56, P3, R155, R94, 0x4 ;  /* 0x0000005e9b380211 */ /* 0x000fe400078620ff */
[----:B------:R-:W-:Y:S01]  /*07b0*/  @P1 IADD3.X R63, R166, R63, RZ, P2, !PT ;  /* 0x0000003fa63f1210 */ /* 0x000fe200017fe4ff */
[----:B------:R3:W2:Y:S01]  /*07c0*/  LDG.E R159, desc[UR4][R52.64] ;  /* 0x00000004349f7981 */ /* 0x0006a2000c1e1900 */
[----:B------:R-:W-:-:S02]  /*07d0*/  SHF.R.U32.HI R168, RZ, 0x1e, R173 ;  /* 0x0000001effa87819 */ /* 0x000fc400000116ad */
[----:B----4-:R-:W-:Y:S02]  /*07e0*/  @P1 IADD3 R66, P2, R175, R66, RZ ;  /* 0x00000042af421210 */ /* 0x010fe40007f5e0ff */
[----:B------:R-:W-:Y:S01]  /*07f0*/  SHF.R.U32.HI R152, RZ, 0x1c, R69 ;  /* 0x0000001cff987819 */ /* 0x000fe20000011645 */
[----:B------:R-:W-:Y:S01]  /*0800*/  IMAD.WIDE R144, R140, 0x4, R144 ;  /* 0x000000048c907825 */ /* 0x000fe200078e0290 */
[-C--:B------:R-:W-:Y:S01]  /*0810*/  @P0 LEA.HI.X R57, R155, R95.reuse, RZ, 0x4, P3 ;  /* 0x0000005f9b390211 */ /* 0x080fe200018f24ff */
[----:B------:R-:W5:Y:S01]  /*0820*/  @P1 LDG.E R97, desc[UR4][R60.64] ;  /* 0x000000043c611981 */ /* 0x000f62000c1e1900 */
[----:B------:R-:W-:Y:S01]  /*0830*/  IADD3 R72, P3, R153, UR12, RZ ;  /* 0x0000000c99487c10 */ /* 0x000fe2000ff7e0ff */
[----:B------:R-:W-:Y:S01]  /*0840*/  @P1 IMAD.X R67, R168, 0x1, R67, P2 ;  /* 0x00000001a8431824 */ /* 0x000fe200010e0643 */
[C---:B------:R-:W-:Y:S01]  /*0850*/  @P0 LEA R54, P2, R69.reuse, R94, 0x4 ;  /* 0x0000005e45360211 */ /* 0x040fe200078420ff */
[C---:B---3--:R-:W-:Y:S01]  /*0860*/  IMAD.WIDE.U32 R52, R69.reuse, 0x10, R64 ;  /* 0x0000001045347825 */ /* 0x048fe200078e0040 */
[----:B------:R-:W-:Y:S01]  /*0870*/  IADD3.X R73, R152, UR13, RZ, P3, !PT ;  /* 0x0000000d98497c10 */ /* 0x000fe20009ffe4ff */
[----:B------:R-:W3:Y:S01]  /*0880*/  LDG.E R144, desc[UR4][R144.64] ;  /* 0x0000000490907981 */ /* 0x000ee2000c1e1900 */
[----:B------:R-:W-:Y:S01]  /*0890*/  @P0 LEA.HI.X R55, R69, R95, RZ, 0x4, P2 ;  /* 0x0000005f45370211 */ /* 0x000fe200010f24ff */
[----:B------:R-:W-:Y:S01]  /*08a0*/  IMAD.SHL.U32 R151, R155, 0x10, RZ ;  /* 0x000000109b977824 */ /* 0x000fe200078e00ff */
[----:B------:R-:W-:Y:S01]  /*08b0*/  SHF.R.U32.HI R150, RZ, 0x1c, R155 ;  /* 0x0000001cff967819 */ /* 0x000fe2000001169b */
[----:B------:R-:W-:Y:S01]  /*08c0*/  IMAD.SHL.U32 R147, R169, 0x10, RZ ;  /* 0x00000010a9937824 */ /* 0x000fe200078e00ff */
[----:B------:R-:W4:Y:S02]  /*08d0*/  LDG.E.128 R72, desc[UR4][R72.64] ;  /* 0x0000000448487981 */ /* 0x000f24000c1e1d00 */
[----:B------:R-:W-:-:S02]  /*08e0*/  IADD3 R76, P4, R151, UR12, RZ ;  /* 0x0000000c974c7c10 */ /* 0x000fc4000ff9e0ff */
[----:B------:R-:W5:Y:S01]  /*08f0*/  @P0 LDG.E.128 R24, desc[UR4][R54.64] ;  /* 0x0000000436180981 */ /* 0x000f62000c1e1d00 */
[----:B------:R-:W-:Y:S02]  /*0900*/  SHF.L.U32 R149, R165, 0x4, RZ ;  /* 0x00000004a5957819 */ /* 0x000fe400000006ff */
[----:B------:R-:W-:Y:S01]  /*0910*/  SHF.L.U32 R143, R173, 0x4, RZ ;  /* 0x00000004ad8f7819 */ /* 0x000fe200000006ff */
[----:B------:R0:W5:Y:S01]  /*0920*/  @P0 LDG.E.128 R28, desc[UR4][R56.64] ;  /* 0x00000004381c0981 */ /* 0x000162000c1e1d00 */
[----:B------:R-:W-:Y:S02]  /*0930*/  IADD3.X R77, R150, UR13, RZ, P4, !PT ;  /* 0x0000000d964d7c10 */ /* 0x000fe4000a7fe4ff */
[----:B------:R-:W-:Y:S01]  /*0940*/  SHF.R.U32.HI R146, RZ, 0x1c, R169 ;  /* 0x0000001cff927819 */ /* 0x000fe200000116a9 */
[----:B------:R-:W5:Y:S04]  /*0950*/  @P1 LDG.E R96, desc[UR4][R62.64] ;  /* 0x000000043e601981 */ /* 0x000f68000c1e1900 */
[----:B------:R-:W3:Y:S01]  /*0960*/  LDG.E.128 R52, desc[UR4][R52.64] ;  /* 0x0000000434347981 */ /* 0x000ee2000c1e1d00 */
[----:B------:R-:W-:-:S02]  /*0970*/  IADD3 R84, P4, R147, UR12, RZ ;  /* 0x0000000c93547c10 */ /* 0x000fc4000ff9e0ff */
[----:B------:R-:W-:Y:S01]  /*0980*/  SHF.R.U32.HI R148, RZ, 0x1c, R165 ;  /* 0x0000001cff947819 */ /* 0x000fe200000116a5 */
[----:B------:R1:W5:Y:S01]  /*0990*/  @P1 LDG.E R2, desc[UR4][R66.64] ;  /* 0x0000000442021981 */ /* 0x000362000c1e1900 */
[----:B------:R-:W-:Y:S02]  /*09a0*/  SHF.R.U32.HI R0, RZ, 0x1c, R173 ;  /* 0x0000001cff007819 */ /* 0x000fe400000116ad */
[----:B------:R-:W-:Y:S02]  /*09b0*/  IADD3 R80, P3, R149, UR12, RZ ;  /* 0x0000000c95507c10 */ /* 0x000fe4000ff7e0ff */
[----:B------:R-:W-:Y:S01]  /*09c0*/  IADD3 R88, P5, R143, UR12, RZ ;  /* 0x0000000c8f587c10 */ /* 0x000fe2000ffbe0ff */
[----:B0-----:R-:W-:Y:S01]  /*09d0*/  IMAD.WIDE.U32 R56, R155, 0x10, R64 ;  /* 0x000000109b387825 */ /* 0x001fe200078e0040 */
[----:B------:R-:W-:Y:S01]  /*09e0*/  IADD3.X R85, R146, UR13, RZ, P4, !PT ;  /* 0x0000000d92557c10 */ /* 0x000fe2000a7fe4ff */
[----:B------:R-:W3:Y:S01]  /*09f0*/  LDG.E.128 R76, desc[UR4][R76.64] ;  /* 0x000000044c4c7981 */ /* 0x000ee2000c1e1d00 */
[----:B------:R-:W-:-:S02]  /*0a00*/  IADD3.X R81, R148, UR13, RZ, P3, !PT ;  /* 0x0000000d94517c10 */ /* 0x000fc40009ffe4ff */
[----:B------:R-:W-:Y:S01]  /*0a10*/  IADD3.X R89, R0, UR13, RZ, P5, !PT ;  /* 0x0000000d00597c10 */ /* 0x000fe2000affe4ff */
[----:B------:R-:W3:Y:S01]  /*0a20*/  LDG.E.128 R56, desc[UR4][R56.64] ;  /* 0x0000000438387981 */ /* 0x000ee2000c1e1d00 */
[----:B------:R-:W-:-:S03]  /*0a30*/  @P0 LEA R60, P2, R165, R94, 0x4 ;  /* 0x0000005ea53c0211 */ /* 0x000fc600078420ff */
[----:B------:R-:W3:Y:S01]  /*0a40*/  LDG.E.128 R84, desc[UR4][R84.64] ;  /* 0x0000000454547981 */ /* 0x000ee2000c1e1d00 */
[----:B------:R-:W-:-:S03]  /*0a50*/  @P0 LEA.HI.X R61, R165, R95, RZ, 0x4, P2 ;  /* 0x0000005fa53d0211 */ /* 0x000fc600010f24ff */
[----:B------:R-:W3:Y:S04]  /*0a60*/  LDG.E.128 R80, desc[UR4][R80.64] ;  /* 0x0000000450507981 */ /* 0x000ee8000c1e1d00 */
[----:B------:R-:W3:Y:S04]  /*0a70*/  LDG.E.128 R88, desc[UR4][R88.64] ;  /* 0x0000000458587981 */ /* 0x000ee8000c1e1d00 */
[----:B------:R0:W5:Y:S01]  /*0a80*/  @P0 LDG.E.128 R32, desc[UR4][R60.64] ;  /* 0x000000043c200981 */ /* 0x000162000c1e1d00 */
[----:B-1----:R-:W-:Y:S01]  /*0a90*/  @P0 LEA R66, P2, R169, R94, 0x4 ;  /* 0x0000005ea9420211 */ /* 0x002fe200078420ff */
[----:B0-----:R-:W-:-:S03]  /*0aa0*/  IMAD.WIDE.U32 R60, R165, 0x10, R64 ;  /* 0x00000010a53c7825 */ /* 0x001fc600078e0040 */
[----:B------:R-:W-:-:S03]  /*0ab0*/  @P0 LEA.HI.X R67, R169, R95, RZ, 0x4, P2 ;  /* 0x0000005fa9430211 */ /* 0x000fc600010f24ff */
[----:B------:R-:W3:Y:S01]  /*0ac0*/  LDG.E.128 R60, desc[UR4][R60.64] ;  /* 0x000000043c3c7981 */ /* 0x000ee2000c1e1d00 */
[----:B------:R-:W-:-:S03]  /*0ad0*/  @P0 LEA R162, P2, R173, R94, 0x4 ;  /* 0x0000005eada20211 */ /* 0x000fc600078420ff */
[----:B------:R0:W5:Y:S01]  /*0ae0*/  @P0 LDG.E.128 R36, desc[UR4][R66.64] ;  /* 0x0000000442240981 */ /* 0x000162000c1e1d00 */
[----:B------:R-:W-:Y:S02]  /*0af0*/  @P0 LEA.HI.X R163, R173, R95, RZ, 0x4, P2 ;  /* 0x0000005fada30211 */ /* 0x000fe400010f24ff */
[----:B------:R-:W-:-:S03]  /*0b00*/  IADD3 R70, P2, R71, UR14, RZ ;  /* 0x0000000e47467c10 */ /* 0x000fc6000ff5e0ff */
[----:B------:R1:W5:Y:S01]  /*0b10*/  @P0 LDG.E.128 R40, desc[UR4][R162.64] ;  /* 0x00000004a2280981 */ /* 0x000362000c1e1d00 */
[----:B0-----:R-:W-:Y:S01]  /*0b20*/  IMAD.WIDE.U32 R66, R169, 0x10, R64 ;  /* 0x00000010a9427825 */ /* 0x001fe200078e0040 */
[----:B------:R-:W-:-:S03]  /*0b30*/  IADD3.X R71, R68, UR15, RZ, P2, !PT ;  /* 0x0000000f44477c10 */ /* 0x000fc600097fe4ff */
[----:B------:R-:W-:Y:S02]  /*0b40*/  IMAD.WIDE.U32 R68, R173, 0x10, R64 ;  /* 0x00000010ad447825 */ /* 0x000fe400078e0040 */
[----:B------:R-:W3:Y:S04]  /*0b50*/  LDG.E.128 R64, desc[UR4][R66.64] ;  /* 0x0000000442407981 */ /* 0x000ee8000c1e1d00 */
[----:B------:R-:W5:Y:S04]  /*0b60*/  LDG.E R155, desc[UR4][R70.64] ;  /* 0x00000004469b7981 */ /* 0x000f68000c1e1900 */
[----:B------:R-:W3:Y:S01]  /*0b70*/  LDG.E.128 R68, desc[UR4][R68.64] ;  /* 0x0000000444447981 */ /* 0x000ee2000c1e1d00 */
[----:B------:R-:W-:-:S04]  /*0b80*/  IADD3 R160, P2, R161, UR14, RZ ;  /* 0x0000000ea1a07c10 */ /* 0x000fc8000ff5e0ff */
[----:B------:R-:W-:Y:S02]  /*0b90*/  IADD3.X R161, R142, UR15, RZ, P2, !PT ;  /* 0x0000000f8ea17c10 */ /* 0x000fe400097fe4ff */
[----:B-1----:R-:W-:-:S03]  /*0ba0*/  IADD3 R162, P2, R167, UR14, RZ ;  /* 0x0000000ea7a27c10 */ /* 0x002fc6000ff5e0ff */
[----:B------:R0:W5:Y:S01]  /*0bb0*/  LDG.E R154, desc[UR4][R160.64] ;  /* 0x00000004a09a7981 */ /* 0x000162000c1e1900 */
[----:B------:R-:W-:Y:S02]  /*0bc0*/  IADD3.X R163, R156, UR15, RZ, P2, !PT ;  /* 0x0000000f9ca37c10 */ /* 0x000fe400097fe4ff */
[----:B------:R-:W-:Y:S02]  /*0bd0*/  IADD3 R164, P3, R171, UR14, RZ ;  /* 0x0000000eaba47c10 */ /* 0x000fe4000ff7e0ff */
[----:B------:R-:W-:Y:S01]  /*0be0*/  LOP3.LUT P5, RZ, R3, 0xff, RZ, 0xc0, !PT ;  /* 0x000000ff03ff7812 */ /* 0x000fe200078ac0ff */
[----:B------:R-:W5:Y:S01]  /*0bf0*/  LDG.E R156, desc[UR4][R162.64] ;  /* 0x00000004a29c7981 */ /* 0x000f62000c1e1900 */
[----:B0-----:R-:W-:Y:S02]  /*0c00*/  IADD3 R160, P2, R175, UR14, RZ ;  /* 0x0000000eafa07c10 */ /* 0x001fe4000ff5e0ff */
[----:B------:R-:W-:Y:S02]  /*0c10*/  IADD3.X R165, R166, UR15, RZ, P3, !PT ;  /* 0x0000000fa6a57c10 */ /* 0x000fe40009ffe4ff */
[----:B------:R-:W-:-:S03]  /*0c20*/  IADD3.X R161, R168, UR15, RZ, P2, !PT ;  /* 0x0000000fa8a17c10 */ /* 0x000fc600097fe4ff */
[----:B------:R-:W5:Y:S04]  /*0c30*/  LDG.E R145, desc[UR4][R164.64] ;  /* 0x00000004a4917981 */ /* 0x000f68000c1e1900 */
[----:B------:R3:W5:Y:S01]  /*0c40*/  LDG.E R142, desc[UR4][R160.64] ;  /* 0x00000004a08e7981 */ /* 0x000762000c1e1900 */
[----:B------:R-:W-:Y:S01]  /*0c50*/  VIADD R140, R140, UR10 ;  /* 0x0000000a8c8c7c36 */ /* 0x000fe20008000000 */
[----:B------:R-:W-:-:S04]  /*0c60*/  UMOV UR6, 0xffffffff ;  /* 0xffffffff00067882 */ /* 0x000fc80000000000 */
[----:B------:R-:W-:Y:S02]  /*0c70*/  ISETP.GE.AND P3, PT, R140, UR11, PT ;  /* 0x0000000b8c007c0c */ /* 0x000fe4000bf66270 */
[----:B------:R-:W-:Y:S02]  /*0c80*/  LOP3.LUT P2, RZ, R141, 0x1f, RZ, 0xc0, !PT ;  /* 0x0000001f8dff7812 */ /* 0x000fe4000784c0ff */
[----:B--2---:R-:W-:-:S05]  /*0c90*/  FSEL R189, R159, RZ, !P6 ;  /* 0x000000ff9fbd7208 */ /* 0x004fca0007000000 */
[C---:B----4-:R-:W-:Y:S01]  /*0ca0*/  FADD.FTZ R73, -R189.reuse, R73 ;  /* 0x00000049bd497221 */ /* 0x050fe20000010100 */
[C---:B------:R-:W-:Y:S01]  /*0cb0*/  FADD.FTZ R3, -R189.reuse, R72 ;  /* 0x00000048bd037221 */ /* 0x040fe20000010100 */
[C---:B------:R-:W-:Y:S02]  /*0cc0*/  FADD.FTZ R159, -R189.reuse, R74 ;  /* 0x0000004abd9f7221 */ /* 0x040fe40000010100 */
[C---:B---3--:R-:W-:Y:S01]  /*0cd0*/  FMUL.FTZ R161, R144.reuse, R73 ;  /* 0x0000004990a17220 */ /* 0x048fe20000410000 */
[C---:B------:R-:W-:Y:S01]  /*0ce0*/  FMUL.FTZ R3, R144.reuse, R3 ;  /* 0x0000000390037220 */ /* 0x040fe20000410000 */
[----:B------:R-:W-:Y:S01]  /*0cf0*/  FADD.FTZ R75, -R189, R75 ;  /* 0x0000004bbd4b7221 */ /* 0x000fe20000010100 */
[----:B------:R-:W-:Y:S01]  /*0d00*/  FMUL.FTZ R166, R144, R159 ;  /* 0x0000009f90a67220 */ /* 0x000fe20000410000 */
[----:B------:R-:W-:Y:S01]  /*0d10*/  FMUL.FTZ R164, R20, R52 ;  /* 0x0000003414a47220 */ /* 0x000fe20000410000 */
[C---:B------:R-:W-:Y:S01]  /*0d20*/  FADD.FTZ R120, R53.reuse, R120 ;  /* 0x0000007835787221 */ /* 0x040fe20000010000 */
[----:B------:R-:W-:Y:S01]  /*0d30*/  FFMA.FTZ R100, R53, R161, R100 ;  /* 0x000000a135647223 */ /* 0x000fe20000010064 */
[----:B------:R-:W-:Y:S01]  /*0d40*/  FMUL.FTZ R168, R21, R53 ;  /* 0x0000003515a87220 */ /* 0x000fe20000410000 */
[C---:B------:R-:W-:Y:S01]  /*0d50*/  FADD.FTZ R119, R52.reuse, R119 ;  /* 0x0000007734777221 */ /* 0x040fe20000010000 */
[----:B------:R-:W-:Y:S01]  /*0d60*/  FFMA.FTZ R99, R52, R3, R99 ;  /* 0x0000000334637223 */ /* 0x000fe20000010063 */
[----:B------:R-:W-:Y:S01]  /*0d70*/  FADD.FTZ R53, RZ, R164 ;  /* 0x000000a4ff357221 */ /* 0x000fe20000010000 */
[----:B------:R-:W-:Y:S01]  /*0d80*/  FFMA.FTZ R52, R3, R164, RZ ;  /* 0x000000a403347223 */ /* 0x000fe200000100ff */
[----:B------:R-:W-:Y:S01]  /*0d90*/  FADD.FTZ R121, R54, R121 ;  /* 0x0000007936797221 */ /* 0x000fe20000010000 */
[----:B------:R-:W-:Y:S01]  /*0da0*/  FMUL.FTZ R167, R144, R75 ;  /* 0x0000004b90a77220 */ /* 0x000fe20000410000 */
        /* <DEDUP_REMOVED lines=10> */
[C---:B------:R-:W-:Y:S01]  /*0e50*/  FADD.FTZ R165, -R189.reuse, R78 ;  /* 0x0000004ebda57221 */ /* 0x040fe20000010100 */
[C---:B------:R-:W-:Y:S01]  /*0e60*/  FADD.FTZ R177, -R189.reuse, R85 ;  /* 0x00000055bdb17221 */ /* 0x040fe20000010100 */
[----:B------:R-:W-:Y:S01]  /*0e70*/  FADD.FTZ R175, -R189, R84 ;  /* 0x00000054bdaf7221 */ /* 0x000fe20000010100 */
[----:B------:R-:W-:Y:S01]  /*0e80*/  FMUL.FTZ R85, R16, R56 ;  /* 0x0000003810557220 */ /* 0x000fe20000410000 */
[----:B------:R-:W-:Y:S01]  /*0e90*/  FADD.FTZ R54, R55, R172 ;  /* 0x000000ac37367221 */ /* 0x000fe20000010000 */
[----:B------:R-:W-:Y:S01]  /*0ea0*/  FADD.FTZ R77, -R189, R77 ;  /* 0x0000004dbd4d7221 */ /* 0x000fe20000010100 */
[C---:B------:R-:W-:Y:S01]  /*0eb0*/  FMUL.FTZ R84, R144.reuse, R163 ;  /* 0x000000a390547220 */ /* 0x040fe20000410000 */
        /* <DEDUP_REMOVED lines=13> */
[----:B------:R-:W-:Y:S01]  /*0f90*/  FMUL.FTZ R91, R17, R57 ;  /* 0x00000039115b7220 */ /* 0x000fe20000410000 */
[----:B------:R-:W-:Y:S01]  /*0fa0*/  FADD.FTZ R52, R54, R85 ;  /* 0x0000005536347221 */ /* 0x000fe20000010000 */
[----:B------:R-:W-:Y:S01]  /*0fb0*/  FMUL.FTZ R88, R144, R77 ;  /* 0x0000004d90587220 */ /* 0x000fe20000410000 */
[----:B------:R-:W-:Y:S01]  /*0fc0*/  FFMA.FTZ R53, R84, R85, R53 ;  /* 0x0000005554357223 */ /* 0x000fe20000010035 */
        /* <DEDUP_REMOVED lines=39> */
[C---:B------:R-:W-:Y:S01]  /*1240*/  FMUL.FTZ R74, R144.reuse, R183 ;  /* 0x000000b7904a7220 */ /* 0x040fe20000410000 */
[----:B------:R-:W-:Y:S01]  /*1250*/  FMUL.FTZ R80, R144, R181 ;  /* 0x000000b590507220 */ /* 0x000fe20000410000 */
[----:B------:R-:W-:Y:S01]  /*1260*/  FMUL.FTZ R83, R11, R67 ;  /* 0x000000430b537220 */ /* 0x000fe20000410000 */
        /* <DEDUP_REMOVED lines=19> */
[----:B------:R-:W-:Y:S01]  /*13a0*/  SHF.R.U32.HI R56, RZ, 0x7, R141 ;  /* 0x00000007ff387819 */ /* 0x000fe2000001168d */
[----:B------:R-:W-:Y:S01]  /*13b0*/  FMUL.FTZ R70, R6, R70 ;  /* 0x0000004606467220 */ /* 0x000fe20000410000 */
[----:B------:R-:W-:Y:S01]  /*13c0*/  FADD.FTZ R55, R52, R69 ;  /* 0x0000004534377221 */ /* 0x000fe20000010000 */
[----:B------:R-:W-:Y:S01]  /*13d0*/  FFMA.FTZ R54, R68, R69, R53 ;  /* 0x0000004544367223 */ /* 0x000fe20000010035 */
[C---:B------:R-:W-:Y:S01]  /*13e0*/  FADD.FTZ R138, R71.reuse, R138 ;  /* 0x0000008a478a7221 */ /* 0x040fe20000010000 */
[----:B------:R-:W-:Y:S01]  /*13f0*/  FFMA.FTZ R118, R71, R82, R118 ;  /* 0x0000005247767223 */ /* 0x000fe20000010076 */
[----:B------:R-:W-:Y:S01]  /*1400*/  SHF.L.U32 R52, R56, 0x2, RZ ;  /* 0x0000000238347819 */ /* 0x000fe200000006ff */
        /* <DEDUP_REMOVED lines=44> */
.L_x_3875:
[----:B--2---:R-:W-:Y:S01]  /*16d0*/  FADD.FTZ R57, R53, R52 ;  /* 0x0000003435397221 */ /* 0x004fe20000010000 */
[----:B------:R-:W-:Y:S01]  /*16e0*/  MOV R52, 0x400 ;  /* 0x0000040000347802 */ /* 0x000fe20000000f00 */
[----:B0-----:R-:W0:Y:S01]  /*16f0*/  S2R R53, SR_CgaCtaId ;  /* 0x0000000000357919 */ /* 0x001e220000008800 */
[----:B------:R-:W-:Y:S01]  /*1700*/  UISETP.NE.AND UP0, UPT, UR19, URZ, UPT ;  /* 0x0000003f1300728c */ /* 0x000fe2000bf05270 */
[----:B-1----:R-:W-:Y:S01]  /*1710*/  FADD.FTZ R56, R56, R55 ;  /* 0x0000003738387221 */ /* 0x002fe20000010000 */
[----:B------:R-:W-:-:S04]  /*1720*/  ISETP.NE.U32.AND P4, PT, RZ, UR16, PT ;  /* 0x00000010ff007c0c */ /* 0x000fc8000bf85070 */
[----:B------:R-:W-:Y:S01]  /*1730*/  PLOP3.LUT P3, PT, PT, PT, UP0, 0x80, 0x0 ;  /* 0x000000000000781c */ /* 0x000fe20003f6f008 */
[----:B------:R-:W-:Y:S05]  /*1740*/  WARPSYNC.ALL ;  /* 0x0000000000007948 */ /* 0x000fea0003800000 */
[----:B------:R-:W-:Y:S02]  /*1750*/  ISETP.NE.AND.EX P4, PT, RZ, UR17, PT, P4 ;  /* 0x00000011ff007c0c */ /* 0x000fe4000bf85340 */
[----:B------:R-:W-:Y:S02]  /*1760*/  P2R R173, PR, RZ, 0x8 ;  /* 0x00000008ffad7803 */ /* 0x000fe40000000000 */
[----:B0-----:R-:W-:-:S02]  /*1770*/  LEA R53, R53, R52, 0x18 ;  /* 0x0000003435357211 */ /* 0x001fc400078ec0ff */
[----:B------:R-:W-:-:S03]  /*1780*/  @!P2 SHF.R.U32.HI R52, RZ, 0x5, R141 ;  /* 0x00000005ff34a819 */ /* 0x000fc6000001168d */
[----:B------:R-:W-:Y:S01]  /*1790*/  IMAD R61, R62, 0x8, R53 ;  /* 0x000000083e3d7824 */ /* 0x000fe200078e0235 */
[----:B------:R-:W-:-:S05]  /*17a0*/  @!P2 LOP3.LUT R52, R52, 0x3, RZ, 0xc0, !PT ;  /* 0x000000033434a812 */ /* 0x000fca00078ec0ff */
[----:B------:R-:W-:-:S05]  /*17b0*/  @!P2 IMAD.IADD R52, R62, 0x1, R52 ;  /* 0x000000013e34a824 */ /* 0x000fca00078e0234 */
[----:B------:R-:W-:-:S05]  /*17c0*/  @!P2 LEA R60, R52, R53, 0x3 ;  /* 0x00000035343ca211 */ /* 0x000fca00078e18ff */
        /* <DEDUP_REMOVED lines=30> */
[----:B------:R-:W-:Y:S01]  /*19b0*/  ISETP.NE.AND.EX P3, PT, RZ, UR17, PT, P3 ;  /* 0x00000011ff007c0c */ /* 0x000fe2000bf65330 */
[----:B-----5:R-:W-:Y:S01]  /*19c0*/  @P2 FADD.FTZ R3, R24, R3 ;  /* 0x0000000318032221 */ /* 0x020fe20000010000 */
[----:B------:R-:W-:Y:S01]  /*19d0*/  @P2 FADD.FTZ R60, R25, R60 ;  /* 0x0000003c193c2221 */ /* 0x000fe20000010000 */
[----:B------:R-:W-:Y:S01]  /*19e0*/  @P2 FADD.FTZ R169, R26, R169 ;  /* 0x000000a91aa92221 */ /* 0x000fe20000010000 */
[----:B------:R-:W-:Y:S01]  /*19f0*/  @P2 FADD.FTZ R62, R27, R62 ;  /* 0x0000003e1b3e2221 */ /* 0x000fe20000010000 */
[----:B------:R-:W-:Y:S08]  /*1a00*/  @!P4 BRA `(.L_x_3860) ;  /* 0x00000000001cc947 */ /* 0x000ff00003800000 */
[----:B------:R-:W-:Y:S02]  /*1a10*/  IADD3 R56, P6, R153, UR16, RZ ;  /* 0x0000001099387c10 */ /* 0x000fe4000ffde0ff */
[----:B------:R-:W-:Y:S02]  /*1a20*/  SEL R55, R62, R47, P3 ;  /* 0x0000002f3e377207 */ /* 0x000fe40001800000 */
[----:B------:R-:W-:Y:S02]  /*1a30*/  IADD3.X R57, R152, UR17, RZ, P6, !PT ;  /* 0x0000001198397c10 */ /* 0x000fe4000b7fe4ff */
[----:B------:R-:W-:Y:S02]  /*1a40*/  SEL R54, R169, R46, P3 ;  /* 0x0000002ea9367207 */ /* 0x000fe40001800000 */
[----:B------:R-:W-:Y:S02]  /*1a50*/  SEL R53, R60, R45, P3 ;  /* 0x0000002d3c357207 */ /* 0x000fe40001800000 */
[----:B------:R-:W-:-:S05]  /*1a60*/  SEL R52, R3, R44, P3 ;  /* 0x0000002c03347207 */ /* 0x000fca0001800000 */
[----:B------:R0:W-:Y:S02]  /*1a70*/  STG.E.128 desc[UR4][R56.64], R52 ;  /* 0x0000003438007986 */ /* 0x0001e4000c101d04 */
.L_x_3860:
[----:B------:R-:W-:Y:S01]  /*1a80*/  IADD3 R66, P6, R153, UR20, RZ ;  /* 0x0000001499427c10 */ /* 0x000fe2000ffde0ff */
[----:B------:R-:W-:Y:S01]  /*1a90*/  FMUL.FTZ R60, R60, UR18 ;  /* 0x000000123c3c7c20 */ /* 0x000fe20008410000 */
[----:B------:R-:W-:Y:S01]  /*1aa0*/  FMUL.FTZ R62, R62, UR18 ;  /* 0x000000123e3e7c20 */ /* 0x000fe20008410000 */
[--C-:B------:R-:W-:Y:S01]  /*1ab0*/  FFMA.FTZ R88, R88, R94, R95.reuse ;  /* 0x0000005e58587223 */ /* 0x100fe2000001005f */
[----:B------:R-:W-:Y:S01]  /*1ac0*/  IADD3.X R67, R152, UR21, RZ, P6, !PT ;  /* 0x0000001598437c10 */ /* 0x000fe2000b7fe4ff */
[----:B------:R-:W-:Y:S01]  /*1ad0*/  FMUL.FTZ R3, R3, UR18 ;  /* 0x0000001203037c20 */ /* 0x000fe20008410000 */
[----:B------:R-:W-:Y:S01]  /*1ae0*/  @P1 IADD3 R64, P6, R153, R92, RZ ;  /* 0x0000005c99401210 */ /* 0x000fe20007fde0ff */
[----:B------:R-:W-:Y:S01]  /*1af0*/  FADD.FTZ R91, R91, -R88 ;  /* 0x800000585b5b7221 */ /* 0x000fe20000010000 */
[-CC-:B------:R-:W-:Y:S01]  /*1b00*/  FFMA.FTZ R90, R90, R94.reuse, R95.reuse ;  /* 0x0000005e5a5a7223 */ /* 0x180fe2000001005f */
[-C--:B------:R-:W-:Y:S01]  /*1b10*/  FFMA.FTZ R87, R87, R94.reuse, R95 ;  /* 0x0000005e57577223 */ /* 0x080fe2000001005f */
[----:B------:R-:W-:Y:S01]  /*1b20*/  @P1 IADD3.X R65, R152, R93, RZ, P6, !PT ;  /* 0x0000005d98411210 */ /* 0x000fe200037fe4ff */
[----:B------:R-:W-:Y:S01]  /*1b30*/  FMUL.FTZ R166, R144, R91 ;  /* 0x0000005b90a67220 */ /* 0x000fe20000410000 */
[----:B------:R-:W-:Y:S01]  /*1b40*/  LOP3.LUT P6, RZ, R158, 0xff00, RZ, 0xc0, !PT ;  /* 0x0000ff009eff7812 */ /* 0x000fe200078cc0ff */
[----:B------:R-:W-:Y:S01]  /*1b50*/  FADD.FTZ R59, R59, -R90 ;  /* 0x8000005a3b3b7221 */ /* 0x000fe20000010000 */
[----:B------:R-:W-:Y:S01]  /*1b60*/  FADD.FTZ R87, R58, -R87 ;  /* 0x800000573a577221 */ /* 0x000fe20000010000 */
[----:B------:R-:W-:Y:S01]  /*1b70*/  @P2 FADD.FTZ R166, R29, R166 ;  /* 0x000000a61da62221 */ /* 0x000fe20000010000 */
[----:B------:R-:W-:Y:S01]  /*1b80*/  SEL R164, R60, RZ, P6 ;  /* 0x000000ff3ca47207 */ /* 0x000fe20003000000 */
[----:B------:R-:W-:Y:S01]  /*1b90*/  FMUL.FTZ R90, R144, R59 ;  /* 0x0000003b905a7220 */ /* 0x000fe20000410000 */
[----:B------:R-:W-:Y:S01]  /*1ba0*/  LOP3.LUT P6, RZ, R155, 0xff00, RZ, 0xc0, !PT ;  /* 0x0000ff009bff7812 */ /* 0x000fe200078cc0ff */
[----:B0-----:R-:W-:Y:S01]  /*1bb0*/  FMUL.FTZ R57, R166, UR18 ;  /* 0x00000012a6397c20 */ /* 0x001fe20008410000 */
[-CC-:B------:R-:W-:Y:S01]  /*1bc0*/  FFMA.FTZ R84, R84, R94.reuse, R95.reuse ;  /* 0x0000005e54547223 */ /* 0x180fe2000001005f */
[----:B------:R-:W-:Y:S01]  /*1bd0*/  @P2 FADD.FTZ R90, R31, R90 ;  /* 0x0000005a1f5a2221 */ /* 0x000fe20000010000 */
[----:B------:R-:W-:Y:S01]  /*1be0*/  SEL R61, R60, RZ, P6 ;  /* 0x000000ff3c3d7207 */ /* 0x000fe20003000000 */
[-CC-:B------:R-:W-:Y:S01]  /*1bf0*/  FFMA.FTZ R160, R160, R94.reuse, R95.reuse ;  /* 0x0000005ea0a07223 */ /* 0x180fe2000001005f */
[----:B------:R-:W-:Y:S01]  /*1c00*/  LOP3.LUT P6, RZ, R158, 0xff000000, RZ, 0xc0, !PT ;  /* 0xff0000009eff7812 */ /* 0x000fe200078cc0ff */
[----:B------:R-:W-:Y:S01]  /*1c10*/  FMUL.FTZ R59, R90, UR18 ;  /* 0x000000125a3b7c20 */ /* 0x000fe20008410000 */
[----:B------:R-:W-:Y:S01]  /*1c20*/  FADD.FTZ R85, R85, -R84 ;  /* 0x8000005455557221 */ /* 0x000fe20000010000 */
[----:B------:R-:W-:Y:S01]  /*1c30*/  FADD.FTZ R165, R165, -R160 ;  /* 0x800000a0a5a57221 */ /* 0x000fe20000010000 */
[----:B------:R-:W-:Y:S01]  /*1c40*/  SEL R152, R62, RZ, P6 ;  /* 0x000000ff3e987207 */ /* 0x000fe20003000000 */
[-CC-:B------:R-:W-:Y:S01]  /*1c50*/  FFMA.FTZ R163, R163, R94.reuse, R95.reuse ;  /* 0x0000005ea3a37223 */ /* 0x180fe2000001005f */
[----:B------:R-:W-:Y:S01]  /*1c60*/  LOP3.LUT P6, RZ, R155, 0xff000000, RZ, 0xc0, !PT ;  /* 0xff0000009bff7812 */ /* 0x000fe200078cc0ff */
[----:B------:R-:W-:Y:S01]  /*1c70*/  FMUL.FTZ R91, R144, R85 ;  /* 0x00000055905b7220 */ /* 0x000fe20000410000 */
[-C--:B------:R-:W-:Y:S01]  /*1c80*/  FFMA.FTZ R86, R86, R94.reuse, R95 ;  /* 0x0000005e56567223 */ /* 0x080fe2000001005f */
[----:B------:R-:W-:Y:S01]  /*1c90*/  FADD.FTZ R163, R170, -R163 ;  /* 0x800000a3aaa37221 */ /* 0x000fe20000010000 */
[----:B------:R-:W-:Y:S01]  /*1ca0*/  SEL R63, R62, RZ, P6 ;  /* 0x000000ff3e3f7207 */ /* 0x000fe20003000000 */
[----:B------:R-:W-:Y:S01]  /*1cb0*/  FMUL.FTZ R62, R169, UR18 ;  /* 0x00000012a93e7c20 */ /* 0x000fe20008410000 */
[----:B------:R-:W-:Y:S01]  /*1cc0*/  LOP3.LUT P6, RZ, R158, 0xff0000, RZ, 0xc0, !PT ;  /* 0x00ff00009eff7812 */ /* 0x000fe200078cc0ff */
[----:B------:R-:W-:Y:S01]  /*1cd0*/  @P2 FADD.FTZ R91, R28, R91 ;  /* 0x0000005b1c5b2221 */ /* 0x000fe20000010000 */
[----:B------:R-:W-:Y:S01]  /*1ce0*/  FADD.FTZ R89, R89, -R86 ;  /* 0x8000005659597221 */ /* 0x000fe20000010000 */
[----:B------:R-:W-:Y:S01]  /*1cf0*/  FMUL.FTZ R160, R144, R163 ;  /* 0x000000a390a07220 */ /* 0x000fe20000410000 */
[----:B------:R-:W-:Y:S01]  /*1d00*/  SEL R153, R62, RZ, P6 ;  /* 0x000000ff3e997207 */ /* 0x000fe20003000000 */
[----:B------:R-:W-:Y:S01]  /*1d10*/  FMUL.FTZ R56, R91, UR18 ;  /* 0x000000125b387c20 */ /* 0x000fe20008410000 */
[----:B------:R-:W-:Y:S01]  /*1d20*/  LOP3.LUT P6, RZ, R155, 0xff0000, RZ, 0xc0, !PT ;  /* 0x00ff00009bff7812 */ /* 0x000fe200078cc0ff */
[----:B------:R-:W-:Y:S01]  /*1d30*/  FFMA.FTZ R159, R159, R94, R95 ;  /* 0x0000005e9f9f7223 */ /* 0x000fe2000001005f */
[----:B------:R-:W-:-:S02]  /*1d40*/  @P2 FADD.FTZ R160, R35, R160 ;  /* 0x000000a023a02221 */ /* 0x000fc40000010000 */
[----:B------:R-:W-:Y:S01]  /*1d50*/  SEL R62, R62, RZ, P6 ;  /* 0x000000ff3e3e7207 */ /* 0x000fe20003000000 */
[----:B------:R-:W-:Y:S01]  /*1d60*/  FADD.FTZ R159, R162, -R159 ;  /* 0x8000009fa29f7221 */ /* 0x000fe20000010000 */
[----:B------:R-:W-:Y:S01]  /*1d70*/  LOP3.LUT P6, RZ, R158, 0xff, RZ, 0xc0, !PT ;  /* 0x000000ff9eff7812 */ /* 0x000fe200078cc0ff */
[----:B------:R-:W-:Y:S02]  /*1d80*/  FMUL.FTZ R55, R160, UR18 ;  /* 0x00000012a0377c20 */ /* 0x000fe40008410000 */
[C---:B------:R-:W-:Y:S01]  /*1d90*/  FMUL.FTZ R163, R144.reuse, R159 ;  /* 0x0000009f90a37220 */ /* 0x040fe20000410000 */
[----:B------:R-:W-:Y:S01]  /*1da0*/  SEL R161, R3, RZ, P6 ;  /* 0x000000ff03a17207 */ /* 0x000fe20003000000 */
[C---:B------:R-:W-:Y:S01]  /*1db0*/  FMUL.FTZ R159, R144.reuse, R89 ;  /* 0x00000059909f7220 */ /* 0x040fe20000410000 */
[----:B------:R-:W-:Y:S01]  /*1dc0*/  LOP3.LUT P6, RZ, R155, 0xff, RZ, 0xc0, !PT ;  /* 0x000000ff9bff7812 */ /* 0x000fe200078cc0ff */
[----:B------:R-:W-:Y:S01]  /*1dd0*/  FMUL.FTZ R155, R144, R87 ;  /* 0x00000057909b7220 */ /* 0x000fe20000410000 */
[----:B------:R-:W-:Y:S01]  /*1de0*/  @P2 FADD.FTZ R163, R34, R163 ;  /* 0x000000a322a32221 */ /* 0x000fe20000010000 */
[----:B------:R-:W-:Y:S01]  /*1df0*/  @P2 FADD.FTZ R159, R32, R159 ;  /* 0x0000009f209f2221 */ /* 0x000fe20000010000 */
[----:B------:R-:W-:Y:S01]  /*1e00*/  SEL R60, R3, RZ, P6 ;  /* 0x000000ff033c7207 */ /* 0x000fe20003000000 */
[----:B------:R-:W-:Y:S01]  /*1e10*/  @P2 FADD.FTZ R155, R30, R155 ;  /* 0x0000009b1e9b2221 */ /* 0x000fe20000010000 */
[----:B------:R-:W-:Y:S01]  /*1e20*/  LOP3.LUT P6, RZ, R157, 0xff00, RZ, 0xc0, !PT ;  /* 0x0000ff009dff7812 */ /* 0x000fe200078cc0ff */
[----:B------:R-:W-:Y:S01]  /*1e30*/  FMUL.FTZ R54, R163, UR18 ;  /* 0x00000012a3367c20 */ /* 0x000fe20008410000 */
[----:B------:R-:W-:Y:S01]  /*1e40*/  FMUL.FTZ R52, R159, UR18 ;  /* 0x000000129f347c20 */ /* 0x000fe20008410000 */
[----:B------:R-:W-:Y:S01]  /*1e50*/  FMUL.FTZ R58, R155, UR18 ;  /* 0x000000129b3a7c20 */ /* 0x000fe20008410000 */
[----:B------:R-:W-:Y:S01]  /*1e60*/  SEL R172, R57, RZ, P6 ;  /* 0x000000ff39ac7207 */ /* 0x000fe20003000000 */
[----:B------:R0:W-:Y:S01]  /*1e70*/  STG.E.128 desc[UR4][R66.64], R60 ;  /* 0x0000003c42007986 */ /* 0x0001e2000c101d04 */
        /* <DEDUP_REMOVED lines=10> */
[----:B------:R-:W-:Y:S01]  /*1f20*/  LOP3.LUT P6, RZ, R154, 0xff, RZ, 0xc0, !PT ;  /* 0x000000ff9aff7812 */ /* 0x000fe200078cc0ff */
[----:B------:R-:W-:-:S03]  /*1f30*/  FMUL.FTZ R154, R144, R165 ;  /* 0x000000a5909a7220 */ /* 0x000fc60000410000 */
[----:B------:R-:W-:Y:S01]  /*1f40*/  P2R R3, PR, RZ, 0x40 ;  /* 0x00000040ff037803 */ /* 0x000fe20000000000 */
[----:B------:R-:W-:Y:S01]  /*1f50*/  @P2 FADD.FTZ R154, R33, R154 ;  /* 0x0000009a219a2221 */ /* 0x000fe20000010000 */
[----:B------:R-:W-:-:S03]  /*1f60*/  LOP3.LUT P6, RZ, R157, 0xff, RZ, 0xc0, !PT ;  /* 0x000000ff9dff7812 */ /* 0x000fc600078cc0ff */
[----:B------:R-:W-:Y:S01]  /*1f70*/  FMUL.FTZ R53, R154, UR18 ;  /* 0x000000129a357c20 */ /* 0x000fe20008410000 */
[C---:B------:R-:W-:Y:S02]  /*1f80*/  SEL R169, R56.reuse, RZ, P6 ;  /* 0x000000ff38a97207 */ /* 0x040fe40003000000 */
[----:B------:R-:W-:Y:S02]  /*1f90*/  ISETP.NE.AND P6, PT, R3, RZ, PT ;  /* 0x000000ff0300720c */ /* 0x000fe40003fc5270 */
[----:B------:R-:W-:Y:S02]  /*1fa0*/  SEL R3, RZ, 0x1, P5 ;  /* 0x00000001ff037807 */ /* 0x000fe40002800000 */
[----:B------:R-:W-:Y:S02]  /*1fb0*/  SEL R56, R56, RZ, P6 ;  /* 0x000000ff38387207 */ /* 0x000fe40003000000 */
[----:B------:R-:W-:Y:S02]  /*1fc0*/  LOP3.LUT P6, RZ, R97, 0xff00, RZ, 0xc0, !PT ;  /* 0x0000ff0061ff7812 */ /* 0x000fe400078cc0ff */
[----:B------:R-:W-:-:S02]  /*1fd0*/  IADD3 R86, P5, R151, UR20, RZ ;  /* 0x0000001497567c10 */ /* 0x000fc4000ffbe0ff */
[----:B------:R-:W-:Y:S02]  /*1fe0*/  SEL R174, R53, RZ, P6 ;  /* 0x000000ff35ae7207 */ /* 0x000fe40003000000 */
[----:B------:R-:W-:Y:S02]  /*1ff0*/  IADD3.X R87, R150, UR21, RZ, P5, !PT ;  /* 0x0000001596577c10 */ /* 0x000fe4000affe4ff */
[----:B------:R-:W-:Y:S02]  /*2000*/  LOP3.LUT P6, RZ, R156, 0xff00, RZ, 0xc0, !PT ;  /* 0x0000ff009cff7812 */ /* 0x000fe400078cc0ff */
[----:B------:R-:W-:Y:S02]  /*2010*/  @P1 IADD3 R84, P5, R151, R92, RZ ;  /* 0x0000005c97541210 */ /* 0x000fe40007fbe0ff */
[----:B------:R-:W-:Y:S02]  /*2020*/  SEL R53, R53, RZ, P6 ;  /* 0x000000ff35357207 */ /* 0x000fe40003000000 */
[----:B------:R-:W-:Y:S01]  /*2030*/  LOP3.LUT P6, RZ, R97, 0xff000000, RZ, 0xc0, !PT ;  /* 0xff00000061ff7812 */ /* 0x000fe200078cc0ff */
[----:B------:R-:W-:Y:S01]  /*2040*/  @P1 IMAD.X R85, R150, 0x1, R93, P5 ;  /* 0x0000000196551824 */ /* 0x000fe200028e065d */
[----:B------:R-:W-:-:S02]  /*2050*/  ISETP.NE.U32.AND P5, PT, R92, RZ, PT ;  /* 0x000000ff5c00720c */ /* 0x000fc40003fa5070 */
[----:B------:R-:W-:Y:S02]  /*2060*/  SEL R170, R55, RZ, P6 ;  /* 0x000000ff37aa7207 */ /* 0x000fe40003000000 */
[----:B------:R-:W-:Y:S02]  /*2070*/  LOP3.LUT P6, RZ, R156, 0xff000000, RZ, 0xc0, !PT ;  /* 0xff0000009cff7812 */ /* 0x000fe400078cc0ff */
[----:B------:R-:W-:Y:S02]  /*2080*/  ISETP.NE.AND.EX P5, PT, R93, RZ, PT, P5 ;  /* 0x000000ff5d00720c */ /* 0x000fe40003fa5350 */
[----:B------:R-:W-:Y:S02]  /*2090*/  SEL R55, R55, RZ, P6 ;  /* 0x000000ff37377207 */ /* 0x000fe40003000000 */
[----:B0-----:R-:W-:Y:S02]  /*20a0*/  SEL R63, R152, R51, P5 ;  /* 0x00000033983f7207 */ /* 0x001fe40002800000 */
[----:B------:R-:W-:-:S02]  /*20b0*/  SEL R62, R153, R50, P5 ;  /* 0x00000032993e7207 */ /* 0x000fc40002800000 */
[----:B------:R-:W-:Y:S02]  /*20c0*/  SEL R61, R164, R49, P5 ;  /* 0x00000031a43d7207 */ /* 0x000fe40002800000 */
[----:B------:R-:W-:Y:S02]  /*20d0*/  SEL R60, R161, R48, P5 ;  /* 0x00000030a13c7207 */ /* 0x000fe40002800000 */
[----:B------:R-:W-:-:S03]  /*20e0*/  LOP3.LUT P6, RZ, R97, 0xff0000, RZ, 0xc0, !PT ;  /* 0x00ff000061ff7812 */ /* 0x000fc600078cc0ff */
[----:B------:R0:W-:Y:S01]  /*20f0*/  @P1 STG.E.128 desc[UR4][R64.64], R60 ;  /* 0x0000003c40001986 */ /* 0x0001e2000c101d04 */
[----:B------:R-:W-:Y:S02]  /*2100*/  SEL R165, R54, RZ, P6 ;  /* 0x000000ff36a57207 */ /* 0x000fe40003000000 */
[----:B------:R-:W-:-:S04]  /*2110*/  LOP3.LUT P6, RZ, R156, 0xff0000, RZ, 0xc0, !PT ;  /* 0x00ff00009cff7812 */ /* 0x000fc800078cc0ff */
[----:B------:R-:W-:Y:S02]  /*2120*/  SEL R54, R54, RZ, P6 ;  /* 0x000000ff36367207 */ /* 0x000fe40003000000 */
[----:B------:R-:W-:-:S04]  /*2130*/  LOP3.LUT P6, RZ, R97, 0xff, RZ, 0xc0, !PT ;  /* 0x000000ff61ff7812 */ /* 0x000fc800078cc0ff */
[----:B------:R-:W-:Y:S02]  /*2140*/  SEL R175, R52, RZ, P6 ;  /* 0x000000ff34af7207 */ /* 0x000fe40003000000 */
[----:B------:R-:W-:-:S04]  /*2150*/  LOP3.LUT P6, RZ, R156, 0xff, RZ, 0xc0, !PT ;  /* 0x000000ff9cff7812 */ /* 0x000fc800078cc0ff */
[----:B------:R-:W-:Y:S02]  /*2160*/  SEL R52, R52, RZ, P6 ;  /* 0x000000ff34347207 */ /* 0x000fe40003000000 */
[----:B------:R-:W-:-:S04]  /*2170*/  IADD3 R88, P6, R149, UR20, RZ ;  /* 0x0000001495587c10 */ /* 0x000fc8000ffde0ff */
[----:B------:R-:W-:Y:S01]  /*2180*/  IADD3.X R89, R148, UR21, RZ, P6, !PT ;  /* 0x0000001594597c10 */ /* 0x000fe2000b7fe4ff */
[----:B0-----:R-:W-:Y:S08]  /*2190*/  @!P4 BRA `(.L_x_3861) ;  /* 0x00000000001cc947 */ /* 0x001ff00003800000 */
[----:B------:R-:W-:Y:S02]  /*21a0*/  IADD3 R64, P6, R151, UR16, RZ ;  /* 0x0000001097407c10 */ /* 0x000fe4000ffde0ff */
[----:B------:R-:W-:Y:S02]  /*21b0*/  SEL R63, R90, R47, P3 ;  /* 0x0000002f5a3f7207 */ /* 0x000fe40001800000 */
[----:B------:R-:W-:Y:S02]  /*21c0*/  IADD3.X R65, R150, UR17, RZ, P6, !PT ;  /* 0x0000001196417c10 */ /* 0x000fe4000b7fe4ff */
[----:B------:R-:W-:Y:S02]  /*21d0*/  SEL R62, R155, R46, P3 ;  /* 0x0000002e9b3e7207 */ /* 0x000fe40001800000 */
[----:B------:R-:W-:Y:S02]  /*21e0*/  SEL R61, R166, R45, P3 ;  /* 0x0000002da63d7207 */ /* 0x000fe40001800000 */
[----:B------:R-:W-:-:S05]  /*21f0*/  SEL R60, R91, R44, P3 ;  /* 0x0000002c5b3c7207 */ /* 0x000fca0001800000 */
[----:B------:R0:W-:Y:S02]  /*2200*/  STG.E.128 desc[UR4][R64.64], R60 ;  /* 0x0000003c40007986 */ /* 0x0001e4000c101d04 */
.L_x_3861:
[----:B------:R-:W-:Y:S01]  /*2210*/  SEL R67, R168, R51, P5 ;  /* 0x00000033a8437207 */ /* 0x000fe20002800000 */
[----:B------:R1:W-:Y:S01]  /*2220*/  STG.E.128 desc[UR4][R86.64], R56 ;  /* 0x0000003856007986 */ /* 0x0003e2000c101d04 */
[----:B------:R-:W-:Y:S02]  /*2230*/  SEL R66, R167, R50, P5 ;  /* 0x00000032a7427207 */ /* 0x000fe40002800000 */
[----:B0-----:R-:W-:Y:S02]  /*2240*/  SEL R65, R172, R49, P5 ;  /* 0x00000031ac417207 */ /* 0x001fe40002800000 */
[----:B------:R-:W-:Y:S02]  /*2250*/  SEL R64, R169, R48, P5 ;  /* 0x00000030a9407207 */ /* 0x000fe40002800000 */
[----:B------:R-:W-:Y:S02]  /*2260*/  @P1 IADD3 R90, P6, R149, R92, RZ ;  /* 0x0000005c955a1210 */ /* 0x000fe40007fde0ff */
[----:B------:R-:W-:Y:S01]  /*2270*/  SEL R63, R170, R51, P5 ;  /* 0x00000033aa3f7207 */ /* 0x000fe20002800000 */
[----:B------:R1:W-:Y:S01]  /*2280*/  @P1 STG.E.128 desc[UR4][R84.64], R64 ;  /* 0x0000004054001986 */ /* 0x0003e2000c101d04 */
[----:B------:R-:W-:-:S02]  /*2290*/  @P1 IADD3.X R91, R148, R93, RZ, P6, !PT ;  /* 0x0000005d945b1210 */ /* 0x000fc400037fe4ff */
[----:B------:R-:W-:Y:S02]  /*22a0*/  SEL R62, R165, R50, P5 ;  /* 0x00000032a53e7207 */ /* 0x000fe40002800000 */
[----:B------:R-:W-:Y:S02]  /*22b0*/  SEL R61, R174, R49, P5 ;  /* 0x00000031ae3d7207 */ /* 0x000fe40002800000 */
[----:B------:R-:W-:Y:S01]  /*22c0*/  SEL R60, R175, R48, P5 ;  /* 0x00000030af3c7207 */ /* 0x000fe20002800000 */
[----:B------:R-:W-:Y:S06]  /*22d0*/  @!P4 BRA `(.L_x_3862) ;  /* 0x00000000001cc947 */ /* 0x000fec0003800000 */
[----:B-1----:R-:W-:Y:S02]  /*22e0*/  IADD3 R64, P6, R149, UR16, RZ ;  /* 0x0000001095407c10 */ /* 0x002fe4000ffde0ff */
[----:B------:R-:W-:Y:S02]  /*22f0*/  SEL R59, R160, R47, P3 ;  /* 0x0000002fa03b7207 */ /* 0x000fe40001800000 */
[----:B------:R-:W-:Y:S02]  /*2300*/  IADD3.X R65, R148, UR17, RZ, P6, !PT ;  /* 0x0000001194417c10 */ /* 0x000fe4000b7fe4ff */
[----:B------:R-:W-:Y:S02]  /*2310*/  SEL R58, R163, R46, P3 ;  /* 0x0000002ea33a7207 */ /* 0x000fe40001800000 */
[----:B------:R-:W-:Y:S02]  /*2320*/  SEL R57, R154, R45, P3 ;  /* 0x0000002d9a397207 */ /* 0x000fe40001800000 */
[----:B------:R-:W-:-:S05]  /*2330*/  SEL R56, R159, R44, P3 ;  /* 0x0000002c9f387207 */ /* 0x000fca0001800000 */
[----:B------:R0:W-:Y:S02]  /*2340*/  STG.E.128 desc[UR4][R64.64], R56 ;  /* 0x0000003840007986 */ /* 0x0001e4000c101d04 */
.L_x_3862:
        /* <DEDUP_REMOVED lines=8> */
[----:B------:R-:W-:Y:S01]  /*23d0*/  STG.E.128 desc[UR4][R88.64], R52 ;  /* 0x0000003458007986 */ /* 0x000fe2000c101d04 */
[C---:B------:R-:W-:Y:S01]  /*23e0*/  FMUL.FTZ R73, R144.reuse, R73 ;  /* 0x0000004990497220 */ /* 0x040fe20000410000 */
[C---:B01----:R-:W-:Y:S01]  /*23f0*/  FMUL.FTZ R58, R144.reuse, R75 ;  /* 0x0000004b903a7220 */ /* 0x043fe20000410000 */
[----:B------:R-:W-:Y:S01]  /*2400*/  FMUL.FTZ R79, R144, R79 ;  /* 0x0000004f904f7220 */ /* 0x000fe20000410000 */
[----:B------:R0:W-:Y:S01]  /*2410*/  @P1 STG.E.128 desc[UR4][R90.64], R60 ;  /* 0x0000003c5a001986 */ /* 0x0001e2000c101d04 */
[----:B------:R-:W-:Y:S01]  /*2420*/  @P2 FADD.FTZ R73, R36, R73 ;  /* 0x0000004924492221 */ /* 0x000fe20000010000 */
[----:B------:R-:W-:Y:S01]  /*2430*/  @P2 FADD.FTZ R58, R37, R58 ;  /* 0x0000003a253a2221 */ /* 0x000fe20000010000 */
[----:B------:R-:W-:Y:S01]  /*2440*/  @P2 FADD.FTZ R79, R38, R79 ;  /* 0x0000004f264f2221 */ /* 0x000fe20000010000 */
[----:B0-----:R-:W-:-:S04]  /*2450*/  FMUL.FTZ R60, R144, R83 ;  /* 0x00000053903c7220 */ /* 0x001fc80000410000 */
        /* <DEDUP_REMOVED lines=9> */
.L_x_3863:
        /* <DEDUP_REMOVED lines=16> */
[----:B0-----:R-:W-:Y:S01]  /*25f0*/  FMUL.FTZ R56, R77, UR18 ;  /* 0x000000124d387c20 */ /* 0x001fe20008410000 */
[----:B------:R-:W-:Y:S01]  /*2600*/  IADD3 R64, P6, R147, UR20, RZ ;  /* 0x0000001493407c10 */ /* 0x000fe2000ffde0ff */
[----:B------:R-:W-:Y:S01]  /*2610*/  FMUL.FTZ R57, R62, UR18 ;  /* 0x000000123e397c20 */ /* 0x000fe20008410000 */
[----:B------:R-:W-:Y:S01]  /*2620*/  LOP3.LUT P2, RZ, R2, 0xff, RZ, 0xc0, !PT ;  /* 0x000000ff02ff7812 */ /* 0x000fe2000784c0ff */
[----:B------:R-:W-:Y:S01]  /*2630*/  FMUL.FTZ R53, R58, UR18 ;  /* 0x000000123a357c20 */ /* 0x000fe20008410000 */
[----:B------:R-:W-:Y:S01]  /*2640*/  IADD3.X R65, R146, UR21, RZ, P6, !PT ;  /* 0x0000001592417c10 */ /* 0x000fe2000b7fe4ff */
[----:B------:R-:W-:Y:S01]  /*2650*/  FMUL.FTZ R58, R81, UR18 ;  /* 0x00000012513a7c20 */ /* 0x000fe20008410000 */
[----:B------:R-:W-:Y:S01]  /*2660*/  SEL R75, R56, RZ, P2 ;  /* 0x000000ff384b7207 */ /* 0x000fe20001000000 */
[----:B------:R-:W-:Y:S01]  /*2670*/  FMUL.FTZ R55, R60, UR18 ;  /* 0x000000123c377c20 */ /* 0x000fe20008410000 */
[----:B------:R-:W-:Y:S01]  /*2680*/  @P1 IADD3 R66, P6, R147, R92, RZ ;  /* 0x0000005c93421210 */ /* 0x000fe20007fde0ff */
[----:B------:R-:W-:Y:S01]  /*2690*/  FMUL.FTZ R54, R79, UR18 ;  /* 0x000000124f367c20 */ /* 0x000fe20008410000 */
[----:B------:R-:W-:Y:S01]  /*26a0*/  LOP3.LUT P2, RZ, R2, 0xff00, RZ, 0xc0, !PT ;  /* 0x0000ff0002ff7812 */ /* 0x000fe2000784c0ff */
[----:B------:R-:W-:Y:S01]  /*26b0*/  FMUL.FTZ R52, R73, UR18 ;  /* 0x0000001249347c20 */ /* 0x000fe20008410000 */
[----:B------:R-:W-:Y:S01]  /*26c0*/  SEL R47, R144, R47, P3 ;  /* 0x0000002f902f7207 */ /* 0x000fe20001800000 */
[----:B------:R-:W-:Y:S01]  /*26d0*/  @P1 IMAD.X R67, R146, 0x1, R93, P6 ;  /* 0x0000000192431824 */ /* 0x000fe200030e065d */
[----:B------:R-:W-:Y:S01]  /*26e0*/  SEL R74, R57, RZ, P2 ;  /* 0x000000ff394a7207 */ /* 0x000fe20001000000 */
[----:B------:R-:W-:Y:S01]  /*26f0*/  FMUL.FTZ R144, R144, UR18 ;  /* 0x0000001290907c20 */ /* 0x000fe20008410000 */
[----:B------:R-:W-:-:S02]  /*2700*/  LOP3.LUT P2, RZ, R2, 0xff0000, RZ, 0xc0, !PT ;  /* 0x00ff000002ff7812 */ /* 0x000fc4000784c0ff */
[----:B------:R-:W-:Y:S02]  /*2710*/  LOP3.LUT P6, RZ, R96, 0xff000000, RZ, 0xc0, !PT ;  /* 0xff00000060ff7812 */ /* 0x000fe400078cc0ff */
[----:B------:R-:W-:Y:S02]  /*2720*/  SEL R79, R58, RZ, P2 ;  /* 0x000000ff3a4f7207 */ /* 0x000fe40001000000 */
[----:B------:R-:W-:Y:S02]  /*2730*/  SEL R60, R55, RZ, P6 ;  /* 0x000000ff373c7207 */ /* 0x000fe40003000000 */
[----:B------:R-:W-:Y:S02]  /*2740*/  LOP3.LUT P2, RZ, R142, 0xff, RZ, 0xc0, !PT ;  /* 0x000000ff8eff7812 */ /* 0x000fe4000784c0ff */
[----:B------:R-:W-:Y:S02]  /*2750*/  LOP3.LUT P6, RZ, R96, 0xff0000, RZ, 0xc0, !PT ;  /* 0x00ff000060ff7812 */ /* 0x000fe400078cc0ff */
[----:B------:R-:W-:-:S02]  /*2760*/  SEL R56, R56, RZ, P2 ;  /* 0x000000ff38387207 */ /* 0x000fc40001000000 */
[----:B------:R-:W-:Y:S02]  /*2770*/  SEL R61, R54, RZ, P6 ;  /* 0x000000ff363d7207 */ /* 0x000fe40003000000 */
[----:B------:R-:W-:Y:S02]  /*2780*/  LOP3.LUT P2, RZ, R142, 0xff00, RZ, 0xc0, !PT ;  /* 0x0000ff008eff7812 */ /* 0x000fe4000784c0ff */
[----:B------:R-:W-:Y:S02]  /*2790*/  LOP3.LUT P6, RZ, R96, 0xff00, RZ, 0xc0, !PT ;  /* 0x0000ff0060ff7812 */ /* 0x000fe400078cc0ff */
[----:B------:R-:W-:Y:S02]  /*27a0*/  SEL R57, R57, RZ, P2 ;  /* 0x000000ff39397207 */ /* 0x000fe40001000000 */
[----:B------:R-:W-:Y:S02]  /*27b0*/  SEL R72, R53, RZ, P6 ;  /* 0x000000ff35487207 */ /* 0x000fe40003000000 */
        /* <DEDUP_REMOVED lines=12> */
[----:B------:R-:W-:-:S02]  /*2880*/  @P4 IADD3 R68, P2, R143, UR16, RZ ;  /* 0x000000108f444c10 */ /* 0x000fc4000ff5e0ff */
[----:B------:R-:W-:Y:S02]  /*2890*/  LOP3.LUT P6, RZ, R145, 0xff0000, RZ, 0xc0, !PT ;  /* 0x00ff000091ff7812 */ /* 0x000fe400078cc0ff */
[----:B------:R-:W-:Y:S02]  /*28a0*/  @P4 IADD3.X R69, R0, UR17, RZ, P2, !PT ;  /* 0x0000001100454c10 */ /* 0x000fe400097fe4ff */
[----:B------:R-:W-:Y:S02]  /*28b0*/  SEL R54, R54, RZ, P6 ;  /* 0x000000ff36367207 */ /* 0x000fe40003000000 */
[----:B------:R-:W-:Y:S02]  /*28c0*/  IADD3 R70, P2, R143, UR20, RZ ;  /* 0x000000148f467c10 */ /* 0x000fe4000ff5e0ff */
[----:B------:R-:W-:Y:S02]  /*28d0*/  LOP3.LUT P6, RZ, R145, 0xff, RZ, 0xc0, !PT ;  /* 0x000000ff91ff7812 */ /* 0x000fe400078cc0ff */
[----:B------:R-:W-:-:S02]  /*28e0*/  SEL R45, R62, R45, P3 ;  /* 0x0000002d3e2d7207 */ /* 0x000fc40001800000 */
[----:B------:R-:W-:Y:S02]  /*28f0*/  IADD3.X R71, R0, UR21, RZ, P2, !PT ;  /* 0x0000001500477c10 */ /* 0x000fe400097fe4ff */
[----:B------:R-:W-:Y:S02]  /*2900*/  SEL R52, R52, RZ, P6 ;  /* 0x000000ff34347207 */ /* 0x000fe40003000000 */
[----:B------:R-:W-:Y:S02]  /*2910*/  @P1 IADD3 R92, P2, R143, R92, RZ ;  /* 0x0000005c8f5c1210 */ /* 0x000fe40007f5e0ff */
[----:B------:R-:W-:Y:S01]  /*2920*/  SEL R63, R60, R51, P5 ;  /* 0x000000333c3f7207 */ /* 0x000fe20002800000 */
[----:B------:R0:W-:Y:S01]  /*2930*/  STG.E.128 desc[UR4][R64.64], R52 ;  /* 0x0000003440007986 */ /* 0x0001e2000c101d04 */
[----:B------:R-:W-:Y:S02]  /*2940*/  SEL R62, R61, R50, P5 ;  /* 0x000000323d3e7207 */ /* 0x000fe40002800000 */
[----:B------:R-:W-:-:S02]  /*2950*/  SEL R61, R72, R49, P5 ;  /* 0x00000031483d7207 */ /* 0x000fc40002800000 */
[----:B------:R-:W-:Y:S02]  /*2960*/  SEL R60, R73, R48, P5 ;  /* 0x00000030493c7207 */ /* 0x000fe40002800000 */
[----:B------:R-:W-:Y:S02]  /*2970*/  SEL R44, R77, R44, P3 ;  /* 0x0000002c4d2c7207 */ /* 0x000fe40001800000 */
[----:B------:R-:W-:Y:S01]  /*2980*/  SEL R46, R81, R46, P3 ;  /* 0x0000002e512e7207 */ /* 0x000fe20001800000 */
[----:B------:R0:W-:Y:S01]  /*2990*/  @P1 STG.E.128 desc[UR4][R66.64], R60 ;  /* 0x0000003c42001986 */ /* 0x0001e2000c101d04 */
[----:B------:R-:W-:Y:S02]  /*29a0*/  @P1 IADD3.X R93, R0, R93, RZ, P2, !PT ;  /* 0x0000005d005d1210 */ /* 0x000fe400017fe4ff */
        /* <DEDUP_REMOVED lines=42> */
[----:B0-----:R-:W-:Y:S01]  /*2c50*/  MOV R44, R135 ;  /* 0x00000087002c7202 */ /* 0x001fe20000000f00 */
[----:B------:R-:W-:Y:S01]  /*2c60*/  IMAD.MOV.U32 R41, RZ, RZ, R116 ;  /* 0x000000ffff297224 */ /* 0x000fe200078e0074 */
[----:B------:R-:W-:Y:S01]  /*2c70*/  MOV R45, R136 ;  /* 0x00000088002d7202 */ /* 0x000fe20000000f00 */
[----:B------:R-:W-:Y:S01]  /*2c80*/  IMAD.MOV.U32 R42, RZ, RZ, R117 ;  /* 0x000000ffff2a7224 */ /* 0x000fe200078e0075 */
[----:B------:R-:W-:Y:S01]  /*2c90*/  MOV R46, R137 ;  /* 0x00000089002e7202 */ /* 0x000fe20000000f00 */
[----:B------:R-:W-:Y:S01]  /*2ca0*/  IMAD.MOV.U32 R43, RZ, RZ, R118 ;  /* 0x000000ffff2b7224 */ /* 0x000fe200078e0076 */
[----:B------:R-:W-:-:S07]  /*2cb0*/  MOV R47, R138 ;  /* 0x0000008a002f7202 */ /* 0x000fce0000000f00 */
.L_x_3858:
        /* <DEDUP_REMOVED lines=21> */
.L_x_3859:
[----:B------:R-:W-:Y:S01]  /*2e10*/  HFMA2.MMA R65, -RZ, RZ, 0, 9.5367431640625e-07 ;  /* 0x00000010ff417435 */ /* 0x000fe200000001ff */
[----:B------:R-:W-:Y:S01]  /*2e20*/  IMAD.MOV.U32 R66, RZ, RZ, R56 ;  /* 0x000000ffff427224 */ /* 0x000fe200078e0038 */
[----:B------:R-:W-:Y:S01]  /*2e30*/  MOV R63, 0xffffffff ;  /* 0xffffffff003f7802 */ /* 0x000fe20000000f00 */
[----:B------:R-:W-:-:S08]  /*2e40*/  IMAD.MOV.U32 R174, RZ, RZ, 0x1f ;  /* 0x0000001fffae7424 */ /* 0x000fd000078e00ff */
[----:B-----5:R-:W-:Y:S05]  /*2e50*/  WARPSYNC.COLLECTIVE R63, `(.L_x_3865) ;  /* 0x000000003f087348 */ /* 0x020fea0003c00000 */
[----:B------:R0:W1:Y:S02]  /*2e60*/  SHFL.DOWN P3, R64, R66, R65, R174 ;  /* 0x0800004142407389 */ /* 0x00006400000600ae */
[----:B01---5:R-:W-:Y:S01]  /*2e70*/  ENDCOLLECTIVE ;  /* 0x000000000000791b */ /* 0x023fe20003800000 */
.L_x_3865:
[----:B------:R-:W-:Y:S01]  /*2e80*/  MOV R66, R53 ;  /* 0x0000003500427202 */ /* 0x000fe20000000f00 */
[----:B------:R-:W-:-:S07]  /*2e90*/  IMAD.MOV.U32 R55, RZ, RZ, R64 ;  /* 0x000000ffff377224 */ /* 0x000fce00078e0040 */
[----:B------:R-:W-:Y:S05]  /*2ea0*/  WARPSYNC.COLLECTIVE R63, `(.L_x_3866) ;  /* 0x000000003f087348 */ /* 0x000fea0003c00000 */
[----:B------:R0:W1:Y:S02]  /*2eb0*/  SHFL.DOWN P3, R64, R66, R65, R174 ;  /* 0x0800004142407389 */ /* 0x00006400000600ae */
[----:B01----:R-:W-:Y:S01]  /*2ec0*/  ENDCOLLECTIVE ;  /* 0x000000000000791b */ /* 0x003fe20003800000 */
.L_x_3866:
[----:B------:R-:W-:-:S05]  /*2ed0*/  FADD.FTZ R55, R56, R55 ;  /* 0x0000003738377221 */ /* 0x000fca0000010000 */
[----:B------:R-:W-:Y:S01]  /*2ee0*/  MOV R66, R55 ;  /* 0x0000003700427202 */ /* 0x000fe20000000f00 */
[----:B------:R-:W-:Y:S02]  /*2ef0*/  IMAD.MOV.U32 R65, RZ, RZ, 0x8 ;  /* 0x00000008ff417424 */ /* 0x000fe400078e00ff */
[----:B------:R-:W-:-:S07]  /*2f00*/  IMAD.MOV.U32 R52, RZ, RZ, R64 ;  /* 0x000000ffff347224 */ /* 0x000fce00078e0040 */
[----:B------:R-:W-:Y:S05]  /*2f10*/  WARPSYNC.COLLECTIVE R63, `(.L_x_3867) ;  /* 0x000000003f087348 */ /* 0x000fea0003c00000 */
[----:B------:R0:W1:Y:S02]  /*2f20*/  SHFL.DOWN P3, R64, R66, R65, R174 ;  /* 0x0800004142407389 */ /* 0x00006400000600ae */
[----:B01----:R-:W-:Y:S01]  /*2f30*/  ENDCOLLECTIVE ;  /* 0x000000000000791b */ /* 0x003fe20003800000 */
.L_x_3867:
[----:B------:R-:W-:-:S04]  /*2f40*/  FADD.FTZ R52, R53, R52 ;  /* 0x0000003435347221 */ /* 0x000fc80000010000 */
[----:B------:R-:W-:Y:S01]  /*2f50*/  IMAD.MOV.U32 R66, RZ, RZ, R52 ;  /* 0x000000ffff427224 */ /* 0x000fe200078e0034 */
[----:B------:R-:W-:-:S07]  /*2f60*/  MOV R54, R64 ;  /* 0x0000004000367202 */ /* 0x000fce0000000f00 */
[----:B------:R-:W-:Y:S05]  /*2f70*/  WARPSYNC.COLLECTIVE R63, `(.L_x_3868) ;  /* 0x000000003f087348 */ /* 0x000fea0003c00000 */
[----:B------:R0:W1:Y:S02]  /*2f80*/  SHFL.DOWN P3, R64, R66, R65, R174 ;  /* 0x0800004142407389 */ /* 0x00006400000600ae */
[----:B01----:R-:W-:Y:S01]  /*2f90*/  ENDCOLLECTIVE ;  /* 0x000000000000791b */ /* 0x003fe20003800000 */
.L_x_3868:
[----:B------:R-:W-:Y:S01]  /*2fa0*/  FADD.FTZ R54, R55, R54 ;  /* 0x0000003637367221 */ /* 0x000fe20000010000 */
[----:B------:R-:W-:-:S03]  /*2fb0*/  HFMA2.MMA R65, -RZ, RZ, 0, 2.384185791015625e-07 ;  /* 0x00000004ff417435 */ /* 0x000fc600000001ff */
[----:B------:R-:W-:Y:S01]  /*2fc0*/  IMAD.MOV.U32 R66, RZ, RZ, R54 ;  /* 0x000000ffff427224 */ /* 0x000fe200078e0036 */
[----:B------:R-:W-:-:S07]  /*2fd0*/  MOV R57, R64 ;  /* 0x0000004000397202 */ /* 0x000fce0000000f00 */
[----:B------:R-:W-:Y:S05]  /*2fe0*/  WARPSYNC.COLLECTIVE R63, `(.L_x_3869) ;  /* 0x000000003f087348 */ /* 0x000fea0003c00000 */
[----:B------:R0:W1:Y:S02]  /*2ff0*/  SHFL.DOWN P3, R64, R66, R65, R174 ;  /* 0x0800004142407389 */ /* 0x00006400000600ae */
[----:B01----:R-:W-:Y:S01]  /*3000*/  ENDCOLLECTIVE ;  /* 0x000000000000791b */ /* 0x003fe20003800000 */
.L_x_3869:
[----:B------:R-:W-:-:S05]  /*3010*/  FADD.FTZ R57, R52, R57 ;  /* 0x0000003934397221 */ /* 0x000fca0000010000 */
[----:B------:R-:W-:Y:S01]  /*3020*/  MOV R66, R57 ;  /* 0x0000003900427202 */ /* 0x000fe20000000f00 */
[----:B------:R-:W-:-:S07]  /*3030*/  IMAD.MOV.U32 R61, RZ, RZ, R64 ;  /* 0x000000ffff3d7224 */ /* 0x000fce00078e0040 */
[----:B------:R-:W-:Y:S05]  /*3040*/  WARPSYNC.COLLECTIVE R63, `(.L_x_3870) ;  /* 0x000000003f087348 */ /* 0x000fea0003c00000 */
[----:B------:R0:W1:Y:S02]  /*3050*/  SHFL.DOWN P3, R64, R66, R65, R174 ;  /* 0x0800004142407389 */ /* 0x00006400000600ae */
[----:B01----:R-:W-:Y:S01]  /*3060*/  ENDCOLLECTIVE ;  /* 0x000000000000791b */ /* 0x003fe20003800000 */
.L_x_3870:
[----:B------:R-:W-:-:S05]  /*3070*/  FADD.FTZ R61, R54, R61 ;  /* 0x0000003d363d7221 */ /* 0x000fca0000010000 */
[----:B------:R-:W-:Y:S01]  /*3080*/  MOV R66, R61 ;  /* 0x0000003d00427202 */ /* 0x000fe20000000f00 */
[----:B------:R-:W-:Y:S02]  /*3090*/  IMAD.MOV.U32 R65, RZ, RZ, 0x2 ;  /* 0x00000002ff417424 */ /* 0x000fe400078e00ff */
[----:B------:R-:W-:-:S07]  /*30a0*/  IMAD.MOV.U32 R60, RZ, RZ, R64 ;  /* 0x000000ffff3c7224 */ /* 0x000fce00078e0040 */
[----:B------:R-:W-:Y:S05]  /*30b0*/  WARPSYNC.COLLECTIVE R63, `(.L_x_3871) ;  /* 0x000000003f087348 */ /* 0x000fea0003c00000 */
[----:B------:R0:W1:Y:S02]  /*30c0*/  SHFL.DOWN P3, R64, R66, R65, R174 ;  /* 0x0800004142407389 */ /* 0x00006400000600ae */
[----:B01----:R-:W-:Y:S01]  /*30d0*/  ENDCOLLECTIVE ;  /* 0x000000000000791b */ /* 0x003fe20003800000 */
.L_x_3871:
[----:B------:R-:W-:-:S05]  /*30e0*/  FADD.FTZ R60, R57, R60 ;  /* 0x0000003c393c7221 */ /* 0x000fca0000010000 */
[----:B------:R-:W-:Y:S02]  /*30f0*/  MOV R66, R60 ;  /* 0x0000003c00427202 */ /* 0x000fe40000000f00 */
[----:B------:R-:W-:-:S07]  /*3100*/  MOV R56, R64 ;  /* 0x0000004000387202 */ /* 0x000fce0000000f00 */
[----:B------:R-:W-:Y:S05]  /*3110*/  WARPSYNC.COLLECTIVE R63, `(.L_x_3872) ;  /* 0x000000003f087348 */ /* 0x000fea0003c00000 */
[----:B------:R0:W1:Y:S02]  /*3120*/  SHFL.DOWN P3, R64, R66, R65, R174 ;  /* 0x0800004142407389 */ /* 0x00006400000600ae */
[----:B01----:R-:W-:Y:S01]  /*3130*/  ENDCOLLECTIVE ;  /* 0x000000000000791b */ /* 0x003fe20003800000 */
.L_x_3872:
[----:B------:R-:W-:Y:S01]  /*3140*/  FADD.FTZ R56, R61, R56 ;  /* 0x000000383d387221 */ /* 0x000fe20000010000 */
[----:B------:R-:W-:-:S04]  /*3150*/  HFMA2.MMA R65, -RZ, RZ, 0, 5.9604644775390625e-08 ;  /* 0x00000001ff417435 */ /* 0x000fc800000001ff */
[----:B------:R-:W-:Y:S01]  /*3160*/  MOV R66, R56 ;  /* 0x0000003800427202 */ /* 0x000fe20000000f00 */
[----:B------:R-:W-:-:S07]  /*3170*/  IMAD.MOV.U32 R53, RZ, RZ, R64 ;  /* 0x000000ffff357224 */ /* 0x000fce00078e0040 */
[----:B------:R-:W-:Y:S05]  /*3180*/  WARPSYNC.COLLECTIVE R63, `(.L_x_3873) ;  /* 0x000000003f087348 */ /* 0x000fea0003c00000 */
[----:B------:R0:W1:Y:S02]  /*3190*/  SHFL.DOWN P3, R64, R66, R65, R174 ;  /* 0x0800004142407389 */ /* 0x00006400000600ae */
[----:B01----:R-:W-:Y:S01]  /*31a0*/  ENDCOLLECTIVE ;  /* 0x000000000000791b */ /* 0x003fe20003800000 */
.L_x_3873:
[----:B------:R-:W-:-:S05]  /*31b0*/  FADD.FTZ R53, R60, R53 ;  /* 0x000000353c357221 */ /* 0x000fca0000010000 */
[----:B------:R-:W-:Y:S01]  /*31c0*/  MOV R66, R53 ;  /* 0x0000003500427202 */ /* 0x000fe20000000f00 */
[----:B------:R-:W-:-:S07]  /*31d0*/  IMAD.MOV.U32 R55, RZ, RZ, R64 ;  /* 0x000000ffff377224 */ /* 0x000fce00078e0040 */
[----:B------:R-:W-:Y:S05]  /*31e0*/  WARPSYNC.COLLECTIVE R63, `(.L_x_3874) ;  /* 0x000000003f087348 */ /* 0x000fea0003c00000 */
[----:B------:R0:W1:Y:S02]  /*31f0*/  SHFL.DOWN P3, R64, R66, R65, R174 ;  /* 0x0800004142407389 */ /* 0x00006400000600ae */
[----:B01----:R-:W-:Y:S01]  /*3200*/  ENDCOLLECTIVE ;  /* 0x000000000000791b */ /* 0x003fe20003800000 */
.L_x_3874:
[----:B------:R-:W-:Y:S01]  /*3210*/  MOV R52, R64 ;  /* 0x0000004000347202 */ /* 0x000fe20000000f00 */
[----:B------:R-:W-:Y:S06]  /*3220*/  BRA `(.L_x_3875) ;  /* 0xffffffe400287947 */ /* 0x000fec000383ffff */
.L_x_3876:
        /* <DEDUP_REMOVED lines=13> */
.L_x_3996:


//--------------------- .nv.shared._ZN10layer_norm31ln_parallel_residual_bwd_kernelINS_13Kernel_traitsI13__nv_bfloat16S2_S2_S2_fjLj2560ELj1ELj1ELj4ELj8ENS_18Kernel_traits_baseILj2560ES2_S2_S2_S2_fjLj128EEEEELb0ELb0ELb0EEEvNS_9BwdParamsE --------------------------
	.section	.nv.shared._ZN10layer_norm31ln_parallel_residual_bwd_kernelINS_13Kernel_traitsI13__nv_bfloat16S2_S2_S2_fjLj2560ELj1ELj1ELj4ELj8ENS_18Kernel_traits_baseILj2560ES2_S2_S2_S2_fjLj128EEEEELb0ELb0ELb0EEEvNS_9BwdParamsE,"aw",@nobits
	.sectionflags	@""
	.align	16
	.zero		1024


//--------------------- .nv.shared.reserved.0     --------------------------
	.section	.nv.shared.reserved.0,"aw",@nobits
	.weak		__nv_reservedSMEM_offset_0_alias
	.size		__nv_reservedSMEM_offset_0_alias, 0, 0
	.other		__nv_reservedSMEM_offset_0_alias,@"STO_CUDA_RESERVED_SHARED STV_DEFAULT"
__nv_reservedSMEM_offset_0_alias:
	.zero		0


//--------------------- .nv.shared._ZN10layer_norm31ln_parallel_residual_bwd_kernelINS_13Kernel_traitsI13__nv_bfloat16S2_S2_S2_fjLj2560ELj1ELj1ELj4ELj8ENS_18Kernel_traits_baseILj2560ES2_S2_S2_S2_fjLj128EEEEELb0ELb0ELb1EEEvNS_9BwdParamsE --------------------------
	.section	.nv.shared._ZN10layer_norm31ln_parallel_residual_bwd_kernelINS_13Kernel_traitsI13__nv_bfloat16S2_S2_S2_fjLj2560ELj1ELj1ELj4ELj8ENS_18Kernel_traits_baseILj2560ES2_S2_S2_S2_fjLj128EEEEELb0ELb0ELb1EEEvNS_9BwdParamsE,"aw",@nobits
	.sectionflags	@""
	.align	16
	.zero		1024


//--------------------- .nv.shared._ZN10layer_norm31ln_parallel_residual_bwd_kernelINS_13Kernel_traitsI13__nv_bfloat16S2_S2_S2_fjLj2560ELj1ELj1ELj4ELj8ENS_18Kernel_traits_baseILj2560ES2_S2_S2_S2_fjLj128EEEEELb0ELb1ELb0EEEvNS_9BwdParamsE --------------------------
	.section	.nv.shared._ZN10layer_norm31ln_parallel_residual_bwd_kernelINS_13Kernel_traitsI13__nv_bfloat16S2_S2_S2_fjLj2560ELj1ELj1ELj4ELj8ENS_18Kernel_traits_baseILj2560ES2_S2_S2_S2_fjLj128EEEEELb0ELb1ELb0EEEvNS_9BwdParamsE,"aw",@nobits
	.sectionflags	@""
	.align	16
	.zero		1024


//--------------------- .nv.shared._ZN10layer_norm31ln_parallel_residual_bwd_kernelINS_13Kernel_traitsI13__nv_bfloat16S2_S2_S2_fjLj2560ELj1ELj1ELj4ELj8ENS_18Kernel_traits_baseILj2560ES2_S2_S2_S2_fjLj128EEEEELb0ELb1ELb1EEEvNS_9BwdParamsE --------------------------
	.section	.nv.shared._ZN10layer_norm31ln_parallel_residual_bwd_kernelINS_13Kernel_traitsI13__nv_bfloat16S2_S2_S2_fjLj2560ELj1ELj1ELj4ELj8ENS_18Kernel_traits_baseILj2560ES2_S2_S2_S2_fjLj128EEEEELb0ELb1ELb1EEEvNS_9BwdParamsE,"aw",@nobits
	.sectionflags	@""
	.align	16
	.zero		1024


//--------------------- .nv.shared._ZN10layer_norm31ln_parallel_residual_bwd_kernelINS_13Kernel_traitsI13__nv_bfloat16S2_S2_S2_fjLj2560ELj1ELj1ELj4ELj8ENS_18Kernel_traits_baseILj2560ES2_S2_S2_S2_fjLj128EEEEELb1ELb0ELb0EEEvNS_9BwdParamsE --------------------------
	.section	.nv.shared._ZN10layer_norm31ln_parallel_residual_bwd_kernelINS_13Kernel_traitsI13__nv_bfloat16S2_S2_S2_fjLj2560ELj1ELj1ELj4ELj8ENS_18Kernel_traits_baseILj2560ES2_S2_S2_S2_fjLj128EEEEELb1ELb0ELb0EEEvNS_9BwdParamsE,"aw",@nobits
	.sectionflags	@""
	.align	16
	.zero		1024


//--------------------- .nv.shared._ZN10layer_norm31ln_parallel_residual_bwd_kernelINS_13Kernel_traitsI13__nv_bfloat16S2_S2_S2_fjLj2560ELj1ELj1ELj4ELj8ENS_18Kernel_traits_baseILj2560ES2_S2_S2_S2_fjLj128EEEEELb1ELb0ELb1EEEvNS_9BwdParamsE --------------------------
	.section	.nv.shared._ZN10layer_norm31ln_parallel_residual_bwd_kernelINS_13Kernel_traitsI13__nv_bfloat16S2_S2_S2_fjLj2560ELj1ELj1ELj4ELj8ENS_18Kernel_traits_baseILj2560ES2_S2_S2_S2_fjLj128EEEEELb1ELb0ELb1EEEvNS_9BwdParamsE,"aw",@nobits
	.sectionflags	@""
	.align	16
	.zero		1024


//--------------------- .nv.shared._ZN10layer_norm22ln_bwd_finalize_kernelINS_22Kernel_traits_finalizeILj2560E13__nv_bfloat16S2_S2_S2_fjLb0ELj1024ELj4ENS_18Kernel_traits_baseILj2560ES2_S2_S2_S2_fjLj1024EEEEELb0ELb0EEEvNS_9BwdParamsE --------------------------
	.section	.nv.shared._ZN10layer_norm22ln_bwd_finalize_kernelINS_22Kernel_traits_finalizeILj2560E13__nv_bfloat16S2_S2_S2_fjLb0ELj1024ELj4ENS_18Kernel_traits_baseILj2560ES2_S2_S2_S2_fjLj1024EEEEELb0ELb0EEEvNS_9BwdParamsE,"aw",@nobits
	.sectionflags	@""
	.align	16
.nv.shared._ZN10layer_norm22ln_bwd_finalize_kernelINS_22Kernel_traits_finalizeILj2560E13__nv_bfloat16S2_S2_S2_fjLb0ELj1024ELj4ENS_18Kernel_traits_baseILj2560ES2_S2_S2_S2_fjLj1024EEEEELb0ELb0EEEvNS_9BwdParamsE:
	.zero		9472


//--------------------- .nv.shared._ZN10layer_norm40ln_parallel_residual_bwd_finalize_kernelINS_22Kernel_traits_finalizeILj2560E13__nv_bfloat16S2_S2_S2_fjLb0ELj1024ELj4ENS_18Kernel_traits_baseILj2560ES2_S2_S2_S2_fjLj1024EEEEELb0EEEvNS_9BwdParamsE --------------------------
	.section	.nv.shared._ZN10layer_norm40ln_parallel_residual_bwd_finalize_kernelINS_22Kernel_traits_finalizeILj2560E13__nv_bfloat16S2_S2_S2_fjLb0ELj1024ELj4ENS_18Kernel_traits_baseILj2560ES2_S2_S2_S2_fjLj1024EEEEELb0EEEvNS_9BwdParamsE,"aw",@nobits
	.sectionflags	@""
	.align	16
.nv.shared._ZN10layer_norm40ln_parallel_residual_bwd_finalize_kernelINS_22Kernel_traits_finalizeILj2560E13__nv_bfloat16S2_S2_S2_fjLb0ELj1024ELj4ENS_18Kernel_traits_baseILj2560ES2_S2_S2_S2_fjLj1024EEEEELb0EEEvNS_9BwdParamsE:
	.zero		17920


//--------------------- .nv.shared._ZN10layer_norm31ln_parallel_residual_bwd_kernelINS_13Kernel_traitsI13__nv_bfloat16S2_S2_S2_fjLj2560ELj1ELj1ELj4ELj8ENS_18Kernel_traits_baseILj2560ES2_S2_S2_S2_fjLj128EEEEELb1ELb1ELb0EEEvNS_9BwdParamsE --------------------------
	.section	.nv.shared._ZN10layer_norm31ln_parallel_residual_bwd_kernelINS_13Kernel_traitsI13__nv_bfloat16S2_S2_S2_fjLj2560ELj1ELj1ELj4ELj8ENS_18Kernel_traits_baseILj2560ES2_S2_S2_S2_fjLj128EEEEELb1ELb1ELb0EEEvNS_9BwdParamsE,"aw",@nobits
	.sectionflags	@""
	.align	16
	.zero		1024


//--------------------- .nv.shared._ZN10layer_norm22ln_bwd_finalize_kernelINS_22Kernel_traits_finalizeILj2560E13__nv_bfloat16S2_S2_S2_fjLb0ELj1024ELj4ENS_18Kernel_traits_baseILj2560ES2_S2_S2_S2_fjLj1024EEEEELb0ELb1EEEvNS_9BwdParamsE --------------------------
	.section	.nv.shared._ZN10layer_norm22ln_bwd_finalize_kernelINS_22Kernel_traits_finalizeILj2560E13__nv_bfloat16S2_S2_S2_fjLb0ELj1024ELj4ENS_18Kernel_traits_baseILj2560ES2_S2_S2_S2_fjLj1024EEEEELb0ELb1EEEvNS_9BwdParamsE,"aw",@nobits
	.sectionflags	@""
	.align	16
.nv.shared._ZN10layer_norm22ln_bwd_finalize_kernelINS_22Kernel_traits_finalizeILj2560E13__nv_bfloat16S2_S2_S2_fjLb0ELj1024ELj4ENS_18Kernel_traits_baseILj2560ES2_S2_S2_S2_fjLj1024EEEEELb0ELb1EEEvNS_9BwdParamsE:
	.zero		9472


//--------------------- .nv.shared._ZN10layer_norm40ln_parallel_residual_bwd_finalize_kernelINS_22Kernel_traits_finalizeILj2560E13__nv_bfloat16S2_S2_S2_fjLb0ELj1024ELj4ENS_18Kernel_traits_baseILj2560ES2_S2_S2_S2_fjLj1024EEEEELb1EEEvNS_9BwdParamsE --------------------------
	.section	.nv.shared._ZN10layer_norm40ln_parallel_residual_bwd_finalize_kernelINS_22Kernel_traits_finalizeILj2560E13__nv_bfloat16S2_S2_S2_fjLb0ELj1024ELj4ENS_18Kernel_traits_baseILj2560ES2_S2_S2_S2_fjLj1024EEEEELb1EEEvNS_9BwdParamsE,"aw",@nobits
	.sectionflags	@""
	.align	16
.nv.shared._ZN10layer_norm40ln_parallel_residual_bwd_finalize_kernelINS_22Kernel_traits_finalizeILj2560E13__nv_bfloat16S2_S2_S2_fjLb0ELj1024ELj4ENS_18Kernel_traits_baseILj2560ES2_S2_S2_S2_fjLj1024EEEEELb1EEEvNS_9BwdParamsE:
	.zero		17920


//--------------------- .nv.shared._ZN10layer_norm31ln_parallel_residual_bwd_kernelINS_13Kernel_traitsI13__nv_bfloat16S2_S2_S2_fjLj2560ELj1ELj1ELj4ELj8ENS_18Kernel_traits_baseILj2560ES2_S2_S2_S2_fjLj128EEEEELb1ELb1ELb1EEEvNS_9BwdParamsE --------------------------
	.section	.nv.shared._ZN10layer_norm31ln_parallel_residual_bwd_kernelINS_13Kernel_traitsI13__nv_bfloat16S2_S2_S2_fjLj2560ELj1ELj1ELj4ELj8ENS_18Kernel_traits_baseILj2560ES2_S2_S2_S2_fjLj128EEEEELb1ELb1ELb1EEEvNS_9BwdParamsE,"aw",@nobits
	.sectionflags	@""
	.align	16
	.zero		1024


//--------------------- .nv.shared._ZN10layer_norm31ln_parallel_residual_bwd_kernelINS_13Kernel_traitsI6__halfS2_S2_S2_fjLj2560ELj1ELj1ELj4ELj8ENS_18Kernel_traits_baseILj2560ES2_S2_S2_S2_fjLj128EEEEELb0ELb0ELb0EEEvNS_9BwdParamsE --------------------------
	.section	.nv.shared._ZN10layer_norm31ln_parallel_residual_bwd_kernelINS_13Kernel_traitsI6__halfS2_S2_S2_fjLj2560ELj1ELj1ELj4ELj8ENS_18Kernel_traits_baseILj2560ES2_S2_S2_S2_fjLj128EEEEELb0ELb0ELb0EEEvNS_9BwdParamsE,"aw",@nobits
	.sectionflags	@""
	.align	16
	.zero		1024


//--------------------- .nv.shared._ZN10layer_norm31ln_parallel_residual_bwd_kernelINS_13Kernel_traitsI6__halfS2_S2_S2_fjLj2560ELj1ELj1ELj4ELj8ENS_18Kernel_traits_baseILj2560ES2_S2_S2_S2_fjLj128EEEEELb0ELb0ELb1EEEvNS_9BwdParamsE --------------------------
	.section	.nv.shared._ZN10layer_norm31ln_parallel_residual_bwd_kernelINS_13Kernel_traitsI6__halfS2_S2_S2_fjLj2560ELj1ELj1ELj4ELj8ENS_18Kernel_traits_baseILj2560ES2_S2_S2_S2_fjLj128EEEEELb0ELb0ELb1EEEvNS_9BwdParamsE,"aw",@nobits
	.sectionflags	@""
	.align	16
	.zero		1024


//--------------------- .nv.shared._ZN10layer_norm31ln_parallel_residual_bwd_kernelINS_13Kernel_traitsI6__halfS2_S2_S2_fjLj2560ELj1ELj1ELj4ELj8ENS_18Kernel_traits_baseILj2560ES2_S2_S2_S2_fjLj128EEEEELb0ELb1ELb0EEEvNS_9BwdParamsE --------------------------
	.section	.nv.shared._ZN10layer_norm31ln_parallel_residual_bwd_kernelINS_13Kernel_traitsI6__halfS2_S2_S2_fjLj2560ELj1ELj1ELj4ELj8ENS_18Kernel_traits_baseILj2560ES2_S2_S2_S2_fjLj128EEEEELb0ELb1ELb0EEEvNS_9BwdParamsE,"aw",@nobits
	.sectionflags	@""
	.align	16
	.zero		1024


//--------------------- .nv.shared._ZN10layer_norm31ln_parallel_residual_bwd_kernelINS_13Kernel_traitsI6__halfS2_S2_S2_fjLj2560ELj1ELj1ELj4ELj8ENS_18Kernel_traits_baseILj2560ES2_S2_S2_S2_fjLj128EEEEELb0ELb1ELb1EEEvNS_9BwdParamsE --------------------------
	.section	.nv.shared._ZN10layer_norm31ln_parallel_residual_bwd_kernelINS_13Kernel_traitsI6__halfS2_S2_S2_fjLj2560ELj1ELj1ELj4ELj8ENS_18Kernel_traits_baseILj2560ES2_S2_S2_S2_fjLj128EEEEELb0ELb1ELb1EEEvNS_9BwdParamsE,"aw",@nobits
	.sectionflags	@""
	.align	16
	.zero		1024


//--------------------- .nv.shared._ZN10layer_norm31ln_parallel_residual_bwd_kernelINS_13Kernel_traitsI6__halfS2_S2_S2_fjLj2560ELj1ELj1ELj4ELj8ENS_18Kernel_traits_baseILj2560ES2_S2_S2_S2_fjLj128EEEEELb1ELb0ELb0EEEvNS_9BwdParamsE --------------------------
	.section	.nv.shared._ZN10layer_norm31ln_parallel_residual_bwd_kernelINS_13Kernel_traitsI6__halfS2_S2_S2_fjLj2560ELj1ELj1ELj4ELj8ENS_18Kernel_traits_baseILj2560ES2_S2_S2_S2_fjLj128EEEEELb1ELb0ELb0EEEvNS_9BwdParamsE,"aw",@nobits
	.sectionflags	@""
	.align	16
	.zero		1024


//--------------------- .nv.shared._ZN10layer_norm31ln_parallel_residual_bwd_kernelINS_13Kernel_traitsI6__halfS2_S2_S2_fjLj2560ELj1ELj1ELj4ELj8ENS_18Kernel_traits_baseILj2560ES2_S2_S2_S2_fjLj128EEEEELb1ELb0ELb1EEEvNS_9BwdParamsE --------------------------
	.section	.nv.shared._ZN10layer_norm31ln_parallel_residual_bwd_kernelINS_13Kernel_traitsI6__halfS2_S2_S2_fjLj2560ELj1ELj1ELj4ELj8ENS_18Kernel_traits_baseILj2560ES2_S2_S2_S2_fjLj128EEEEELb1ELb0ELb1EEEvNS_9BwdParamsE,"aw",@nobits
	.sectionflags	@""
	.align	16
	.zero		1024


//--------------------- .nv.shared._ZN10layer_norm22ln_bwd_finalize_kernelINS_22Kernel_traits_finalizeILj2560E6__halfS2_S2_S2_fjLb0ELj1024ELj4ENS_18Kernel_traits_baseILj2560ES2_S2_S2_S2_fjLj1024EEEEELb0ELb0EEEvNS_9BwdParamsE --------------------------
	.section	.nv.shared._ZN10layer_norm22ln_bwd_finalize_kernelINS_22Kernel_traits_finalizeILj2560E6__halfS2_S2_S2_fjLb0ELj1024ELj4ENS_18Kernel_traits_baseILj2560ES2_S2_S2_S2_fjLj1024EEEEELb0ELb0EEEvNS_9BwdParamsE,"aw",@nobits
	.sectionflags	@""
	.align	16
.nv.shared._ZN10layer_norm22ln_bwd_finalize_kernelINS_22Kernel_traits_finalizeILj2560E6__halfS2_S2_S2_fjLb0ELj1024ELj4ENS_18Kernel_traits_baseILj2560ES2_S2_S2_S2_fjLj1024EEEEELb0ELb0EEEvNS_9BwdParamsE:
	.zero		9472


//--------------------- .nv.shared._ZN10layer_norm40ln_parallel_residual_bwd_finalize_kernelINS_22Kernel_traits_finalizeILj2560E6__halfS2_S2_S2_fjLb0ELj1024ELj4ENS_18Kernel_traits_baseILj2560ES2_S2_S2_S2_fjLj1024EEEEELb0EEEvNS_9BwdParamsE --------------------------
	.section	.nv.shared._ZN10layer_norm40ln_parallel_residual_bwd_finalize_kernelINS_22Kernel_traits_finalizeILj2560E6__halfS2_S2_S2_fjLb0ELj1024ELj4ENS_18Kernel_traits_baseILj2560ES2_S2_S2_S2_fjLj1024EEEEELb0EEEvNS_9BwdParamsE,"aw",@nobits
	.sectionflags	@""
	.align	16
.nv.shared._ZN10layer_norm40ln_parallel_residual_bwd_finalize_kernelINS_22Kernel_traits_finalizeILj2560E6__halfS2_S2_S2_fjLb0ELj1024ELj4ENS_18Kernel_traits_baseILj2560ES2_S2_S2_S2_fjLj1024EEEEELb0EEEvNS_9BwdParamsE:
	.zero		17920


//--------------------- .nv.shared._ZN10layer_norm31ln_parallel_residual_bwd_kernelINS_13Kernel_traitsI6__halfS2_S2_S2_fjLj2560ELj1ELj1ELj4ELj8ENS_18Kernel_traits_baseILj2560ES2_S2_S2_S2_fjLj128EEEEELb1ELb1ELb0EEEvNS_9BwdParamsE --------------------------
	.section	.nv.shared._ZN10layer_norm31ln_parallel_residual_bwd_kernelINS_13Kernel_traitsI6__halfS2_S2_S2_fjLj2560ELj1ELj1ELj4ELj8ENS_18Kernel_traits_baseILj2560ES2_S2_S2_S2_fjLj128EEEEELb1ELb1ELb0EEEvNS_9BwdParamsE,"aw",@nobits
	.sectionflags	@""
	.align	16
	.zero		1024


//--------------------- .nv.shared._ZN10layer_norm22ln_bwd_finalize_kernelINS_22Kernel_traits_finalizeILj2560E6__halfS2_S2_S2_fjLb0ELj1024ELj4ENS_18Kernel_traits_baseILj2560ES2_S2_S2_S2_fjLj1024EEEEELb0ELb1EEEvNS_9BwdParamsE --------------------------
	.section	.nv.shared._ZN10layer_norm22ln_bwd_finalize_kernelINS_22Kernel_traits_finalizeILj2560E6__halfS2_S2_S2_fjLb0ELj1024ELj4ENS_18Kernel_traits_baseILj2560ES2_S2_S2_S2_fjLj1024EEEEELb0ELb1EEEvNS_9BwdParamsE,"aw",@nobits
	.sectionflags	@""
	.align	16
.nv.shared._ZN10layer_norm22ln_bwd_finalize_kernelINS_22Kernel_traits_finalizeILj2560E6__halfS2_S2_S2_fjLb0ELj1024ELj4ENS_18Kernel_traits_baseILj2560ES2_S2_S2_S2_fjLj1024EEEEELb0ELb1EEEvNS_9BwdParamsE:
	.zero		9472


//--------------------- .nv.shared._ZN10layer_norm40ln_parallel_residual_bwd_finalize_kernelINS_22Kernel_traits_finalizeILj2560E6__halfS2_S2_S2_fjLb0ELj1024ELj4ENS_18Kernel_traits_baseILj2560ES2_S2_S2_S2_fjLj1024EEEEELb1EEEvNS_9BwdParamsE --------------------------
	.section	.nv.shared._ZN10layer_norm40ln_parallel_residual_bwd_finalize_kernelINS_22Kernel_traits_finalizeILj2560E6__halfS2_S2_S2_fjLb0ELj1024ELj4ENS_18Kernel_traits_baseILj2560ES2_S2_S2_S2_fjLj1024EEEEELb1EEEvNS_9BwdParamsE,"aw",@nobits
	.sectionflags	@""
	.align	16
.nv.shared._ZN10layer_norm40ln_parallel_residual_bwd_finalize_kernelINS_22Kernel_traits_finalizeILj2560E6__halfS2_S2_S2_fjLb0ELj1024ELj4ENS_18Kernel_traits_baseILj2560ES2_S2_S2_S2_fjLj1024EEEEELb1EEEvNS_9BwdParamsE:
	.zero		17920


//--------------------- .nv.shared._ZN10layer_norm31ln_parallel_residual_bwd_kernelINS_13Kernel_traitsI6__halfS2_S2_S2_fjLj2560ELj1ELj1ELj4ELj8ENS_18Kernel_traits_baseILj2560ES2_S2_S2_S2_fjLj128EEEEELb1ELb1ELb1EEEvNS_9BwdParamsE --------------------------
	.section	.nv.shared._ZN10layer_norm31ln_parallel_residual_bwd_kernelINS_13Kernel_traitsI6__halfS2_S2_S2_fjLj2560ELj1ELj1ELj4ELj8ENS_18Kernel_traits_baseILj2560ES2_S2_S2_S2_fjLj128EEEEELb1ELb1ELb1EEEvNS_9BwdParamsE,"aw",@nobits
	.sectionflags	@""
	.align	16
	.zero		1024


//--------------------- .nv.shared._ZN10layer_norm31ln_parallel_residual_bwd_kernelINS_13Kernel_traitsIf13__nv_bfloat16S2_S2_fjLj2560ELj1ELj1ELj4ELj8ENS_18Kernel_traits_baseILj2560EfS2_S2_S2_fjLj128EEEEELb0ELb0ELb0EEEvNS_9BwdParamsE --------------------------
	.section	.nv.shared._ZN10layer_norm31ln_parallel_residual_bwd_kernelINS_13Kernel_traitsIf13__nv_bfloat16S2_S2_fjLj2560ELj1ELj1ELj4ELj8ENS_18Kernel_traits_baseILj2560EfS2_S2_S2_fjLj128EEEEELb0ELb0ELb0EEEvNS_9BwdParamsE,"aw",@nobits
	.sectionflags	@""
	.align	16
	.zero		1024


//--------------------- .nv.shared._ZN10layer_norm31ln_parallel_residual_bwd_kernelINS_13Kernel_traitsIf13__nv_bfloat16S2_S2_fjLj2560ELj1ELj1ELj4ELj8ENS_18Kernel_traits_baseILj2560EfS2_S2_S2_fjLj128EEEEELb0ELb0ELb1EEEvNS_9BwdParamsE --------------------------
	.section	.nv.shared._ZN10layer_norm31ln_parallel_residual_bwd_kernelINS_13Kernel_traitsIf13__nv_bfloat16S2_S2_fjLj2560ELj1ELj1ELj4ELj8ENS_18Kernel_traits_baseILj2560EfS2_S2_S2_fjLj128EEEEELb0ELb0ELb1EEEvNS_9BwdParamsE,"aw",@nobits
	.sectionflags	@""
	.align	16
	.zero		1024


//--------------------- .nv.shared._ZN10layer_norm31ln_parallel_residual_bwd_kernelINS_13Kernel_traitsIf13__nv_bfloat16S2_S2_fjLj2560ELj1ELj1ELj4ELj8ENS_18Kernel_traits_baseILj2560EfS2_S2_S2_fjLj128EEEEELb0ELb1ELb0EEEvNS_9BwdParamsE --------------------------
	.section	.nv.shared._ZN10layer_norm31ln_parallel_residual_bwd_kernelINS_13Kernel_traitsIf13__nv_bfloat16S2_S2_fjLj2560ELj1ELj1ELj4ELj8ENS_18Kernel_traits_baseILj2560EfS2_S2_S2_fjLj128EEEEELb0ELb1ELb0EEEvNS_9BwdParamsE,"aw",@nobits
	.sectionflags	@""
	.align	16
	.zero		1024


//--------------------- .nv.shared._ZN10layer_norm31ln_parallel_residual_bwd_kernelINS_13Kernel_traitsIf13__nv_bfloat16S2_S2_fjLj2560ELj1ELj1ELj4ELj8ENS_18Kernel_traits_baseILj2560EfS2_S2_S2_fjLj128EEEEELb0ELb1ELb1EEEvNS_9BwdParamsE --------------------------
	.section	.nv.shared._ZN10layer_norm31ln_parallel_residual_bwd_kernelINS_13Kernel_traitsIf13__nv_bfloat16S2_S2_fjLj2560ELj1ELj1ELj4ELj8ENS_18Kernel_traits_baseILj2560EfS2_S2_S2_fjLj128EEEEELb0ELb1ELb1EEEvNS_9BwdParamsE,"aw",@nobits
	.sectionflags	@""
	.align	16
	.zero		1024


//--------------------- .nv.shared._ZN10layer_norm31ln_parallel_residual_bwd_kernelINS_13Kernel_traitsIf13__nv_bfloat16S2_S2_fjLj2560ELj1ELj1ELj4ELj8ENS_18Kernel_traits_baseILj2560EfS2_S2_S2_fjLj128EEEEELb1ELb0ELb0EEEvNS_9BwdParamsE --------------------------
	.section	.nv.shared._ZN10layer_norm31ln_parallel_residual_bwd_kernelINS_13Kernel_traitsIf13__nv_bfloat16S2_S2_fjLj2560ELj1ELj1ELj4ELj8ENS_18Kernel_traits_baseILj2560EfS2_S2_S2_fjLj128EEEEELb1ELb0ELb0EEEvNS_9BwdParamsE,"aw",@nobits
	.sectionflags	@""
	.align	16
	.zero		1024


//--------------------- .nv.shared._ZN10layer_norm31ln_parallel_residual_bwd_kernelINS_13Kernel_traitsIf13__nv_bfloat16S2_S2_fjLj2560ELj1ELj1ELj4ELj8ENS_18Kernel_traits_baseILj2560EfS2_S2_S2_fjLj128EEEEELb1ELb0ELb1EEEvNS_9BwdParamsE --------------------------
	.section	.nv.shared._ZN10layer_norm31ln_parallel_residual_bwd_kernelINS_13Kernel_traitsIf13__nv_bfloat16S2_S2_fjLj2560ELj1ELj1ELj4ELj8ENS_18Kernel_traits_baseILj2560EfS2_S2_S2_fjLj128EEEEELb1ELb0ELb1EEEvNS_9BwdParamsE,"aw",@nobits
	.sectionflags	@""
	.align	16
	.zero		1024


//--------------------- .nv.shared._ZN10layer_norm22ln_bwd_finalize_kernelINS_22Kernel_traits_finalizeILj2560Ef13__nv_bfloat16S2_S2_fjLb0ELj1024ELj4ENS_18Kernel_traits_baseILj2560EfS2_S2_S2_fjLj1024EEEEELb0ELb0EEEvNS_9BwdParamsE --------------------------
	.section	.nv.shared._ZN10layer_norm22ln_bwd_finalize_kernelINS_22Kernel_traits_finalizeILj2560Ef13__nv_bfloat16S2_S2_fjLb0ELj1024ELj4ENS_18Kernel_traits_baseILj2560EfS2_S2_S2_fjLj1024EEEEELb0ELb0EEEvNS_9BwdParamsE,"aw",@nobits
	.sectionflags	@""
	.align	16
.nv.shared._ZN10layer_norm22ln_bwd_finalize_kernelINS_22Kernel_traits_finalizeILj2560Ef13__nv_bfloat16S2_S2_fjLb0ELj1024ELj4ENS_18Kernel_traits_baseILj2560EfS2_S2_S2_fjLj1024EEEEELb0ELb0EEEvNS_9BwdParamsE:
	.zero		9472


//--------------------- .nv.shared._ZN10layer_norm40ln_parallel_residual_bwd_finalize_kernelINS_22Kernel_traits_finalizeILj2560Ef13__nv_bfloat16S2_S2_fjLb0ELj1024ELj4ENS_18Kernel_traits_baseILj2560EfS2_S2_S2_fjLj1024EEEEELb0EEEvNS_9BwdParamsE --------------------------
	.section	.nv.shared._ZN10layer_norm40ln_parallel_residual_bwd_finalize_kernelINS_22Kernel_traits_finalizeILj2560Ef13__nv_bfloat16S2_S2_fjLb0ELj1024ELj4ENS_18Kernel_traits_baseILj2560EfS2_S2_S2_fjLj1024EEEEELb0EEEvNS_9BwdParamsE,"aw",@nobits
	.sectionflags	@""
	.align	16
.nv.shared._ZN10layer_norm40ln_parallel_residual_bwd_finalize_kernelINS_22Kernel_traits_finalizeILj2560Ef13__nv_bfloat16S2_S2_fjLb0ELj1024ELj4ENS_18Kernel_traits_baseILj2560EfS2_S2_S2_fjLj1024EEEEELb0EEEvNS_9BwdParamsE:
	.zero		17920


//--------------------- .nv.shared._ZN10layer_norm31ln_parallel_residual_bwd_kernelINS_13Kernel_traitsIf13__nv_bfloat16S2_S2_fjLj2560ELj1ELj1ELj4ELj8ENS_18Kernel_traits_baseILj2560EfS2_S2_S2_fjLj128EEEEELb1ELb1ELb0EEEvNS_9BwdParamsE --------------------------
	.section	.nv.shared._ZN10layer_norm31ln_parallel_residual_bwd_kernelINS_13Kernel_traitsIf13__nv_bfloat16S2_S2_fjLj2560ELj1ELj1ELj4ELj8ENS_18Kernel_traits_baseILj2560EfS2_S2_S2_fjLj128EEEEELb1ELb1ELb0EEEvNS_9BwdParamsE,"aw",@nobits
	.sectionflags	@""
	.align	16
	.zero		1024


//--------------------- .nv.shared._ZN10layer_norm22ln_bwd_finalize_kernelINS_22Kernel_traits_finalizeILj2560Ef13__nv_bfloat16S2_S2_fjLb0ELj1024ELj4ENS_18Kernel_traits_baseILj2560EfS2_S2_S2_fjLj1024EEEEELb0ELb1EEEvNS_9BwdParamsE --------------------------
	.section	.nv.shared._ZN10layer_norm22ln_bwd_finalize_kernelINS_22Kernel_traits_finalizeILj2560Ef13__nv_bfloat16S2_S2_fjLb0ELj1024ELj4ENS_18Kernel_traits_baseILj2560EfS2_S2_S2_fjLj1024EEEEELb0ELb1EEEvNS_9BwdParamsE,"aw",@nobits
	.sectionflags	@""
	.align	16
.nv.shared._ZN10layer_norm22ln_bwd_finalize_kernelINS_22Kernel_traits_finalizeILj2560Ef13__nv_bfloat16S2_S2_fjLb0ELj1024ELj4ENS_18Kernel_traits_baseILj2560EfS2_S2_S2_fjLj1024EEEEELb0ELb1EEEvNS_9BwdParamsE:
	.zero		9472


//--------------------- .nv.shared._ZN10layer_norm40ln_parallel_residual_bwd_finalize_kernelINS_22Kernel_traits_finalizeILj2560Ef13__nv_bfloat16S2_S2_fjLb0ELj1024ELj4ENS_18Kernel_traits_baseILj2560EfS2_S2_S2_fjLj1024EEEEELb1EEEvNS_9BwdParamsE --------------------------
	.section	.nv.shared._ZN10layer_norm40ln_parallel_residual_bwd_finalize_kernelINS_22Kernel_traits_finalizeILj2560Ef13__nv_bfloat16S2_S2_fjLb0ELj1024ELj4ENS_18Kernel_traits_baseILj2560EfS2_S2_S2_fjLj1024EEEEELb1EEEvNS_9BwdParamsE,"aw",@nobits
	.sectionflags	@""
	.align	16
.nv.shared._ZN10layer_norm40ln_parallel_residual_bwd_finalize_kernelINS_22Kernel_traits_finalizeILj2560Ef13__nv_bfloat16S2_S2_fjLb0ELj1024ELj4ENS_18Kernel_traits_baseILj2560EfS2_S2_S2_fjLj1024EEEEELb1EEEvNS_9BwdParamsE:
	.zero		17920


//--------------------- .nv.shared._ZN10layer_norm31ln_parallel_residual_bwd_kernelINS_13Kernel_traitsIf13__nv_bfloat16S2_S2_fjLj2560ELj1ELj1ELj4ELj8ENS_18Kernel_traits_baseILj2560EfS2_S2_S2_fjLj128EEEEELb1ELb1ELb1EEEvNS_9BwdParamsE --------------------------
	.section	.nv.shared._ZN10layer_norm31ln_parallel_residual_bwd_kernelINS_13Kernel_traitsIf13__nv_bfloat16S2_S2_fjLj2560ELj1ELj1ELj4ELj8ENS_18Kernel_traits_baseILj2560EfS2_S2_S2_fjLj128EEEEELb1ELb1ELb1EEEvNS_9BwdParamsE,"aw",@nobits
	.sectionflags	@""
	.align	16
	.zero		1024


//--------------------- .nv.shared._ZN10layer_norm31ln_parallel_residual_bwd_kernelINS_13Kernel_traitsI13__nv_bfloat16S2_fS2_fjLj2560ELj1ELj1ELj4ELj8ENS_18Kernel_traits_baseILj2560ES2_S2_fS2_fjLj128EEEEELb0ELb0ELb0EEEvNS_9BwdParamsE --------------------------
	.section	.nv.shared._ZN10layer_norm31ln_parallel_residual_bwd_kernelINS_13Kernel_traitsI13__nv_bfloat16S2_fS2_fjLj2560ELj1ELj1ELj4ELj8ENS_18Kernel_traits_baseILj2560ES2_S2_fS2_fjLj128EEEEELb0ELb0ELb0EEEvNS_9BwdParamsE,"aw",@nobits
	.sectionflags	@""
	.align	16
	.zero		1024


//--------------------- .nv.shared._ZN10layer_norm31ln_parallel_residual_bwd_kernelINS_13Kernel_traitsI13__nv_bfloat16S2_fS2_fjLj2560ELj1ELj1ELj4ELj8ENS_18Kernel_traits_baseILj2560ES2_S2_fS2_fjLj128EEEEELb0ELb0ELb1EEEvNS_9BwdParamsE --------------------------
	.section	.nv.shared._ZN10layer_norm31ln_parallel_residual_bwd_kernelINS_13Kernel_traitsI13__nv_bfloat16S2_fS2_fjLj2560ELj1ELj1ELj4ELj8ENS_18Kernel_traits_baseILj2560ES2_S2_fS2_fjLj128EEEEELb0ELb0ELb1EEEvNS_9BwdParamsE,"aw",@nobits
	.sectionflags	@""
	.align	16
	.zero		1024


//--------------------- .nv.shared._ZN10layer_norm31ln_parallel_residual_bwd_kernelINS_13Kernel_traitsI13__nv_bfloat16S2_fS2_fjLj2560ELj1ELj1ELj4ELj8ENS_18Kernel_traits_baseILj2560ES2_S2_fS2_fjLj128EEEEELb0ELb1ELb0EEEvNS_9BwdParamsE --------------------------
	.section	.nv.shared._ZN10layer_norm31ln_parallel_residual_bwd_kernelINS_13Kernel_traitsI13__nv_bfloat16S2_fS2_fjLj2560ELj1ELj1ELj4ELj8ENS_18Kernel_traits_baseILj2560ES2_S2_fS2_fjLj128EEEEELb0ELb1ELb0EEEvNS_9BwdParamsE,"aw",@nobits
	.sectionflags	@""
	.align	16
	.zero		1024


//--------------------- .nv.shared._ZN10layer_norm31ln_parallel_residual_bwd_kernelINS_13Kernel_traitsI13__nv_bfloat16S2_fS2_fjLj2560ELj1ELj1ELj4ELj8ENS_18Kernel_traits_baseILj2560ES2_S2_fS2_fjLj128EEEEELb0ELb1ELb1EEEvNS_9BwdParamsE --------------------------
	.section	.nv.shared._ZN10layer_norm31ln_parallel_residual_bwd_kernelINS_13Kernel_traitsI13__nv_bfloat16S2_fS2_fjLj2560ELj1ELj1ELj4ELj8ENS_18Kernel_traits_baseILj2560ES2_S2_fS2_fjLj128EEEEELb0ELb1ELb1EEEvNS_9BwdParamsE,"aw",@nobits
	.sectionflags	@""
	.align	16
	.zero		1024


//--------------------- .nv.shared._ZN10layer_norm31ln_parallel_residual_bwd_kernelINS_13Kernel_traitsI13__nv_bfloat16S2_fS2_fjLj2560ELj1ELj1ELj4ELj8ENS_18Kernel_traits_baseILj2560ES2_S2_fS2_fjLj128EEEEELb1ELb0ELb0EEEvNS_9BwdParamsE --------------------------
	.section	.nv.shared._ZN10layer_norm31ln_parallel_residual_bwd_kernelINS_13Kernel_traitsI13__nv_bfloat16S2_fS2_fjLj2560ELj1ELj1ELj4ELj8ENS_18Kernel_traits_baseILj2560ES2_S2_fS2_fjLj128EEEEELb1ELb0ELb0EEEvNS_9BwdParamsE,"aw",@nobits
	.sectionflags	@""
	.align	16
	.zero		1024


//--------------------- .nv.shared._ZN10layer_norm31ln_parallel_residual_bwd_kernelINS_13Kernel_traitsI13__nv_bfloat16S2_fS2_fjLj2560ELj1ELj1ELj4ELj8ENS_18Kernel_traits_baseILj2560ES2_S2_fS2_fjLj128EEEEELb1ELb0ELb1EEEvNS_9BwdParamsE --------------------------
	.section	.nv.shared._ZN10layer_norm31ln_parallel_residual_bwd_kernelINS_13Kernel_traitsI13__nv_bfloat16S2_fS2_fjLj2560ELj1ELj1ELj4ELj8ENS_18Kernel_traits_baseILj2560ES2_S2_fS2_fjLj128EEEEELb1ELb0ELb1EEEvNS_9BwdParamsE,"aw",@nobits
	.sectionflags	@""
	.align	16
	.zero		1024


//--------------------- .nv.shared._ZN10layer_norm22ln_bwd_finalize_kernelINS_22Kernel_traits_finalizeILj2560E13__nv_bfloat16S2_fS2_fjLb0ELj1024ELj4ENS_18Kernel_traits_baseILj2560ES2_S2_fS2_fjLj1024EEEEELb0ELb0EEEvNS_9BwdParamsE --------------------------
	.section	.nv.shared._ZN10layer_norm22ln_bwd_finalize_kernelINS_22Kernel_traits_finalizeILj2560E13__nv_bfloat16S2_fS2_fjLb0ELj1024ELj4ENS_18Kernel_traits_baseILj2560ES2_S2_fS2_fjLj1024EEEEELb0ELb0EEEvNS_9BwdParamsE,"aw",@nobits
	.sectionflags	@""
	.align	16
.nv.shared._ZN10layer_norm22ln_bwd_finalize_kernelINS_22Kernel_traits_finalizeILj2560E13__nv_bfloat16S2_fS2_fjLb0ELj1024ELj4ENS_18Kernel_traits_baseILj2560ES2_S2_fS2_fjLj1024EEEEELb0ELb0EEEvNS_9BwdParamsE:
	.zero		9472


//--------------------- .nv.shared._ZN10layer_norm40ln_parallel_residual_bwd_finalize_kernelINS_22Kernel_traits_finalizeILj2560E13__nv_bfloat16S2_fS2_fjLb0ELj1024ELj4ENS_18Kernel_traits_baseILj2560ES2_S2_fS2_fjLj1024EEEEELb0EEEvNS_9BwdParamsE --------------------------
	.section	.nv.shared._ZN10layer_norm40ln_parallel_residual_bwd_finalize_kernelINS_22Kernel_traits_finalizeILj2560E13__nv_bfloat16S2_fS2_fjLb0ELj1024ELj4ENS_18Kernel_traits_baseILj2560ES2_S2_fS2_fjLj1024EEEEELb0EEEvNS_9BwdParamsE,"aw",@nobits
	.sectionflags	@""
	.align	16
.nv.shared._ZN10layer_norm40ln_parallel_residual_bwd_finalize_kernelINS_22Kernel_traits_finalizeILj2560E13__nv_bfloat16S2_fS2_fjLb0ELj1024ELj4ENS_18Kernel_traits_baseILj2560ES2_S2_fS2_fjLj1024EEEEELb0EEEvNS_9BwdParamsE:
	.zero		17920


//--------------------- .nv.shared._ZN10layer_norm31ln_parallel_residual_bwd_kernelINS_13Kernel_traitsI13__nv_bfloat16S2_fS2_fjLj2560ELj1ELj1ELj4ELj8ENS_18Kernel_traits_baseILj2560ES2_S2_fS2_fjLj128EEEEELb1ELb1ELb0EEEvNS_9BwdParamsE --------------------------
	.section	.nv.shared._ZN10layer_norm31ln_parallel_residual_bwd_kernelINS_13Kernel_traitsI13__nv_bfloat16S2_fS2_fjLj2560ELj1ELj1ELj4ELj8ENS_18Kernel_traits_baseILj2560ES2_S2_fS2_fjLj128EEEEELb1ELb1ELb0EEEvNS_9BwdParamsE,"aw",@nobits
	.sectionflags	@""
	.align	16
	.zero		1024


//--------------------- .nv.shared._ZN10layer_norm22ln_bwd_finalize_kernelINS_22Kernel_traits_finalizeILj2560E13__nv_bfloat16S2_fS2_fjLb0ELj1024ELj4ENS_18Kernel_traits_baseILj2560ES2_S2_fS2_fjLj1024EEEEELb0ELb1EEEvNS_9BwdParamsE --------------------------
	.section	.nv.shared._ZN10layer_norm22ln_bwd_finalize_kernelINS_22Kernel_traits_finalizeILj2560E13__nv_bfloat16S2_fS2_fjLb0ELj1024ELj4ENS_18Kernel_traits_baseILj2560ES2_S2_fS2_fjLj1024EEEEELb0ELb1EEEvNS_9BwdParamsE,"aw",@nobits
	.sectionflags	@""
	.align	16
.nv.shared._ZN10layer_norm22ln_bwd_finalize_kernelINS_22Kernel_traits_finalizeILj2560E13__nv_bfloat16S2_fS2_fjLb0ELj1024ELj4ENS_18Kernel_traits_baseILj2560ES2_S2_fS2_fjLj1024EEEEELb0ELb1EEEvNS_9BwdParamsE:
	.zero		9472


//--------------------- .nv.shared._ZN10layer_norm40ln_parallel_residual_bwd_finalize_kernelINS_22Kernel_traits_finalizeILj2560E13__nv_bfloat16S2_fS2_fjLb0ELj1024ELj4ENS_18Kernel_traits_baseILj2560ES2_S2_fS2_fjLj1024EEEEELb1EEEvNS_9BwdParamsE --------------------------
	.section	.nv.shared._ZN10layer_norm40ln_parallel_residual_bwd_finalize_kernelINS_22Kernel_traits_finalizeILj2560E13__nv_bfloat16S2_fS2_fjLb0ELj1024ELj4ENS_18Kernel_traits_baseILj2560ES2_S2_fS2_fjLj1024EEEEELb1EEEvNS_9BwdParamsE,"aw",@nobits
	.sectionflags	@""
	.align	16
.nv.shared._ZN10layer_norm40ln_parallel_residual_bwd_finalize_kernelINS_22Kernel_traits_finalizeILj2560E13__nv_bfloat16S2_fS2_fjLb0ELj1024ELj4ENS_18Kernel_traits_baseILj2560ES2_S2_fS2_fjLj1024EEEEELb1EEEvNS_9BwdParamsE:
	.zero		17920


//--------------------- .nv.shared._ZN10layer_norm31ln_parallel_residual_bwd_kernelINS_13Kernel_traitsI13__nv_bfloat16S2_fS2_fjLj2560ELj1ELj1ELj4ELj8ENS_18Kernel_traits_baseILj2560ES2_S2_fS2_fjLj128EEEEELb1ELb1ELb1EEEvNS_9BwdParamsE --------------------------
	.section	.nv.shared._ZN10layer_norm31ln_parallel_residual_bwd_kernelINS_13Kernel_traitsI13__nv_bfloat16S2_fS2_fjLj2560ELj1ELj1ELj4ELj8ENS_18Kernel_traits_baseILj2560ES2_S2_fS2_fjLj128EEEEELb1ELb1ELb1EEEvNS_9BwdParamsE,"aw",@nobits
	.sectionflags	@""
	.align	16
	.zero		1024


//--------------------- .nv.shared._ZN10layer_norm31ln_parallel_residual_bwd_kernelINS_13Kernel_traitsIf13__nv_bfloat16fS2_fjLj2560ELj1ELj1ELj4ELj8ENS_18Kernel_traits_baseILj2560EfS2_fS2_fjLj128EEEEELb0ELb0ELb0EEEvNS_9BwdParamsE --------------------------
	.section	.nv.shared._ZN10layer_norm31ln_parallel_residual_bwd_kernelINS_13Kernel_traitsIf13__nv_bfloat16fS2_fjLj2560ELj1ELj1ELj4ELj8ENS_18Kernel_traits_baseILj2560EfS2_fS2_fjLj128EEEEELb0ELb0ELb0EEEvNS_9BwdParamsE,"aw",@nobits
	.sectionflags	@""
	.align	16
	.zero		1024


//--------------------- .nv.shared._ZN10layer_norm31ln_parallel_residual_bwd_kernelINS_13Kernel_traitsIf13__nv_bfloat16fS2_fjLj2560ELj1ELj1ELj4ELj8ENS_18Kernel_traits_baseILj2560EfS2_fS2_fjLj128EEEEELb0ELb0ELb1EEEvNS_9BwdParamsE --------------------------
	.section	.nv.shared._ZN10layer_norm31ln_parallel_residual_bwd_kernelINS_13Kernel_traitsIf13__nv_bfloat16fS2_fjLj2560ELj1ELj1ELj4ELj8ENS_18Kernel_traits_baseILj2560EfS2_fS2_fjLj128EEEEELb0ELb0ELb1EEEvNS_9BwdParamsE,"aw",@nobits
	.sectionflags	@""
	.align	16
	.zero		1024


//--------------------- .nv.shared._ZN10layer_norm31ln_parallel_residual_bwd_kernelINS_13Kernel_traitsIf13__nv_bfloat16fS2_fjLj2560ELj1ELj1ELj4ELj8ENS_18Kernel_traits_baseILj2560EfS2_fS2_fjLj128EEEEELb0ELb1ELb0EEEvNS_9BwdParamsE --------------------------
	.section	.nv.shared._ZN10layer_norm31ln_parallel_residual_bwd_kernelINS_13Kernel_traitsIf13__nv_bfloat16fS2_fjLj2560ELj1ELj1ELj4ELj8ENS_18Kernel_traits_baseILj2560EfS2_fS2_fjLj128EEEEELb0ELb1ELb0EEEvNS_9BwdParamsE,"aw",@nobits
	.sectionflags	@""
	.align	16
	.zero		1024


//--------------------- .nv.shared._ZN10layer_norm31ln_parallel_residual_bwd_kernelINS_13Kernel_traitsIf13__nv_bfloat16fS2_fjLj2560ELj1ELj1ELj4ELj8ENS_18Kernel_traits_baseILj2560EfS2_fS2_fjLj128EEEEELb0ELb1ELb1EEEvNS_9BwdParamsE --------------------------
	.section	.nv.shared._ZN10layer_norm31ln_parallel_residual_bwd_kernelINS_13Kernel_traitsIf13__nv_bfloat16fS2_fjLj2560ELj1ELj1ELj4ELj8ENS_18Kernel_traits_baseILj2560EfS2_fS2_fjLj128EEEEELb0ELb1ELb1EEEvNS_9BwdParamsE,"aw",@nobits
	.sectionflags	@""
	.align	16
	.zero		1024


//--------------------- .nv.shared._ZN10layer_norm31ln_parallel_residual_bwd_kernelINS_13Kernel_traitsIf13__nv_bfloat16fS2_fjLj2560ELj1ELj1ELj4ELj8ENS_18Kernel_traits_baseILj2560EfS2_fS2_fjLj128EEEEELb1ELb0ELb0EEEvNS_9BwdParamsE --------------------------
	.section	.nv.shared._ZN10layer_norm31ln_parallel_residual_bwd_kernelINS_13Kernel_traitsIf13__nv_bfloat16fS2_fjLj2560ELj1ELj1ELj4ELj8ENS_18Kernel_traits_baseILj2560EfS2_fS2_fjLj128EEEEELb1ELb0ELb0EEEvNS_9BwdParamsE,"aw",@nobits
	.sectionflags	@""
	.align	16
	.zero		1024


//--------------------- .nv.shared._ZN10layer_norm31ln_parallel_residual_bwd_kernelINS_13Kernel_traitsIf13__nv_bfloat16fS2_fjLj2560ELj1ELj1ELj4ELj8ENS_18Kernel_traits_baseILj2560EfS2_fS2_fjLj128EEEEELb1ELb0ELb1EEEvNS_9BwdParamsE --------------------------
	.section	.nv.shared._ZN10layer_norm31ln_parallel_residual_bwd_kernelINS_13Kernel_traitsIf13__nv_bfloat16fS2_fjLj2560ELj1ELj1ELj4ELj8ENS_18Kernel_traits_baseILj2560EfS2_fS2_fjLj128EEEEELb1ELb0ELb1EEEvNS_9BwdParamsE,"aw",@nobits
	.sectionflags	@""
	.align	16
	.zero		1024


//--------------------- .nv.shared._ZN10layer_norm22ln_bwd_finalize_kernelINS_22Kernel_traits_finalizeILj2560Ef13__nv_bfloat16fS2_fjLb0ELj1024ELj4ENS_18Kernel_traits_baseILj2560EfS2_fS2_fjLj1024EEEEELb0ELb0EEEvNS_9BwdParamsE --------------------------
	.section	.nv.shared._ZN10layer_norm22ln_bwd_finalize_kernelINS_22Kernel_traits_finalizeILj2560Ef13__nv_bfloat16fS2_fjLb0ELj1024ELj4ENS_18Kernel_traits_baseILj2560EfS2_fS2_fjLj1024EEEEELb0ELb0EEEvNS_9BwdParamsE,"aw",@nobits
	.sectionflags	@""
	.align	16
.nv.shared._ZN10layer_norm22ln_bwd_finalize_kernelINS_22Kernel_traits_finalizeILj2560Ef13__nv_bfloat16fS2_fjLb0ELj1024ELj4ENS_18Kernel_traits_baseILj2560EfS2_fS2_fjLj1024EEEEELb0ELb0EEEvNS_9BwdParamsE:
	.zero		9472


//--------------------- .nv.shared._ZN10layer_norm40ln_parallel_residual_bwd_finalize_kernelINS_22Kernel_traits_finalizeILj2560Ef13__nv_bfloat16fS2_fjLb0ELj1024ELj4ENS_18Kernel_traits_baseILj2560EfS2_fS2_fjLj1024EEEEELb0EEEvNS_9BwdParamsE --------------------------
	.section	.nv.shared._ZN10layer_norm40ln_parallel_residual_bwd_finalize_kernelINS_22Kernel_traits_finalizeILj2560Ef13__nv_bfloat16fS2_fjLb0ELj1024ELj4ENS_18Kernel_traits_baseILj2560EfS2_fS2_fjLj1024EEEEELb0EEEvNS_9BwdParamsE,"aw",@nobits
	.sectionflags	@""
	.align	16
.nv.shared._ZN10layer_norm40ln_parallel_residual_bwd_finalize_kernelINS_22Kernel_traits_finalizeILj2560Ef13__nv_bfloat16fS2_fjLb0ELj1024ELj4ENS_18Kernel_traits_baseILj2560EfS2_fS2_fjLj1024EEEEELb0EEEvNS_9BwdParamsE:
	.zero		17920


//--------------------- .nv.shared._ZN10layer_norm31ln_parallel_residual_bwd_kernelINS_13Kernel_traitsIf13__nv_bfloat16fS2_fjLj2560ELj1ELj1ELj4ELj8ENS_18Kernel_traits_baseILj2560EfS2_fS2_fjLj128EEEEELb1ELb1ELb0EEEvNS_9BwdParamsE --------------------------
	.section	.nv.shared._ZN10layer_norm31ln_parallel_residual_bwd_kernelINS_13Kernel_traitsIf13__nv_bfloat16fS2_fjLj2560ELj1ELj1ELj4ELj8ENS_18Kernel_traits_baseILj2560EfS2_fS2_fjLj128EEEEELb1ELb1ELb0EEEvNS_9BwdParamsE,"aw",@nobits
	.sectionflags	@""
	.align	16
	.zero		1024


//--------------------- .nv.shared._ZN10layer_norm22ln_bwd_finalize_kernelINS_22Kernel_traits_finalizeILj2560Ef13__nv_bfloat16fS2_fjLb0ELj1024ELj4ENS_18Kernel_traits_baseILj2560EfS2_fS2_fjLj1024EEEEELb0ELb1EEEvNS_9BwdParamsE --------------------------
	.section	.nv.shared._ZN10layer_norm22ln_bwd_finalize_kernelINS_22Kernel_traits_finalizeILj2560Ef13__nv_bfloat16fS2_fjLb0ELj1024ELj4ENS_18Kernel_traits_baseILj2560EfS2_fS2_fjLj1024EEEEELb0ELb1EEEvNS_9BwdParamsE,"aw",@nobits
	.sectionflags	@""
	.align	16
.nv.shared._ZN10layer_norm22ln_bwd_finalize_kernelINS_22Kernel_traits_finalizeILj2560Ef13__nv_bfloat16fS2_fjLb0ELj1024ELj4ENS_18Kernel_traits_baseILj2560EfS2_fS2_fjLj1024EEEEELb0ELb1EEEvNS_9BwdParamsE:
	.zero		9472


//--------------------- .nv.shared._ZN10layer_norm40ln_parallel_residual_bwd_finalize_kernelINS_22Kernel_traits_finalizeILj2560Ef13__nv_bfloat16fS2_fjLb0ELj1024ELj4ENS_18Kernel_traits_baseILj2560EfS2_fS2_fjLj1024EEEEELb1EEEvNS_9BwdParamsE --------------------------
	.section	.nv.shared._ZN10layer_norm40ln_parallel_residual_bwd_finalize_kernelINS_22Kernel_traits_finalizeILj2560Ef13__nv_bfloat16fS2_fjLb0ELj1024ELj4ENS_18Kernel_traits_baseILj2560EfS2_fS2_fjLj1024EEEEELb1EEEvNS_9BwdParamsE,"aw",@nobits
	.sectionflags	@""
	.align	16
.nv.shared._ZN10layer_norm40ln_parallel_residual_bwd_finalize_kernelINS_22Kernel_traits_finalizeILj2560Ef13__nv_bfloat16fS2_fjLb0ELj1024ELj4ENS_18Kernel_traits_baseILj2560EfS2_fS2_fjLj1024EEEEELb1EEEvNS_9BwdParamsE:
	.zero		17920


//--------------------- .nv.shared._ZN10layer_norm31ln_parallel_residual_bwd_kernelINS_13Kernel_traitsIf13__nv_bfloat16fS2_fjLj2560ELj1ELj1ELj4ELj8ENS_18Kernel_traits_baseILj2560EfS2_fS2_fjLj128EEEEELb1ELb1ELb1EEEvNS_9BwdParamsE --------------------------
	.section	.nv.shared._ZN10layer_norm31ln_parallel_residual_bwd_kernelINS_13Kernel_traitsIf13__nv_bfloat16fS2_fjLj2560ELj1ELj1ELj4ELj8ENS_18Kernel_traits_baseILj2560EfS2_fS2_fjLj128EEEEELb1ELb1ELb1EEEvNS_9BwdParamsE,"aw",@nobits
	.sectionflags	@""
	.align	16
	.zero		1024


//--------------------- .nv.shared._ZN10layer_norm31ln_parallel_residual_bwd_kernelINS_13Kernel_traitsIf6__halfS2_S2_fjLj2560ELj1ELj1ELj4ELj8ENS_18Kernel_traits_baseILj2560EfS2_S2_S2_fjLj128EEEEELb0ELb0ELb0EEEvNS_9BwdParamsE --------------------------
	.section	.nv.shared._ZN10layer_norm31ln_parallel_residual_bwd_kernelINS_13Kernel_traitsIf6__halfS2_S2_fjLj2560ELj1ELj1ELj4ELj8ENS_18Kernel_traits_baseILj2560EfS2_S2_S2_fjLj128EEEEELb0ELb0ELb0EEEvNS_9BwdParamsE,"aw",@nobits
	.sectionflags	@""
	.align	16
	.zero		1024


//--------------------- .nv.shared._ZN10layer_norm31ln_parallel_residual_bwd_kernelINS_13Kernel_traitsIf6__halfS2_S2_fjLj2560ELj1ELj1ELj4ELj8ENS_18Kernel_traits_baseILj2560EfS2_S2_S2_fjLj128EEEEELb0ELb0ELb1EEEvNS_9BwdParamsE --------------------------
	.section	.nv.shared._ZN10layer_norm31ln_parallel_residual_bwd_kernelINS_13Kernel_traitsIf6__halfS2_S2_fjLj2560ELj1ELj1ELj4ELj8ENS_18Kernel_traits_baseILj2560EfS2_S2_S2_fjLj128EEEEELb0ELb0ELb1EEEvNS_9BwdParamsE,"aw",@nobits
	.sectionflags	@""
	.align	16
	.zero		1024


//--------------------- .nv.shared._ZN10layer_norm31ln_parallel_residual_bwd_kernelINS_13Kernel_traitsIf6__halfS2_S2_fjLj2560ELj1ELj1ELj4ELj8ENS_18Kernel_traits_baseILj2560EfS2_S2_S2_fjLj128EEEEELb0ELb1ELb0EEEvNS_9BwdParamsE --------------------------
	.section	.nv.shared._ZN10layer_norm31ln_parallel_residual_bwd_kernelINS_13Kernel_traitsIf6__halfS2_S2_fjLj2560ELj1ELj1ELj4ELj8ENS_18Kernel_traits_baseILj2560EfS2_S2_S2_fjLj128EEEEELb0ELb1ELb0EEEvNS_9BwdParamsE,"aw",@nobits
	.sectionflags	@""
	.align	16
	.zero		1024


//--------------------- .nv.shared._ZN10layer_norm31ln_parallel_residual_bwd_kernelINS_13Kernel_traitsIf6__halfS2_S2_fjLj2560ELj1ELj1ELj4ELj8ENS_18Kernel_traits_baseILj2560EfS2_S2_S2_fjLj128EEEEELb0ELb1ELb1EEEvNS_9BwdParamsE --------------------------
	.section	.nv.shared._ZN10layer_norm31ln_parallel_residual_bwd_kernelINS_13Kernel_traitsIf6__halfS2_S2_fjLj2560ELj1ELj1ELj4ELj8ENS_18Kernel_traits_baseILj2560EfS2_S2_S2_fjLj128EEEEELb0ELb1ELb1EEEvNS_9BwdParamsE,"aw",@nobits
	.sectionflags	@""
	.align	16
	.zero		1024


//--------------------- .nv.shared._ZN10layer_norm31ln_parallel_residual_bwd_kernelINS_13Kernel_traitsIf6__halfS2_S2_fjLj2560ELj1ELj1ELj4ELj8ENS_18Kernel_traits_baseILj2560EfS2_S2_S2_fjLj128EEEEELb1ELb0ELb0EEEvNS_9BwdParamsE --------------------------
	.section	.nv.shared._ZN10layer_norm31ln_parallel_residual_bwd_kernelINS_13Kernel_traitsIf6__halfS2_S2_fjLj2560ELj1ELj1ELj4ELj8ENS_18Kernel_traits_baseILj2560EfS2_S2_S2_fjLj128EEEEELb1ELb0ELb0EEEvNS_9BwdParamsE,"aw",@nobits
	.sectionflags	@""
	.align	16
	.zero		1024


//--------------------- .nv.shared._ZN10layer_norm31ln_parallel_residual_bwd_kernelINS_13Kernel_traitsIf6__halfS2_S2_fjLj2560ELj1ELj1ELj4ELj8ENS_18Kernel_traits_baseILj2560EfS2_S2_S2_fjLj128EEEEELb1ELb0ELb1EEEvNS_9BwdParamsE --------------------------
	.section	.nv.shared._ZN10layer_norm31ln_parallel_residual_bwd_kernelINS_13Kernel_traitsIf6__halfS2_S2_fjLj2560ELj1ELj1ELj4ELj8ENS_18Kernel_traits_baseILj2560EfS2_S2_S2_fjLj128EEEEELb1ELb0ELb1EEEvNS_9BwdParamsE,"aw",@nobits
	.sectionflags	@""
	.align	16
	.zero		1024


//--------------------- .nv.shared._ZN10layer_norm22ln_bwd_finalize_kernelINS_22Kernel_traits_finalizeILj2560Ef6__halfS2_S2_fjLb0ELj1024ELj4ENS_18Kernel_traits_baseILj2560EfS2_S2_S2_fjLj1024EEEEELb0ELb0EEEvNS_9BwdParamsE --------------------------
	.section	.nv.shared._ZN10layer_norm22ln_bwd_finalize_kernelINS_22Kernel_traits_finalizeILj2560Ef6__halfS2_S2_fjLb0ELj1024ELj4ENS_18Kernel_traits_baseILj2560EfS2_S2_S2_fjLj1024EEEEELb0ELb0EEEvNS_9BwdParamsE,"aw",@nobits
	.sectionflags	@""
	.align	16
.nv.shared._ZN10layer_norm22ln_bwd_finalize_kernelINS_22Kernel_traits_finalizeILj2560Ef6__halfS2_S2_fjLb0ELj1024ELj4ENS_18Kernel_traits_baseILj2560EfS2_S2_S2_fjLj1024EEEEELb0ELb0EEEvNS_9BwdParamsE:
	.zero		9472


//--------------------- .nv.shared._ZN10layer_norm40ln_parallel_residual_bwd_finalize_kernelINS_22Kernel_traits_finalizeILj2560Ef6__halfS2_S2_fjLb0ELj1024ELj4ENS_18Kernel_traits_baseILj2560EfS2_S2_S2_fjLj1024EEEEELb0EEEvNS_9BwdParamsE --------------------------
	.section	.nv.shared._ZN10layer_norm40ln_parallel_residual_bwd_finalize_kernelINS_22Kernel_traits_finalizeILj2560Ef6__halfS2_S2_fjLb0ELj1024ELj4ENS_18Kernel_traits_baseILj2560EfS2_S2_S2_fjLj1024EEEEELb0EEEvNS_9BwdParamsE,"aw",@nobits
	.sectionflags	@""
	.align	16
.nv.shared._ZN10layer_norm40ln_parallel_residual_bwd_finalize_kernelINS_22Kernel_traits_finalizeILj2560Ef6__halfS2_S2_fjLb0ELj1024ELj4ENS_18Kernel_traits_baseILj2560EfS2_S2_S2_fjLj1024EEEEELb0EEEvNS_9BwdParamsE:
	.zero		17920


//--------------------- .nv.shared._ZN10layer_norm31ln_parallel_residual_bwd_kernelINS_13Kernel_traitsIf6__halfS2_S2_fjLj2560ELj1ELj1ELj4ELj8ENS_18Kernel_traits_baseILj2560EfS2_S2_S2_fjLj128EEEEELb1ELb1ELb0EEEvNS_9BwdParamsE --------------------------
	.section	.nv.shared._ZN10layer_norm31ln_parallel_residual_bwd_kernelINS_13Kernel_traitsIf6__halfS2_S2_fjLj2560ELj1ELj1ELj4ELj8ENS_18Kernel_traits_baseILj2560EfS2_S2_S2_fjLj128EEEEELb1ELb1ELb0EEEvNS_9BwdParamsE,"aw",@nobits
	.sectionflags	@""
	.align	16
	.zero		1024


//--------------------- .nv.shared._ZN10layer_norm22ln_bwd_finalize_kernelINS_22Kernel_traits_finalizeILj2560Ef6__halfS2_S2_fjLb0ELj1024ELj4ENS_18Kernel_traits_baseILj2560EfS2_S2_S2_fjLj1024EEEEELb0ELb1EEEvNS_9BwdParamsE --------------------------
	.section	.nv.shared._ZN10layer_norm22ln_bwd_finalize_kernelINS_22Kernel_traits_finalizeILj2560Ef6__halfS2_S2_fjLb0ELj1024ELj4ENS_18Kernel_traits_baseILj2560EfS2_S2_S2_fjLj1024EEEEELb0ELb1EEEvNS_9BwdParamsE,"aw",@nobits
	.sectionflags	@""
	.align	16
.nv.shared._ZN10layer_norm22ln_bwd_finalize_kernelINS_22Kernel_traits_finalizeILj2560Ef6__halfS2_S2_fjLb0ELj1024ELj4ENS_18Kernel_traits_baseILj2560EfS2_S2_S2_fjLj1024EEEEELb0ELb1EEEvNS_9BwdParamsE:
	.zero		9472


//--------------------- .nv.shared._ZN10layer_norm40ln_parallel_residual_bwd_finalize_kernelINS_22Kernel_traits_finalizeILj2560Ef6__halfS2_S2_fjLb0ELj1024ELj4ENS_18Kernel_traits_baseILj2560EfS2_S2_S2_fjLj1024EEEEELb1EEEvNS_9BwdParamsE --------------------------
	.section	.nv.shared._ZN10layer_norm40ln_parallel_residual_bwd_finalize_kernelINS_22Kernel_traits_finalizeILj2560Ef6__halfS2_S2_fjLb0ELj1024ELj4ENS_18Kernel_traits_baseILj2560EfS2_S2_S2_fjLj1024EEEEELb1EEEvNS_9BwdParamsE,"aw",@nobits
	.sectionflags	@""
	.align	16
.nv.shared._ZN10layer_norm40ln_parallel_residual_bwd_finalize_kernelINS_22Kernel_traits_finalizeILj2560Ef6__halfS2_S2_fjLb0ELj1024ELj4ENS_18Kernel_traits_baseILj2560EfS2_S2_S2_fjLj1024EEEEELb1EEEvNS_9BwdParamsE:
	.zero		17920


//--------------------- .nv.shared._ZN10layer_norm31ln_parallel_residual_bwd_kernelINS_13Kernel_traitsIf6__halfS2_S2_fjLj2560ELj1ELj1ELj4ELj8ENS_18Kernel_traits_baseILj2560EfS2_S2_S2_fjLj128EEEEELb1ELb1ELb1EEEvNS_9BwdParamsE --------------------------
	.section	.nv.shared._ZN10layer_norm31ln_parallel_residual_bwd_kernelINS_13Kernel_traitsIf6__halfS2_S2_fjLj2560ELj1ELj1ELj4ELj8ENS_18Kernel_traits_baseILj2560EfS2_S2_S2_fjLj128EEEEELb1ELb1ELb1EEEvNS_9BwdParamsE,"aw",@nobits
	.sectionflags	@""
	.align	16
	.zero		1024


//--------------------- .nv.shared._ZN10layer_norm31ln_parallel_residual_bwd_kernelINS_13Kernel_traitsI6__halfS2_fS2_fjLj2560ELj1ELj1ELj4ELj8ENS_18Kernel_traits_baseILj2560ES2_S2_fS2_fjLj128EEEEELb0ELb0ELb0EEEvNS_9BwdParamsE --------------------------
	.section	.nv.shared._ZN10layer_norm31ln_parallel_residual_bwd_kernelINS_13Kernel_traitsI6__halfS2_fS2_fjLj2560ELj1ELj1ELj4ELj8ENS_18Kernel_traits_baseILj2560ES2_S2_fS2_fjLj128EEEEELb0ELb0ELb0EEEvNS_9BwdParamsE,"aw",@nobits
	.sectionflags	@""
	.align	16
	.zero		1024


//--------------------- .nv.shared._ZN10layer_norm31ln_parallel_residual_bwd_kernelINS_13Kernel_traitsI6__halfS2_fS2_fjLj2560ELj1ELj1ELj4ELj8ENS_18Kernel_traits_baseILj2560ES2_S2_fS2_fjLj128EEEEELb0ELb0ELb1EEEvNS_9BwdParamsE --------------------------
	.section	.nv.shared._ZN10layer_norm31ln_parallel_residual_bwd_kernelINS_13Kernel_traitsI6__halfS2_fS2_fjLj2560ELj1ELj1ELj4ELj8ENS_18Kernel_traits_baseILj2560ES2_S2_fS2_fjLj128EEEEELb0ELb0ELb1EEEvNS_9BwdParamsE,"aw",@nobits
	.sectionflags	@""
	.align	16
	.zero		1024


//--------------------- .nv.shared._ZN10layer_norm31ln_parallel_residual_bwd_kernelINS_13Kernel_traitsI6__halfS2_fS2_fjLj2560ELj1ELj1ELj4ELj8ENS_18Kernel_traits_baseILj2560ES2_S2_fS2_fjLj128EEEEELb0ELb1ELb0EEEvNS_9BwdParamsE --------------------------
	.section	.nv.shared._ZN10layer_norm31ln_parallel_residual_bwd_kernelINS_13Kernel_traitsI6__halfS2_fS2_fjLj2560ELj1ELj1ELj4ELj8ENS_18Kernel_traits_baseILj2560ES2_S2_fS2_fjLj128EEEEELb0ELb1ELb0EEEvNS_9BwdParamsE,"aw",@nobits
	.sectionflags	@""
	.align	16
	.zero		1024


//--------------------- .nv.shared._ZN10layer_norm31ln_parallel_residual_bwd_kernelINS_13Kernel_traitsI6__halfS2_fS2_fjLj2560ELj1ELj1ELj4ELj8ENS_18Kernel_traits_baseILj2560ES2_S2_fS2_fjLj128EEEEELb0ELb1ELb1EEEvNS_9BwdParamsE --------------------------
	.section	.nv.shared._ZN10layer_norm31ln_parallel_residual_bwd_kernelINS_13Kernel_traitsI6__halfS2_fS2_fjLj2560ELj1ELj1ELj4ELj8ENS_18Kernel_traits_baseILj2560ES2_S2_fS2_fjLj128EEEEELb0ELb1ELb1EEEvNS_9BwdParamsE,"aw",@nobits
	.sectionflags	@""
	.align	16
	.zero		1024


//--------------------- .nv.shared._ZN10layer_norm31ln_parallel_residual_bwd_kernelINS_13Kernel_traitsI6__halfS2_fS2_fjLj2560ELj1ELj1ELj4ELj8ENS_18Kernel_traits_baseILj2560ES2_S2_fS2_fjLj128EEEEELb1ELb0ELb0EEEvNS_9BwdParamsE --------------------------
	.section	.nv.shared._ZN10layer_norm31ln_parallel_residual_bwd_kernelINS_13Kernel_traitsI6__halfS2_fS2_fjLj2560ELj1ELj1ELj4ELj8ENS_18Kernel_traits_baseILj2560ES2_S2_fS2_fjLj128EEEEELb1ELb0ELb0EEEvNS_9BwdParamsE,"aw",@nobits
	.sectionflags	@""
	.align	16
	.zero		1024


//--------------------- .nv.shared._ZN10layer_norm31ln_parallel_residual_bwd_kernelINS_13Kernel_traitsI6__halfS2_fS2_fjLj2560ELj1ELj1ELj4ELj8ENS_18Kernel_traits_baseILj2560ES2_S2_fS2_fjLj128EEEEELb1ELb0ELb1EEEvNS_9BwdParamsE --------------------------
	.section	.nv.shared._ZN10layer_norm31ln_parallel_residual_bwd_kernelINS_13Kernel_traitsI6__halfS2_fS2_fjLj2560ELj1ELj1ELj4ELj8ENS_18Kernel_traits_baseILj2560ES2_S2_fS2_fjLj128EEEEELb1ELb0ELb1EEEvNS_9BwdParamsE,"aw",@nobits
	.sectionflags	@""
	.align	16
	.zero		1024


//--------------------- .nv.shared._ZN10layer_norm22ln_bwd_finalize_kernelINS_22Kernel_traits_finalizeILj2560E6__halfS2_fS2_fjLb0ELj1024ELj4ENS_18Kernel_traits_baseILj2560ES2_S2_fS2_fjLj1024EEEEELb0ELb0EEEvNS_9BwdParamsE --------------------------
	.section	.nv.shared._ZN10layer_norm22ln_bwd_finalize_kernelINS_22Kernel_traits_finalizeILj2560E6__halfS2_fS2_fjLb0ELj1024ELj4ENS_18Kernel_traits_baseILj2560ES2_S2_fS2_fjLj1024EEEEELb0ELb0EEEvNS_9BwdParamsE,"aw",@nobits
	.sectionflags	@""
	.align	16
.nv.shared._ZN10layer_norm22ln_bwd_finalize_kernelINS_22Kernel_traits_finalizeILj2560E6__halfS2_fS2_fjLb0ELj1024ELj4ENS_18Kernel_traits_baseILj2560ES2_S2_fS2_fjLj1024EEEEELb0ELb0EEEvNS_9BwdParamsE:
	.zero		9472


//--------------------- .nv.shared._ZN10layer_norm40ln_parallel_residual_bwd_finalize_kernelINS_22Kernel_traits_finalizeILj2560E6__halfS2_fS2_fjLb0ELj1024ELj4ENS_18Kernel_traits_baseILj2560ES2_S2_fS2_fjLj1024EEEEELb0EEEvNS_9BwdParamsE --------------------------
	.section	.nv.shared._ZN10layer_norm40ln_parallel_residual_bwd_finalize_kernelINS_22Kernel_traits_finalizeILj2560E6__halfS2_fS2_fjLb0ELj1024ELj4ENS_18Kernel_traits_baseILj2560ES2_S2_fS2_fjLj1024EEEEELb0EEEvNS_9BwdParamsE,"aw",@nobits
	.sectionflags	@""
	.align	16
.nv.shared._ZN10layer_norm40ln_parallel_residual_bwd_finalize_kernelINS_22Kernel_traits_finalizeILj2560E6__halfS2_fS2_fjLb0ELj1024ELj4ENS_18Kernel_traits_baseILj2560ES2_S2_fS2_fjLj1024EEEEELb0EEEvNS_9BwdParamsE:
	.zero		17920


//--------------------- .nv.shared._ZN10layer_norm31ln_parallel_residual_bwd_kernelINS_13Kernel_traitsI6__halfS2_fS2_fjLj2560ELj1ELj1ELj4ELj8ENS_18Kernel_traits_baseILj2560ES2_S2_fS2_fjLj128EEEEELb1ELb1ELb0EEEvNS_9BwdParamsE --------------------------
	.section	.nv.shared._ZN10layer_norm31ln_parallel_residual_bwd_kernelINS_13Kernel_traitsI6__halfS2_fS2_fjLj2560ELj1ELj1ELj4ELj8ENS_18Kernel_traits_baseILj2560ES2_S2_fS2_fjLj128EEEEELb1ELb1ELb0EEEvNS_9BwdParamsE,"aw",@nobits
	.sectionflags	@""
	.align	16
	.zero		1024


//--------------------- .nv.shared._ZN10layer_norm22ln_bwd_finalize_kernelINS_22Kernel_traits_finalizeILj2560E6__halfS2_fS2_fjLb0ELj1024ELj4ENS_18Kernel_traits_baseILj2560ES2_S2_fS2_fjLj1024EEEEELb0ELb1EEEvNS_9BwdParamsE --------------------------
	.section	.nv.shared._ZN10layer_norm22ln_bwd_finalize_kernelINS_22Kernel_traits_finalizeILj2560E6__halfS2_fS2_fjLb0ELj1024ELj4ENS_18Kernel_traits_baseILj2560ES2_S2_fS2_fjLj1024EEEEELb0ELb1EEEvNS_9BwdParamsE,"aw",@nobits
	.sectionflags	@""
	.align	16
.nv.shared._ZN10layer_norm22ln_bwd_finalize_kernelINS_22Kernel_traits_finalizeILj2560E6__halfS2_fS2_fjLb0ELj1024ELj4ENS_18Kernel_traits_baseILj2560ES2_S2_fS2_fjLj1024EEEEELb0ELb1EEEvNS_9BwdParamsE:
	.zero		9472


//--------------------- .nv.shared._ZN10layer_norm40ln_parallel_residual_bwd_finalize_kernelINS_22Kernel_traits_finalizeILj2560E6__halfS2_fS2_fjLb0ELj1024ELj4ENS_18Kernel_traits_baseILj2560ES2_S2_fS2_fjLj1024EEEEELb1EEEvNS_9BwdParamsE --------------------------
	.section	.nv.shared._ZN10layer_norm40ln_parallel_residual_bwd_finalize_kernelINS_22Kernel_traits_finalizeILj2560E6__halfS2_fS2_fjLb0ELj1024ELj4ENS_18Kernel_traits_baseILj2560ES2_S2_fS2_fjLj1024EEEEELb1EEEvNS_9BwdParamsE,"aw",@nobits
	.sectionflags	@""
	.align	16
.nv.shared._ZN10layer_norm40ln_parallel_residual_bwd_finalize_kernelINS_22Kernel_traits_finalizeILj2560E6__halfS2_fS2_fjLb0ELj1024ELj4ENS_18Kernel_traits_baseILj2560ES2_S2_fS2_fjLj1024EEEEELb1EEEvNS_9BwdParamsE:
	.zero		17920


//--------------------- .nv.shared._ZN10layer_norm31ln_parallel_residual_bwd_kernelINS_13Kernel_traitsI6__halfS2_fS2_fjLj2560ELj1ELj1ELj4ELj8ENS_18Kernel_traits_baseILj2560ES2_S2_fS2_fjLj128EEEEELb1ELb1ELb1EEEvNS_9BwdParamsE --------------------------
	.section	.nv.shared._ZN10layer_norm31ln_parallel_residual_bwd_kernelINS_13Kernel_traitsI6__halfS2_fS2_fjLj2560ELj1ELj1ELj4ELj8ENS_18Kernel_traits_baseILj2560ES2_S2_fS2_fjLj128EEEEELb1ELb1ELb1EEEvNS_9BwdParamsE,"aw",@nobits
	.sectionflags	@""
	.align	16
	.zero		1024


//--------------------- .nv.shared._ZN10layer_norm31ln_parallel_residual_bwd_kernelINS_13Kernel_traitsIf6__halffS2_fjLj2560ELj1ELj1ELj4ELj8ENS_18Kernel_traits_baseILj2560EfS2_fS2_fjLj128EEEEELb0ELb0ELb0EEEvNS_9BwdParamsE --------------------------
	.section	.nv.shared._ZN10layer_norm31ln_parallel_residual_bwd_kernelINS_13Kernel_traitsIf6__halffS2_fjLj2560ELj1ELj1ELj4ELj8ENS_18Kernel_traits_baseILj2560EfS2_fS2_fjLj128EEEEELb0ELb0ELb0EEEvNS_9BwdParamsE,"aw",@nobits
	.sectionflags	@""
	.align	16
	.zero		1024


//--------------------- .nv.shared._ZN10layer_norm31ln_parallel_residual_bwd_kernelINS_13Kernel_traitsIf6__halffS2_fjLj2560ELj1ELj1ELj4ELj8ENS_18Kernel_traits_baseILj2560EfS2_fS2_fjLj128EEEEELb0ELb0ELb1EEEvNS_9BwdParamsE --------------------------
	.section	.nv.shared._ZN10layer_norm31ln_parallel_residual_bwd_kernelINS_13Kernel_traitsIf6__halffS2_fjLj2560ELj1ELj1ELj4ELj8ENS_18Kernel_traits_baseILj2560EfS2_fS2_fjLj128EEEEELb0ELb0ELb1EEEvNS_9BwdParamsE,"aw",@nobits
	.sectionflags	@""
	.align	16
	.zero		1024


//--------------------- .nv.shared._ZN10layer_norm31ln_parallel_residual_bwd_kernelINS_13Kernel_traitsIf6__halffS2_fjLj2560ELj1ELj1ELj4ELj8ENS_18Kernel_traits_baseILj2560EfS2_fS2_fjLj128EEEEELb0ELb1ELb0EEEvNS_9BwdParamsE --------------------------
	.section	.nv.shared._ZN10layer_norm31ln_parallel_residual_bwd_kernelINS_13Kernel_traitsIf6__halffS2_fjLj2560ELj1ELj1ELj4ELj8ENS_18Kernel_traits_baseILj2560EfS2_fS2_fjLj128EEEEELb0ELb1ELb0EEEvNS_9BwdParamsE,"aw",@nobits
	.sectionflags	@""
	.align	16
	.zero		1024


//--------------------- .nv.shared._ZN10layer_norm31ln_parallel_residual_bwd_kernelINS_13Kernel_traitsIf6__halffS2_fjLj2560ELj1ELj1ELj4ELj8ENS_18Kernel_traits_baseILj2560EfS2_fS2_fjLj128EEEEELb0ELb1ELb1EEEvNS_9BwdParamsE --------------------------
	.section	.nv.shared._ZN10layer_norm31ln_parallel_residual_bwd_kernelINS_13Kernel_traitsIf6__halffS2_fjLj2560ELj1ELj1ELj4ELj8ENS_18Kernel_traits_baseILj2560EfS2_fS2_fjLj128EEEEELb0ELb1ELb1EEEvNS_9BwdParamsE,"aw",@nobits
	.sectionflags	@""
	.align	16
	.zero		1024


//--------------------- .nv.shared._ZN10layer_norm31ln_parallel_residual_bwd_kernelINS_13Kernel_traitsIf6__halffS2_fjLj2560ELj1ELj1ELj4ELj8ENS_18Kernel_traits_baseILj2560EfS2_fS2_fjLj128EEEEELb1ELb0ELb0EEEvNS_9BwdParamsE --------------------------
	.section	.nv.shared._ZN10layer_norm31ln_parallel_residual_bwd_kernelINS_13Kernel_traitsIf6__halffS2_fjLj2560ELj1ELj1ELj4ELj8ENS_18Kernel_traits_baseILj2560EfS2_fS2_fjLj128EEEEELb1ELb0ELb0EEEvNS_9BwdParamsE,"aw",@nobits
	.sectionflags	@""
	.align	16
	.zero		1024


//--------------------- .nv.shared._ZN10layer_norm31ln_parallel_residual_bwd_kernelINS_13Kernel_traitsIf6__halffS2_fjLj2560ELj1ELj1ELj4ELj8ENS_18Kernel_traits_baseILj2560EfS2_fS2_fjLj128EEEEELb1ELb0ELb1EEEvNS_9BwdParamsE --------------------------
	.section	.nv.shared._ZN10layer_norm31ln_parallel_residual_bwd_kernelINS_13Kernel_traitsIf6__halffS2_fjLj2560ELj1ELj1ELj4ELj8ENS_18Kernel_traits_baseILj2560EfS2_fS2_fjLj128EEEEELb1ELb0ELb1EEEvNS_9BwdParamsE,"aw",@nobits
	.sectionflags	@""
	.align	16
	.zero		1024


//--------------------- .nv.shared._ZN10layer_norm22ln_bwd_finalize_kernelINS_22Kernel_traits_finalizeILj2560Ef6__halffS2_fjLb0ELj1024ELj4ENS_18Kernel_traits_baseILj2560EfS2_fS2_fjLj1024EEEEELb0ELb0EEEvNS_9BwdParamsE --------------------------
	.section	.nv.shared._ZN10layer_norm22ln_bwd_finalize_kernelINS_22Kernel_traits_finalizeILj2560Ef6__halffS2_fjLb0ELj1024ELj4ENS_18Kernel_traits_baseILj2560EfS2_fS2_fjLj1024EEEEELb0ELb0EEEvNS_9BwdParamsE,"aw",@nobits
	.sectionflags	@""
	.align	16
.nv.shared._ZN10layer_norm22ln_bwd_finalize_kernelINS_22Kernel_traits_finalizeILj2560Ef6__halffS2_fjLb0ELj1024ELj4ENS_18Kernel_traits_baseILj2560EfS2_fS2_fjLj1024EEEEELb0ELb0EEEvNS_9BwdParamsE:
	.zero		9472


//--------------------- .nv.shared._ZN10layer_norm40ln_parallel_residual_bwd_finalize_kernelINS_22Kernel_traits_finalizeILj2560Ef6__halffS2_fjLb0ELj1024ELj4ENS_18Kernel_traits_baseILj2560EfS2_fS2_fjLj1024EEEEELb0EEEvNS_9BwdParamsE --------------------------
	.section	.nv.shared._ZN10layer_norm40ln_parallel_residual_bwd_finalize_kernelINS_22Kernel_traits_finalizeILj2560Ef6__halffS2_fjLb0ELj1024ELj4ENS_18Kernel_traits_baseILj2560EfS2_fS2_fjLj1024EEEEELb0EEEvNS_9BwdParamsE,"aw",@nobits
	.sectionflags	@""
	.align	16
.nv.shared._ZN10layer_norm40ln_parallel_residual_bwd_finalize_kernelINS_22Kernel_traits_finalizeILj2560Ef6__halffS2_fjLb0ELj1024ELj4ENS_18Kernel_traits_baseILj2560EfS2_fS2_fjLj1024EEEEELb0EEEvNS_9BwdParamsE:
	.zero		17920


//--------------------- .nv.shared._ZN10layer_norm31ln_parallel_residual_bwd_kernelINS_13Kernel_traitsIf6__halffS2_fjLj2560ELj1ELj1ELj4ELj8ENS_18Kernel_traits_baseILj2560EfS2_fS2_fjLj128EEEEELb1ELb1ELb0EEEvNS_9BwdParamsE --------------------------
	.section	.nv.shared._ZN10layer_norm31ln_parallel_residual_bwd_kernelINS_13Kernel_traitsIf6__halffS2_fjLj2560ELj1ELj1ELj4ELj8ENS_18Kernel_traits_baseILj2560EfS2_fS2_fjLj128EEEEELb1ELb1ELb0EEEvNS_9BwdParamsE,"aw",@nobits
	.sectionflags	@""
	.align	16
	.zero		1024


//--------------------- .nv.shared._ZN10layer_norm22ln_bwd_finalize_kernelINS_22Kernel_traits_finalizeILj2560Ef6__halffS2_fjLb0ELj1024ELj4ENS_18Kernel_traits_baseILj2560EfS2_fS2_fjLj1024EEEEELb0ELb1EEEvNS_9BwdParamsE --------------------------
	.section	.nv.shared._ZN10layer_norm22ln_bwd_finalize_kernelINS_22Kernel_traits_finalizeILj2560Ef6__halffS2_fjLb0ELj1024ELj4ENS_18Kernel_traits_baseILj2560EfS2_fS2_fjLj1024EEEEELb0ELb1EEEvNS_9BwdParamsE,"aw",@nobits
	.sectionflags	@""
	.align	16
.nv.shared._ZN10layer_norm22ln_bwd_finalize_kernelINS_22Kernel_traits_finalizeILj2560Ef6__halffS2_fjLb0ELj1024ELj4ENS_18Kernel_traits_baseILj2560EfS2_fS2_fjLj1024EEEEELb0ELb1EEEvNS_9BwdParamsE:
	.zero		9472


//--------------------- .nv.shared._ZN10layer_norm40ln_parallel_residual_bwd_finalize_kernelINS_22Kernel_traits_finalizeILj2560Ef6__halffS2_fjLb0ELj1024ELj4ENS_18Kernel_traits_baseILj2560EfS2_fS2_fjLj1024EEEEELb1EEEvNS_9BwdParamsE --------------------------
	.section	.nv.shared._ZN10layer_norm40ln_parallel_residual_bwd_finalize_kernelINS_22Kernel_traits_finalizeILj2560Ef6__halffS2_fjLb0ELj1024ELj4ENS_18Kernel_traits_baseILj2560EfS2_fS2_fjLj1024EEEEELb1EEEvNS_9BwdParamsE,"aw",@nobits
	.sectionflags	@""
	.align	16
.nv.shared._ZN10layer_norm40ln_parallel_residual_bwd_finalize_kernelINS_22Kernel_traits_finalizeILj2560Ef6__halffS2_fjLb0ELj1024ELj4ENS_18Kernel_traits_baseILj2560EfS2_fS2_fjLj1024EEEEELb1EEEvNS_9BwdParamsE:
	.zero		17920


//--------------------- .nv.shared._ZN10layer_norm31ln_parallel_residual_bwd_kernelINS_13Kernel_traitsIf6__halffS2_fjLj2560ELj1ELj1ELj4ELj8ENS_18Kernel_traits_baseILj2560EfS2_fS2_fjLj128EEEEELb1ELb1ELb1EEEvNS_9BwdParamsE --------------------------
	.section	.nv.shared._ZN10layer_norm31ln_parallel_residual_bwd_kernelINS_13Kernel_traitsIf6__halffS2_fjLj2560ELj1ELj1ELj4ELj8ENS_18Kernel_traits_baseILj2560EfS2_fS2_fjLj128EEEEELb1ELb1ELb1EEEvNS_9BwdParamsE,"aw",@nobits
	.sectionflags	@""
	.align	16
	.zero		1024


//--------------------- .nv.shared._ZN10layer_norm31ln_parallel_residual_bwd_kernelINS_13Kernel_traitsI6__halfffffjLj2560ELj1ELj1ELj4ELj16ENS_18Kernel_traits_baseILj2560ES2_ffffjLj128EEEEELb0ELb0ELb0EEEvNS_9BwdParamsE --------------------------
	.section	.nv.shared._ZN10layer_norm31ln_parallel_residual_bwd_kernelINS_13Kernel_traitsI6__halfffffjLj2560ELj1ELj1ELj4ELj16ENS_18Kernel_traits_baseILj2560ES2_ffffjLj128EEEEELb0ELb0ELb0EEEvNS_9BwdParamsE,"aw",@nobits
	.sectionflags	@""
	.align	16
	.zero		1024


//--------------------- .nv.shared._ZN10layer_norm31ln_parallel_residual_bwd_kernelINS_13Kernel_traitsI6__halfffffjLj2560ELj1ELj1ELj4ELj16ENS_18Kernel_traits_baseILj2560ES2_ffffjLj128EEEEELb0ELb0ELb1EEEvNS_9BwdParamsE --------------------------
	.section	.nv.shared._ZN10layer_norm31ln_parallel_residual_bwd_kernelINS_13Kernel_traitsI6__halfffffjLj2560ELj1ELj1ELj4ELj16ENS_18Kernel_traits_baseILj2560ES2_ffffjLj128EEEEELb0ELb0ELb1EEEvNS_9BwdParamsE,"aw",@nobits
	.sectionflags	@""
	.align	16
	.zero		1024


//--------------------- .nv.shared._ZN10layer_norm31ln_parallel_residual_bwd_kernelINS_13Kernel_traitsI6__halfffffjLj2560ELj1ELj1ELj4ELj16ENS_18Kernel_traits_baseILj2560ES2_ffffjLj128EEEEELb0ELb1ELb0EEEvNS_9BwdParamsE --------------------------
	.section	.nv.shared._ZN10layer_norm31ln_parallel_residual_bwd_kernelINS_13Kernel_traitsI6__halfffffjLj2560ELj1ELj1ELj4ELj16ENS_18Kernel_traits_baseILj2560ES2_ffffjLj128EEEEELb0ELb1ELb0EEEvNS_9BwdParamsE,"aw",@nobits
	.sectionflags	@""
	.align	16
	.zero		1024


//--------------------- .nv.shared._ZN10layer_norm31ln_parallel_residual_bwd_kernelINS_13Kernel_traitsI6__halfffffjLj2560ELj1ELj1ELj4ELj16ENS_18Kernel_traits_baseILj2560ES2_ffffjLj128EEEEELb0ELb1ELb1EEEvNS_9BwdParamsE --------------------------
	.section	.nv.shared._ZN10layer_norm31ln_parallel_residual_bwd_kernelINS_13Kernel_traitsI6__halfffffjLj2560ELj1ELj1ELj4ELj16ENS_18Kernel_traits_baseILj2560ES2_ffffjLj128EEEEELb0ELb1ELb1EEEvNS_9BwdParamsE,"aw",@nobits
	.sectionflags	@""
	.align	16
	.zero		1024


//--------------------- .nv.shared._ZN10layer_norm31ln_parallel_residual_bwd_kernelINS_13Kernel_traitsI6__halfffffjLj2560ELj1ELj1ELj4ELj16ENS_18Kernel_traits_baseILj2560ES2_ffffjLj128EEEEELb1ELb0ELb0EEEvNS_9BwdParamsE --------------------------
	.section	.nv.shared._ZN10layer_norm31ln_parallel_residual_bwd_kernelINS_13Kernel_traitsI6__halfffffjLj2560ELj1ELj1ELj4ELj16ENS_18Kernel_traits_baseILj2560ES2_ffffjLj128EEEEELb1ELb0ELb0EEEvNS_9BwdParamsE,"aw",@nobits
	.sectionflags	@""
	.align	16
	.zero		1024


//--------------------- .nv.shared._ZN10layer_norm31ln_parallel_residual_bwd_kernelINS_13Kernel_traitsI6__halfffffjLj2560ELj1ELj1ELj4ELj16ENS_18Kernel_traits_baseILj2560ES2_ffffjLj128EEEEELb1ELb0ELb1EEEvNS_9BwdParamsE --------------------------
	.section	.nv.shared._ZN10layer_norm31ln_parallel_residual_bwd_kernelINS_13Kernel_traitsI6__halfffffjLj2560ELj1ELj1ELj4ELj16ENS_18Kernel_traits_baseILj2560ES2_ffffjLj128EEEEELb1ELb0ELb1EEEvNS_9BwdParamsE,"aw",@nobits
	.sectionflags	@""
	.align	16
	.zero		1024


//--------------------- .nv.shared._ZN10layer_norm22ln_bwd_finalize_kernelINS_22Kernel_traits_finalizeILj2560E6__halfffffjLb0ELj1024ELj4ENS_18Kernel_traits_baseILj2560ES2_ffffjLj1024EEEEELb0ELb0EEEvNS_9BwdParamsE --------------------------
	.section	.nv.shared._ZN10layer_norm22ln_bwd_finalize_kernelINS_22Kernel_traits_finalizeILj2560E6__halfffffjLb0ELj1024ELj4ENS_18Kernel_traits_baseILj2560ES2_ffffjLj1024EEEEELb0ELb0EEEvNS_9BwdParamsE,"aw",@nobits
	.sectionflags	@""
	.align	16
.nv.shared._ZN10layer_norm22ln_bwd_finalize_kernelINS_22Kernel_traits_finalizeILj2560E6__halfffffjLb0ELj1024ELj4ENS_18Kernel_traits_baseILj2560ES2_ffffjLj1024EEEEELb0ELb0EEEvNS_9BwdParamsE:
	.zero		9472


//--------------------- .nv.shared._ZN10layer_norm40ln_parallel_residual_bwd_finalize_kernelINS_22Kernel_traits_finalizeILj2560E6__halfffffjLb0ELj1024ELj4ENS_18Kernel_traits_baseILj2560ES2_ffffjLj1024EEEEELb0EEEvNS_9BwdParamsE --------------------------
	.section	.nv.shared._ZN10layer_norm40ln_parallel_residual_bwd_finalize_kernelINS_22Kernel_traits_finalizeILj2560E6__halfffffjLb0ELj1024ELj4ENS_18Kernel_traits_baseILj2560ES2_ffffjLj1024EEEEELb0EEEvNS_9BwdParamsE,"aw",@nobits
	.sectionflags	@""
	.align	16
.nv.shared._ZN10layer_norm40ln_parallel_residual_bwd_finalize_kernelINS_22Kernel_traits_finalizeILj2560E6__halfffffjLb0ELj1024ELj4ENS_18Kernel_traits_baseILj2560ES2_ffffjLj1024EEEEELb0EEEvNS_9BwdParamsE:
	.zero		17920


//--------------------- .nv.shared._ZN10layer_norm31ln_parallel_residual_bwd_kernelINS_13Kernel_traitsI6__halfffffjLj2560ELj1ELj1ELj4ELj16ENS_18Kernel_traits_baseILj2560ES2_ffffjLj128EEEEELb1ELb1ELb0EEEvNS_9BwdParamsE --------------------------
	.section	.nv.shared._ZN10layer_norm31ln_parallel_residual_bwd_kernelINS_13Kernel_traitsI6__halfffffjLj2560ELj1ELj1ELj4ELj16ENS_18Kernel_traits_baseILj2560ES2_ffffjLj128EEEEELb1ELb1ELb0EEEvNS_9BwdParamsE,"aw",@nobits
	.sectionflags	@""
	.align	16
	.zero		1024


//--------------------- .nv.shared._ZN10layer_norm22ln_bwd_finalize_kernelINS_22Kernel_traits_finalizeILj2560E6__halfffffjLb0ELj1024ELj4ENS_18Kernel_traits_baseILj2560ES2_ffffjLj1024EEEEELb0ELb1EEEvNS_9BwdParamsE --------------------------
	.section	.nv.shared._ZN10layer_norm22ln_bwd_finalize_kernelINS_22Kernel_traits_finalizeILj2560E6__halfffffjLb0ELj1024ELj4ENS_18Kernel_traits_baseILj2560ES2_ffffjLj1024EEEEELb0ELb1EEEvNS_9BwdParamsE,"aw",@nobits
	.sectionflags	@""
	.align	16
.nv.shared._ZN10layer_norm22ln_bwd_finalize_kernelINS_22Kernel_traits_finalizeILj2560E6__halfffffjLb0ELj1024ELj4ENS_18Kernel_traits_baseILj2560ES2_ffffjLj1024EEEEELb0ELb1EEEvNS_9BwdParamsE:
	.zero		9472


//--------------------- .nv.shared._ZN10layer_norm40ln_parallel_residual_bwd_finalize_kernelINS_22Kernel_traits_finalizeILj2560E6__halfffffjLb0ELj1024ELj4ENS_18Kernel_traits_baseILj2560ES2_ffffjLj1024EEEEELb1EEEvNS_9BwdParamsE --------------------------
	.section	.nv.shared._ZN10layer_norm40ln_parallel_residual_bwd_finalize_kernelINS_22Kernel_traits_finalizeILj2560E6__halfffffjLb0ELj1024ELj4ENS_18Kernel_traits_baseILj2560ES2_ffffjLj1024EEEEELb1EEEvNS_9BwdParamsE,"aw",@nobits
	.sectionflags	@""
	.align	16
.nv.shared._ZN10layer_norm40ln_parallel_residual_bwd_finalize_kernelINS_22Kernel_traits_finalizeILj2560E6__halfffffjLb0ELj1024ELj4ENS_18Kernel_traits_baseILj2560ES2_ffffjLj1024EEEEELb1EEEvNS_9BwdParamsE:
	.zero		17920


//--------------------- .nv.shared._ZN10layer_norm31ln_parallel_residual_bwd_kernelINS_13Kernel_traitsI6__halfffffjLj2560ELj1ELj1ELj4ELj16ENS_18Kernel_traits_baseILj2560ES2_ffffjLj128EEEEELb1ELb1ELb1EEEvNS_9BwdParamsE --------------------------
	.section	.nv.shared._ZN10layer_norm31ln_parallel_residual_bwd_kernelINS_13Kernel_traitsI6__halfffffjLj2560ELj1ELj1ELj4ELj16ENS_18Kernel_traits_baseILj2560ES2_ffffjLj128EEEEELb1ELb1ELb1EEEvNS_9BwdParamsE,"aw",@nobits
	.sectionflags	@""
	.align	16
	.zero		1024


//--------------------- .nv.shared._ZN10layer_norm31ln_parallel_residual_bwd_kernelINS_13Kernel_traitsIfffffjLj2560ELj1ELj1ELj4ELj16ENS_18Kernel_traits_baseILj2560EfffffjLj128EEEEELb0ELb0ELb0EEEvNS_9BwdParamsE --------------------------
	.section	.nv.shared._ZN10layer_norm31ln_parallel_residual_bwd_kernelINS_13Kernel_traitsIfffffjLj2560ELj1ELj1ELj4ELj16ENS_18Kernel_traits_baseILj2560EfffffjLj128EEEEELb0ELb0ELb0EEEvNS_9BwdParamsE,"aw",@nobits
	.sectionflags	@""
	.align	16
	.zero		1024


//--------------------- .nv.shared._ZN10layer_norm31ln_parallel_residual_bwd_kernelINS_13Kernel_traitsIfffffjLj2560ELj1ELj1ELj4ELj16ENS_18Kernel_traits_baseILj2560EfffffjLj128EEEEELb0ELb0ELb1EEEvNS_9BwdParamsE --------------------------
	.section	.nv.shared._ZN10layer_norm31ln_parallel_residual_bwd_kernelINS_13Kernel_traitsIfffffjLj2560ELj1ELj1ELj4ELj16ENS_18Kernel_traits_baseILj2560EfffffjLj128EEEEELb0ELb0ELb1EEEvNS_9BwdParamsE,"aw",@nobits
	.sectionflags	@""
	.align	16
	.zero		1024


//--------------------- .nv.shared._ZN10layer_norm31ln_parallel_residual_bwd_kernelINS_13Kernel_traitsIfffffjLj2560ELj1ELj1ELj4ELj16ENS_18Kernel_traits_baseILj2560EfffffjLj128EEEEELb0ELb1ELb0EEEvNS_9BwdParamsE --------------------------
	.section	.nv.shared._ZN10layer_norm31ln_parallel_residual_bwd_kernelINS_13Kernel_traitsIfffffjLj2560ELj1ELj1ELj4ELj16ENS_18Kernel_traits_baseILj2560EfffffjLj128EEEEELb0ELb1ELb0EEEvNS_9BwdParamsE,"aw",@nobits
	.sectionflags	@""
	.align	16
	.zero		1024


//--------------------- .nv.shared._ZN10layer_norm31ln_parallel_residual_bwd_kernelINS_13Kernel_traitsIfffffjLj2560ELj1ELj1ELj4ELj16ENS_18Kernel_traits_baseILj2560EfffffjLj128EEEEELb0ELb1ELb1EEEvNS_9BwdParamsE --------------------------
	.section	.nv.shared._ZN10layer_norm31ln_parallel_residual_bwd_kernelINS_13Kernel_traitsIfffffjLj2560ELj1ELj1ELj4ELj16ENS_18Kernel_traits_baseILj2560EfffffjLj128EEEEELb0ELb1ELb1EEEvNS_9BwdParamsE,"aw",@nobits
	.sectionflags	@""
	.align	16
	.zero		1024


//--------------------- .nv.shared._ZN10layer_norm31ln_parallel_residual_bwd_kernelINS_13Kernel_traitsIfffffjLj2560ELj1ELj1ELj4ELj16ENS_18Kernel_traits_baseILj2560EfffffjLj128EEEEELb1ELb0ELb0EEEvNS_9BwdParamsE --------------------------
	.section	.nv.shared._ZN10layer_norm31ln_parallel_residual_bwd_kernelINS_13Kernel_traitsIfffffjLj2560ELj1ELj1ELj4ELj16ENS_18Kernel_traits_baseILj2560EfffffjLj128EEEEELb1ELb0ELb0EEEvNS_9BwdParamsE,"aw",@nobits
	.sectionflags	@""
	.align	16
	.zero		1024


//--------------------- .nv.shared._ZN10layer_norm31ln_parallel_residual_bwd_kernelINS_13Kernel_traitsIfffffjLj2560ELj1ELj1ELj4ELj16ENS_18Kernel_traits_baseILj2560EfffffjLj128EEEEELb1ELb0ELb1EEEvNS_9BwdParamsE --------------------------
	.section	.nv.shared._ZN10layer_norm31ln_parallel_residual_bwd_kernelINS_13Kernel_traitsIfffffjLj2560ELj1ELj1ELj4ELj16ENS_18Kernel_traits_baseILj2560EfffffjLj128EEEEELb1ELb0ELb1EEEvNS_9BwdParamsE,"aw",@nobits
	.sectionflags	@""
	.align	16
	.zero		1024


//--------------------- .nv.shared._ZN10layer_norm22ln_bwd_finalize_kernelINS_22Kernel_traits_finalizeILj2560EfffffjLb0ELj1024ELj4ENS_18Kernel_traits_baseILj2560EfffffjLj1024EEEEELb0ELb0EEEvNS_9BwdParamsE --------------------------
	.section	.nv.shared._ZN10layer_norm22ln_bwd_finalize_kernelINS_22Kernel_traits_finalizeILj2560EfffffjLb0ELj1024ELj4ENS_18Kernel_traits_baseILj2560EfffffjLj1024EEEEELb0ELb0EEEvNS_9BwdParamsE,"aw",@nobits
	.sectionflags	@""
	.align	16
.nv.shared._ZN10layer_norm22ln_bwd_finalize_kernelINS_22Kernel_traits_finalizeILj2560EfffffjLb0ELj1024ELj4ENS_18Kernel_traits_baseILj2560EfffffjLj1024EEEEELb0ELb0EEEvNS_9BwdParamsE:
	.zero		9472


//--------------------- .nv.shared._ZN10layer_norm40ln_parallel_residual_bwd_finalize_kernelINS_22Kernel_traits_finalizeILj2560EfffffjLb0ELj1024ELj4ENS_18Kernel_traits_baseILj2560EfffffjLj1024EEEEELb0EEEvNS_9BwdParamsE --------------------------
	.section	.nv.shared._ZN10layer_norm40ln_parallel_residual_bwd_finalize_kernelINS_22Kernel_traits_finalizeILj2560EfffffjLb0ELj1024ELj4ENS_18Kernel_traits_baseILj2560EfffffjLj1024EEEEELb0EEEvNS_9BwdParamsE,"aw",@nobits
	.sectionflags	@""
	.align	16
.nv.shared._ZN10layer_norm40ln_parallel_residual_bwd_finalize_kernelINS_22Kernel_traits_finalizeILj2560EfffffjLb0ELj1024ELj4ENS_18Kernel_traits_baseILj2560EfffffjLj1024EEEEELb0EEEvNS_9BwdParamsE:
	.zero		17920


//--------------------- .nv.shared._ZN10layer_norm31ln_parallel_residual_bwd_kernelINS_13Kernel_traitsIfffffjLj2560ELj1ELj1ELj4ELj16ENS_18Kernel_traits_baseILj2560EfffffjLj128EEEEELb1ELb1ELb0EEEvNS_9BwdParamsE --------------------------
	.section	.nv.shared._ZN10layer_norm31ln_parallel_residual_bwd_kernelINS_13Kernel_traitsIfffffjLj2560ELj1ELj1ELj4ELj16ENS_18Kernel_traits_baseILj2560EfffffjLj128EEEEELb1ELb1ELb0EEEvNS_9BwdParamsE,"aw",@nobits
	.sectionflags	@""
	.align	16
	.zero		1024


//--------------------- .nv.shared._ZN10layer_norm22ln_bwd_finalize_kernelINS_22Kernel_traits_finalizeILj2560EfffffjLb0ELj1024ELj4ENS_18Kernel_traits_baseILj2560EfffffjLj1024EEEEELb0ELb1EEEvNS_9BwdParamsE --------------------------
	.section	.nv.shared._ZN10layer_norm22ln_bwd_finalize_kernelINS_22Kernel_traits_finalizeILj2560EfffffjLb0ELj1024ELj4ENS_18Kernel_traits_baseILj2560EfffffjLj1024EEEEELb0ELb1EEEvNS_9BwdParamsE,"aw",@nobits
	.sectionflags	@""
	.align	16
.nv.shared._ZN10layer_norm22ln_bwd_finalize_kernelINS_22Kernel_traits_finalizeILj2560EfffffjLb0ELj1024ELj4ENS_18Kernel_traits_baseILj2560EfffffjLj1024EEEEELb0ELb1EEEvNS_9BwdParamsE:
	.zero		9472


//--------------------- .nv.shared._ZN10layer_norm40ln_parallel_residual_bwd_finalize_kernelINS_22Kernel_traits_finalizeILj2560EfffffjLb0ELj1024ELj4ENS_18Kernel_traits_baseILj2560EfffffjLj1024EEEEELb1EEEvNS_9BwdParamsE --------------------------
	.section	.nv.shared._ZN10layer_norm40ln_parallel_residual_bwd_finalize_kernelINS_22Kernel_traits_finalizeILj2560EfffffjLb0ELj1024ELj4ENS_18Kernel_traits_baseILj2560EfffffjLj1024EEEEELb1EEEvNS_9BwdParamsE,"aw",@nobits
	.sectionflags	@""
	.align	16
.nv.shared._ZN10layer_norm40ln_parallel_residual_bwd_finalize_kernelINS_22Kernel_traits_finalizeILj2560EfffffjLb0ELj1024ELj4ENS_18Kernel_traits_baseILj2560EfffffjLj1024EEEEELb1EEEvNS_9BwdParamsE:
	.zero		17920


//--------------------- .nv.shared._ZN10layer_norm31ln_parallel_residual_bwd_kernelINS_13Kernel_traitsIfffffjLj2560ELj1ELj1ELj4ELj16ENS_18Kernel_traits_baseILj2560EfffffjLj128EEEEELb1ELb1ELb1EEEvNS_9BwdParamsE --------------------------
	.section	.nv.shared._ZN10layer_norm31ln_parallel_residual_bwd_kernelINS_13Kernel_traitsIfffffjLj2560ELj1ELj1ELj4ELj16ENS_18Kernel_traits_baseILj2560EfffffjLj128EEEEELb1ELb1ELb1EEEvNS_9BwdParamsE,"aw",@nobits
	.sectionflags	@""
	.align	16
	.zero		1024


//--------------------- .nv.constant0._ZN10layer_norm31ln_parallel_residual_bwd_kernelINS_13Kernel_traitsI13__nv_bfloat16S2_S2_S2_fjLj2560ELj1ELj1ELj4ELj8ENS_18Kernel_traits_baseILj2560ES2_S2_S2_S2_fjLj128EEEEELb0ELb0ELb0EEEvNS_9BwdParamsE --------------------------
	.section	.nv.constant0._ZN10layer_norm31ln_parallel_residual_bwd_kernelINS_13Kernel_traitsI13__nv_bfloat16S2_S2_S2_fjLj2560ELj1ELj1ELj4ELj8ENS_18Kernel_traits_baseILj2560ES2_S2_S2_S2_fjLj128EEEEELb0ELb0ELb0EEEvNS_9BwdParamsE,"a",@progbits
	.sectionflags	@""
	.align	4
.nv.constant0._ZN10layer_norm31ln_parallel_residual_bwd_kernelINS_13Kernel_traitsI13__nv_bfloat16S2_S2_S2_fjLj2560ELj1ELj1ELj4ELj8ENS_18Kernel_traits_baseILj2560ES2_S2_S2_S2_fjLj128EEEEELb0ELb0ELb0EEEvNS_9BwdParamsE:
	.zero		824


//--------------------- .nv.constant0._ZN10layer_norm31ln_parallel_residual_bwd_kernelINS_13Kernel_traitsI13__nv_bfloat16S2_S2_S2_fjLj2560ELj1ELj1ELj4ELj8ENS_18Kernel_traits_baseILj2560ES2_S2_S2_S2_fjLj128EEEEELb0ELb0ELb1EEEvNS_9BwdParamsE --------------------------
	.section	.nv.constant0._ZN10layer_norm31ln_parallel_residual_bwd_kernelINS_13Kernel_traitsI13__nv_bfloat16S2_S2_S2_fjLj2560ELj1ELj1ELj4ELj8ENS_18Kernel_traits_baseILj2560ES2_S2_S2_S2_fjLj128EEEEELb0ELb0ELb1EEEvNS_9BwdParamsE,"a",@progbits
	.sectionflags	@""
	.align	4
.nv.constant0._ZN10layer_norm31ln_parallel_residual_bwd_kernelINS_13Kernel_traitsI13__nv_bfloat16S2_S2_S2_fjLj2560ELj1ELj1ELj4ELj8ENS_18Kernel_traits_baseILj2560ES2_S2_S2_S2_fjLj128EEEEELb0ELb0ELb1EEEvNS_9BwdParamsE:
	.zero		824


//--------------------- .nv.constant0._ZN10layer_norm31ln_parallel_residual_bwd_kernelINS_13Kernel_traitsI13__nv_bfloat16S2_S2_S2_fjLj2560ELj1ELj1ELj4ELj8ENS_18Kernel_traits_baseILj2560ES2_S2_S2_S2_fjLj128EEEEELb0ELb1ELb0EEEvNS_9BwdParamsE --------------------------
	.section	.nv.constant0._ZN10layer_norm31ln_parallel_residual_bwd_kernelINS_13Kernel_traitsI13__nv_bfloat16S2_S2_S2_fjLj2560ELj1ELj1ELj4ELj8ENS_18Kernel_traits_baseILj2560ES2_S2_S2_S2_fjLj128EEEEELb0ELb1ELb0EEEvNS_9BwdParamsE,"a",@progbits
	.sectionflags	@""
	.align	4
.nv.constant0._ZN10layer_norm31ln_parallel_residual_bwd_kernelINS_13Kernel_traitsI13__nv_bfloat16S2_S2_S2_fjLj2560ELj1ELj1ELj4ELj8ENS_18Kernel_traits_baseILj2560ES2_S2_S2_S2_fjLj128EEEEELb0ELb1ELb0EEEvNS_9BwdParamsE:
	.zero		824


//--------------------- .nv.constant0._ZN10layer_norm31ln_parallel_residual_bwd_kernelINS_13Kernel_traitsI13__nv_bfloat16S2_S2_S2_fjLj2560ELj1ELj1ELj4ELj8ENS_18Kernel_traits_baseILj2560ES2_S2_S2_S2_fjLj128EEEEELb0ELb1ELb1EEEvNS_9BwdParamsE --------------------------
	.section	.nv.constant0._ZN10layer_norm31ln_parallel_residual_bwd_kernelINS_13Kernel_traitsI13__nv_bfloat16S2_S2_S2_fjLj2560ELj1ELj1ELj4ELj8ENS_18Kernel_traits_baseILj2560ES2_S2_S2_S2_fjLj128EEEEELb0ELb1ELb1EEEvNS_9BwdParamsE,"a",@progbits
	.sectionflags	@""
	.align	4
.nv.constant0._ZN10layer_norm31ln_parallel_residual_bwd_kernelINS_13Kernel_traitsI13__nv_bfloat16S2_S2_S2_fjLj2560ELj1ELj1ELj4ELj8ENS_18Kernel_traits_baseILj2560ES2_S2_S2_S2_fjLj128EEEEELb0ELb1ELb1EEEvNS_9BwdParamsE:
	.zero		824


//--------------------- .nv.constant0._ZN10layer_norm31ln_parallel_residual_bwd_kernelINS_13Kernel_traitsI13__nv_bfloat16S2_S2_S2_fjLj2560ELj1ELj1ELj4ELj8ENS_18Kernel_traits_baseILj2560ES2_S2_S2_S2_fjLj128EEEEELb1ELb0ELb0EEEvNS_9BwdParamsE --------------------------
	.section	.nv.constant0._ZN10layer_norm31ln_parallel_residual_bwd_kernelINS_13Kernel_traitsI13__nv_bfloat16S2_S2_S2_fjLj2560ELj1ELj1ELj4ELj8ENS_18Kernel_traits_baseILj2560ES2_S2_S2_S2_fjLj128EEEEELb1ELb0ELb0EEEvNS_9BwdParamsE,"a",@progbits
	.sectionflags	@""
	.align	4
.nv.constant0._ZN10layer_norm31ln_parallel_residual_bwd_kernelINS_13Kernel_traitsI13__nv_bfloat16S2_S2_S2_fjLj2560ELj1ELj1ELj4ELj8ENS_18Kernel_traits_baseILj2560ES2_S2_S2_S2_fjLj128EEEEELb1ELb0ELb0EEEvNS_9BwdParamsE:
	.zero		824


//--------------------- .nv.constant0._ZN10layer_norm31ln_parallel_residual_bwd_kernelINS_13Kernel_traitsI13__nv_bfloat16S2_S2_S2_fjLj2560ELj1ELj1ELj4ELj8ENS_18Kernel_traits_baseILj2560ES2_S2_S2_S2_fjLj128EEEEELb1ELb0ELb1EEEvNS_9BwdParamsE --------------------------
	.section	.nv.constant0._ZN10layer_norm31ln_parallel_residual_bwd_kernelINS_13Kernel_traitsI13__nv_bfloat16S2_S2_S2_fjLj2560ELj1ELj1ELj4ELj8ENS_18Kernel_traits_baseILj2560ES2_S2_S2_S2_fjLj128EEEEELb1ELb0ELb1EEEvNS_9BwdParamsE,"a",@progbits
	.sectionflags	@""
	.align	4
.nv.constant0._ZN10layer_norm31ln_parallel_residual_bwd_kernelINS_13Kernel_traitsI13__nv_bfloat16S2_S2_S2_fjLj2560ELj1ELj1ELj4ELj8ENS_18Kernel_traits_baseILj2560ES2_S2_S2_S2_fjLj128EEEEELb1ELb0ELb1EEEvNS_9BwdParamsE:
	.zero		824


//--------------------- .nv.constant0._ZN10layer_norm22ln_bwd_finalize_kernelINS_22Kernel_traits_finalizeILj2560E13__nv_bfloat16S2_S2_S2_fjLb0ELj1024ELj4ENS_18Kernel_traits_baseILj2560ES2_S2_S2_S2_fjLj1024EEEEELb0ELb0EEEvNS_9BwdParamsE --------------------------
	.section	.nv.constant0._ZN10layer_norm22ln_bwd_finalize_kernelINS_22Kernel_traits_finalizeILj2560E13__nv_bfloat16S2_S2_S2_fjLb0ELj1024ELj4ENS_18Kernel_traits_baseILj2560ES2_S2_S2_S2_fjLj1024EEEEELb0ELb0EEEvNS_9BwdParamsE,"a",@progbits
	.sectionflags	@""
	.align	4
.nv.constant0._ZN10layer_norm22ln_bwd_finalize_kernelINS_22Kernel_traits_finalizeILj2560E13__nv_bfloat16S2_S2_S2_fjLb0ELj1024ELj4ENS_18Kernel_traits_baseILj2560ES2_S2_S2_S2_fjLj1024EEEEELb0ELb0EEEvNS_9BwdParamsE:
	.zero		824


//--------------------- .nv.constant0._ZN10layer_norm40ln_parallel_residual_bwd_finalize_kernelINS_22Kernel_traits_finalizeILj2560E13__nv_bfloat16S2_S2_S2_fjLb0ELj1024ELj4ENS_18Kernel_traits_baseILj2560ES2_S2_S2_S2_fjLj1024EEEEELb0EEEvNS_9BwdParamsE --------------------------
	.section	.nv.constant0._ZN10layer_norm40ln_parallel_residual_bwd_finalize_kernelINS_22Kernel_traits_finalizeILj2560E13__nv_bfloat16S2_S2_S2_fjLb0ELj1024ELj4ENS_18Kernel_traits_baseILj2560ES2_S2_S2_S2_fjLj1024EEEEELb0EEEvNS_9BwdParamsE,"a",@progbits
	.sectionflags	@""
	.align	4
.nv.constant0._ZN10layer_norm40ln_parallel_residual_bwd_finalize_kernelINS_22Kernel_traits_finalizeILj2560E13__nv_bfloat16S2_S2_S2_fjLb0ELj1024ELj4ENS_18Kernel_traits_baseILj2560ES2_S2_S2_S2_fjLj1024EEEEELb0EEEvNS_9BwdParamsE:
	.zero		824


//--------------------- .nv.constant0._ZN10layer_norm31ln_parallel_residual_bwd_kernelINS_13Kernel_traitsI13__nv_bfloat16S2_S2_S2_fjLj2560ELj1ELj1ELj4ELj8ENS_18Kernel_traits_baseILj2560ES2_S2_S2_S2_fjLj128EEEEELb1ELb1ELb0EEEvNS_9BwdParamsE --------------------------
	.section	.nv.constant0._ZN10layer_norm31ln_parallel_residual_bwd_kernelINS_13Kernel_traitsI13__nv_bfloat16S2_S2_S2_fjLj2560ELj1ELj1ELj4ELj8ENS_18Kernel_traits_baseILj2560ES2_S2_S2_S2_fjLj128EEEEELb1ELb1ELb0EEEvNS_9BwdParamsE,"a",@progbits
	.sectionflags	@""
	.align	4
.nv.constant0._ZN10layer_norm31ln_parallel_residual_bwd_kernelINS_13Kernel_traitsI13__nv_bfloat16S2_S2_S2_fjLj2560ELj1ELj1ELj4ELj8ENS_18Kernel_traits_baseILj2560ES2_S2_S2_S2_fjLj128EEEEELb1ELb1ELb0EEEvNS_9BwdParamsE:
	.zero		824


//--------------------- .nv.constant0._ZN10layer_norm22ln_bwd_finalize_kernelINS_22Kernel_traits_finalizeILj2560E13__nv_bfloat16S2_S2_S2_fjLb0ELj1024ELj4ENS_18Kernel_traits_baseILj2560ES2_S2_S2_S2_fjLj1024EEEEELb0ELb1EEEvNS_9BwdParamsE --------------------------
	.section	.nv.constant0._ZN10layer_norm22ln_bwd_finalize_kernelINS_22Kernel_traits_finalizeILj2560E13__nv_bfloat16S2_S2_S2_fjLb0ELj1024ELj4ENS_18Kernel_traits_baseILj2560ES2_S2_S2_S2_fjLj1024EEEEELb0ELb1EEEvNS_9BwdParamsE,"a",@progbits
	.sectionflags	@""
	.align	4
.nv.constant0._ZN10layer_norm22ln_bwd_finalize_kernelINS_22Kernel_traits_finalizeILj2560E13__nv_bfloat16S2_S2_S2_fjLb0ELj1024ELj4ENS_18Kernel_traits_baseILj2560ES2_S2_S2_S2_fjLj1024EEEEELb0ELb1EEEvNS_9BwdParamsE:
	.zero		824


//--------------------- .nv.constant0._ZN10layer_norm40ln_parallel_residual_bwd_finalize_kernelINS_22Kernel_traits_finalizeILj2560E13__nv_bfloat16S2_S2_S2_fjLb0ELj1024ELj4ENS_18Kernel_traits_baseILj2560ES2_S2_S2_S2_fjLj1024EEEEELb1EEEvNS_9BwdParamsE --------------------------
	.section	.nv.constant0._ZN10layer_norm40ln_parallel_residual_bwd_finalize_kernelINS_22Kernel_traits_finalizeILj2560E13__nv_bfloat16S2_S2_S2_fjLb0ELj1024ELj4ENS_18Kernel_traits_baseILj2560ES2_S2_S2_S2_fjLj1024EEEEELb1EEEvNS_9BwdParamsE,"a",@progbits
	.sectionflags	@""
	.align	4
.nv.constant0._ZN10layer_norm40ln_parallel_residual_bwd_finalize_kernelINS_22Kernel_traits_finalizeILj2560E13__nv_bfloat16S2_S2_S2_fjLb0ELj1024ELj4ENS_18Kernel_traits_baseILj2560ES2_S2_S2_S2_fjLj1024EEEEELb1EEEvNS_9BwdParamsE:
	.zero		824


//--------------------- .nv.constant0._ZN10layer_norm31ln_parallel_residual_bwd_kernelINS_13Kernel_traitsI13__nv_bfloat16S2_S2_S2_fjLj2560ELj1ELj1ELj4ELj8ENS_18Kernel_traits_baseILj2560ES2_S2_S2_S2_fjLj128EEEEELb1ELb1ELb1EEEvNS_9BwdParamsE --------------------------
	.section	.nv.constant0._ZN10layer_norm31ln_parallel_residual_bwd_kernelINS_13Kernel_traitsI13__nv_bfloat16S2_S2_S2_fjLj2560ELj1ELj1ELj4ELj8ENS_18Kernel_traits_baseILj2560ES2_S2_S2_S2_fjLj128EEEEELb1ELb1ELb1EEEvNS_9BwdParamsE,"a",@progbits
	.sectionflags	@""
	.align	4
.nv.constant0._ZN10layer_norm31ln_parallel_residual_bwd_kernelINS_13Kernel_traitsI13__nv_bfloat16S2_S2_S2_fjLj2560ELj1ELj1ELj4ELj8ENS_18Kernel_traits_baseILj2560ES2_S2_S2_S2_fjLj128EEEEELb1ELb1ELb1EEEvNS_9BwdParamsE:
	.zero		824


//--------------------- .nv.constant0._ZN10layer_norm31ln_parallel_residual_bwd_kernelINS_13Kernel_traitsI6__halfS2_S2_S2_fjLj2560ELj1ELj1ELj4ELj8ENS_18Kernel_traits_baseILj2560ES2_S2_S2_S2_fjLj128EEEEELb0ELb0ELb0EEEvNS_9BwdParamsE --------------------------
	.section	.nv.constant0._ZN10layer_norm31ln_parallel_residual_bwd_kernelINS_13Kernel_traitsI6__halfS2_S2_S2_fjLj2560ELj1ELj1ELj4ELj8ENS_18Kernel_traits_baseILj2560ES2_S2_S2_S2_fjLj128EEEEELb0ELb0ELb0EEEvNS_9BwdParamsE,"a",@progbits
	.sectionflags	@""
	.align	4
.nv.constant0._ZN10layer_norm31ln_parallel_residual_bwd_kernelINS_13Kernel_traitsI6__halfS2_S2_S2_fjLj2560ELj1ELj1ELj4ELj8ENS_18Kernel_traits_baseILj2560ES2_S2_S2_S2_fjLj128EEEEELb0ELb0ELb0EEEvNS_9BwdParamsE:
	.zero		824


//--------------------- .nv.constant0._ZN10layer_norm31ln_parallel_residual_bwd_kernelINS_13Kernel_traitsI6__halfS2_S2_S2_fjLj2560ELj1ELj1ELj4ELj8ENS_18Kernel_traits_baseILj2560ES2_S2_S2_S2_fjLj128EEEEELb0ELb0ELb1EEEvNS_9BwdParamsE --------------------------
	.section	.nv.constant0._ZN10layer_norm31ln_parallel_residual_bwd_kernelINS_13Kernel_traitsI6__halfS2_S2_S2_fjLj2560ELj1ELj1ELj4ELj8ENS_18Kernel_traits_baseILj2560ES2_S2_S2_S2_fjLj128EEEEELb0ELb0ELb1EEEvNS_9BwdParamsE,"a",@progbits
	.sectionflags	@""
	.align	4
.nv.constant0._ZN10layer_norm31ln_parallel_residual_bwd_kernelINS_13Kernel_traitsI6__halfS2_S2_S2_fjLj2560ELj1ELj1ELj4ELj8ENS_18Kernel_traits_baseILj2560ES2_S2_S2_S2_fjLj128EEEEELb0ELb0ELb1EEEvNS_9BwdParamsE:
	.zero		824


//--------------------- .nv.constant0._ZN10layer_norm31ln_parallel_residual_bwd_kernelINS_13Kernel_traitsI6__halfS2_S2_S2_fjLj2560ELj1ELj1ELj4ELj8ENS_18Kernel_traits_baseILj2560ES2_S2_S2_S2_fjLj128EEEEELb0ELb1ELb0EEEvNS_9BwdParamsE --------------------------
	.section	.nv.constant0._ZN10layer_norm31ln_parallel_residual_bwd_kernelINS_13Kernel_traitsI6__halfS2_S2_S2_fjLj2560ELj1ELj1ELj4ELj8ENS_18Kernel_traits_baseILj2560ES2_S2_S2_S2_fjLj128EEEEELb0ELb1ELb0EEEvNS_9BwdParamsE,"a",@progbits
	.sectionflags	@""
	.align	4
.nv.constant0._ZN10layer_norm31ln_parallel_residual_bwd_kernelINS_13Kernel_traitsI6__halfS2_S2_S2_fjLj2560ELj1ELj1ELj4ELj8ENS_18Kernel_traits_baseILj2560ES2_S2_S2_S2_fjLj128EEEEELb0ELb1ELb0EEEvNS_9BwdParamsE:
	.zero		824


//--------------------- .nv.constant0._ZN10layer_norm31ln_parallel_residual_bwd_kernelINS_13Kernel_traitsI6__halfS2_S2_S2_fjLj2560ELj1ELj1ELj4ELj8ENS_18Kernel_traits_baseILj2560ES2_S2_S2_S2_fjLj128EEEEELb0ELb1ELb1EEEvNS_9BwdParamsE --------------------------
	.section	.nv.constant0._ZN10layer_norm31ln_parallel_residual_bwd_kernelINS_13Kernel_traitsI6__halfS2_S2_S2_fjLj2560ELj1ELj1ELj4ELj8ENS_18Kernel_traits_baseILj2560ES2_S2_S2_S2_fjLj128EEEEELb0ELb1ELb1EEEvNS_9BwdParamsE,"a",@progbits
	.sectionflags	@""
	.align	4
.nv.constant0._ZN10layer_norm31ln_parallel_residual_bwd_kernelINS_13Kernel_traitsI6__halfS2_S2_S2_fjLj2560ELj1ELj1ELj4ELj8ENS_18Kernel_traits_baseILj2560ES2_S2_S2_S2_fjLj128EEEEELb0ELb1ELb1EEEvNS_9BwdParamsE:
	.zero		824


//--------------------- .nv.constant0._ZN10layer_norm31ln_parallel_residual_bwd_kernelINS_13Kernel_traitsI6__halfS2_S2_S2_fjLj2560ELj1ELj1ELj4ELj8ENS_18Kernel_traits_baseILj2560ES2_S2_S2_S2_fjLj128EEEEELb1ELb0ELb0EEEvNS_9BwdParamsE --------------------------
	.section	.nv.constant0._ZN10layer_norm31ln_parallel_residual_bwd_kernelINS_13Kernel_traitsI6__halfS2_S2_S2_fjLj2560ELj1ELj1ELj4ELj8ENS_18Kernel_traits_baseILj2560ES2_S2_S2_S2_fjLj128EEEEELb1ELb0ELb0EEEvNS_9BwdParamsE,"a",@progbits
	.sectionflags	@""
	.align	4
.nv.constant0._ZN10layer_norm31ln_parallel_residual_bwd_kernelINS_13Kernel_traitsI6__halfS2_S2_S2_fjLj2560ELj1ELj1ELj4ELj8ENS_18Kernel_traits_baseILj2560ES2_S2_S2_S2_fjLj128EEEEELb1ELb0ELb0EEEvNS_9BwdParamsE:
	.zero		824


//--------------------- .nv.constant0._ZN10layer_norm31ln_parallel_residual_bwd_kernelINS_13Kernel_traitsI6__halfS2_S2_S2_fjLj2560ELj1ELj1ELj4ELj8ENS_18Kernel_traits_baseILj2560ES2_S2_S2_S2_fjLj128EEEEELb1ELb0ELb1EEEvNS_9BwdParamsE --------------------------
	.section	.nv.constant0._ZN10layer_norm31ln_parallel_residual_bwd_kernelINS_13Kernel_traitsI6__halfS2_S2_S2_fjLj2560ELj1ELj1ELj4ELj8ENS_18Kernel_traits_baseILj2560ES2_S2_S2_S2_fjLj128EEEEELb1ELb0ELb1EEEvNS_9BwdParamsE,"a",@progbits
	.sectionflags	@""
	.align	4
.nv.constant0._ZN10layer_norm31ln_parallel_residual_bwd_kernelINS_13Kernel_traitsI6__halfS2_S2_S2_fjLj2560ELj1ELj1ELj4ELj8ENS_18Kernel_traits_baseILj2560ES2_S2_S2_S2_fjLj128EEEEELb1ELb0ELb1EEEvNS_9BwdParamsE:
	.zero		824


//--------------------- .nv.constant0._ZN10layer_norm22ln_bwd_finalize_kernelINS_22Kernel_traits_finalizeILj2560E6__halfS2_S2_S2_fjLb0ELj1024ELj4ENS_18Kernel_traits_baseILj2560ES2_S2_S2_S2_fjLj1024EEEEELb0ELb0EEEvNS_9BwdParamsE --------------------------
	.section	.nv.constant0._ZN10layer_norm22ln_bwd_finalize_kernelINS_22Kernel_traits_finalizeILj2560E6__halfS2_S2_S2_fjLb0ELj1024ELj4ENS_18Kernel_traits_baseILj2560ES2_S2_S2_S2_fjLj1024EEEEELb0ELb0EEEvNS_9BwdParamsE,"a",@progbits
	.sectionflags	@""
	.align	4
.nv.constant0._ZN10layer_norm22ln_bwd_finalize_kernelINS_22Kernel_traits_finalizeILj2560E6__halfS2_S2_S2_fjLb0ELj1024ELj4ENS_18Kernel_traits_baseILj2560ES2_S2_S2_S2_fjLj1024EEEEELb0ELb0EEEvNS_9BwdParamsE:
	.zero		824


//--------------------- .nv.constant0._ZN10layer_norm40ln_parallel_residual_bwd_finalize_kernelINS_22Kernel_traits_finalizeILj2560E6__halfS2_S2_S2_fjLb0ELj1024ELj4ENS_18Kernel_traits_baseILj2560ES2_S2_S2_S2_fjLj1024EEEEELb0EEEvNS_9BwdParamsE --------------------------
	.section	.nv.constant0._ZN10layer_norm40ln_parallel_residual_bwd_finalize_kernelINS_22Kernel_traits_finalizeILj2560E6__halfS2_S2_S2_fjLb0ELj1024ELj4ENS_18Kernel_traits_baseILj2560ES2_S2_S2_S2_fjLj1024EEEEELb0EEEvNS_9BwdParamsE,"a",@progbits
	.sectionflags	@""
	.align	4
.nv.constant0._ZN10layer_norm40ln_parallel_residual_bwd_finalize_kernelINS_22Kernel_traits_finalizeILj2560E6__halfS2_S2_S2_fjLb0ELj1024ELj4ENS_18Kernel_traits_baseILj2560ES2_S2_S2_S2_fjLj1024EEEEELb0EEEvNS_9BwdParamsE:
	.zero		824


//--------------------- .nv.constant0._ZN10layer_norm31ln_parallel_residual_bwd_kernelINS_13Kernel_traitsI6__halfS2_S2_S2_fjLj2560ELj1ELj1ELj4ELj8ENS_18Kernel_traits_baseILj2560ES2_S2_S2_S2_fjLj128EEEEELb1ELb1ELb0EEEvNS_9BwdParamsE --------------------------
	.section	.nv.constant0._ZN10layer_norm31ln_parallel_residual_bwd_kernelINS_13Kernel_traitsI6__halfS2_S2_S2_fjLj2560ELj1ELj1ELj4ELj8ENS_18Kernel_traits_baseILj2560ES2_S2_S2_S2_fjLj128EEEEELb1ELb1ELb0EEEvNS_9BwdParamsE,"a",@progbits
	.sectionflags	@""
	.align	4
.nv.constant0._ZN10layer_norm31ln_parallel_residual_bwd_kernelINS_13Kernel_traitsI6__halfS2_S2_S2_fjLj2560ELj1ELj1ELj4ELj8ENS_18Kernel_traits_baseILj2560ES2_S2_S2_S2_fjLj128EEEEELb1ELb1ELb0EEEvNS_9BwdParamsE:
	.zero		824


//--------------------- .nv.constant0._ZN10layer_norm22ln_bwd_finalize_kernelINS_22Kernel_traits_finalizeILj2560E6__halfS2_S2_S2_fjLb0ELj1024ELj4ENS_18Kernel_traits_baseILj2560ES2_S2_S2_S2_fjLj1024EEEEELb0ELb1EEEvNS_9BwdParamsE --------------------------
	.section	.nv.constant0._ZN10layer_norm22ln_bwd_finalize_kernelINS_22Kernel_traits_finalizeILj2560E6__halfS2_S2_S2_fjLb0ELj1024ELj4ENS_18Kernel_traits_baseILj2560ES2_S2_S2_S2_fjLj1024EEEEELb0ELb1EEEvNS_9BwdParamsE,"a",@progbits
	.sectionflags	@""
	.align	4
.nv.constant0._ZN10layer_norm22ln_bwd_finalize_kernelINS_22Kernel_traits_finalizeILj2560E6__halfS2_S2_S2_fjLb0ELj1024ELj4ENS_18Kernel_traits_baseILj2560ES2_S2_S2_S2_fjLj1024EEEEELb0ELb1EEEvNS_9BwdParamsE:
	.zero		824


//--------------------- .nv.constant0._ZN10layer_norm40ln_parallel_residual_bwd_finalize_kernelINS_22Kernel_traits_finalizeILj2560E6__halfS2_S2_S2_fjLb0ELj1024ELj4ENS_18Kernel_traits_baseILj2560ES2_S2_S2_S2_fjLj1024EEEEELb1EEEvNS_9BwdParamsE --------------------------
	.section	.nv.constant0._ZN10layer_norm40ln_parallel_residual_bwd_finalize_kernelINS_22Kernel_traits_finalizeILj2560E6__halfS2_S2_S2_fjLb0ELj1024ELj4ENS_18Kernel_traits_baseILj2560ES2_S2_S2_S2_fjLj1024EEEEELb1EEEvNS_9BwdParamsE,"a",@progbits
	.sectionflags	@""
	.align	4
.nv.constant0._ZN10layer_norm40ln_parallel_residual_bwd_finalize_kernelINS_22Kernel_traits_finalizeILj2560E6__halfS2_S2_S2_fjLb0ELj1024ELj4ENS_18Kernel_traits_baseILj2560ES2_S2_S2_S2_fjLj1024EEEEELb1EEEvNS_9BwdParamsE:
	.zero		824


//--------------------- .nv.constant0._ZN10layer_norm31ln_parallel_residual_bwd_kernelINS_13Kernel_traitsI6__halfS2_S2_S2_fjLj2560ELj1ELj1ELj4ELj8ENS_18Kernel_traits_baseILj2560ES2_S2_S2_S2_fjLj128EEEEELb1ELb1ELb1EEEvNS_9BwdParamsE --------------------------
	.section	.nv.constant0._ZN10layer_norm31ln_parallel_residual_bwd_kernelINS_13Kernel_traitsI6__halfS2_S2_S2_fjLj2560ELj1ELj1ELj4ELj8ENS_18Kernel_traits_baseILj2560ES2_S2_S2_S2_fjLj128EEEEELb1ELb1ELb1EEEvNS_9BwdParamsE,"a",@progbits
	.sectionflags	@""
	.align	4
.nv.constant0._ZN10layer_norm31ln_parallel_residual_bwd_kernelINS_13Kernel_traitsI6__halfS2_S2_S2_fjLj2560ELj1ELj1ELj4ELj8ENS_18Kernel_traits_baseILj2560ES2_S2_S2_S2_fjLj128EEEEELb1ELb1ELb1EEEvNS_9BwdParamsE:
	.zero		824


//--------------------- .nv.constant0._ZN10layer_norm31ln_parallel_residual_bwd_kernelINS_13Kernel_traitsIf13__nv_bfloat16S2_S2_fjLj2560ELj1ELj1ELj4ELj8ENS_18Kernel_traits_baseILj2560EfS2_S2_S2_fjLj128EEEEELb0ELb0ELb0EEEvNS_9BwdParamsE --------------------------
	.section	.nv.constant0._ZN10layer_norm31ln_parallel_residual_bwd_kernelINS_13Kernel_traitsIf13__nv_bfloat16S2_S2_fjLj2560ELj1ELj1ELj4ELj8ENS_18Kernel_traits_baseILj2560EfS2_S2_S2_fjLj128EEEEELb0ELb0ELb0EEEvNS_9BwdParamsE,"a",@progbits
	.sectionflags	@""
	.align	4
.nv.constant0._ZN10layer_norm31ln_parallel_residual_bwd_kernelINS_13Kernel_traitsIf13__nv_bfloat16S2_S2_fjLj2560ELj1ELj1ELj4ELj8ENS_18Kernel_traits_baseILj2560EfS2_S2_S2_fjLj128EEEEELb0ELb0ELb0EEEvNS_9BwdParamsE:
	.zero		824


//--------------------- .nv.constant0._ZN10layer_norm31ln_parallel_residual_bwd_kernelINS_13Kernel_traitsIf13__nv_bfloat16S2_S2_fjLj2560ELj1ELj1ELj4ELj8ENS_18Kernel_traits_baseILj2560EfS2_S2_S2_fjLj128EEEEELb0ELb0ELb1EEEvNS_9BwdParamsE --------------------------
	.section	.nv.constant0._ZN10layer_norm31ln_parallel_residual_bwd_kernelINS_13Kernel_traitsIf13__nv_bfloat16S2_S2_fjLj2560ELj1ELj1ELj4ELj8ENS_18Kernel_traits_baseILj2560EfS2_S2_S2_fjLj128EEEEELb0ELb0ELb1EEEvNS_9BwdParamsE,"a",@progbits
	.sectionflags	@""
	.align	4
.nv.constant0._ZN10layer_norm31ln_parallel_residual_bwd_kernelINS_13Kernel_traitsIf13__nv_bfloat16S2_S2_fjLj2560ELj1ELj1ELj4ELj8ENS_18Kernel_traits_baseILj2560EfS2_S2_S2_fjLj128EEEEELb0ELb0ELb1EEEvNS_9BwdParamsE:
	.zero		824


//--------------------- .nv.constant0._ZN10layer_norm31ln_parallel_residual_bwd_kernelINS_13Kernel_traitsIf13__nv_bfloat16S2_S2_fjLj2560ELj1ELj1ELj4ELj8ENS_18Kernel_traits_baseILj2560EfS2_S2_S2_fjLj128EEEEELb0ELb1ELb0EEEvNS_9BwdParamsE --------------------------
	.section	.nv.constant0._ZN10layer_norm31ln_parallel_residual_bwd_kernelINS_13Kernel_traitsIf13__nv_bfloat16S2_S2_fjLj2560ELj1ELj1ELj4ELj8ENS_18Kernel_traits_baseILj2560EfS2_S2_S2_fjLj128EEEEELb0ELb1ELb0EEEvNS_9BwdParamsE,"a",@progbits
	.sectionflags	@""
	.align	4
.nv.constant0._ZN10layer_norm31ln_parallel_residual_bwd_kernelINS_13Kernel_traitsIf13__nv_bfloat16S2_S2_fjLj2560ELj1ELj1ELj4ELj8ENS_18Kernel_traits_baseILj2560EfS2_S2_S2_fjLj128EEEEELb0ELb1ELb0EEEvNS_9BwdParamsE:
	.zero		824


//--------------------- .nv.constant0._ZN10layer_norm31ln_parallel_residual_bwd_kernelINS_13Kernel_traitsIf13__nv_bfloat16S2_S2_fjLj2560ELj1ELj1ELj4ELj8ENS_18Kernel_traits_baseILj2560EfS2_S2_S2_fjLj128EEEEELb0ELb1ELb1EEEvNS_9BwdParamsE --------------------------
	.section	.nv.constant0._ZN10layer_norm31ln_parallel_residual_bwd_kernelINS_13Kernel_traitsIf13__nv_bfloat16S2_S2_fjLj2560ELj1ELj1ELj4ELj8ENS_18Kernel_traits_baseILj2560EfS2_S2_S2_fjLj128EEEEELb0ELb1ELb1EEEvNS_9BwdParamsE,"a",@progbits
	.sectionflags	@""
	.align	4
.nv.constant0._ZN10layer_norm31ln_parallel_residual_bwd_kernelINS_13Kernel_traitsIf13__nv_bfloat16S2_S2_fjLj2560ELj1ELj1ELj4ELj8ENS_18Kernel_traits_baseILj2560EfS2_S2_S2_fjLj128EEEEELb0ELb1ELb1EEEvNS_9BwdParamsE:
	.zero		824


//--------------------- .nv.constant0._ZN10layer_norm31ln_parallel_residual_bwd_kernelINS_13Kernel_traitsIf13__nv_bfloat16S2_S2_fjLj2560ELj1ELj1ELj4ELj8ENS_18Kernel_traits_baseILj2560EfS2_S2_S2_fjLj128EEEEELb1ELb0ELb0EEEvNS_9BwdParamsE --------------------------
	.section	.nv.constant0._ZN10layer_norm31ln_parallel_residual_bwd_kernelINS_13Kernel_traitsIf13__nv_bfloat16S2_S2_fjLj2560ELj1ELj1ELj4ELj8ENS_18Kernel_traits_baseILj2560EfS2_S2_S2_fjLj128EEEEELb1ELb0ELb0EEEvNS_9BwdParamsE,"a",@progbits
	.sectionflags	@""
	.align	4
.nv.constant0._ZN10layer_norm31ln_parallel_residual_bwd_kernelINS_13Kernel_traitsIf13__nv_bfloat16S2_S2_fjLj2560ELj1ELj1ELj4ELj8ENS_18Kernel_traits_baseILj2560EfS2_S2_S2_fjLj128EEEEELb1ELb0ELb0EEEvNS_9BwdParamsE:
	.zero		824


//--------------------- .nv.constant0._ZN10layer_norm31ln_parallel_residual_bwd_kernelINS_13Kernel_traitsIf13__nv_bfloat16S2_S2_fjLj2560ELj1ELj1ELj4ELj8ENS_18Kernel_traits_baseILj2560EfS2_S2_S2_fjLj128EEEEELb1ELb0ELb1EEEvNS_9BwdParamsE --------------------------
	.section	.nv.constant0._ZN10layer_norm31ln_parallel_residual_bwd_kernelINS_13Kernel_traitsIf13__nv_bfloat16S2_S2_fjLj2560ELj1ELj1ELj4ELj8ENS_18Kernel_traits_baseILj2560EfS2_S2_S2_fjLj128EEEEELb1ELb0ELb1EEEvNS_9BwdParamsE,"a",@progbits
	.sectionflags	@""
	.align	4
.nv.constant0._ZN10layer_norm31ln_parallel_residual_bwd_kernelINS_13Kernel_traitsIf13__nv_bfloat16S2_S2_fjLj2560ELj1ELj1ELj4ELj8ENS_18Kernel_traits_baseILj2560EfS2_S2_S2_fjLj128EEEEELb1ELb0ELb1EEEvNS_9BwdParamsE:
	.zero		824


//--------------------- .nv.constant0._ZN10layer_norm22ln_bwd_finalize_kernelINS_22Kernel_traits_finalizeILj2560Ef13__nv_bfloat16S2_S2_fjLb0ELj1024ELj4ENS_18Kernel_traits_baseILj2560EfS2_S2_S2_fjLj1024EEEEELb0ELb0EEEvNS_9BwdParamsE --------------------------
	.section	.nv.constant0._ZN10layer_norm22ln_bwd_finalize_kernelINS_22Kernel_traits_finalizeILj2560Ef13__nv_bfloat16S2_S2_fjLb0ELj1024ELj4ENS_18Kernel_traits_baseILj2560EfS2_S2_S2_fjLj1024EEEEELb0ELb0EEEvNS_9BwdParamsE,"a",@progbits
	.sectionflags	@""
	.align	4
.nv.constant0._ZN10layer_norm22ln_bwd_finalize_kernelINS_22Kernel_traits_finalizeILj2560Ef13__nv_bfloat16S2_S2_fjLb0ELj1024ELj4ENS_18Kernel_traits_baseILj2560EfS2_S2_S2_fjLj1024EEEEELb0ELb0EEEvNS_9BwdParamsE:
	.zero		824


//--------------------- .nv.constant0._ZN10layer_norm40ln_parallel_residual_bwd_finalize_kernelINS_22Kernel_traits_finalizeILj2560Ef13__nv_bfloat16S2_S2_fjLb0ELj1024ELj4ENS_18Kernel_traits_baseILj2560EfS2_S2_S2_fjLj1024EEEEELb0EEEvNS_9BwdParamsE --------------------------
	.section	.nv.constant0._ZN10layer_norm40ln_parallel_residual_bwd_finalize_kernelINS_22Kernel_traits_finalizeILj2560Ef13__nv_bfloat16S2_S2_fjLb0ELj1024ELj4ENS_18Kernel_traits_baseILj2560EfS2_S2_S2_fjLj1024EEEEELb0EEEvNS_9BwdParamsE,"a",@progbits
	.sectionflags	@""
	.align	4
.nv.constant0._ZN10layer_norm40ln_parallel_residual_bwd_finalize_kernelINS_22Kernel_traits_finalizeILj2560Ef13__nv_bfloat16S2_S2_fjLb0ELj1024ELj4ENS_18Kernel_traits_baseILj2560EfS2_S2_S2_fjLj1024EEEEELb0EEEvNS_9BwdParamsE:
	.zero		824


//--------------------- .nv.constant0._ZN10layer_norm31ln_parallel_residual_bwd_kernelINS_13Kernel_traitsIf13__nv_bfloat16S2_S2_fjLj2560ELj1ELj1ELj4ELj8ENS_18Kernel_traits_baseILj2560EfS2_S2_S2_fjLj128EEEEELb1ELb1ELb0EEEvNS_9BwdParamsE --------------------------
	.section	.nv.constant0._ZN10layer_norm31ln_parallel_residual_bwd_kernelINS_13Kernel_traitsIf13__nv_bfloat16S2_S2_fjLj2560ELj1ELj1ELj4ELj8ENS_18Kernel_traits_baseILj2560EfS2_S2_S2_fjLj128EEEEELb1ELb1ELb0EEEvNS_9BwdParamsE,"a",@progbits
	.sectionflags	@""
	.align	4
.nv.constant0._ZN10layer_norm31ln_parallel_residual_bwd_kernelINS_13Kernel_traitsIf13__nv_bfloat16S2_S2_fjLj2560ELj1ELj1ELj4ELj8ENS_18Kernel_traits_baseILj2560EfS2_S2_S2_fjLj128EEEEELb1ELb1ELb0EEEvNS_9BwdParamsE:
	.zero		824


//--------------------- .nv.constant0._ZN10layer_norm22ln_bwd_finalize_kernelINS_22Kernel_traits_finalizeILj2560Ef13__nv_bfloat16S2_S2_fjLb0ELj1024ELj4ENS_18Kernel_traits_baseILj2560EfS2_S2_S2_fjLj1024EEEEELb0ELb1EEEvNS_9BwdParamsE --------------------------
	.section	.nv.constant0._ZN10layer_norm22ln_bwd_finalize_kernelINS_22Kernel_traits_finalizeILj2560Ef13__nv_bfloat16S2_S2_fjLb0ELj1024ELj4ENS_18Kernel_traits_baseILj2560EfS2_S2_S2_fjLj1024EEEEELb0ELb1EEEvNS_9BwdParamsE,"a",@progbits
	.sectionflags	@""
	.align	4
.nv.constant0._ZN10layer_norm22ln_bwd_finalize_kernelINS_22Kernel_traits_finalizeILj2560Ef13__nv_bfloat16S2_S2_fjLb0ELj1024ELj4ENS_18Kernel_traits_baseILj2560EfS2_S2_S2_fjLj1024EEEEELb0ELb1EEEvNS_9BwdParamsE:
	.zero		824


//--------------------- .nv.constant0._ZN10layer_norm40ln_parallel_residual_bwd_finalize_kernelINS_22Kernel_traits_finalizeILj2560Ef13__nv_bfloat16S2_S2_fjLb0ELj1024ELj4ENS_18Kernel_traits_baseILj2560EfS2_S2_S2_fjLj1024EEEEELb1EEEvNS_9BwdParamsE --------------------------
	.section	.nv.constant0._ZN10layer_norm40ln_parallel_residual_bwd_finalize_kernelINS_22Kernel_traits_finalizeILj2560Ef13__nv_bfloat16S2_S2_fjLb0ELj1024ELj4ENS_18Kernel_traits_baseILj2560EfS2_S2_S2_fjLj1024EEEEELb1EEEvNS_9BwdParamsE,"a",@progbits
	.sectionflags	@""
	.align	4
.nv.constant0._ZN10layer_norm40ln_parallel_residual_bwd_finalize_kernelINS_22Kernel_traits_finalizeILj2560Ef13__nv_bfloat16S2_S2_fjLb0ELj1024ELj4ENS_18Kernel_traits_baseILj2560EfS2_S2_S2_fjLj1024EEEEELb1EEEvNS_9BwdParamsE:
	.zero		824


//--------------------- .nv.constant0._ZN10layer_norm31ln_parallel_residual_bwd_kernelINS_13Kernel_traitsIf13__nv_bfloat16S2_S2_fjLj2560ELj1ELj1ELj4ELj8ENS_18Kernel_traits_baseILj2560EfS2_S2_S2_fjLj128EEEEELb1ELb1ELb1EEEvNS_9BwdParamsE --------------------------
	.section	.nv.constant0._ZN10layer_norm31ln_parallel_residual_bwd_kernelINS_13Kernel_traitsIf13__nv_bfloat16S2_S2_fjLj2560ELj1ELj1ELj4ELj8ENS_18Kernel_traits_baseILj2560EfS2_S2_S2_fjLj128EEEEELb1ELb1ELb1EEEvNS_9BwdParamsE,"a",@progbits
	.sectionflags	@""
	.align	4
.nv.constant0._ZN10layer_norm31ln_parallel_residual_bwd_kernelINS_13Kernel_traitsIf13__nv_bfloat16S2_S2_fjLj2560ELj1ELj1ELj4ELj8ENS_18Kernel_traits_baseILj2560EfS2_S2_S2_fjLj128EEEEELb1ELb1ELb1EEEvNS_9BwdParamsE:
	.zero		824


//--------------------- .nv.constant0._ZN10layer_norm31ln_parallel_residual_bwd_kernelINS_13Kernel_traitsI13__nv_bfloat16S2_fS2_fjLj2560ELj1ELj1ELj4ELj8ENS_18Kernel_traits_baseILj2560ES2_S2_fS2_fjLj128EEEEELb0ELb0ELb0EEEvNS_9BwdParamsE --------------------------
	.section	.nv.constant0._ZN10layer_norm31ln_parallel_residual_bwd_kernelINS_13Kernel_traitsI13__nv_bfloat16S2_fS2_fjLj2560ELj1ELj1ELj4ELj8ENS_18Kernel_traits_baseILj2560ES2_S2_fS2_fjLj128EEEEELb0ELb0ELb0EEEvNS_9BwdParamsE,"a",@progbits
	.sectionflags	@""
	.align	4
.nv.constant0._ZN10layer_norm31ln_parallel_residual_bwd_kernelINS_13Kernel_traitsI13__nv_bfloat16S2_fS2_fjLj2560ELj1ELj1ELj4ELj8ENS_18Kernel_traits_baseILj2560ES2_S2_fS2_fjLj128EEEEELb0ELb0ELb0EEEvNS_9BwdParamsE:
	.zero		824


//--------------------- .nv.constant0._ZN10layer_norm31ln_parallel_residual_bwd_kernelINS_13Kernel_traitsI13__nv_bfloat16S2_fS2_fjLj2560ELj1ELj1ELj4ELj8ENS_18Kernel_traits_baseILj2560ES2_S2_fS2_fjLj128EEEEELb0ELb0ELb1EEEvNS_9BwdParamsE --------------------------
	.section	.nv.constant0._ZN10layer_norm31ln_parallel_residual_bwd_kernelINS_13Kernel_traitsI13__nv_bfloat16S2_fS2_fjLj2560ELj1ELj1ELj4ELj8ENS_18Kernel_traits_baseILj2560ES2_S2_fS2_fjLj128EEEEELb0ELb0ELb1EEEvNS_9BwdParamsE,"a",@progbits
	.sectionflags	@""
	.align	4
.nv.constant0._ZN10layer_norm31ln_parallel_residual_bwd_kernelINS_13Kernel_traitsI13__nv_bfloat16S2_fS2_fjLj2560ELj1ELj1ELj4ELj8ENS_18Kernel_traits_baseILj2560ES2_S2_fS2_fjLj128EEEEELb0ELb0ELb1EEEvNS_9BwdParamsE:
	.zero		824


//--------------------- .nv.constant0._ZN10layer_norm31ln_parallel_residual_bwd_kernelINS_13Kernel_traitsI13__nv_bfloat16S2_fS2_fjLj2560ELj1ELj1ELj4ELj8ENS_18Kernel_traits_baseILj2560ES2_S2_fS2_fjLj128EEEEELb0ELb1ELb0EEEvNS_9BwdParamsE --------------------------
	.section	.nv.constant0._ZN10layer_norm31ln_parallel_residual_bwd_kernelINS_13Kernel_traitsI13__nv_bfloat16S2_fS2_fjLj2560ELj1ELj1ELj4ELj8ENS_18Kernel_traits_baseILj2560ES2_S2_fS2_fjLj128EEEEELb0ELb1ELb0EEEvNS_9BwdParamsE,"a",@progbits
	.sectionflags	@""
	.align	4
.nv.constant0._ZN10layer_norm31ln_parallel_residual_bwd_kernelINS_13Kernel_traitsI13__nv_bfloat16S2_fS2_fjLj2560ELj1ELj1ELj4ELj8ENS_18Kernel_traits_baseILj2560ES2_S2_fS2_fjLj128EEEEELb0ELb1ELb0EEEvNS_9BwdParamsE:
	.zero		824


//--------------------- .nv.constant0._ZN10layer_norm31ln_parallel_residual_bwd_kernelINS_13Kernel_traitsI13__nv_bfloat16S2_fS2_fjLj2560ELj1ELj1ELj4ELj8ENS_18Kernel_traits_baseILj2560ES2_S2_fS2_fjLj128EEEEELb0ELb1ELb1EEEvNS_9BwdParamsE --------------------------
	.section	.nv.constant0._ZN10layer_norm31ln_parallel_residual_bwd_kernelINS_13Kernel_traitsI13__nv_bfloat16S2_fS2_fjLj2560ELj1ELj1ELj4ELj8ENS_18Kernel_traits_baseILj2560ES2_S2_fS2_fjLj128EEEEELb0ELb1ELb1EEEvNS_9BwdParamsE,"a",@progbits
	.sectionflags	@""
	.align	4
.nv.constant0._ZN10layer_norm31ln_parallel_residual_bwd_kernelINS_13Kernel_traitsI13__nv_bfloat16S2_fS2_fjLj2560ELj1ELj1ELj4ELj8ENS_18Kernel_traits_baseILj2560ES2_S2_fS2_fjLj128EEEEELb0ELb1ELb1EEEvNS_9BwdParamsE:
	.zero		824


//--------------------- .nv.constant0._ZN10layer_norm31ln_parallel_residual_bwd_kernelINS_13Kernel_traitsI13__nv_bfloat16S2_fS2_fjLj2560ELj1ELj1ELj4ELj8ENS_18Kernel_traits_baseILj2560ES2_S2_fS2_fjLj128EEEEELb1ELb0ELb0EEEvNS_9BwdParamsE --------------------------
	.section	.nv.constant0._ZN10layer_norm31ln_parallel_residual_bwd_kernelINS_13Kernel_traitsI13__nv_bfloat16S2_fS2_fjLj2560ELj1ELj1ELj4ELj8ENS_18Kernel_traits_baseILj2560ES2_S2_fS2_fjLj128EEEEELb1ELb0ELb0EEEvNS_9BwdParamsE,"a",@progbits
	.sectionflags	@""
	.align	4
.nv.constant0._ZN10layer_norm31ln_parallel_residual_bwd_kernelINS_13Kernel_traitsI13__nv_bfloat16S2_fS2_fjLj2560ELj1ELj1ELj4ELj8ENS_18Kernel_traits_baseILj2560ES2_S2_fS2_fjLj128EEEEELb1ELb0ELb0EEEvNS_9BwdParamsE:
	.zero		824


//--------------------- .nv.constant0._ZN10layer_norm31ln_parallel_residual_bwd_kernelINS_13Kernel_traitsI13__nv_bfloat16S2_fS2_fjLj2560ELj1ELj1ELj4ELj8ENS_18Kernel_traits_baseILj2560ES2_S2_fS2_fjLj128EEEEELb1ELb0ELb1EEEvNS_9BwdParamsE --------------------------
	.section	.nv.constant0._ZN10layer_norm31ln_parallel_residual_bwd_kernelINS_13Kernel_traitsI13__nv_bfloat16S2_fS2_fjLj2560ELj1ELj1ELj4ELj8ENS_18Kernel_traits_baseILj2560ES2_S2_fS2_fjLj128EEEEELb1ELb0ELb1EEEvNS_9BwdParamsE,"a",@progbits
	.sectionflags	@""
	.align	4
.nv.constant0._ZN10layer_norm31ln_parallel_residual_bwd_kernelINS_13Kernel_traitsI13__nv_bfloat16S2_fS2_fjLj2560ELj1ELj1ELj4ELj8ENS_18Kernel_traits_baseILj2560ES2_S2_fS2_fjLj128EEEEELb1ELb0ELb1EEEvNS_9BwdParamsE:
	.zero		824


//--------------------- .nv.constant0._ZN10layer_norm22ln_bwd_finalize_kernelINS_22Kernel_traits_finalizeILj2560E13__nv_bfloat16S2_fS2_fjLb0ELj1024ELj4ENS_18Kernel_traits_baseILj2560ES2_S2_fS2_fjLj1024EEEEELb0ELb0EEEvNS_9BwdParamsE --------------------------
	.section	.nv.constant0._ZN10layer_norm22ln_bwd_finalize_kernelINS_22Kernel_traits_finalizeILj2560E13__nv_bfloat16S2_fS2_fjLb0ELj1024ELj4ENS_18Kernel_traits_baseILj2560ES2_S2_fS2_fjLj1024EEEEELb0ELb0EEEvNS_9BwdParamsE,"a",@progbits
	.sectionflags	@""
	.align	4
.nv.constant0._ZN10layer_norm22ln_bwd_finalize_kernelINS_22Kernel_traits_finalizeILj2560E13__nv_bfloat16S2_fS2_fjLb0ELj1024ELj4ENS_18Kernel_traits_baseILj2560ES2_S2_fS2_fjLj1024EEEEELb0ELb0EEEvNS_9BwdParamsE:
	.zero		824


//--------------------- .nv.constant0._ZN10layer_norm40ln_parallel_residual_bwd_finalize_kernelINS_22Kernel_traits_finalizeILj2560E13__nv_bfloat16S2_fS2_fjLb0ELj1024ELj4ENS_18Kernel_traits_baseILj2560ES2_S2_fS2_fjLj1024EEEEELb0EEEvNS_9BwdParamsE --------------------------
	.section	.nv.constant0._ZN10layer_norm40ln_parallel_residual_bwd_finalize_kernelINS_22Kernel_traits_finalizeILj2560E13__nv_bfloat16S2_fS2_fjLb0ELj1024ELj4ENS_18Kernel_traits_baseILj2560ES2_S2_fS2_fjLj1024EEEEELb0EEEvNS_9BwdParamsE,"a",@progbits
	.sectionflags	@""
	.align	4
.nv.constant0._ZN10layer_norm40ln_parallel_residual_bwd_finalize_kernelINS_22Kernel_traits_finalizeILj2560E13__nv_bfloat16S2_fS2_fjLb0ELj1024ELj4ENS_18Kernel_traits_baseILj2560ES2_S2_fS2_fjLj1024EEEEELb0EEEvNS_9BwdParamsE:
	.zero		824


//--------------------- .nv.constant0._ZN10layer_norm31ln_parallel_residual_bwd_kernelINS_13Kernel_traitsI13__nv_bfloat16S2_fS2_fjLj2560ELj1ELj1ELj4ELj8ENS_18Kernel_traits_baseILj2560ES2_S2_fS2_fjLj128EEEEELb1ELb1ELb0EEEvNS_9BwdParamsE --------------------------
	.section	.nv.constant0._ZN10layer_norm31ln_parallel_residual_bwd_kernelINS_13Kernel_traitsI13__nv_bfloat16S2_fS2_fjLj2560ELj1ELj1ELj4ELj8ENS_18Kernel_traits_baseILj2560ES2_S2_fS2_fjLj128EEEEELb1ELb1ELb0EEEvNS_9BwdParamsE,"a",@progbits
	.sectionflags	@""
	.align	4
.nv.constant0._ZN10layer_norm31ln_parallel_residual_bwd_kernelINS_13Kernel_traitsI13__nv_bfloat16S2_fS2_fjLj2560ELj1ELj1ELj4ELj8ENS_18Kernel_traits_baseILj2560ES2_S2_fS2_fjLj128EEEEELb1ELb1ELb0EEEvNS_9BwdParamsE:
	.zero		824


//--------------------- .nv.constant0._ZN10layer_norm22ln_bwd_finalize_kernelINS_22Kernel_traits_finalizeILj2560E13__nv_bfloat16S2_fS2_fjLb0ELj1024ELj4ENS_18Kernel_traits_baseILj2560ES2_S2_fS2_fjLj1024EEEEELb0ELb1EEEvNS_9BwdParamsE --------------------------
	.section	.nv.constant0._ZN10layer_norm22ln_bwd_finalize_kernelINS_22Kernel_traits_finalizeILj2560E13__nv_bfloat16S2_fS2_fjLb0ELj1024ELj4ENS_18Kernel_traits_baseILj2560ES2_S2_fS2_fjLj1024EEEEELb0ELb1EEEvNS_9BwdParamsE,"a",@progbits
	.sectionflags	@""
	.align	4
.nv.constant0._ZN10layer_norm22ln_bwd_finalize_kernelINS_22Kernel_traits_finalizeILj2560E13__nv_bfloat16S2_fS2_fjLb0ELj1024ELj4ENS_18Kernel_traits_baseILj2560ES2_S2_fS2_fjLj1024EEEEELb0ELb1EEEvNS_9BwdParamsE:
	.zero		824


//--------------------- .nv.constant0._ZN10layer_norm40ln_parallel_residual_bwd_finalize_kernelINS_22Kernel_traits_finalizeILj2560E13__nv_bfloat16S2_fS2_fjLb0ELj1024ELj4ENS_18Kernel_traits_baseILj2560ES2_S2_fS2_fjLj1024EEEEELb1EEEvNS_9BwdParamsE --------------------------
	.section	.nv.constant0._ZN10layer_norm40ln_parallel_residual_bwd_finalize_kernelINS_22Kernel_traits_finalizeILj2560E13__nv_bfloat16S2_fS2_fjLb0ELj1024ELj4ENS_18Kernel_traits_baseILj2560ES2_S2_fS2_fjLj1024EEEEELb1EEEvNS_9BwdParamsE,"a",@progbits
	.sectionflags	@""
	.align	4
.nv.constant0._ZN10layer_norm40ln_parallel_residual_bwd_finalize_kernelINS_22Kernel_traits_finalizeILj2560E13__nv_bfloat16S2_fS2_fjLb0ELj1024ELj4ENS_18Kernel_traits_baseILj2560ES2_S2_fS2_fjLj1024EEEEELb1EEEvNS_9BwdParamsE:
	.zero		824


//--------------------- .nv.constant0._ZN10layer_norm31ln_parallel_residual_bwd_kernelINS_13Kernel_traitsI13__nv_bfloat16S2_fS2_fjLj2560ELj1ELj1ELj4ELj8ENS_18Kernel_traits_baseILj2560ES2_S2_fS2_fjLj128EEEEELb1ELb1ELb1EEEvNS_9BwdParamsE --------------------------
	.section	.nv.constant0._ZN10layer_norm31ln_parallel_residual_bwd_kernelINS_13Kernel_traitsI13__nv_bfloat16S2_fS2_fjLj2560ELj1ELj1ELj4ELj8ENS_18Kernel_traits_baseILj2560ES2_S2_fS2_fjLj128EEEEELb1ELb1ELb1EEEvNS_9BwdParamsE,"a",@progbits
	.sectionflags	@""
	.align	4
.nv.constant0._ZN10layer_norm31ln_parallel_residual_bwd_kernelINS_13Kernel_traitsI13__nv_bfloat16S2_fS2_fjLj2560ELj1ELj1ELj4ELj8ENS_18Kernel_traits_baseILj2560ES2_S2_fS2_fjLj128EEEEELb1ELb1ELb1EEEvNS_9BwdParamsE:
	.zero		824


//--------------------- .nv.constant0._ZN10layer_norm31ln_parallel_residual_bwd_kernelINS_13Kernel_traitsIf13__nv_bfloat16fS2_fjLj2560ELj1ELj1ELj4ELj8ENS_18Kernel_traits_baseILj2560EfS2_fS2_fjLj128EEEEELb0ELb0ELb0EEEvNS_9BwdParamsE --------------------------
	.section	.nv.constant0._ZN10layer_norm31ln_parallel_residual_bwd_kernelINS_13Kernel_traitsIf13__nv_bfloat16fS2_fjLj2560ELj1ELj1ELj4ELj8ENS_18Kernel_traits_baseILj2560EfS2_fS2_fjLj128EEEEELb0ELb0ELb0EEEvNS_9BwdParamsE,"a",@progbits
	.sectionflags	@""
	.align	4
.nv.constant0._ZN10layer_norm31ln_parallel_residual_bwd_kernelINS_13Kernel_traitsIf13__nv_bfloat16fS2_fjLj2560ELj1ELj1ELj4ELj8ENS_18Kernel_traits_baseILj2560EfS2_fS2_fjLj128EEEEELb0ELb0ELb0EEEvNS_9BwdParamsE:
	.zero		824


//--------------------- .nv.constant0._ZN10layer_norm31ln_parallel_residual_bwd_kernelINS_13Kernel_traitsIf13__nv_bfloat16fS2_fjLj2560ELj1ELj1ELj4ELj8ENS_18Kernel_traits_baseILj2560EfS2_fS2_fjLj128EEEEELb0ELb0ELb1EEEvNS_9BwdParamsE --------------------------
	.section	.nv.constant0._ZN10layer_norm31ln_parallel_residual_bwd_kernelINS_13Kernel_traitsIf13__nv_bfloat16fS2_fjLj2560ELj1ELj1ELj4ELj8ENS_18Kernel_traits_baseILj2560EfS2_fS2_fjLj128EEEEELb0ELb0ELb1EEEvNS_9BwdParamsE,"a",@progbits
	.sectionflags	@""
	.align	4
.nv.constant0._ZN10layer_norm31ln_parallel_residual_bwd_kernelINS_13Kernel_traitsIf13__nv_bfloat16fS2_fjLj2560ELj1ELj1ELj4ELj8ENS_18Kernel_traits_baseILj2560EfS2_fS2_fjLj128EEEEELb0ELb0ELb1EEEvNS_9BwdParamsE:
	.zero		824


//--------------------- .nv.constant0._ZN10layer_norm31ln_parallel_residual_bwd_kernelINS_13Kernel_traitsIf13__nv_bfloat16fS2_fjLj2560ELj1ELj1ELj4ELj8ENS_18Kernel_traits_baseILj2560EfS2_fS2_fjLj128EEEEELb0ELb1ELb0EEEvNS_9BwdParamsE --------------------------
	.section	.nv.constant0._ZN10layer_norm31ln_parallel_residual_bwd_kernelINS_13Kernel_traitsIf13__nv_bfloat16fS2_fjLj2560ELj1ELj1ELj4ELj8ENS_18Kernel_traits_baseILj2560EfS2_fS2_fjLj128EEEEELb0ELb1ELb0EEEvNS_9BwdParamsE,"a",@progbits
	.sectionflags	@""
	.align	4
.nv.constant0._ZN10layer_norm31ln_parallel_residual_bwd_kernelINS_13Kernel_traitsIf13__nv_bfloat16fS2_fjLj2560ELj1ELj1ELj4ELj8ENS_18Kernel_traits_baseILj2560EfS2_fS2_fjLj128EEEEELb0ELb1ELb0EEEvNS_9BwdParamsE:
	.zero		824


//--------------------- .nv.constant0._ZN10layer_norm31ln_parallel_residual_bwd_kernelINS_13Kernel_traitsIf13__nv_bfloat16fS2_fjLj2560ELj1ELj1ELj4ELj8ENS_18Kernel_traits_baseILj2560EfS2_fS2_fjLj128EEEEELb0ELb1ELb1EEEvNS_9BwdParamsE --------------------------
	.section	.nv.constant0._ZN10layer_norm31ln_parallel_residual_bwd_kernelINS_13Kernel_traitsIf13__nv_bfloat16fS2_fjLj2560ELj1ELj1ELj4ELj8ENS_18Kernel_traits_baseILj2560EfS2_fS2_fjLj128EEEEELb0ELb1ELb1EEEvNS_9BwdParamsE,"a",@progbits
	.sectionflags	@""
	.align	4
.nv.constant0._ZN10layer_norm31ln_parallel_residual_bwd_kernelINS_13Kernel_traitsIf13__nv_bfloat16fS2_fjLj2560ELj1ELj1ELj4ELj8ENS_18Kernel_traits_baseILj2560EfS2_fS2_fjLj128EEEEELb0ELb1ELb1EEEvNS_9BwdParamsE:
	.zero		824


//--------------------- .nv.constant0._ZN10layer_norm31ln_parallel_residual_bwd_kernelINS_13Kernel_traitsIf13__nv_bfloat16fS2_fjLj2560ELj1ELj1ELj4ELj8ENS_18Kernel_traits_baseILj2560EfS2_fS2_fjLj128EEEEELb1ELb0ELb0EEEvNS_9BwdParamsE --------------------------
	.section	.nv.constant0._ZN10layer_norm31ln_parallel_residual_bwd_kernelINS_13Kernel_traitsIf13__nv_bfloat16fS2_fjLj2560ELj1ELj1ELj4ELj8ENS_18Kernel_traits_baseILj2560EfS2_fS2_fjLj128EEEEELb1ELb0ELb0EEEvNS_9BwdParamsE,"a",@progbits
	.sectionflags	@""
	.align	4
.nv.constant0._ZN10layer_norm31ln_parallel_residual_bwd_kernelINS_13Kernel_traitsIf13__nv_bfloat16fS2_fjLj2560ELj1ELj1ELj4ELj8ENS_18Kernel_traits_baseILj2560EfS2_fS2_fjLj128EEEEELb1ELb0ELb0EEEvNS_9BwdParamsE:
	.zero		824


//--------------------- .nv.constant0._ZN10layer_norm31ln_parallel_residual_bwd_kernelINS_13Kernel_traitsIf13__nv_bfloat16fS2_fjLj2560ELj1ELj1ELj4ELj8ENS_18Kernel_traits_baseILj2560EfS2_fS2_fjLj128EEEEELb1ELb0ELb1EEEvNS_9BwdParamsE --------------------------
	.section	.nv.constant0._ZN10layer_norm31ln_parallel_residual_bwd_kernelINS_13Kernel_traitsIf13__nv_bfloat16fS2_fjLj2560ELj1ELj1ELj4ELj8ENS_18Kernel_traits_baseILj2560EfS2_fS2_fjLj128EEEEELb1ELb0ELb1EEEvNS_9BwdParamsE,"a",@progbits
	.sectionflags	@""
	.align	4
.nv.constant0._ZN10layer_norm31ln_parallel_residual_bwd_kernelINS_13Kernel_traitsIf13__nv_bfloat16fS2_fjLj2560ELj1ELj1ELj4ELj8ENS_18Kernel_traits_baseILj2560EfS2_fS2_fjLj128EEEEELb1ELb0ELb1EEEvNS_9BwdParamsE:
	.zero		824


//--------------------- .nv.constant0._ZN10layer_norm22ln_bwd_finalize_kernelINS_22Kernel_traits_finalizeILj2560Ef13__nv_bfloat16fS2_fjLb0ELj1024ELj4ENS_18Kernel_traits_baseILj2560EfS2_fS2_fjLj1024EEEEELb0ELb0EEEvNS_9BwdParamsE --------------------------
	.section	.nv.constant0._ZN10layer_norm22ln_bwd_finalize_kernelINS_22Kernel_traits_finalizeILj2560Ef13__nv_bfloat16fS2_fjLb0ELj1024ELj4ENS_18Kernel_traits_baseILj2560EfS2_fS2_fjLj1024EEEEELb0ELb0EEEvNS_9BwdParamsE,"a",@progbits
	.sectionflags	@""
	.align	4
.nv.constant0._ZN10layer_norm22ln_bwd_finalize_kernelINS_22Kernel_traits_finalizeILj2560Ef13__nv_bfloat16fS2_fjLb0ELj1024ELj4ENS_18Kernel_traits_baseILj2560EfS2_fS2_fjLj1024EEEEELb0ELb0EEEvNS_9BwdParamsE:
	.zero		824


//--------------------- .nv.constant0._ZN10layer_norm40ln_parallel_residual_bwd_finalize_kernelINS_22Kernel_traits_finalizeILj2560Ef13__nv_bfloat16fS2_fjLb0ELj1024ELj4ENS_18Kernel_traits_baseILj2560EfS2_fS2_fjLj1024EEEEELb0EEEvNS_9BwdParamsE --------------------------
	.section	.nv.constant0._ZN10layer_norm40ln_parallel_residual_bwd_finalize_kernelINS_22Kernel_traits_finalizeILj2560Ef13__nv_bfloat16fS2_fjLb0ELj1024ELj4ENS_18Kernel_traits_baseILj2560EfS2_fS2_fjLj1024EEEEELb0EEEvNS_9BwdParamsE,"a",@progbits
	.sectionflags	@""
	.align	4
.nv.constant0._ZN10layer_norm40ln_parallel_residual_bwd_finalize_kernelINS_22Kernel_traits_finalizeILj2560Ef13__nv_bfloat16fS2_fjLb0ELj1024ELj4ENS_18Kernel_traits_baseILj2560EfS2_fS2_fjLj1024EEEEELb0EEEvNS_9BwdParamsE:
	.zero		824


//--------------------- .nv.constant0._ZN10layer_norm31ln_parallel_residual_bwd_kernelINS_13Kernel_traitsIf13__nv_bfloat16fS2_fjLj2560ELj1ELj1ELj4ELj8ENS_18Kernel_traits_baseILj2560EfS2_fS2_fjLj128EEEEELb1ELb1ELb0EEEvNS_9BwdParamsE --------------------------
	.section	.nv.constant0._ZN10layer_norm31ln_parallel_residual_bwd_kernelINS_13Kernel_traitsIf13__nv_bfloat16fS2_fjLj2560ELj1ELj1ELj4ELj8ENS_18Kernel_traits_baseILj2560EfS2_fS2_fjLj128EEEEELb1ELb1ELb0EEEvNS_9BwdParamsE,"a",@progbits
	.sectionflags	@""
	.align	4
.nv.constant0._ZN10layer_norm31ln_parallel_residual_bwd_kernelINS_13Kernel_traitsIf13__nv_bfloat16fS2_fjLj2560ELj1ELj1ELj4ELj8ENS_18Kernel_traits_baseILj2560EfS2_fS2_fjLj128EEEEELb1ELb1ELb0EEEvNS_9BwdParamsE:
	.zero		824


//--------------------- .nv.constant0._ZN10layer_norm22ln_bwd_finalize_kernelINS_22Kernel_traits_finalizeILj2560Ef13__nv_bfloat16fS2_fjLb0ELj1024ELj4ENS_18Kernel_traits_baseILj2560EfS2_fS2_fjLj1024EEEEELb0ELb1EEEvNS_9BwdParamsE --------------------------
	.section	.nv.constant0._ZN10layer_norm22ln_bwd_finalize_kernelINS_22Kernel_traits_finalizeILj2560Ef13__nv_bfloat16fS2_fjLb0ELj1024ELj4ENS_18Kernel_traits_baseILj2560EfS2_fS2_fjLj1024EEEEELb0ELb1EEEvNS_9BwdParamsE,"a",@progbits
	.sectionflags	@""
	.align	4
.nv.constant0._ZN10layer_norm22ln_bwd_finalize_kernelINS_22Kernel_traits_finalizeILj2560Ef13__nv_bfloat16fS2_fjLb0ELj1024ELj4ENS_18Kernel_traits_baseILj2560EfS2_fS2_fjLj1024EEEEELb0ELb1EEEvNS_9BwdParamsE:
	.zero		824


//--------------------- .nv.constant0._ZN10layer_norm40ln_parallel_residual_bwd_finalize_kernelINS_22Kernel_traits_finalizeILj2560Ef13__nv_bfloat16fS2_fjLb0ELj1024ELj4ENS_18Kernel_traits_baseILj2560EfS2_fS2_fjLj1024EEEEELb1EEEvNS_9BwdParamsE --------------------------
	.section	.nv.constant0._ZN10layer_norm40ln_parallel_residual_bwd_finalize_kernelINS_22Kernel_traits_finalizeILj2560Ef13__nv_bfloat16fS2_fjLb0ELj1024ELj4ENS_18Kernel_traits_baseILj2560EfS2_fS2_fjLj1024EEEEELb1EEEvNS_9BwdParamsE,"a",@progbits
	.sectionflags	@""
	.align	4
.nv.constant0._ZN10layer_norm40ln_parallel_residual_bwd_finalize_kernelINS_22Kernel_traits_finalizeILj2560Ef13__nv_bfloat16fS2_fjLb0ELj1024ELj4ENS_18Kernel_traits_baseILj2560EfS2_fS2_fjLj1024EEEEELb1EEEvNS_9BwdParamsE:
	.zero		824


//--------------------- .nv.constant0._ZN10layer_norm31ln_parallel_residual_bwd_kernelINS_13Kernel_traitsIf13__nv_bfloat16fS2_fjLj2560ELj1ELj1ELj4ELj8ENS_18Kernel_traits_baseILj2560EfS2_fS2_fjLj128EEEEELb1ELb1ELb1EEEvNS_9BwdParamsE --------------------------
	.section	.nv.constant0._ZN10layer_norm31ln_parallel_residual_bwd_kernelINS_13Kernel_traitsIf13__nv_bfloat16fS2_fjLj2560ELj1ELj1ELj4ELj8ENS_18Kernel_traits_baseILj2560EfS2_fS2_fjLj128EEEEELb1ELb1ELb1EEEvNS_9BwdParamsE,"a",@progbits
	.sectionflags	@""
	.align	4
.nv.constant0._ZN10layer_norm31ln_parallel_residual_bwd_kernelINS_13Kernel_traitsIf13__nv_bfloat16fS2_fjLj2560ELj1ELj1ELj4ELj8ENS_18Kernel_traits_baseILj2560EfS2_fS2_fjLj128EEEEELb1ELb1ELb1EEEvNS_9BwdParamsE:
	.zero		824


//--------------------- .nv.constant0._ZN10layer_norm31ln_parallel_residual_bwd_kernelINS_13Kernel_traitsIf6__halfS2_S2_fjLj2560ELj1ELj1ELj4ELj8ENS_18Kernel_traits_baseILj2560EfS2_S2_S2_fjLj128EEEEELb0ELb0ELb0EEEvNS_9BwdParamsE --------------------------
	.section	.nv.constant0._ZN10layer_norm31ln_parallel_residual_bwd_kernelINS_13Kernel_traitsIf6__halfS2_S2_fjLj2560ELj1ELj1ELj4ELj8ENS_18Kernel_traits_baseILj2560EfS2_S2_S2_fjLj128EEEEELb0ELb0ELb0EEEvNS_9BwdParamsE,"a",@progbits
	.sectionflags	@""
	.align	4
.nv.constant0._ZN10layer_norm31ln_parallel_residual_bwd_kernelINS_13Kernel_traitsIf6__halfS2_S2_fjLj2560ELj1ELj1ELj4ELj8ENS_18Kernel_traits_baseILj2560EfS2_S2_S2_fjLj128EEEEELb0ELb0ELb0EEEvNS_9BwdParamsE:
	.zero		824


//--------------------- .nv.constant0._ZN10layer_norm31ln_parallel_residual_bwd_kernelINS_13Kernel_traitsIf6__halfS2_S2_fjLj2560ELj1ELj1ELj4ELj8ENS_18Kernel_traits_baseILj2560EfS2_S2_S2_fjLj128EEEEELb0ELb0ELb1EEEvNS_9BwdParamsE --------------------------
	.section	.nv.constant0._ZN10layer_norm31ln_parallel_residual_bwd_kernelINS_13Kernel_traitsIf6__halfS2_S2_fjLj2560ELj1ELj1ELj4ELj8ENS_18Kernel_traits_baseILj2560EfS2_S2_S2_fjLj128EEEEELb0ELb0ELb1EEEvNS_9BwdParamsE,"a",@progbits
	.sectionflags	@""
	.align	4
.nv.constant0._ZN10layer_norm31ln_parallel_residual_bwd_kernelINS_13Kernel_traitsIf6__halfS2_S2_fjLj2560ELj1ELj1ELj4ELj8ENS_18Kernel_traits_baseILj2560EfS2_S2_S2_fjLj128EEEEELb0ELb0ELb1EEEvNS_9BwdParamsE:
	.zero		824


//--------------------- .nv.constant0._ZN10layer_norm31ln_parallel_residual_bwd_kernelINS_13Kernel_traitsIf6__halfS2_S2_fjLj2560ELj1ELj1ELj4ELj8ENS_18Kernel_traits_baseILj2560EfS2_S2_S2_fjLj128EEEEELb0ELb1ELb0EEEvNS_9BwdParamsE --------------------------
	.section	.nv.constant0._ZN10layer_norm31ln_parallel_residual_bwd_kernelINS_13Kernel_traitsIf6__halfS2_S2_fjLj2560ELj1ELj1ELj4ELj8ENS_18Kernel_traits_baseILj2560EfS2_S2_S2_fjLj128EEEEELb0ELb1ELb0EEEvNS_9BwdParamsE,"a",@progbits
	.sectionflags	@""
	.align	4
.nv.constant0._ZN10layer_norm31ln_parallel_residual_bwd_kernelINS_13Kernel_traitsIf6__halfS2_S2_fjLj2560ELj1ELj1ELj4ELj8ENS_18Kernel_traits_baseILj2560EfS2_S2_S2_fjLj128EEEEELb0ELb1ELb0EEEvNS_9BwdParamsE:
	.zero		824


//--------------------- .nv.constant0._ZN10layer_norm31ln_parallel_residual_bwd_kernelINS_13Kernel_traitsIf6__halfS2_S2_fjLj2560ELj1ELj1ELj4ELj8ENS_18Kernel_traits_baseILj2560EfS2_S2_S2_fjLj128EEEEELb0ELb1ELb1EEEvNS_9BwdParamsE --------------------------
	.section	.nv.constant0._ZN10layer_norm31ln_parallel_residual_bwd_kernelINS_13Kernel_traitsIf6__halfS2_S2_fjLj2560ELj1ELj1ELj4ELj8ENS_18Kernel_traits_baseILj2560EfS2_S2_S2_fjLj128EEEEELb0ELb1ELb1EEEvNS_9BwdParamsE,"a",@progbits
	.sectionflags	@""
	.align	4
.nv.constant0._ZN10layer_norm31ln_parallel_residual_bwd_kernelINS_13Kernel_traitsIf6__halfS2_S2_fjLj2560ELj1ELj1ELj4ELj8ENS_18Kernel_traits_baseILj2560EfS2_S2_S2_fjLj128EEEEELb0ELb1ELb1EEEvNS_9BwdParamsE:
	.zero		824


//--------------------- .nv.constant0._ZN10layer_norm31ln_parallel_residual_bwd_kernelINS_13Kernel_traitsIf6__halfS2_S2_fjLj2560ELj1ELj1ELj4ELj8ENS_18Kernel_traits_baseILj2560EfS2_S2_S2_fjLj128EEEEELb1ELb0ELb0EEEvNS_9BwdParamsE --------------------------
	.section	.nv.constant0._ZN10layer_norm31ln_parallel_residual_bwd_kernelINS_13Kernel_traitsIf6__halfS2_S2_fjLj2560ELj1ELj1ELj4ELj8ENS_18Kernel_traits_baseILj2560EfS2_S2_S2_fjLj128EEEEELb1ELb0ELb0EEEvNS_9BwdParamsE,"a",@progbits
	.sectionflags	@""
	.align	4
.nv.constant0._ZN10layer_norm31ln_parallel_residual_bwd_kernelINS_13Kernel_traitsIf6__halfS2_S2_fjLj2560ELj1ELj1ELj4ELj8ENS_18Kernel_traits_baseILj2560EfS2_S2_S2_fjLj128EEEEELb1ELb0ELb0EEEvNS_9BwdParamsE:
	.zero		824


//--------------------- .nv.constant0._ZN10layer_norm31ln_parallel_residual_bwd_kernelINS_13Kernel_traitsIf6__halfS2_S2_fjLj2560ELj1ELj1ELj4ELj8ENS_18Kernel_traits_baseILj2560EfS2_S2_S2_fjLj128EEEEELb1ELb0ELb1EEEvNS_9BwdParamsE --------------------------
	.section	.nv.constant0._ZN10layer_norm31ln_parallel_residual_bwd_kernelINS_13Kernel_traitsIf6__halfS2_S2_fjLj2560ELj1ELj1ELj4ELj8ENS_18Kernel_traits_baseILj2560EfS2_S2_S2_fjLj128EEEEELb1ELb0ELb1EEEvNS_9BwdParamsE,"a",@progbits
	.sectionflags	@""
	.align	4
.nv.constant0._ZN10layer_norm31ln_parallel_residual_bwd_kernelINS_13Kernel_traitsIf6__halfS2_S2_fjLj2560ELj1ELj1ELj4ELj8ENS_18Kernel_traits_baseILj2560EfS2_S2_S2_fjLj128EEEEELb1ELb0ELb1EEEvNS_9BwdParamsE:
	.zero		824


//--------------------- .nv.constant0._ZN10layer_norm22ln_bwd_finalize_kernelINS_22Kernel_traits_finalizeILj2560Ef6__halfS2_S2_fjLb0ELj1024ELj4ENS_18Kernel_traits_baseILj2560EfS2_S2_S2_fjLj1024EEEEELb0ELb0EEEvNS_9BwdParamsE --------------------------
	.section	.nv.constant0._ZN10layer_norm22ln_bwd_finalize_kernelINS_22Kernel_traits_finalizeILj2560Ef6__halfS2_S2_fjLb0ELj1024ELj4ENS_18Kernel_traits_baseILj2560EfS2_S2_S2_fjLj1024EEEEELb0ELb0EEEvNS_9BwdParamsE,"a",@progbits
	.sectionflags	@""
	.align	4
.nv.constant0._ZN10layer_norm22ln_bwd_finalize_kernelINS_22Kernel_traits_finalizeILj2560Ef6__halfS2_S2_fjLb0ELj1024ELj4ENS_18Kernel_traits_baseILj2560EfS2_S2_S2_fjLj1024EEEEELb0ELb0EEEvNS_9BwdParamsE:
	.zero		824


//--------------------- .nv.constant0._ZN10layer_norm40ln_parallel_residual_bwd_finalize_kernelINS_22Kernel_traits_finalizeILj2560Ef6__halfS2_S2_fjLb0ELj1024ELj4ENS_18Kernel_traits_baseILj2560EfS2_S2_S2_fjLj1024EEEEELb0EEEvNS_9BwdParamsE --------------------------
	.section	.nv.constant0._ZN10layer_norm40ln_parallel_residual_bwd_finalize_kernelINS_22Kernel_traits_finalizeILj2560Ef6__halfS2_S2_fjLb0ELj1024ELj4ENS_18Kernel_traits_baseILj2560EfS2_S2_S2_fjLj1024EEEEELb0EEEvNS_9BwdParamsE,"a",@progbits
	.sectionflags	@""
	.align	4
.nv.constant0._ZN10layer_norm40ln_parallel_residual_bwd_finalize_kernelINS_22Kernel_traits_finalizeILj2560Ef6__halfS2_S2_fjLb0ELj1024ELj4ENS_18Kernel_traits_baseILj2560EfS2_S2_S2_fjLj1024EEEEELb0EEEvNS_9BwdParamsE:
	.zero		824


//--------------------- .nv.constant0._ZN10layer_norm31ln_parallel_residual_bwd_kernelINS_13Kernel_traitsIf6__halfS2_S2_fjLj2560ELj1ELj1ELj4ELj8ENS_18Kernel_traits_baseILj2560EfS2_S2_S2_fjLj128EEEEELb1ELb1ELb0EEEvNS_9BwdParamsE --------------------------
	.section	.nv.constant0._ZN10layer_norm31ln_parallel_residual_bwd_kernelINS_13Kernel_traitsIf6__halfS2_S2_fjLj2560ELj1ELj1ELj4ELj8ENS_18Kernel_traits_baseILj2560EfS2_S2_S2_fjLj128EEEEELb1ELb1ELb0EEEvNS_9BwdParamsE,"a",@progbits
	.sectionflags	@""
	.align	4
.nv.constant0._ZN10layer_norm31ln_parallel_residual_bwd_kernelINS_13Kernel_traitsIf6__halfS2_S2_fjLj2560ELj1ELj1ELj4ELj8ENS_18Kernel_traits_baseILj2560EfS2_S2_S2_fjLj128EEEEELb1ELb1ELb0EEEvNS_9BwdParamsE:
	.zero		824


//--------------------- .nv.constant0._ZN10layer_norm22ln_bwd_finalize_kernelINS_22Kernel_traits_finalizeILj2560Ef6__halfS2_S2_fjLb0ELj1024ELj4ENS_18Kernel_traits_baseILj2560EfS2_S2_S2_fjLj1024EEEEELb0ELb1EEEvNS_9BwdParamsE --------------------------
	.section	.nv.constant0._ZN10layer_norm22ln_bwd_finalize_kernelINS_22Kernel_traits_finalizeILj2560Ef6__halfS2_S2_fjLb0ELj1024ELj4ENS_18Kernel_traits_baseILj2560EfS2_S2_S2_fjLj1024EEEEELb0ELb1EEEvNS_9BwdParamsE,"a",@progbits
	.sectionflags	@""
	.align	4
.nv.constant0._ZN10layer_norm22ln_bwd_finalize_kernelINS_22Kernel_traits_finalizeILj2560Ef6__halfS2_S2_fjLb0ELj1024ELj4ENS_18Kernel_traits_baseILj2560EfS2_S2_S2_fjLj1024EEEEELb0ELb1EEEvNS_9BwdParamsE:
	.zero		824


//--------------------- .nv.constant0._ZN10layer_norm40ln_parallel_residual_bwd_finalize_kernelINS_22Kernel_traits_finalizeILj2560Ef6__halfS2_S2_fjLb0ELj1024ELj4ENS_18Kernel_traits_baseILj2560EfS2_S2_S2_fjLj1024EEEEELb1EEEvNS_9BwdParamsE --------------------------
	.section	.nv.constant0._ZN10layer_norm40ln_parallel_residual_bwd_finalize_kernelINS_22Kernel_traits_finalizeILj2560Ef6__halfS2_S2_fjLb0ELj1024ELj4ENS_18Kernel_traits_baseILj2560EfS2_S2_S2_fjLj1024EEEEELb1EEEvNS_9BwdParamsE,"a",@progbits
	.sectionflags	@""
	.align	4
.nv.constant0._ZN10layer_norm40ln_parallel_residual_bwd_finalize_kernelINS_22Kernel_traits_finalizeILj2560Ef6__halfS2_S2_fjLb0ELj1024ELj4ENS_18Kernel_traits_baseILj2560EfS2_S2_S2_fjLj1024EEEEELb1EEEvNS_9BwdParamsE:
	.zero		824


//--------------------- .nv.constant0._ZN10layer_norm31ln_parallel_residual_bwd_kernelINS_13Kernel_traitsIf6__halfS2_S2_fjLj2560ELj1ELj1ELj4ELj8ENS_18Kernel_traits_baseILj2560EfS2_S2_S2_fjLj128EEEEELb1ELb1ELb1EEEvNS_9BwdParamsE --------------------------
	.section	.nv.constant0._ZN10layer_norm31ln_parallel_residual_bwd_kernelINS_13Kernel_traitsIf6__halfS2_S2_fjLj2560ELj1ELj1ELj4ELj8ENS_18Kernel_traits_baseILj2560EfS2_S2_S2_fjLj128EEEEELb1ELb1ELb1EEEvNS_9BwdParamsE,"a",@progbits
	.sectionflags	@""
	.align	4
.nv.constant0._ZN10layer_norm31ln_parallel_residual_bwd_kernelINS_13Kernel_traitsIf6__halfS2_S2_fjLj2560ELj1ELj1ELj4ELj8ENS_18Kernel_traits_baseILj2560EfS2_S2_S2_fjLj128EEEEELb1ELb1ELb1EEEvNS_9BwdParamsE:
	.zero		824


//--------------------- .nv.constant0._ZN10layer_norm31ln_parallel_residual_bwd_kernelINS_13Kernel_traitsI6__halfS2_fS2_fjLj2560ELj1ELj1ELj4ELj8ENS_18Kernel_traits_baseILj2560ES2_S2_fS2_fjLj128EEEEELb0ELb0ELb0EEEvNS_9BwdParamsE --------------------------
	.section	.nv.constant0._ZN10layer_norm31ln_parallel_residual_bwd_kernelINS_13Kernel_traitsI6__halfS2_fS2_fjLj2560ELj1ELj1ELj4ELj8ENS_18Kernel_traits_baseILj2560ES2_S2_fS2_fjLj128EEEEELb0ELb0ELb0EEEvNS_9BwdParamsE,"a",@progbits
	.sectionflags	@""
	.align	4
.nv.constant0._ZN10layer_norm31ln_parallel_residual_bwd_kernelINS_13Kernel_traitsI6__halfS2_fS2_fjLj2560ELj1ELj1ELj4ELj8ENS_18Kernel_traits_baseILj2560ES2_S2_fS2_fjLj128EEEEELb0ELb0ELb0EEEvNS_9BwdParamsE:
	.zero		824


//--------------------- .nv.constant0._ZN10layer_norm31ln_parallel_residual_bwd_kernelINS_13Kernel_traitsI6__halfS2_fS2_fjLj2560ELj1ELj1ELj4ELj8ENS_18Kernel_traits_baseILj2560ES2_S2_fS2_fjLj128EEEEELb0ELb0ELb1EEEvNS_9BwdParamsE --------------------------
	.section	.nv.constant0._ZN10layer_norm31ln_parallel_residual_bwd_kernelINS_13Kernel_traitsI6__halfS2_fS2_fjLj2560ELj1ELj1ELj4ELj8ENS_18Kernel_traits_baseILj2560ES2_S2_fS2_fjLj128EEEEELb0ELb0ELb1EEEvNS_9BwdParamsE,"a",@progbits
	.sectionflags	@""
	.align	4
.nv.constant0._ZN10layer_norm31ln_parallel_residual_bwd_kernelINS_13Kernel_traitsI6__halfS2_fS2_fjLj2560ELj1ELj1ELj4ELj8ENS_18Kernel_traits_baseILj2560ES2_S2_fS2_fjLj128EEEEELb0ELb0ELb1EEEvNS_9BwdParamsE:
	.zero		824


//--------------------- .nv.constant0._ZN10layer_norm31ln_parallel_residual_bwd_kernelINS_13Kernel_traitsI6__halfS2_fS2_fjLj2560ELj1ELj1ELj4ELj8ENS_18Kernel_traits_baseILj2560ES2_S2_fS2_fjLj128EEEEELb0ELb1ELb0EEEvNS_9BwdParamsE --------------------------
	.section	.nv.constant0._ZN10layer_norm31ln_parallel_residual_bwd_kernelINS_13Kernel_traitsI6__halfS2_fS2_fjLj2560ELj1ELj1ELj4ELj8ENS_18Kernel_traits_baseILj2560ES2_S2_fS2_fjLj128EEEEELb0ELb1ELb0EEEvNS_9BwdParamsE,"a",@progbits
	.sectionflags	@""
	.align	4
.nv.constant0._ZN10layer_norm31ln_parallel_residual_bwd_kernelINS_13Kernel_traitsI6__halfS2_fS2_fjLj2560ELj1ELj1ELj4ELj8ENS_18Kernel_traits_baseILj2560ES2_S2_fS2_fjLj128EEEEELb0ELb1ELb0EEEvNS_9BwdParamsE:
	.zero		824


//--------------------- .nv.constant0._ZN10layer_norm31ln_parallel_residual_bwd_kernelINS_13Kernel_traitsI6__halfS2_fS2_fjLj2560ELj1ELj1ELj4ELj8ENS_18Kernel_traits_baseILj2560ES2_S2_fS2_fjLj128EEEEELb0ELb1ELb1EEEvNS_9BwdParamsE --------------------------
	.section	.nv.constant0._ZN10layer_norm31ln_parallel_residual_bwd_kernelINS_13Kernel_traitsI6__halfS2_fS2_fjLj2560ELj1ELj1ELj4ELj8ENS_18Kernel_traits_baseILj2560ES2_S2_fS2_fjLj128EEEEELb0ELb1ELb1EEEvNS_9BwdParamsE,"a",@progbits
	.sectionflags	@""
	.align	4
.nv.constant0._ZN10layer_norm31ln_parallel_residual_bwd_kernelINS_13Kernel_traitsI6__halfS2_fS2_fjLj2560ELj1ELj1ELj4ELj8ENS_18Kernel_traits_baseILj2560ES2_S2_fS2_fjLj128EEEEELb0ELb1ELb1EEEvNS_9BwdParamsE:
	.zero		824


//--------------------- .nv.constant0._ZN10layer_norm31ln_parallel_residual_bwd_kernelINS_13Kernel_traitsI6__halfS2_fS2_fjLj2560ELj1ELj1ELj4ELj8ENS_18Kernel_traits_baseILj2560ES2_S2_fS2_fjLj128EEEEELb1ELb0ELb0EEEvNS_9BwdParamsE --------------------------
	.section	.nv.constant0._ZN10layer_norm31ln_parallel_residual_bwd_kernelINS_13Kernel_traitsI6__halfS2_fS2_fjLj2560ELj1ELj1ELj4ELj8ENS_18Kernel_traits_baseILj2560ES2_S2_fS2_fjLj128EEEEELb1ELb0ELb0EEEvNS_9BwdParamsE,"a",@progbits
	.sectionflags	@""
	.align	4
.nv.constant0._ZN10layer_norm31ln_parallel_residual_bwd_kernelINS_13Kernel_traitsI6__halfS2_fS2_fjLj2560ELj1ELj1ELj4ELj8ENS_18Kernel_traits_baseILj2560ES2_S2_fS2_fjLj128EEEEELb1ELb0ELb0EEEvNS_9BwdParamsE:
	.zero		824


//--------------------- .nv.constant0._ZN10layer_norm31ln_parallel_residual_bwd_kernelINS_13Kernel_traitsI6__halfS2_fS2_fjLj2560ELj1ELj1ELj4ELj8ENS_18Kernel_traits_baseILj2560ES2_S2_fS2_fjLj128EEEEELb1ELb0ELb1EEEvNS_9BwdParamsE --------------------------
	.section	.nv.constant0._ZN10layer_norm31ln_parallel_residual_bwd_kernelINS_13Kernel_traitsI6__halfS2_fS2_fjLj2560ELj1ELj1ELj4ELj8ENS_18Kernel_traits_baseILj2560ES2_S2_fS2_fjLj128EEEEELb1ELb0ELb1EEEvNS_9BwdParamsE,"a",@progbits
	.sectionflags	@""
	.align	4
.nv.constant0._ZN10layer_norm31ln_parallel_residual_bwd_kernelINS_13Kernel_traitsI6__halfS2_fS2_fjLj2560ELj1ELj1ELj4ELj8ENS_18Kernel_traits_baseILj2560ES2_S2_fS2_fjLj128EEEEELb1ELb0ELb1EEEvNS_9BwdParamsE:
	.zero		824


//--------------------- .nv.constant0._ZN10layer_norm22ln_bwd_finalize_kernelINS_22Kernel_traits_finalizeILj2560E6__halfS2_fS2_fjLb0ELj1024ELj4ENS_18Kernel_traits_baseILj2560ES2_S2_fS2_fjLj1024EEEEELb0ELb0EEEvNS_9BwdParamsE --------------------------
	.section	.nv.constant0._ZN10layer_norm22ln_bwd_finalize_kernelINS_22Kernel_traits_finalizeILj2560E6__halfS2_fS2_fjLb0ELj1024ELj4ENS_18Kernel_traits_baseILj2560ES2_S2_fS2_fjLj1024EEEEELb0ELb0EEEvNS_9BwdParamsE,"a",@progbits
	.sectionflags	@""
	.align	4
.nv.constant0._ZN10layer_norm22ln_bwd_finalize_kernelINS_22Kernel_traits_finalizeILj2560E6__halfS2_fS2_fjLb0ELj1024ELj4ENS_18Kernel_traits_baseILj2560ES2_S2_fS2_fjLj1024EEEEELb0ELb0EEEvNS_9BwdParamsE:
	.zero		824


//--------------------- .nv.constant0._ZN10layer_norm40ln_parallel_residual_bwd_finalize_kernelINS_22Kernel_traits_finalizeILj2560E6__halfS2_fS2_fjLb0ELj1024ELj4ENS_18Kernel_traits_baseILj2560ES2_S2_fS2_fjLj1024EEEEELb0EEEvNS_9BwdParamsE --------------------------
	.section	.nv.constant0._ZN10layer_norm40ln_parallel_residual_bwd_finalize_kernelINS_22Kernel_traits_finalizeILj2560E6__halfS2_fS2_fjLb0ELj1024ELj4ENS_18Kernel_traits_baseILj2560ES2_S2_fS2_fjLj1024EEEEELb0EEEvNS_9BwdParamsE,"a",@progbits
	.sectionflags	@""
	.align	4
.nv.constant0._ZN10layer_norm40ln_parallel_residual_bwd_finalize_kernelINS_22Kernel_traits_finalizeILj2560E6__halfS2_fS2_fjLb0ELj1024ELj4ENS_18Kernel_traits_baseILj2560ES2_S2_fS2_fjLj1024EEEEELb0EEEvNS_9BwdParamsE:
	.zero		824


//--------------------- .nv.constant0._ZN10layer_norm31ln_parallel_residual_bwd_kernelINS_13Kernel_traitsI6__halfS2_fS2_fjLj2560ELj1ELj1ELj4ELj8ENS_18Kernel_traits_baseILj2560ES2_S2_fS2_fjLj128EEEEELb1ELb1ELb0EEEvNS_9BwdParamsE --------------------------
	.section	.nv.constant0._ZN10layer_norm31ln_parallel_residual_bwd_kernelINS_13Kernel_traitsI6__halfS2_fS2_fjLj2560ELj1ELj1ELj4ELj8ENS_18Kernel_traits_baseILj2560ES2_S2_fS2_fjLj128EEEEELb1ELb1ELb0EEEvNS_9BwdParamsE,"a",@progbits
	.sectionflags	@""
	.align	4
.nv.constant0._ZN10layer_norm31ln_parallel_residual_bwd_kernelINS_13Kernel_traitsI6__halfS2_fS2_fjLj2560ELj1ELj1ELj4ELj8ENS_18Kernel_traits_baseILj2560ES2_S2_fS2_fjLj128EEEEELb1ELb1ELb0EEEvNS_9BwdParamsE:
	.zero		824


//--------------------- .nv.constant0._ZN10layer_norm22ln_bwd_finalize_kernelINS_22Kernel_traits_finalizeILj2560E6__halfS2_fS2_fjLb0ELj1024ELj4ENS_18Kernel_traits_baseILj2560ES2_S2_fS2_fjLj1024EEEEELb0ELb1EEEvNS_9BwdParamsE --------------------------
	.section	.nv.constant0._ZN10layer_norm22ln_bwd_finalize_kernelINS_22Kernel_traits_finalizeILj2560E6__halfS2_fS2_fjLb0ELj1024ELj4ENS_18Kernel_traits_baseILj2560ES2_S2_fS2_fjLj1024EEEEELb0ELb1EEEvNS_9BwdParamsE,"a",@progbits
	.sectionflags	@""
	.align	4
.nv.constant0._ZN10layer_norm22ln_bwd_finalize_kernelINS_22Kernel_traits_finalizeILj2560E6__halfS2_fS2_fjLb0ELj1024ELj4ENS_18Kernel_traits_baseILj2560ES2_S2_fS2_fjLj1024EEEEELb0ELb1EEEvNS_9BwdParamsE:
	.zero		824


//--------------------- .nv.constant0._ZN10layer_norm40ln_parallel_residual_bwd_finalize_kernelINS_22Kernel_traits_finalizeILj2560E6__halfS2_fS2_fjLb0ELj1024ELj4ENS_18Kernel_traits_baseILj2560ES2_S2_fS2_fjLj1024EEEEELb1EEEvNS_9BwdParamsE --------------------------
	.section	.nv.constant0._ZN10layer_norm40ln_parallel_residual_bwd_finalize_kernelINS_22Kernel_traits_finalizeILj2560E6__halfS2_fS2_fjLb0ELj1024ELj4ENS_18Kernel_traits_baseILj2560ES2_S2_fS2_fjLj1024EEEEELb1EEEvNS_9BwdParamsE,"a",@progbits
	.sectionflags	@""
	.align	4
.nv.constant0._ZN10layer_norm40ln_parallel_residual_bwd_finalize_kernelINS_22Kernel_traits_finalizeILj2560E6__halfS2_fS2_fjLb0ELj1024ELj4ENS_18Kernel_traits_baseILj2560ES2_S2_fS2_fjLj1024EEEEELb1EEEvNS_9BwdParamsE:
	.zero		824


//--------------------- .nv.constant0._ZN10layer_norm31ln_parallel_residual_bwd_kernelINS_13Kernel_traitsI6__halfS2_fS2_fjLj2560ELj1ELj1ELj4ELj8ENS_18Kernel_traits_baseILj2560ES2_S2_fS2_fjLj128EEEEELb1ELb1ELb1EEEvNS_9BwdParamsE --------------------------
	.section	.nv.constant0._ZN10layer_norm31ln_parallel_residual_bwd_kernelINS_13Kernel_traitsI6__halfS2_fS2_fjLj2560ELj1ELj1ELj4ELj8ENS_18Kernel_traits_baseILj2560ES2_S2_fS2_fjLj128EEEEELb1ELb1ELb1EEEvNS_9BwdParamsE,"a",@progbits
	.sectionflags	@""
	.align	4
.nv.constant0._ZN10layer_norm31ln_parallel_residual_bwd_kernelINS_13Kernel_traitsI6__halfS2_fS2_fjLj2560ELj1ELj1ELj4ELj8ENS_18Kernel_traits_baseILj2560ES2_S2_fS2_fjLj128EEEEELb1ELb1ELb1EEEvNS_9BwdParamsE:
	.zero		824


//--------------------- .nv.constant0._ZN10layer_norm31ln_parallel_residual_bwd_kernelINS_13Kernel_traitsIf6__halffS2_fjLj2560ELj1ELj1ELj4ELj8ENS_18Kernel_traits_baseILj2560EfS2_fS2_fjLj128EEEEELb0ELb0ELb0EEEvNS_9BwdParamsE --------------------------
	.section	.nv.constant0._ZN10layer_norm31ln_parallel_residual_bwd_kernelINS_13Kernel_traitsIf6__halffS2_fjLj2560ELj1ELj1ELj4ELj8ENS_18Kernel_traits_baseILj2560EfS2_fS2_fjLj128EEEEELb0ELb0ELb0EEEvNS_9BwdParamsE,"a",@progbits
	.sectionflags	@""
	.align	4
.nv.constant0._ZN10layer_norm31ln_parallel_residual_bwd_kernelINS_13Kernel_traitsIf6__halffS2_fjLj2560ELj1ELj1ELj4ELj8ENS_18Kernel_traits_baseILj2560EfS2_fS2_fjLj128EEEEELb0ELb0ELb0EEEvNS_9BwdParamsE:
	.zero		824


//--------------------- .nv.constant0._ZN10layer_norm31ln_parallel_residual_bwd_kernelINS_13Kernel_traitsIf6__halffS2_fjLj2560ELj1ELj1ELj4ELj8ENS_18Kernel_traits_baseILj2560EfS2_fS2_fjLj128EEEEELb0ELb0ELb1EEEvNS_9BwdParamsE --------------------------
	.section	.nv.constant0._ZN10layer_norm31ln_parallel_residual_bwd_kernelINS_13Kernel_traitsIf6__halffS2_fjLj2560ELj1ELj1ELj4ELj8ENS_18Kernel_traits_baseILj2560EfS2_fS2_fjLj128EEEEELb0ELb0ELb1EEEvNS_9BwdParamsE,"a",@progbits
	.sectionflags	@""
	.align	4
.nv.constant0._ZN10layer_norm31ln_parallel_residual_bwd_kernelINS_13Kernel_traitsIf6__halffS2_fjLj2560ELj1ELj1ELj4ELj8ENS_18Kernel_traits_baseILj2560EfS2_fS2_fjLj128EEEEELb0ELb0ELb1EEEvNS_9BwdParamsE:
	.zero		824


//--------------------- .nv.constant0._ZN10layer_norm31ln_parallel_residual_bwd_kernelINS_13Kernel_traitsIf6__halffS2_fjLj2560ELj1ELj1ELj4ELj8ENS_18Kernel_traits_baseILj2560EfS2_fS2_fjLj128EEEEELb0ELb1ELb0EEEvNS_9BwdParamsE --------------------------
	.section	.nv.constant0._ZN10layer_norm31ln_parallel_residual_bwd_kernelINS_13Kernel_traitsIf6__halffS2_fjLj2560ELj1ELj1ELj4ELj8ENS_18Kernel_traits_baseILj2560EfS2_fS2_fjLj128EEEEELb0ELb1ELb0EEEvNS_9BwdParamsE,"a",@progbits
	.sectionflags	@""
	.align	4
.nv.constant0._ZN10layer_norm31ln_parallel_residual_bwd_kernelINS_13Kernel_traitsIf6__halffS2_fjLj2560ELj1ELj1ELj4ELj8ENS_18Kernel_traits_baseILj2560EfS2_fS2_fjLj128EEEEELb0ELb1ELb0EEEvNS_9BwdParamsE:
	.zero		824


//--------------------- .nv.constant0._ZN10layer_norm31ln_parallel_residual_bwd_kernelINS_13Kernel_traitsIf6__halffS2_fjLj2560ELj1ELj1ELj4ELj8ENS_18Kernel_traits_baseILj2560EfS2_fS2_fjLj128EEEEELb0ELb1ELb1EEEvNS_9BwdParamsE --------------------------
	.section	.nv.constant0._ZN10layer_norm31ln_parallel_residual_bwd_kernelINS_13Kernel_traitsIf6__halffS2_fjLj2560ELj1ELj1ELj4ELj8ENS_18Kernel_traits_baseILj2560EfS2_fS2_fjLj128EEEEELb0ELb1ELb1EEEvNS_9BwdParamsE,"a",@progbits
	.sectionflags	@""
	.align	4
.nv.constant0._ZN10layer_norm31ln_parallel_residual_bwd_kernelINS_13Kernel_traitsIf6__halffS2_fjLj2560ELj1ELj1ELj4ELj8ENS_18Kernel_traits_baseILj2560EfS2_fS2_fjLj128EEEEELb0ELb1ELb1EEEvNS_9BwdParamsE:
	.zero		824


//--------------------- .nv.constant0._ZN10layer_norm31ln_parallel_residual_bwd_kernelINS_13Kernel_traitsIf6__halffS2_fjLj2560ELj1ELj1ELj4ELj8ENS_18Kernel_traits_baseILj2560EfS2_fS2_fjLj128EEEEELb1ELb0ELb0EEEvNS_9BwdParamsE --------------------------
	.section	.nv.constant0._ZN10layer_norm31ln_parallel_residual_bwd_kernelINS_13Kernel_traitsIf6__halffS2_fjLj2560ELj1ELj1ELj4ELj8ENS_18Kernel_traits_baseILj2560EfS2_fS2_fjLj128EEEEELb1ELb0ELb0EEEvNS_9BwdParamsE,"a",@progbits
	.sectionflags	@""
	.align	4
.nv.constant0._ZN10layer_norm31ln_parallel_residual_bwd_kernelINS_13Kernel_traitsIf6__halffS2_fjLj2560ELj1ELj1ELj4ELj8ENS_18Kernel_traits_baseILj2560EfS2_fS2_fjLj128EEEEELb1ELb0ELb0EEEvNS_9BwdParamsE:
	.zero		824


//--------------------- .nv.constant0._ZN10layer_norm31ln_parallel_residual_bwd_kernelINS_13Kernel_traitsIf6__halffS2_fjLj2560ELj1ELj1ELj4ELj8ENS_18Kernel_traits_baseILj2560EfS2_fS2_fjLj128EEEEELb1ELb0ELb1EEEvNS_9BwdParamsE --------------------------
	.section	.nv.constant0._ZN10layer_norm31ln_parallel_residual_bwd_kernelINS_13Kernel_traitsIf6__halffS2_fjLj2560ELj1ELj1ELj4ELj8ENS_18Kernel_traits_baseILj2560EfS2_fS2_fjLj128EEEEELb1ELb0ELb1EEEvNS_9BwdParamsE,"a",@progbits
	.sectionflags	@""
	.align	4
.nv.constant0._ZN10layer_norm31ln_parallel_residual_bwd_kernelINS_13Kernel_traitsIf6__halffS2_fjLj2560ELj1ELj1ELj4ELj8ENS_18Kernel_traits_baseILj2560EfS2_fS2_fjLj128EEEEELb1ELb0ELb1EEEvNS_9BwdParamsE:
	.zero		824


//--------------------- .nv.constant0._ZN10layer_norm22ln_bwd_finalize_kernelINS_22Kernel_traits_finalizeILj2560Ef6__halffS2_fjLb0ELj1024ELj4ENS_18Kernel_traits_baseILj2560EfS2_fS2_fjLj1024EEEEELb0ELb0EEEvNS_9BwdParamsE --------------------------
	.section	.nv.constant0._ZN10layer_norm22ln_bwd_finalize_kernelINS_22Kernel_traits_finalizeILj2560Ef6__halffS2_fjLb0ELj1024ELj4ENS_18Kernel_traits_baseILj2560EfS2_fS2_fjLj1024EEEEELb0ELb0EEEvNS_9BwdParamsE,"a",@progbits
	.sectionflags	@""
	.align	4
.nv.constant0._ZN10layer_norm22ln_bwd_finalize_kernelINS_22Kernel_traits_finalizeILj2560Ef6__halffS2_fjLb0ELj1024ELj4ENS_18Kernel_traits_baseILj2560EfS2_fS2_fjLj1024EEEEELb0ELb0EEEvNS_9BwdParamsE:
	.zero		824


//--------------------- .nv.constant0._ZN10layer_norm40ln_parallel_residual_bwd_finalize_kernelINS_22Kernel_traits_finalizeILj2560Ef6__halffS2_fjLb0ELj1024ELj4ENS_18Kernel_traits_baseILj2560EfS2_fS2_fjLj1024EEEEELb0EEEvNS_9BwdParamsE --------------------------
	.section	.nv.constant0._ZN10layer_norm40ln_parallel_residual_bwd_finalize_kernelINS_22Kernel_traits_finalizeILj2560Ef6__halffS2_fjLb0ELj1024ELj4ENS_18Kernel_traits_baseILj2560EfS2_fS2_fjLj1024EEEEELb0EEEvNS_9BwdParamsE,"a",@progbits
	.sectionflags	@""
	.align	4
.nv.constant0._ZN10layer_norm40ln_parallel_residual_bwd_finalize_kernelINS_22Kernel_traits_finalizeILj2560Ef6__halffS2_fjLb0ELj1024ELj4ENS_18Kernel_traits_baseILj2560EfS2_fS2_fjLj1024EEEEELb0EEEvNS_9BwdParamsE:
	.zero		824


//--------------------- .nv.constant0._ZN10layer_norm31ln_parallel_residual_bwd_kernelINS_13Kernel_traitsIf6__halffS2_fjLj2560ELj1ELj1ELj4ELj8ENS_18Kernel_traits_baseILj2560EfS2_fS2_fjLj128EEEEELb1ELb1ELb0EEEvNS_9BwdParamsE --------------------------
	.section	.nv.constant0._ZN10layer_norm31ln_parallel_residual_bwd_kernelINS_13Kernel_traitsIf6__halffS2_fjLj2560ELj1ELj1ELj4ELj8ENS_18Kernel_traits_baseILj2560EfS2_fS2_fjLj128EEEEELb1ELb1ELb0EEEvNS_9BwdParamsE,"a",@progbits
	.sectionflags	@""
	.align	4
.nv.constant0._ZN10layer_norm31ln_parallel_residual_bwd_kernelINS_13Kernel_traitsIf6__halffS2_fjLj2560ELj1ELj1ELj4ELj8ENS_18Kernel_traits_baseILj2560EfS2_fS2_fjLj128EEEEELb1ELb1ELb0EEEvNS_9BwdParamsE:
	.zero		824


//--------------------- .nv.constant0._ZN10layer_norm22ln_bwd_finalize_kernelINS_22Kernel_traits_finalizeILj2560Ef6__halffS2_fjLb0ELj1024ELj4ENS_18Kernel_traits_baseILj2560EfS2_fS2_fjLj1024EEEEELb0ELb1EEEvNS_9BwdParamsE --------------------------
	.section	.nv.constant0._ZN10layer_norm22ln_bwd_finalize_kernelINS_22Kernel_traits_finalizeILj2560Ef6__halffS2_fjLb0ELj1024ELj4ENS_18Kernel_traits_baseILj2560EfS2_fS2_fjLj1024EEEEELb0ELb1EEEvNS_9BwdParamsE,"a",@progbits
	.sectionflags	@""
	.align	4
.nv.constant0._ZN10layer_norm22ln_bwd_finalize_kernelINS_22Kernel_traits_finalizeILj2560Ef6__halffS2_fjLb0ELj1024ELj4ENS_18Kernel_traits_baseILj2560EfS2_fS2_fjLj1024EEEEELb0ELb1EEEvNS_9BwdParamsE:
	.zero		824


//--------------------- .nv.constant0._ZN10layer_norm40ln_parallel_residual_bwd_finalize_kernelINS_22Kernel_traits_finalizeILj2560Ef6__halffS2_fjLb0ELj1024ELj4ENS_18Kernel_traits_baseILj2560EfS2_fS2_fjLj1024EEEEELb1EEEvNS_9BwdParamsE --------------------------
	.section	.nv.constant0._ZN10layer_norm40ln_parallel_residual_bwd_finalize_kernelINS_22Kernel_traits_finalizeILj2560Ef6__halffS2_fjLb0ELj1024ELj4ENS_18Kernel_traits_baseILj2560EfS2_fS2_fjLj1024EEEEELb1EEEvNS_9BwdParamsE,"a",@progbits
	.sectionflags	@""
	.align	4
.nv.constant0._ZN10layer_norm40ln_parallel_residual_bwd_finalize_kernelINS_22Kernel_traits_finalizeILj2560Ef6__halffS2_fjLb0ELj1024ELj4ENS_18Kernel_traits_baseILj2560EfS2_fS2_fjLj1024EEEEELb1EEEvNS_9BwdParamsE:
	.zero		824


//--------------------- .nv.constant0._ZN10layer_norm31ln_parallel_residual_bwd_kernelINS_13Kernel_traitsIf6__halffS2_fjLj2560ELj1ELj1ELj4ELj8ENS_18Kernel_traits_baseILj2560EfS2_fS2_fjLj128EEEEELb1ELb1ELb1EEEvNS_9BwdParamsE --------------------------
	.section	.nv.constant0._ZN10layer_norm31ln_parallel_residual_bwd_kernelINS_13Kernel_traitsIf6__halffS2_fjLj2560ELj1ELj1ELj4ELj8ENS_18Kernel_traits_baseILj2560EfS2_fS2_fjLj128EEEEELb1ELb1ELb1EEEvNS_9BwdParamsE,"a",@progbits
	.sectionflags	@""
	.align	4
.nv.constant0._ZN10layer_norm31ln_parallel_residual_bwd_kernelINS_13Kernel_traitsIf6__halffS2_fjLj2560ELj1ELj1ELj4ELj8ENS_18Kernel_traits_baseILj2560EfS2_fS2_fjLj128EEEEELb1ELb1ELb1EEEvNS_9BwdParamsE:
	.zero		824


//--------------------- .nv.constant0._ZN10layer_norm31ln_parallel_residual_bwd_kernelINS_13Kernel_traitsI6__halfffffjLj2560ELj1ELj1ELj4ELj16ENS_18Kernel_traits_baseILj2560ES2_ffffjLj128EEEEELb0ELb0ELb0EEEvNS_9BwdParamsE --------------------------
	.section	.nv.constant0._ZN10layer_norm31ln_parallel_residual_bwd_kernelINS_13Kernel_traitsI6__halfffffjLj2560ELj1ELj1ELj4ELj16ENS_18Kernel_traits_baseILj2560ES2_ffffjLj128EEEEELb0ELb0ELb0EEEvNS_9BwdParamsE,"a",@progbits
	.sectionflags	@""
	.align	4
.nv.constant0._ZN10layer_norm31ln_parallel_residual_bwd_kernelINS_13Kernel_traitsI6__halfffffjLj2560ELj1ELj1ELj4ELj16ENS_18Kernel_traits_baseILj2560ES2_ffffjLj128EEEEELb0ELb0ELb0EEEvNS_9BwdParamsE:
	.zero		824


//--------------------- .nv.constant0._ZN10layer_norm31ln_parallel_residual_bwd_kernelINS_13Kernel_traitsI6__halfffffjLj2560ELj1ELj1ELj4ELj16ENS_18Kernel_traits_baseILj2560ES2_ffffjLj128EEEEELb0ELb0ELb1EEEvNS_9BwdParamsE --------------------------
	.section	.nv.constant0._ZN10layer_norm31ln_parallel_residual_bwd_kernelINS_13Kernel_traitsI6__halfffffjLj2560ELj1ELj1ELj4ELj16ENS_18Kernel_traits_baseILj2560ES2_ffffjLj128EEEEELb0ELb0ELb1EEEvNS_9BwdParamsE,"a",@progbits
	.sectionflags	@""
	.align	4
.nv.constant0._ZN10layer_norm31ln_parallel_residual_bwd_kernelINS_13Kernel_traitsI6__halfffffjLj2560ELj1ELj1ELj4ELj16ENS_18Kernel_traits_baseILj2560ES2_ffffjLj128EEEEELb0ELb0ELb1EEEvNS_9BwdParamsE:
	.zero		824


//--------------------- .nv.constant0._ZN10layer_norm31ln_parallel_residual_bwd_kernelINS_13Kernel_traitsI6__halfffffjLj2560ELj1ELj1ELj4ELj16ENS_18Kernel_traits_baseILj2560ES2_ffffjLj128EEEEELb0ELb1ELb0EEEvNS_9BwdParamsE --------------------------
	.section	.nv.constant0._ZN10layer_norm31ln_parallel_residual_bwd_kernelINS_13Kernel_traitsI6__halfffffjLj2560ELj1ELj1ELj4ELj16ENS_18Kernel_traits_baseILj2560ES2_ffffjLj128EEEEELb0ELb1ELb0EEEvNS_9BwdParamsE,"a",@progbits
	.sectionflags	@""
	.align	4
.nv.constant0._ZN10layer_norm31ln_parallel_residual_bwd_kernelINS_13Kernel_traitsI6__halfffffjLj2560ELj1ELj1ELj4ELj16ENS_18Kernel_traits_baseILj2560ES2_ffffjLj128EEEEELb0ELb1ELb0EEEvNS_9BwdParamsE:
	.zero		824


//--------------------- .nv.constant0._ZN10layer_norm31ln_parallel_residual_bwd_kernelINS_13Kernel_traitsI6__halfffffjLj2560ELj1ELj1ELj4ELj16ENS_18Kernel_traits_baseILj2560ES2_ffffjLj128EEEEELb0ELb1ELb1EEEvNS_9BwdParamsE --------------------------
	.section	.nv.constant0._ZN10layer_norm31ln_parallel_residual_bwd_kernelINS_13Kernel_traitsI6__halfffffjLj2560ELj1ELj1ELj4ELj16ENS_18Kernel_traits_baseILj2560ES2_ffffjLj128EEEEELb0ELb1ELb1EEEvNS_9BwdParamsE,"a",@progbits
	.sectionflags	@""
	.align	4
.nv.constant0._ZN10layer_norm31ln_parallel_residual_bwd_kernelINS_13Kernel_traitsI6__halfffffjLj2560ELj1ELj1ELj4ELj16ENS_18Kernel_traits_baseILj2560ES2_ffffjLj128EEEEELb0ELb1ELb1EEEvNS_9BwdParamsE:
	.zero		824


//--------------------- .nv.constant0._ZN10layer_norm31ln_parallel_residual_bwd_kernelINS_13Kernel_traitsI6__halfffffjLj2560ELj1ELj1ELj4ELj16ENS_18Kernel_traits_baseILj2560ES2_ffffjLj128EEEEELb1ELb0ELb0EEEvNS_9BwdParamsE --------------------------
	.section	.nv.constant0._ZN10layer_norm31ln_parallel_residual_bwd_kernelINS_13Kernel_traitsI6__halfffffjLj2560ELj1ELj1ELj4ELj16ENS_18Kernel_traits_baseILj2560ES2_ffffjLj128EEEEELb1ELb0ELb0EEEvNS_9BwdParamsE,"a",@progbits
	.sectionflags	@""
	.align	4
.nv.constant0._ZN10layer_norm31ln_parallel_residual_bwd_kernelINS_13Kernel_traitsI6__halfffffjLj2560ELj1ELj1ELj4ELj16ENS_18Kernel_traits_baseILj2560ES2_ffffjLj128EEEEELb1ELb0ELb0EEEvNS_9BwdParamsE:
	.zero		824


//--------------------- .nv.constant0._ZN10layer_norm31ln_parallel_residual_bwd_kernelINS_13Kernel_traitsI6__halfffffjLj2560ELj1ELj1ELj4ELj16ENS_18Kernel_traits_baseILj2560ES2_ffffjLj128EEEEELb1ELb0ELb1EEEvNS_9BwdParamsE --------------------------
	.section	.nv.constant0._ZN10layer_norm31ln_parallel_residual_bwd_kernelINS_13Kernel_traitsI6__halfffffjLj2560ELj1ELj1ELj4ELj16ENS_18Kernel_traits_baseILj2560ES2_ffffjLj128EEEEELb1ELb0ELb1EEEvNS_9BwdParamsE,"a",@progbits
	.sectionflags	@""
	.align	4
.nv.constant0._ZN10layer_norm31ln_parallel_residual_bwd_kernelINS_13Kernel_traitsI6__halfffffjLj2560ELj1ELj1ELj4ELj16ENS_18Kernel_traits_baseILj2560ES2_ffffjLj128EEEEELb1ELb0ELb1EEEvNS_9BwdParamsE:
	.zero		824


//--------------------- .nv.constant0._ZN10layer_norm22ln_bwd_finalize_kernelINS_22Kernel_traits_finalizeILj2560E6__halfffffjLb0ELj1024ELj4ENS_18Kernel_traits_baseILj2560ES2_ffffjLj1024EEEEELb0ELb0EEEvNS_9BwdParamsE --------------------------
	.section	.nv.constant0._ZN10layer_norm22ln_bwd_finalize_kernelINS_22Kernel_traits_finalizeILj2560E6__halfffffjLb0ELj1024ELj4ENS_18Kernel_traits_baseILj2560ES2_ffffjLj1024EEEEELb0ELb0EEEvNS_9BwdParamsE,"a",@progbits
	.sectionflags	@""
	.align	4
.nv.constant0._ZN10layer_norm22ln_bwd_finalize_kernelINS_22Kernel_traits_finalizeILj2560E6__halfffffjLb0ELj1024ELj4ENS_18Kernel_traits_baseILj2560ES2_ffffjLj1024EEEEELb0ELb0EEEvNS_9BwdParamsE:
	.zero		824


//--------------------- .nv.constant0._ZN10layer_norm40ln_parallel_residual_bwd_finalize_kernelINS_22Kernel_traits_finalizeILj2560E6__halfffffjLb0ELj1024ELj4ENS_18Kernel_traits_baseILj2560ES2_ffffjLj1024EEEEELb0EEEvNS_9BwdParamsE --------------------------
	.section	.nv.constant0._ZN10layer_norm40ln_parallel_residual_bwd_finalize_kernelINS_22Kernel_traits_finalizeILj2560E6__halfffffjLb0ELj1024ELj4ENS_18Kernel_traits_baseILj2560ES2_ffffjLj1024EEEEELb0EEEvNS_9BwdParamsE,"a",@progbits
	.sectionflags	@""
	.align	4
.nv.constant0._ZN10layer_norm40ln_parallel_residual_bwd_finalize_kernelINS_22Kernel_traits_finalizeILj2560E6__halfffffjLb0ELj1024ELj4ENS_18Kernel_traits_baseILj2560ES2_ffffjLj1024EEEEELb0EEEvNS_9BwdParamsE:
	.zero		824


//--------------------- .nv.constant0._ZN10layer_norm31ln_parallel_residual_bwd_kernelINS_13Kernel_traitsI6__halfffffjLj2560ELj1ELj1ELj4ELj16ENS_18Kernel_traits_baseILj2560ES2_ffffjLj128EEEEELb1ELb1ELb0EEEvNS_9BwdParamsE --------------------------
	.section	.nv.constant0._ZN10layer_norm31ln_parallel_residual_bwd_kernelINS_13Kernel_traitsI6__halfffffjLj2560ELj1ELj1ELj4ELj16ENS_18Kernel_traits_baseILj2560ES2_ffffjLj128EEEEELb1ELb1ELb0EEEvNS_9BwdParamsE,"a",@progbits
	.sectionflags	@""
	.align	4
.nv.constant0._ZN10layer_norm31ln_parallel_residual_bwd_kernelINS_13Kernel_traitsI6__halfffffjLj2560ELj1ELj1ELj4ELj16ENS_18Kernel_traits_baseILj2560ES2_ffffjLj128EEEEELb1ELb1ELb0EEEvNS_9BwdParamsE:
	.zero		824


//--------------------- .nv.constant0._ZN10layer_norm22ln_bwd_finalize_kernelINS_22Kernel_traits_finalizeILj2560E6__halfffffjLb0ELj1024ELj4ENS_18Kernel_traits_baseILj2560ES2_ffffjLj1024EEEEELb0ELb1EEEvNS_9BwdParamsE --------------------------
	.section	.nv.constant0._ZN10layer_norm22ln_bwd_finalize_kernelINS_22Kernel_traits_finalizeILj2560E6__halfffffjLb0ELj1024ELj4ENS_18Kernel_traits_baseILj2560ES2_ffffjLj1024EEEEELb0ELb1EEEvNS_9BwdParamsE,"a",@progbits
	.sectionflags	@""
	.align	4
.nv.constant0._ZN10layer_norm22ln_bwd_finalize_kernelINS_22Kernel_traits_finalizeILj2560E6__halfffffjLb0ELj1024ELj4ENS_18Kernel_traits_baseILj2560ES2_ffffjLj1024EEEEELb0ELb1EEEvNS_9BwdParamsE:
	.zero		824


//--------------------- .nv.constant0._ZN10layer_norm40ln_parallel_residual_bwd_finalize_kernelINS_22Kernel_traits_finalizeILj2560E6__halfffffjLb0ELj1024ELj4ENS_18Kernel_traits_baseILj2560ES2_ffffjLj1024EEEEELb1EEEvNS_9BwdParamsE --------------------------
	.section	.nv.constant0._ZN10layer_norm40ln_parallel_residual_bwd_finalize_kernelINS_22Kernel_traits_finalizeILj2560E6__halfffffjLb0ELj1024ELj4ENS_18Kernel_traits_baseILj2560ES2_ffffjLj1024EEEEELb1EEEvNS_9BwdParamsE,"a",@progbits
	.sectionflags	@""
	.align	4
.nv.constant0._ZN10layer_norm40ln_parallel_residual_bwd_finalize_kernelINS_22Kernel_traits_finalizeILj2560E6__halfffffjLb0ELj1024ELj4ENS_18Kernel_traits_baseILj2560ES2_ffffjLj1024EEEEELb1EEEvNS_9BwdParamsE:
	.zero		824


//--------------------- .nv.constant0._ZN10layer_norm31ln_parallel_residual_bwd_kernelINS_13Kernel_traitsI6__halfffffjLj2560ELj1ELj1ELj4ELj16ENS_18Kernel_traits_baseILj2560ES2_ffffjLj128EEEEELb1ELb1ELb1EEEvNS_9BwdParamsE --------------------------
	.section	.nv.constant0._ZN10layer_norm31ln_parallel_residual_bwd_kernelINS_13Kernel_traitsI6__halfffffjLj2560ELj1ELj1ELj4ELj16ENS_18Kernel_traits_baseILj2560ES2_ffffjLj128EEEEELb1ELb1ELb1EEEvNS_9BwdParamsE,"a",@progbits
	.sectionflags	@""
	.align	4
.nv.constant0._ZN10layer_norm31ln_parallel_residual_bwd_kernelINS_13Kernel_traitsI6__halfffffjLj2560ELj1ELj1ELj4ELj16ENS_18Kernel_traits_baseILj2560ES2_ffffjLj128EEEEELb1ELb1ELb1EEEvNS_9BwdParamsE:
	.zero		824


//--------------------- .nv.constant0._ZN10layer_norm31ln_parallel_residual_bwd_kernelINS_13Kernel_traitsIfffffjLj2560ELj1ELj1ELj4ELj16ENS_18Kernel_traits_baseILj2560EfffffjLj128EEEEELb0ELb0ELb0EEEvNS_9BwdParamsE --------------------------
	.section	.nv.constant0._ZN10layer_norm31ln_parallel_residual_bwd_kernelINS_13Kernel_traitsIfffffjLj2560ELj1ELj1ELj4ELj16ENS_18Kernel_traits_baseILj2560EfffffjLj128EEEEELb0ELb0ELb0EEEvNS_9BwdParamsE,"a",@progbits
	.sectionflags	@""
	.align	4
.nv.constant0._ZN10layer_norm31ln_parallel_residual_bwd_kernelINS_13Kernel_traitsIfffffjLj2560ELj1ELj1ELj4ELj16ENS_18Kernel_traits_baseILj2560EfffffjLj128EEEEELb0ELb0ELb0EEEvNS_9BwdParamsE:
	.zero		824


//--------------------- .nv.constant0._ZN10layer_norm31ln_parallel_residual_bwd_kernelINS_13Kernel_traitsIfffffjLj2560ELj1ELj1ELj4ELj16ENS_18Kernel_traits_baseILj2560EfffffjLj128EEEEELb0ELb0ELb1EEEvNS_9BwdParamsE --------------------------
	.section	.nv.constant0._ZN10layer_norm31ln_parallel_residual_bwd_kernelINS_13Kernel_traitsIfffffjLj2560ELj1ELj1ELj4ELj16ENS_18Kernel_traits_baseILj2560EfffffjLj128EEEEELb0ELb0ELb1EEEvNS_9BwdParamsE,"a",@progbits
	.sectionflags	@""
	.align	4
.nv.constant0._ZN10layer_norm31ln_parallel_residual_bwd_kernelINS_13Kernel_traitsIfffffjLj2560ELj1ELj1ELj4ELj16ENS_18Kernel_traits_baseILj2560EfffffjLj128EEEEELb0ELb0ELb1EEEvNS_9BwdParamsE:
	.zero		824


//--------------------- .nv.constant0._ZN10layer_norm31ln_parallel_residual_bwd_kernelINS_13Kernel_traitsIfffffjLj2560ELj1ELj1ELj4ELj16ENS_18Kernel_traits_baseILj2560EfffffjLj128EEEEELb0ELb1ELb0EEEvNS_9BwdParamsE --------------------------
	.section	.nv.constant0._ZN10layer_norm31ln_parallel_residual_bwd_kernelINS_13Kernel_traitsIfffffjLj2560ELj1ELj1ELj4ELj16ENS_18Kernel_traits_baseILj2560EfffffjLj128EEEEELb0ELb1ELb0EEEvNS_9BwdParamsE,"a",@progbits
	.sectionflags	@""
	.align	4
.nv.constant0._ZN10layer_norm31ln_parallel_residual_bwd_kernelINS_13Kernel_traitsIfffffjLj2560ELj1ELj1ELj4ELj16ENS_18Kernel_traits_baseILj2560EfffffjLj128EEEEELb0ELb1ELb0EEEvNS_9BwdParamsE:
	.zero		824


//--------------------- .nv.constant0._ZN10layer_norm31ln_parallel_residual_bwd_kernelINS_13Kernel_traitsIfffffjLj2560ELj1ELj1ELj4ELj16ENS_18Kernel_traits_baseILj2560EfffffjLj128EEEEELb0ELb1ELb1EEEvNS_9BwdParamsE --------------------------
	.section	.nv.constant0._ZN10layer_norm31ln_parallel_residual_bwd_kernelINS_13Kernel_traitsIfffffjLj2560ELj1ELj1ELj4ELj16ENS_18Kernel_traits_baseILj2560EfffffjLj128EEEEELb0ELb1ELb1EEEvNS_9BwdParamsE,"a",@progbits
	.sectionflags	@""
	.align	4
.nv.constant0._ZN10layer_norm31ln_parallel_residual_bwd_kernelINS_13Kernel_traitsIfffffjLj2560ELj1ELj1ELj4ELj16ENS_18Kernel_traits_baseILj2560EfffffjLj128EEEEELb0ELb1ELb1EEEvNS_9BwdParamsE:
	.zero		824


//--------------------- .nv.constant0._ZN10layer_norm31ln_parallel_residual_bwd_kernelINS_13Kernel_traitsIfffffjLj2560ELj1ELj1ELj4ELj16ENS_18Kernel_traits_baseILj2560EfffffjLj128EEEEELb1ELb0ELb0EEEvNS_9BwdParamsE --------------------------
	.section	.nv.constant0._ZN10layer_norm31ln_parallel_residual_bwd_kernelINS_13Kernel_traitsIfffffjLj2560ELj1ELj1ELj4ELj16ENS_18Kernel_traits_baseILj2560EfffffjLj128EEEEELb1ELb0ELb0EEEvNS_9BwdParamsE,"a",@progbits
	.sectionflags	@""
	.align	4
.nv.constant0._ZN10layer_norm31ln_parallel_residual_bwd_kernelINS_13Kernel_traitsIfffffjLj2560ELj1ELj1ELj4ELj16ENS_18Kernel_traits_baseILj2560EfffffjLj128EEEEELb1ELb0ELb0EEEvNS_9BwdParamsE:
	.zero		824


//--------------------- .nv.constant0._ZN10layer_norm31ln_parallel_residual_bwd_kernelINS_13Kernel_traitsIfffffjLj2560ELj1ELj1ELj4ELj16ENS_18Kernel_traits_baseILj2560EfffffjLj128EEEEELb1ELb0ELb1EEEvNS_9BwdParamsE --------------------------
	.section	.nv.constant0._ZN10layer_norm31ln_parallel_residual_bwd_kernelINS_13Kernel_traitsIfffffjLj2560ELj1ELj1ELj4ELj16ENS_18Kernel_traits_baseILj2560EfffffjLj128EEEEELb1ELb0ELb1EEEvNS_9BwdParamsE,"a",@progbits
	.sectionflags	@""
	.align	4
.nv.constant0._ZN10layer_norm31ln_parallel_residual_bwd_kernelINS_13Kernel_traitsIfffffjLj2560ELj1ELj1ELj4ELj16ENS_18Kernel_traits_baseILj2560EfffffjLj128EEEEELb1ELb0ELb1EEEvNS_9BwdParamsE:
	.zero		824


//--------------------- .nv.constant0._ZN10layer_norm22ln_bwd_finalize_kernelINS_22Kernel_traits_finalizeILj2560EfffffjLb0ELj1024ELj4ENS_18Kernel_traits_baseILj2560EfffffjLj1024EEEEELb0ELb0EEEvNS_9BwdParamsE --------------------------
	.section	.nv.constant0._ZN10layer_norm22ln_bwd_finalize_kernelINS_22Kernel_traits_finalizeILj2560EfffffjLb0ELj1024ELj4ENS_18Kernel_traits_baseILj2560EfffffjLj1024EEEEELb0ELb0EEEvNS_9BwdParamsE,"a",@progbits
	.sectionflags	@""
	.align	4
.nv.constant0._ZN10layer_norm22ln_bwd_finalize_kernelINS_22Kernel_traits_finalizeILj2560EfffffjLb0ELj1024ELj4ENS_18Kernel_traits_baseILj2560EfffffjLj1024EEEEELb0ELb0EEEvNS_9BwdParamsE:
	.zero		824


//--------------------- .nv.constant0._ZN10layer_norm40ln_parallel_residual_bwd_finalize_kernelINS_22Kernel_traits_finalizeILj2560EfffffjLb0ELj1024ELj4ENS_18Kernel_traits_baseILj2560EfffffjLj1024EEEEELb0EEEvNS_9BwdParamsE --------------------------
	.section	.nv.constant0._ZN10layer_norm40ln_parallel_residual_bwd_finalize_kernelINS_22Kernel_traits_finalizeILj2560EfffffjLb0ELj1024ELj4ENS_18Kernel_traits_baseILj2560EfffffjLj1024EEEEELb0EEEvNS_9BwdParamsE,"a",@progbits
	.sectionflags	@""
	.align	4
.nv.constant0._ZN10layer_norm40ln_parallel_residual_bwd_finalize_kernelINS_22Kernel_traits_finalizeILj2560EfffffjLb0ELj1024ELj4ENS_18Kernel_traits_baseILj2560EfffffjLj1024EEEEELb0EEEvNS_9BwdParamsE:
	.zero		824


//--------------------- .nv.constant0._ZN10layer_norm31ln_parallel_residual_bwd_kernelINS_13Kernel_traitsIfffffjLj2560ELj1ELj1ELj4ELj16ENS_18Kernel_traits_baseILj2560EfffffjLj128EEEEELb1ELb1ELb0EEEvNS_9BwdParamsE --------------------------
	.section	.nv.constant0._ZN10layer_norm31ln_parallel_residual_bwd_kernelINS_13Kernel_traitsIfffffjLj2560ELj1ELj1ELj4ELj16ENS_18Kernel_traits_baseILj2560EfffffjLj128EEEEELb1ELb1ELb0EEEvNS_9BwdParamsE,"a",@progbits
	.sectionflags	@""
	.align	4
.nv.constant0._ZN10layer_norm31ln_parallel_residual_bwd_kernelINS_13Kernel_traitsIfffffjLj2560ELj1ELj1ELj4ELj16ENS_18Kernel_traits_baseILj2560EfffffjLj128EEEEELb1ELb1ELb0EEEvNS_9BwdParamsE:
	.zero		824


//--------------------- .nv.constant0._ZN10layer_norm22ln_bwd_finalize_kernelINS_22Kernel_traits_finalizeILj2560EfffffjLb0ELj1024ELj4ENS_18Kernel_traits_baseILj2560EfffffjLj1024EEEEELb0ELb1EEEvNS_9BwdParamsE --------------------------
	.section	.nv.constant0._ZN10layer_norm22ln_bwd_finalize_kernelINS_22Kernel_traits_finalizeILj2560EfffffjLb0ELj1024ELj4ENS_18Kernel_traits_baseILj2560EfffffjLj1024EEEEELb0ELb1EEEvNS_9BwdParamsE,"a",@progbits
	.sectionflags	@""
	.align	4
.nv.constant0._ZN10layer_norm22ln_bwd_finalize_kernelINS_22Kernel_traits_finalizeILj2560EfffffjLb0ELj1024ELj4ENS_18Kernel_traits_baseILj2560EfffffjLj1024EEEEELb0ELb1EEEvNS_9BwdParamsE:
	.zero		824


//--------------------- .nv.constant0._ZN10layer_norm40ln_parallel_residual_bwd_finalize_kernelINS_22Kernel_traits_finalizeILj2560EfffffjLb0ELj1024ELj4ENS_18Kernel_traits_baseILj2560EfffffjLj1024EEEEELb1EEEvNS_9BwdParamsE --------------------------
	.section	.nv.constant0._ZN10layer_norm40ln_parallel_residual_bwd_finalize_kernelINS_22Kernel_traits_finalizeILj2560EfffffjLb0ELj1024ELj4ENS_18Kernel_traits_baseILj2560EfffffjLj1024EEEEELb1EEEvNS_9BwdParamsE,"a",@progbits
	.sectionflags	@""
	.align	4
.nv.constant0._ZN10layer_norm40ln_parallel_residual_bwd_finalize_kernelINS_22Kernel_traits_finalizeILj2560EfffffjLb0ELj1024ELj4ENS_18Kernel_traits_baseILj2560EfffffjLj1024EEEEELb1EEEvNS_9BwdParamsE:
	.zero		824


//--------------------- .nv.constant0._ZN10layer_norm31ln_parallel_residual_bwd_kernelINS_13Kernel_traitsIfffffjLj2560ELj1ELj1ELj4ELj16ENS_18Kernel_traits_baseILj2560EfffffjLj128EEEEELb1ELb1ELb1EEEvNS_9BwdParamsE --------------------------
	.section	.nv.constant0._ZN10layer_norm31ln_parallel_residual_bwd_kernelINS_13Kernel_traitsIfffffjLj2560ELj1ELj1ELj4ELj16ENS_18Kernel_traits_baseILj2560EfffffjLj128EEEEELb1ELb1ELb1EEEvNS_9BwdParamsE,"a",@progbits
	.sectionflags	@""
	.align	4
.nv.constant0._ZN10layer_norm31ln_parallel_residual_bwd_kernelINS_13Kernel_traitsIfffffjLj2560ELj1ELj1ELj4ELj16ENS_18Kernel_traits_baseILj2560EfffffjLj128EEEEELb1ELb1ELb1EEEvNS_9BwdParamsE:
	.zero		824


//--------------------- SYMBOLS --------------------------

	.type		.nv.reservedSmem.offset0,@object
	.size		.nv.reservedSmem.offset0,0x4
